// Copyright (c) 2024, Jay Shah, Ganesh Bikshandi, Ying Zhang, Vijay Thakkar, Pradeep Ramani, Tri Dao.
// Splitting the different template instantiations to different files to speed up compilation.
// This file is auto-generated. See "generate_kernels.py"

#include "flash_fwd_launch_template.h"

#ifndef FLASHATTENTION_DISABLE_SM8x
#ifndef FLASHATTENTION_DISABLE_HDIM256
template void run_mha_fwd_<80, cutlass::half_t, 256, 256, false, true, true, true>(Flash_fwd_params &params, cudaStream_t stream);
template void run_mha_fwd_<86, cutlass::half_t, 256, 256, false, true, true, true>(Flash_fwd_params &params, cudaStream_t stream);
#endif
#endif


// ===== COMPILED SASS (sm_80) =====

	.target	sm_80

	.elftype	@"ET_EXEC"


//--------------------- .note.nv.tkinfo           --------------------------
	.section	.note.nv.tkinfo,"",@"SHT_NOTE"
	.sectionflags	@"SHF_NOTE_NV_TKINFO"
	.tkinfo
        /*0018*/ 	.word	0x00000002
        /*0030*/ 	.string	""
        /*0030*/ 	.string	"ptxas"
        /*0030*/ 	.string	"Cuda compilation tools, release 13.0, V13.0.88"
        /*0030*/ 	.string	"Build cuda_13.0.r13.0/compiler.36424714_0"
        /*0030*/ 	.string	"-arch sm_80 -m 64 "



//--------------------- .note.nv.cuinfo           --------------------------
	.section	.note.nv.cuinfo,"",@"SHT_NOTE"
	.sectionflags	@"SHF_NOTE_NV_CUINFO"
        /*0018*/ 	.short	0x0002
        /*001a*/ 	.short	0x0050
        /*001c*/ 	.short	0x0082
	.zero		2


//--------------------- .nv.info                  --------------------------
	.section	.nv.info,"",@"SHT_CUDA_INFO"
	.align	4


	//----- nvinfo : EIATTR_REGCOUNT
	.align		4
        /*0000*/ 	.byte	0x04, 0x2f
        /*0002*/ 	.short	(.L_12 - .L_11)
	.align		4
.L_11:
        /*0004*/ 	.word	index@(_ZN7cutlass13device_kernelIN5flash19enable_sm80_to_sm89INS1_16FlashAttnFwdSm80INS1_25CollectiveMainloopFwdSm80ILi8ELi1ELb0EN4cute5tupleIJNS5_1CILi128EEENS7_ILi48EEENS7_ILi256EEEEEELi256ENS_6half_tEfNS_4arch4Sm80ELb1ELb0ELb1ELb1ELb1ELb1ELb1ELb0EEENS1_21CollectiveEpilogueFwdINS6_IJS8_SA_S9_EEENS6_IJNS7_ILi1EEESI_SI_EEESC_SE_Li256ELb1ELb1ELb0ELb0EEENS1_19SingleTileSchedulerILb1ELb0ELb1ELi128EEEEEEEEEvNT_6ParamsE)
        /*0008*/ 	.word	0x000000fe


	//----- nvinfo : EIATTR_FRAME_SIZE
	.align		4
.L_12:
        /*000c*/ 	.byte	0x04, 0x11
        /*000e*/ 	.short	(.L_14 - .L_13)
	.align		4
.L_13:
        /*0010*/ 	.word	index@($__internal_9_$__cuda_sm70_shflsync_idx_p)
        /*0014*/ 	.word	0x00000000


	//----- nvinfo : EIATTR_FRAME_SIZE
	.align		4
.L_14:
        /*0018*/ 	.byte	0x04, 0x11
        /*001a*/ 	.short	(.L_16 - .L_15)
	.align		4
.L_15:
        /*001c*/ 	.word	index@(_ZN7cutlass13device_kernelIN5flash19enable_sm80_to_sm89INS1_16FlashAttnFwdSm80INS1_25CollectiveMainloopFwdSm80ILi8ELi1ELb0EN4cute5tupleIJNS5_1CILi128EEENS7_ILi48EEENS7_ILi256EEEEEELi256ENS_6half_tEfNS_4arch4Sm80ELb1ELb0ELb1ELb1ELb1ELb1ELb1ELb0EEENS1_21CollectiveEpilogueFwdINS6_IJS8_SA_S9_EEENS6_IJNS7_ILi1EEESI_SI_EEESC_SE_Li256ELb1ELb1ELb0ELb0EEENS1_19SingleTileSchedulerILb1ELb0ELb1ELi128EEEEEEEEEvNT_6ParamsE)
        /*0020*/ 	.word	0x00000000


	//----- nvinfo : EIATTR_REGCOUNT
	.align		4
.L_16:
        /*0024*/ 	.byte	0x04, 0x2f
        /*0026*/ 	.short	(.L_18 - .L_17)
	.align		4
.L_17:
        /*0028*/ 	.word	index@(_ZN7cutlass13device_kernelIN5flash19enable_sm80_to_sm89INS1_16FlashAttnFwdSm80INS1_25CollectiveMainloopFwdSm80ILi8ELi1ELb0EN4cute5tupleIJNS5_1CILi128EEENS7_ILi96EEENS7_ILi256EEEEEELi256ENS_6half_tEfNS_4arch4Sm80ELb1ELb0ELb1ELb1ELb1ELb0ELb1ELb0EEENS1_21CollectiveEpilogueFwdINS6_IJS8_SA_S9_EEENS6_IJNS7_ILi1EEESI_SI_EEESC_SE_Li256ELb1ELb1ELb0ELb0EEENS1_19SingleTileSchedulerILb1ELb0ELb1ELi128EEEEEEEEEvNT_6ParamsE)
        /*002c*/ 	.word	0x000000ff


	//----- nvinfo : EIATTR_FRAME_SIZE
	.align		4
.L_18:
        /*0030*/ 	.byte	0x04, 0x11
        /*0032*/ 	.short	(.L_20 - .L_19)
	.align		4
.L_19:
        /*0034*/ 	.word	index@(_ZN7cutlass13device_kernelIN5flash19enable_sm80_to_sm89INS1_16FlashAttnFwdSm80INS1_25CollectiveMainloopFwdSm80ILi8ELi1ELb0EN4cute5tupleIJNS5_1CILi128EEENS7_ILi96EEENS7_ILi256EEEEEELi256ENS_6half_tEfNS_4arch4Sm80ELb1ELb0ELb1ELb1ELb1ELb0ELb1ELb0EEENS1_21CollectiveEpilogueFwdINS6_IJS8_SA_S9_EEENS6_IJNS7_ILi1EEESI_SI_EEESC_SE_Li256ELb1ELb1ELb0ELb0EEENS1_19SingleTileSchedulerILb1ELb0ELb1ELi128EEEEEEEEEvNT_6ParamsE)
        /*0038*/ 	.word	0x00000070


	//----- nvinfo : EIATTR_REGCOUNT
	.align		4
.L_20:
        /*003c*/ 	.byte	0x04, 0x2f
        /*003e*/ 	.short	(.L_22 - .L_21)
	.align		4
.L_21:
        /*0040*/ 	.word	index@(_ZN7cutlass13device_kernelIN5flash19enable_sm80_to_sm89INS1_16FlashAttnFwdSm80INS1_25CollectiveMainloopFwdSm80ILi8ELi1ELb0EN4cute5tupleIJNS5_1CILi128EEENS7_ILi96EEENS7_ILi256EEEEEELi256ENS_6half_tEfNS_4arch4Sm80ELb1ELb0ELb1ELb0ELb1ELb0ELb1ELb0EEENS1_21CollectiveEpilogueFwdINS6_IJS8_SA_S9_EEENS6_IJNS7_ILi1EEESI_SI_EEESC_SE_Li256ELb0ELb1ELb0ELb0EEENS1_30DynamicPersistentTileSchedulerILi256ELi256ELb0ELb1ELb0EEEEEEEEEvNT_6ParamsE)
        /*0044*/ 	.word	0x000000ff


	//----- nvinfo : EIATTR_FRAME_SIZE
	.align		4
.L_22:
        /*0048*/ 	.byte	0x04, 0x11
        /*004a*/ 	.short	(.L_24 - .L_23)
	.align		4
.L_23:
        /*004c*/ 	.word	index@($__internal_8_$__cuda_sm70_shflsync_idx_p)
        /*0050*/ 	.word	0x00000000


	//----- nvinfo : EIATTR_FRAME_SIZE
	.align		4
.L_24:
        /*0054*/ 	.byte	0x04, 0x11
        /*0056*/ 	.short	(.L_26 - .L_25)
	.align		4
.L_25:
        /*0058*/ 	.word	index@($__internal_7_$__cuda_sm70_shflsync_bfly_p)
        /*005c*/ 	.word	0x00000000


	//----- nvinfo : EIATTR_FRAME_SIZE
	.align		4
.L_26:
        /*0060*/ 	.byte	0x04, 0x11
        /*0062*/ 	.short	(.L_28 - .L_27)
	.align		4
.L_27:
        /*0064*/ 	.word	index@(_ZN7cutlass13device_kernelIN5flash19enable_sm80_to_sm89INS1_16FlashAttnFwdSm80INS1_25CollectiveMainloopFwdSm80ILi8ELi1ELb0EN4cute5tupleIJNS5_1CILi128EEENS7_ILi96EEENS7_ILi256EEEEEELi256ENS_6half_tEfNS_4arch4Sm80ELb1ELb0ELb1ELb0ELb1ELb0ELb1ELb0EEENS1_21CollectiveEpilogueFwdINS6_IJS8_SA_S9_EEENS6_IJNS7_ILi1EEESI_SI_EEESC_SE_Li256ELb0ELb1ELb0ELb0EEENS1_30DynamicPersistentTileSchedulerILi256ELi256ELb0ELb1ELb0EEEEEEEEEvNT_6ParamsE)
        /*0068*/ 	.word	0x00000088


	//----- nvinfo : EIATTR_REGCOUNT
	.align		4
.L_28:
        /*006c*/ 	.byte	0x04, 0x2f
        /*006e*/ 	.short	(.L_30 - .L_29)
	.align		4
.L_29:
        /*0070*/ 	.word	index@(_ZN7cutlass13device_kernelIN5flash19enable_sm80_to_sm89INS1_16FlashAttnFwdSm80INS1_25CollectiveMainloopFwdSm80ILi8ELi1ELb0EN4cute5tupleIJNS5_1CILi128EEENS7_ILi48EEENS7_ILi256EEEEEELi256ENS_6half_tEfNS_4arch4Sm80ELb0ELb1ELb1ELb1ELb1ELb1ELb1ELb0EEENS1_21CollectiveEpilogueFwdINS6_IJS8_SA_S9_EEENS6_IJNS7_ILi1EEESI_SI_EEESC_SE_Li256ELb1ELb1ELb0ELb0EEENS1_19SingleTileSchedulerILb1ELb0ELb1ELi128EEEEEEEEEvNT_6ParamsE)
        /*0074*/ 	.word	0x000000ff


	//----- nvinfo : EIATTR_FRAME_SIZE
	.align		4
.L_30:
        /*0078*/ 	.byte	0x04, 0x11
        /*007a*/ 	.short	(.L_32 - .L_31)
	.align		4
.L_31:
        /*007c*/ 	.word	index@($__internal_6_$__cuda_sm70_shflsync_idx_p)
        /*0080*/ 	.word	0x00000000


	//----- nvinfo : EIATTR_FRAME_SIZE
	.align		4
.L_32:
        /*0084*/ 	.byte	0x04, 0x11
        /*0086*/ 	.short	(.L_34 - .L_33)
	.align		4
.L_33:
        /*0088*/ 	.word	index@($__internal_5_$__cuda_sm70_shflsync_bfly_p)
        /*008c*/ 	.word	0x00000000


	//----- nvinfo : EIATTR_FRAME_SIZE
	.align		4
.L_34:
        /*0090*/ 	.byte	0x04, 0x11
        /*0092*/ 	.short	(.L_36 - .L_35)
	.align		4
.L_35:
        /*0094*/ 	.word	index@($_ZN7cutlass13device_kernelIN5flash19enable_sm80_to_sm89INS1_16FlashAttnFwdSm80INS1_25CollectiveMainloopFwdSm80ILi8ELi1ELb0EN4cute5tupleIJNS5_1CILi128EEENS7_ILi48EEENS7_ILi256EEEEEELi256ENS_6half_tEfNS_4arch4Sm80ELb0ELb1ELb1ELb1ELb1ELb1ELb1ELb0EEENS1_21CollectiveEpilogueFwdINS6_IJS8_SA_S9_EEENS6_IJNS7_ILi1EEESI_SI_EEESC_SE_Li256ELb1ELb1ELb0ELb0EEENS1_19SingleTileSchedulerILb1ELb0ELb1ELi128EEEEEEEEEvNT_6ParamsE$_ZZN5flash25CollectiveMainloopFwdSm80ILi8ELi1ELb0EN4cute5tupleIJNS1_1CILi128EEENS3_ILi48EEENS3_ILi256EEEEEELi256EN7cutlass6half_tEfNS8_4arch4Sm80ELb0ELb1ELb1ELb1ELb1ELb1ELb1ELb0EE3mmaINS_16FlashAttnFwdSm80ISC_NS_21CollectiveEpilogueFwdINS2_IJS4_S6_S5_EEENS2_IJNS3_ILi1EEESH_SH_EEES9_SB_Li256ELb1ELb1ELb0ELb0EEENS_19SingleTileSchedulerILb1ELb0ELb1ELi128EEEE13SharedStorageENS1_6TensorINS1_11ArrayEngineIfLm128EEENS1_6LayoutINS2_IJNS2_IJNS3_ILi2EEESS_EEESH_NS3_ILi32EEEEEENS2_IJNS2_IJSH_SS_EEENS3_ILi0EEENS3_ILi4EEEEEEEEEENS_7SoftmaxILi2ELi0EEEEEbRKNSC_6ParamsERT0_RT1_iRKNS_16SeqlenInfoQKNewKILb1ELb1EEENS2_IJiiiiEEERT_ENKUlvE_clEv)
        /*0098*/ 	.word	0x00000000


	//----- nvinfo : EIATTR_FRAME_SIZE
	.align		4
.L_36:
        /*009c*/ 	.byte	0x04, 0x11
        /*009e*/ 	.short	(.L_38 - .L_37)
	.align		4
.L_37:
        /*00a0*/ 	.word	index@(_ZN7cutlass13device_kernelIN5flash19enable_sm80_to_sm89INS1_16FlashAttnFwdSm80INS1_25CollectiveMainloopFwdSm80ILi8ELi1ELb0EN4cute5tupleIJNS5_1CILi128EEENS7_ILi48EEENS7_ILi256EEEEEELi256ENS_6half_tEfNS_4arch4Sm80ELb0ELb1ELb1ELb1ELb1ELb1ELb1ELb0EEENS1_21CollectiveEpilogueFwdINS6_IJS8_SA_S9_EEENS6_IJNS7_ILi1EEESI_SI_EEESC_SE_Li256ELb1ELb1ELb0ELb0EEENS1_19SingleTileSchedulerILb1ELb0ELb1ELi128EEEEEEEEEvNT_6ParamsE)
        /*00a4*/ 	.word	0x00000078


	//----- nvinfo : EIATTR_REGCOUNT
	.align		4
.L_38:
        /*00a8*/ 	.byte	0x04, 0x2f
        /*00aa*/ 	.short	(.L_40 - .L_39)
	.align		4
.L_39:
        /*00ac*/ 	.word	index@(_ZN7cutlass13device_kernelIN5flash19enable_sm80_to_sm89INS1_16FlashAttnFwdSm80INS1_25CollectiveMainloopFwdSm80ILi8ELi1ELb0EN4cute5tupleIJNS5_1CILi128EEENS7_ILi64EEENS7_ILi256EEEEEELi256ENS_6half_tEfNS_4arch4Sm80ELb0ELb1ELb1ELb1ELb1ELb0ELb1ELb0EEENS1_21CollectiveEpilogueFwdINS6_IJS8_SA_S9_EEENS6_IJNS7_ILi1EEESI_SI_EEESC_SE_Li256ELb1ELb1ELb0ELb0EEENS1_19SingleTileSchedulerILb1ELb0ELb1ELi128EEEEEEEEEvNT_6ParamsE)
        /*00b0*/ 	.word	0x000000ff


	//----- nvinfo : EIATTR_FRAME_SIZE
	.align		4
.L_40:
        /*00b4*/ 	.byte	0x04, 0x11
        /*00b6*/ 	.short	(.L_42 - .L_41)
	.align		4
.L_41:
        /*00b8*/ 	.word	index@(_ZN7cutlass13device_kernelIN5flash19enable_sm80_to_sm89INS1_16FlashAttnFwdSm80INS1_25CollectiveMainloopFwdSm80ILi8ELi1ELb0EN4cute5tupleIJNS5_1CILi128EEENS7_ILi64EEENS7_ILi256EEEEEELi256ENS_6half_tEfNS_4arch4Sm80ELb0ELb1ELb1ELb1ELb1ELb0ELb1ELb0EEENS1_21CollectiveEpilogueFwdINS6_IJS8_SA_S9_EEENS6_IJNS7_ILi1EEESI_SI_EEESC_SE_Li256ELb1ELb1ELb0ELb0EEENS1_19SingleTileSchedulerILb1ELb0ELb1ELi128EEEEEEEEEvNT_6ParamsE)
        /*00bc*/ 	.word	0x00000038


	//----- nvinfo : EIATTR_REGCOUNT
	.align		4
.L_42:
        /*00c0*/ 	.byte	0x04, 0x2f
        /*00c2*/ 	.short	(.L_44 - .L_43)
	.align		4
.L_43:
        /*00c4*/ 	.word	index@(_ZN7cutlass13device_kernelIN5flash19enable_sm80_to_sm89INS1_16FlashAttnFwdSm80INS1_25CollectiveMainloopFwdSm80ILi8ELi1ELb0EN4cute5tupleIJNS5_1CILi128EEENS7_ILi64EEENS7_ILi256EEEEEELi256ENS_6half_tEfNS_4arch4Sm80ELb0ELb1ELb1ELb0ELb1ELb0ELb1ELb0EEENS1_21CollectiveEpilogueFwdINS6_IJS8_SA_S9_EEENS6_IJNS7_ILi1EEESI_SI_EEESC_SE_Li256ELb0ELb1ELb0ELb0EEENS1_19SingleTileSchedulerILb0ELb0ELb1ELi128EEEEEEEEEvNT_6ParamsE)
        /*00c8*/ 	.word	0x000000ff


	//----- nvinfo : EIATTR_FRAME_SIZE
	.align		4
.L_44:
        /*00cc*/ 	.byte	0x04, 0x11
        /*00ce*/ 	.short	(.L_46 - .L_45)
	.align		4
.L_45:
        /*00d0*/ 	.word	index@(_ZN7cutlass13device_kernelIN5flash19enable_sm80_to_sm89INS1_16FlashAttnFwdSm80INS1_25CollectiveMainloopFwdSm80ILi8ELi1ELb0EN4cute5tupleIJNS5_1CILi128EEENS7_ILi64EEENS7_ILi256EEEEEELi256ENS_6half_tEfNS_4arch4Sm80ELb0ELb1ELb1ELb0ELb1ELb0ELb1ELb0EEENS1_21CollectiveEpilogueFwdINS6_IJS8_SA_S9_EEENS6_IJNS7_ILi1EEESI_SI_EEESC_SE_Li256ELb0ELb1ELb0ELb0EEENS1_19SingleTileSchedulerILb0ELb0ELb1ELi128EEEEEEEEEvNT_6ParamsE)
        /*00d4*/ 	.word	0x00000030


	//----- nvinfo : EIATTR_REGCOUNT
	.align		4
.L_46:
        /*00d8*/ 	.byte	0x04, 0x2f
        /*00da*/ 	.short	(.L_48 - .L_47)
	.align		4
.L_47:
        /*00dc*/ 	.word	index@(_ZN7cutlass13device_kernelIN5flash19enable_sm80_to_sm89INS1_16FlashAttnFwdSm80INS1_25CollectiveMainloopFwdSm80ILi8ELi1ELb0EN4cute5tupleIJNS5_1CILi128EEENS7_ILi48EEENS7_ILi256EEEEEELi256ENS_6half_tEfNS_4arch4Sm80ELb0ELb0ELb1ELb1ELb1ELb1ELb1ELb0EEENS1_21CollectiveEpilogueFwdINS6_IJS8_SA_S9_EEENS6_IJNS7_ILi1EEESI_SI_EEESC_SE_Li256ELb1ELb1ELb0ELb0EEENS1_19SingleTileSchedulerILb1ELb0ELb1ELi128EEEEEEEEEvNT_6ParamsE)
        /*00e0*/ 	.word	0x000000ff


	//----- nvinfo : EIATTR_FRAME_SIZE
	.align		4
.L_48:
        /*00e4*/ 	.byte	0x04, 0x11
        /*00e6*/ 	.short	(.L_50 - .L_49)
	.align		4
.L_49:
        /*00e8*/ 	.word	index@($__internal_4_$__cuda_sm70_shflsync_idx_p)
        /*00ec*/ 	.word	0x00000000


	//----- nvinfo : EIATTR_FRAME_SIZE
	.align		4
.L_50:
        /*00f0*/ 	.byte	0x04, 0x11
        /*00f2*/ 	.short	(.L_52 - .L_51)
	.align		4
.L_51:
        /*00f4*/ 	.word	index@(_ZN7cutlass13device_kernelIN5flash19enable_sm80_to_sm89INS1_16FlashAttnFwdSm80INS1_25CollectiveMainloopFwdSm80ILi8ELi1ELb0EN4cute5tupleIJNS5_1CILi128EEENS7_ILi48EEENS7_ILi256EEEEEELi256ENS_6half_tEfNS_4arch4Sm80ELb0ELb0ELb1ELb1ELb1ELb1ELb1ELb0EEENS1_21CollectiveEpilogueFwdINS6_IJS8_SA_S9_EEENS6_IJNS7_ILi1EEESI_SI_EEESC_SE_Li256ELb1ELb1ELb0ELb0EEENS1_19SingleTileSchedulerILb1ELb0ELb1ELi128EEEEEEEEEvNT_6ParamsE)
        /*00f8*/ 	.word	0x00000000


	//----- nvinfo : EIATTR_REGCOUNT
	.align		4
.L_52:
        /*00fc*/ 	.byte	0x04, 0x2f
        /*00fe*/ 	.short	(.L_54 - .L_53)
	.align		4
.L_53:
        /*0100*/ 	.word	index@(_ZN7cutlass13device_kernelIN5flash19enable_sm80_to_sm89INS1_16FlashAttnFwdSm80INS1_25CollectiveMainloopFwdSm80ILi8ELi1ELb0EN4cute5tupleIJNS5_1CILi128EEENS7_ILi96EEENS7_ILi256EEEEEELi256ENS_6half_tEfNS_4arch4Sm80ELb0ELb0ELb1ELb1ELb1ELb0ELb1ELb0EEENS1_21CollectiveEpilogueFwdINS6_IJS8_SA_S9_EEENS6_IJNS7_ILi1EEESI_SI_EEESC_SE_Li256ELb1ELb1ELb0ELb0EEENS1_19SingleTileSchedulerILb1ELb0ELb1ELi128EEEEEEEEEvNT_6ParamsE)
        /*0104*/ 	.word	0x000000ff


	//----- nvinfo : EIATTR_FRAME_SIZE
	.align		4
.L_54:
        /*0108*/ 	.byte	0x04, 0x11
        /*010a*/ 	.short	(.L_56 - .L_55)
	.align		4
.L_55:
        /*010c*/ 	.word	index@(_ZN7cutlass13device_kernelIN5flash19enable_sm80_to_sm89INS1_16FlashAttnFwdSm80INS1_25CollectiveMainloopFwdSm80ILi8ELi1ELb0EN4cute5tupleIJNS5_1CILi128EEENS7_ILi96EEENS7_ILi256EEEEEELi256ENS_6half_tEfNS_4arch4Sm80ELb0ELb0ELb1ELb1ELb1ELb0ELb1ELb0EEENS1_21CollectiveEpilogueFwdINS6_IJS8_SA_S9_EEENS6_IJNS7_ILi1EEESI_SI_EEESC_SE_Li256ELb1ELb1ELb0ELb0EEENS1_19SingleTileSchedulerILb1ELb0ELb1ELi128EEEEEEEEEvNT_6ParamsE)
        /*0110*/ 	.word	0x00000060


	//----- nvinfo : EIATTR_REGCOUNT
	.align		4
.L_56:
        /*0114*/ 	.byte	0x04, 0x2f
        /*0116*/ 	.short	(.L_58 - .L_57)
	.align		4
.L_57:
        /*0118*/ 	.word	index@(_ZN7cutlass13device_kernelIN5flash19enable_sm80_to_sm89INS1_16FlashAttnFwdSm80INS1_25CollectiveMainloopFwdSm80ILi8ELi1ELb0EN4cute5tupleIJNS5_1CILi128EEENS7_ILi96EEENS7_ILi256EEEEEELi256ENS_6half_tEfNS_4arch4Sm80ELb0ELb0ELb1ELb0ELb1ELb0ELb1ELb0EEENS1_21CollectiveEpilogueFwdINS6_IJS8_SA_S9_EEENS6_IJNS7_ILi1EEESI_SI_EEESC_SE_Li256ELb0ELb1ELb0ELb0EEENS1_19SingleTileSchedulerILb0ELb0ELb1ELi128EEEEEEEEEvNT_6ParamsE)
        /*011c*/ 	.word	0x000000ff


	//----- nvinfo : EIATTR_FRAME_SIZE
	.align		4
.L_58:
        /*0120*/ 	.byte	0x04, 0x11
        /*0122*/ 	.short	(.L_60 - .L_59)
	.align		4
.L_59:
        /*0124*/ 	.word	index@(_ZN7cutlass13device_kernelIN5flash19enable_sm80_to_sm89INS1_16FlashAttnFwdSm80INS1_25CollectiveMainloopFwdSm80ILi8ELi1ELb0EN4cute5tupleIJNS5_1CILi128EEENS7_ILi96EEENS7_ILi256EEEEEELi256ENS_6half_tEfNS_4arch4Sm80ELb0ELb0ELb1ELb0ELb1ELb0ELb1ELb0EEENS1_21CollectiveEpilogueFwdINS6_IJS8_SA_S9_EEENS6_IJNS7_ILi1EEESI_SI_EEESC_SE_Li256ELb0ELb1ELb0ELb0EEENS1_19SingleTileSchedulerILb0ELb0ELb1ELi128EEEEEEEEEvNT_6ParamsE)
        /*0128*/ 	.word	0x00000090


	//----- nvinfo : EIATTR_REGCOUNT
	.align		4
.L_60:
        /*012c*/ 	.byte	0x04, 0x2f
        /*012e*/ 	.short	(.L_62 - .L_61)
	.align		4
.L_61:
        /*0130*/ 	.word	index@(_ZN7cutlass13device_kernelIN5flash19enable_sm80_to_sm89INS1_16FlashAttnFwdSm80INS1_25CollectiveMainloopFwdSm80ILi8ELi1ELb0EN4cute5tupleIJNS5_1CILi128EEENS7_ILi32EEENS7_ILi256EEEEEELi256ENS_6half_tEfNS_4arch4Sm80ELb1ELb0ELb1ELb1ELb1ELb1ELb1ELb0EEENS1_21CollectiveEpilogueFwdINS6_IJS8_SA_S9_EEENS6_IJNS7_ILi1EEESI_SI_EEESC_SE_Li256ELb1ELb1ELb0ELb0EEENS1_19SingleTileSchedulerILb1ELb0ELb1ELi128EEEEEEEEEvNT_6ParamsE)
        /*0134*/ 	.word	0x000000fb


	//----- nvinfo : EIATTR_FRAME_SIZE
	.align		4
.L_62:
        /*0138*/ 	.byte	0x04, 0x11
        /*013a*/ 	.short	(.L_64 - .L_63)
	.align		4
.L_63:
        /*013c*/ 	.word	index@(_ZN7cutlass13device_kernelIN5flash19enable_sm80_to_sm89INS1_16FlashAttnFwdSm80INS1_25CollectiveMainloopFwdSm80ILi8ELi1ELb0EN4cute5tupleIJNS5_1CILi128EEENS7_ILi32EEENS7_ILi256EEEEEELi256ENS_6half_tEfNS_4arch4Sm80ELb1ELb0ELb1ELb1ELb1ELb1ELb1ELb0EEENS1_21CollectiveEpilogueFwdINS6_IJS8_SA_S9_EEENS6_IJNS7_ILi1EEESI_SI_EEESC_SE_Li256ELb1ELb1ELb0ELb0EEENS1_19SingleTileSchedulerILb1ELb0ELb1ELi128EEEEEEEEEvNT_6ParamsE)
        /*0140*/ 	.word	0x00000000


	//----- nvinfo : EIATTR_REGCOUNT
	.align		4
.L_64:
        /*0144*/ 	.byte	0x04, 0x2f
        /*0146*/ 	.short	(.L_66 - .L_65)
	.align		4
.L_65:
        /*0148*/ 	.word	index@(_ZN7cutlass13device_kernelIN5flash19enable_sm80_to_sm89INS1_16FlashAttnFwdSm80INS1_25CollectiveMainloopFwdSm80ILi8ELi1ELb1EN4cute5tupleIJNS5_1CILi128EEENS7_ILi64EEENS7_ILi256EEEEEELi256ENS_6half_tEfNS_4arch4Sm80ELb1ELb0ELb1ELb1ELb1ELb0ELb1ELb0EEENS1_21CollectiveEpilogueFwdINS6_IJS8_SA_S9_EEENS6_IJNS7_ILi1EEESI_SI_EEESC_SE_Li256ELb1ELb1ELb0ELb0EEENS1_19SingleTileSchedulerILb1ELb0ELb1ELi128EEEEEEEEEvNT_6ParamsE)
        /*014c*/ 	.word	0x000000ff


	//----- nvinfo : EIATTR_FRAME_SIZE
	.align		4
.L_66:
        /*0150*/ 	.byte	0x04, 0x11
        /*0152*/ 	.short	(.L_68 - .L_67)
	.align		4
.L_67:
        /*0154*/ 	.word	index@(_ZN7cutlass13device_kernelIN5flash19enable_sm80_to_sm89INS1_16FlashAttnFwdSm80INS1_25CollectiveMainloopFwdSm80ILi8ELi1ELb1EN4cute5tupleIJNS5_1CILi128EEENS7_ILi64EEENS7_ILi256EEEEEELi256ENS_6half_tEfNS_4arch4Sm80ELb1ELb0ELb1ELb1ELb1ELb0ELb1ELb0EEENS1_21CollectiveEpilogueFwdINS6_IJS8_SA_S9_EEENS6_IJNS7_ILi1EEESI_SI_EEESC_SE_Li256ELb1ELb1ELb0ELb0EEENS1_19SingleTileSchedulerILb1ELb0ELb1ELi128EEEEEEEEEvNT_6ParamsE)
        /*0158*/ 	.word	0x00000108


	//----- nvinfo : EIATTR_REGCOUNT
	.align		4
.L_68:
        /*015c*/ 	.byte	0x04, 0x2f
        /*015e*/ 	.short	(.L_70 - .L_69)
	.align		4
.L_69:
        /*0160*/ 	.word	index@(_ZN7cutlass13device_kernelIN5flash19enable_sm80_to_sm89INS1_16FlashAttnFwdSm80INS1_25CollectiveMainloopFwdSm80ILi8ELi1ELb1EN4cute5tupleIJNS5_1CILi128EEENS7_ILi64EEENS7_ILi256EEEEEELi256ENS_6half_tEfNS_4arch4Sm80ELb1ELb0ELb1ELb0ELb1ELb0ELb1ELb0EEENS1_21CollectiveEpilogueFwdINS6_IJS8_SA_S9_EEENS6_IJNS7_ILi1EEESI_SI_EEESC_SE_Li256ELb0ELb1ELb0ELb0EEENS1_30DynamicPersistentTileSchedulerILi256ELi256ELb0ELb1ELb0EEEEEEEEEvNT_6ParamsE)
        /*0164*/ 	.word	0x000000ff


	//----- nvinfo : EIATTR_FRAME_SIZE
	.align		4
.L_70:
        /*0168*/ 	.byte	0x04, 0x11
        /*016a*/ 	.short	(.L_72 - .L_71)
	.align		4
.L_71:
        /*016c*/ 	.word	index@($__internal_3_$__cuda_sm70_shflsync_idx_p)
        /*0170*/ 	.word	0x00000000


	//----- nvinfo : EIATTR_FRAME_SIZE
	.align		4
.L_72:
        /*0174*/ 	.byte	0x04, 0x11
        /*0176*/ 	.short	(.L_74 - .L_73)
	.align		4
.L_73:
        /*0178*/ 	.word	index@($__internal_2_$__cuda_sm70_shflsync_bfly_p)
        /*017c*/ 	.word	0x00000000


	//----- nvinfo : EIATTR_FRAME_SIZE
	.align		4
.L_74:
        /*0180*/ 	.byte	0x04, 0x11
        /*0182*/ 	.short	(.L_76 - .L_75)
	.align		4
.L_75:
        /*0184*/ 	.word	index@(_ZN7cutlass13device_kernelIN5flash19enable_sm80_to_sm89INS1_16FlashAttnFwdSm80INS1_25CollectiveMainloopFwdSm80ILi8ELi1ELb1EN4cute5tupleIJNS5_1CILi128EEENS7_ILi64EEENS7_ILi256EEEEEELi256ENS_6half_tEfNS_4arch4Sm80ELb1ELb0ELb1ELb0ELb1ELb0ELb1ELb0EEENS1_21CollectiveEpilogueFwdINS6_IJS8_SA_S9_EEENS6_IJNS7_ILi1EEESI_SI_EEESC_SE_Li256ELb0ELb1ELb0ELb0EEENS1_30DynamicPersistentTileSchedulerILi256ELi256ELb0ELb1ELb0EEEEEEEEEvNT_6ParamsE)
        /*0188*/ 	.word	0x00000130


	//----- nvinfo : EIATTR_REGCOUNT
	.align		4
.L_76:
        /*018c*/ 	.byte	0x04, 0x2f
        /*018e*/ 	.short	(.L_78 - .L_77)
	.align		4
.L_77:
        /*0190*/ 	.word	index@(_ZN7cutlass13device_kernelIN5flash19enable_sm80_to_sm89INS1_16FlashAttnFwdSm80INS1_25CollectiveMainloopFwdSm80ILi8ELi1ELb0EN4cute5tupleIJNS5_1CILi128EEENS7_ILi32EEENS7_ILi256EEEEEELi256ENS_6half_tEfNS_4arch4Sm80ELb0ELb1ELb1ELb1ELb1ELb1ELb1ELb0EEENS1_21CollectiveEpilogueFwdINS6_IJS8_SA_S9_EEENS6_IJNS7_ILi1EEESI_SI_EEESC_SE_Li256ELb1ELb1ELb0ELb0EEENS1_19SingleTileSchedulerILb1ELb0ELb1ELi128EEEEEEEEEvNT_6ParamsE)
        /*0194*/ 	.word	0x000000fb


	//----- nvinfo : EIATTR_FRAME_SIZE
	.align		4
.L_78:
        /*0198*/ 	.byte	0x04, 0x11
        /*019a*/ 	.short	(.L_80 - .L_79)
	.align		4
.L_79:
        /*019c*/ 	.word	index@(_ZN7cutlass13device_kernelIN5flash19enable_sm80_to_sm89INS1_16FlashAttnFwdSm80INS1_25CollectiveMainloopFwdSm80ILi8ELi1ELb0EN4cute5tupleIJNS5_1CILi128EEENS7_ILi32EEENS7_ILi256EEEEEELi256ENS_6half_tEfNS_4arch4Sm80ELb0ELb1ELb1ELb1ELb1ELb1ELb1ELb0EEENS1_21CollectiveEpilogueFwdINS6_IJS8_SA_S9_EEENS6_IJNS7_ILi1EEESI_SI_EEESC_SE_Li256ELb1ELb1ELb0ELb0EEENS1_19SingleTileSchedulerILb1ELb0ELb1ELi128EEEEEEEEEvNT_6ParamsE)
        /*01a0*/ 	.word	0x00000000


	//----- nvinfo : EIATTR_REGCOUNT
	.align		4
.L_80:
        /*01a4*/ 	.byte	0x04, 0x2f
        /*01a6*/ 	.short	(.L_82 - .L_81)
	.align		4
.L_81:
        /*01a8*/ 	.word	index@(_ZN7cutlass13device_kernelIN5flash19enable_sm80_to_sm89INS1_16FlashAttnFwdSm80INS1_25CollectiveMainloopFwdSm80ILi8ELi1ELb1EN4cute5tupleIJNS5_1CILi128EEENS7_ILi48EEENS7_ILi256EEEEEELi256ENS_6half_tEfNS_4arch4Sm80ELb0ELb1ELb1ELb1ELb1ELb0ELb1ELb0EEENS1_21CollectiveEpilogueFwdINS6_IJS8_SA_S9_EEENS6_IJNS7_ILi1EEESI_SI_EEESC_SE_Li256ELb1ELb1ELb0ELb0EEENS1_19SingleTileSchedulerILb1ELb0ELb1ELi128EEEEEEEEEvNT_6ParamsE)
        /*01ac*/ 	.word	0x000000ff


	//----- nvinfo : EIATTR_FRAME_SIZE
	.align		4
.L_82:
        /*01b0*/ 	.byte	0x04, 0x11
        /*01b2*/ 	.short	(.L_84 - .L_83)
	.align		4
.L_83:
        /*01b4*/ 	.word	index@($__internal_1_$__cuda_sm70_shflsync_idx_p)
        /*01b8*/ 	.word	0x00000000


	//----- nvinfo : EIATTR_FRAME_SIZE
	.align		4
.L_84:
        /*01bc*/ 	.byte	0x04, 0x11
        /*01be*/ 	.short	(.L_86 - .L_85)
	.align		4
.L_85:
        /*01c0*/ 	.word	index@(_ZN7cutlass13device_kernelIN5flash19enable_sm80_to_sm89INS1_16FlashAttnFwdSm80INS1_25CollectiveMainloopFwdSm80ILi8ELi1ELb1EN4cute5tupleIJNS5_1CILi128EEENS7_ILi48EEENS7_ILi256EEEEEELi256ENS_6half_tEfNS_4arch4Sm80ELb0ELb1ELb1ELb1ELb1ELb0ELb1ELb0EEENS1_21CollectiveEpilogueFwdINS6_IJS8_SA_S9_EEENS6_IJNS7_ILi1EEESI_SI_EEESC_SE_Li256ELb1ELb1ELb0ELb0EEENS1_19SingleTileSchedulerILb1ELb0ELb1ELi128EEEEEEEEEvNT_6ParamsE)
        /*01c4*/ 	.word	0x00000068


	//----- nvinfo : EIATTR_REGCOUNT
	.align		4
.L_86:
        /*01c8*/ 	.byte	0x04, 0x2f
        /*01ca*/ 	.short	(.L_88 - .L_87)
	.align		4
.L_87:
        /*01cc*/ 	.word	index@(_ZN7cutlass13device_kernelIN5flash19enable_sm80_to_sm89INS1_16FlashAttnFwdSm80INS1_25CollectiveMainloopFwdSm80ILi8ELi1ELb1EN4cute5tupleIJNS5_1CILi128EEENS7_ILi48EEENS7_ILi256EEEEEELi256ENS_6half_tEfNS_4arch4Sm80ELb0ELb1ELb1ELb0ELb1ELb0ELb1ELb0EEENS1_21CollectiveEpilogueFwdINS6_IJS8_SA_S9_EEENS6_IJNS7_ILi1EEESI_SI_EEESC_SE_Li256ELb0ELb1ELb0ELb0EEENS1_19SingleTileSchedulerILb0ELb0ELb1ELi128EEEEEEEEEvNT_6ParamsE)
        /*01d0*/ 	.word	0x000000ff


	//----- nvinfo : EIATTR_FRAME_SIZE
	.align		4
.L_88:
        /*01d4*/ 	.byte	0x04, 0x11
        /*01d6*/ 	.short	(.L_90 - .L_89)
	.align		4
.L_89:
        /*01d8*/ 	.word	index@($__internal_0_$__cuda_sm70_shflsync_idx_p)
        /*01dc*/ 	.word	0x00000000


	//----- nvinfo : EIATTR_FRAME_SIZE
	.align		4
.L_90:
        /*01e0*/ 	.byte	0x04, 0x11
        /*01e2*/ 	.short	(.L_92 - .L_91)
	.align		4
.L_91:
        /*01e4*/ 	.word	index@(_ZN7cutlass13device_kernelIN5flash19enable_sm80_to_sm89INS1_16FlashAttnFwdSm80INS1_25CollectiveMainloopFwdSm80ILi8ELi1ELb1EN4cute5tupleIJNS5_1CILi128EEENS7_ILi48EEENS7_ILi256EEEEEELi256ENS_6half_tEfNS_4arch4Sm80ELb0ELb1ELb1ELb0ELb1ELb0ELb1ELb0EEENS1_21CollectiveEpilogueFwdINS6_IJS8_SA_S9_EEENS6_IJNS7_ILi1EEESI_SI_EEESC_SE_Li256ELb0ELb1ELb0ELb0EEENS1_19SingleTileSchedulerILb0ELb0ELb1ELi128EEEEEEEEEvNT_6ParamsE)
        /*01e8*/ 	.word	0x00000068


	//----- nvinfo : EIATTR_REGCOUNT
	.align		4
.L_92:
        /*01ec*/ 	.byte	0x04, 0x2f
        /*01ee*/ 	.short	(.L_94 - .L_93)
	.align		4
.L_93:
        /*01f0*/ 	.word	index@(_ZN7cutlass13device_kernelIN5flash19enable_sm80_to_sm89INS1_16FlashAttnFwdSm80INS1_25CollectiveMainloopFwdSm80ILi8ELi1ELb0EN4cute5tupleIJNS5_1CILi128EEENS7_ILi32EEENS7_ILi256EEEEEELi256ENS_6half_tEfNS_4arch4Sm80ELb0ELb0ELb1ELb1ELb1ELb1ELb1ELb0EEENS1_21CollectiveEpilogueFwdINS6_IJS8_SA_S9_EEENS6_IJNS7_ILi1EEESI_SI_EEESC_SE_Li256ELb1ELb1ELb0ELb0EEENS1_19SingleTileSchedulerILb1ELb0ELb1ELi128EEEEEEEEEvNT_6ParamsE)
        /*01f4*/ 	.word	0x000000f8


	//----- nvinfo : EIATTR_FRAME_SIZE
	.align		4
.L_94:
        /*01f8*/ 	.byte	0x04, 0x11
        /*01fa*/ 	.short	(.L_96 - .L_95)
	.align		4
.L_95:
        /*01fc*/ 	.word	index@(_ZN7cutlass13device_kernelIN5flash19enable_sm80_to_sm89INS1_16FlashAttnFwdSm80INS1_25CollectiveMainloopFwdSm80ILi8ELi1ELb0EN4cute5tupleIJNS5_1CILi128EEENS7_ILi32EEENS7_ILi256EEEEEELi256ENS_6half_tEfNS_4arch4Sm80ELb0ELb0ELb1ELb1ELb1ELb1ELb1ELb0EEENS1_21CollectiveEpilogueFwdINS6_IJS8_SA_S9_EEENS6_IJNS7_ILi1EEESI_SI_EEESC_SE_Li256ELb1ELb1ELb0ELb0EEENS1_19SingleTileSchedulerILb1ELb0ELb1ELi128EEEEEEEEEvNT_6ParamsE)
        /*0200*/ 	.word	0x00000000


	//----- nvinfo : EIATTR_REGCOUNT
	.align		4
.L_96:
        /*0204*/ 	.byte	0x04, 0x2f
        /*0206*/ 	.short	(.L_98 - .L_97)
	.align		4
.L_97:
        /*0208*/ 	.word	index@(_ZN7cutlass13device_kernelIN5flash19enable_sm80_to_sm89INS1_16FlashAttnFwdSm80INS1_25CollectiveMainloopFwdSm80ILi8ELi1ELb1EN4cute5tupleIJNS5_1CILi128EEENS7_ILi64EEENS7_ILi256EEEEEELi256ENS_6half_tEfNS_4arch4Sm80ELb0ELb0ELb1ELb1ELb1ELb0ELb1ELb0EEENS1_21CollectiveEpilogueFwdINS6_IJS8_SA_S9_EEENS6_IJNS7_ILi1EEESI_SI_EEESC_SE_Li256ELb1ELb1ELb0ELb0EEENS1_19SingleTileSchedulerILb1ELb0ELb1ELi128EEEEEEEEEvNT_6ParamsE)
        /*020c*/ 	.word	0x000000ff


	//----- nvinfo : EIATTR_FRAME_SIZE
	.align		4
.L_98:
        /*0210*/ 	.byte	0x04, 0x11
        /*0212*/ 	.short	(.L_100 - .L_99)
	.align		4
.L_99:
        /*0214*/ 	.word	index@(_ZN7cutlass13device_kernelIN5flash19enable_sm80_to_sm89INS1_16FlashAttnFwdSm80INS1_25CollectiveMainloopFwdSm80ILi8ELi1ELb1EN4cute5tupleIJNS5_1CILi128EEENS7_ILi64EEENS7_ILi256EEEEEELi256ENS_6half_tEfNS_4arch4Sm80ELb0ELb0ELb1ELb1ELb1ELb0ELb1ELb0EEENS1_21CollectiveEpilogueFwdINS6_IJS8_SA_S9_EEENS6_IJNS7_ILi1EEESI_SI_EEESC_SE_Li256ELb1ELb1ELb0ELb0EEENS1_19SingleTileSchedulerILb1ELb0ELb1ELi128EEEEEEEEEvNT_6ParamsE)
        /*0218*/ 	.word	0x000000a8


	//----- nvinfo : EIATTR_REGCOUNT
	.align		4
.L_100:
        /*021c*/ 	.byte	0x04, 0x2f
        /*021e*/ 	.short	(.L_102 - .L_101)
	.align		4
.L_101:
        /*0220*/ 	.word	index@(_ZN7cutlass13device_kernelIN5flash19enable_sm80_to_sm89INS1_16FlashAttnFwdSm80INS1_25CollectiveMainloopFwdSm80ILi8ELi1ELb1EN4cute5tupleIJNS5_1CILi128EEENS7_ILi64EEENS7_ILi256EEEEEELi256ENS_6half_tEfNS_4arch4Sm80ELb0ELb0ELb1ELb0ELb1ELb0ELb1ELb0EEENS1_21CollectiveEpilogueFwdINS6_IJS8_SA_S9_EEENS6_IJNS7_ILi1EEESI_SI_EEESC_SE_Li256ELb0ELb1ELb0ELb0EEENS1_19SingleTileSchedulerILb0ELb0ELb1ELi128EEEEEEEEEvNT_6ParamsE)
        /*0224*/ 	.word	0x000000ff


	//----- nvinfo : EIATTR_FRAME_SIZE
	.align		4
.L_102:
        /*0228*/ 	.byte	0x04, 0x11
        /*022a*/ 	.short	(.L_104 - .L_103)
	.align		4
.L_103:
        /*022c*/ 	.word	index@(_ZN7cutlass13device_kernelIN5flash19enable_sm80_to_sm89INS1_16FlashAttnFwdSm80INS1_25CollectiveMainloopFwdSm80ILi8ELi1ELb1EN4cute5tupleIJNS5_1CILi128EEENS7_ILi64EEENS7_ILi256EEEEEELi256ENS_6half_tEfNS_4arch4Sm80ELb0ELb0ELb1ELb0ELb1ELb0ELb1ELb0EEENS1_21CollectiveEpilogueFwdINS6_IJS8_SA_S9_EEENS6_IJNS7_ILi1EEESI_SI_EEESC_SE_Li256ELb0ELb1ELb0ELb0EEENS1_19SingleTileSchedulerILb0ELb0ELb1ELi128EEEEEEEEEvNT_6ParamsE)
        /*0230*/ 	.word	0x000000c0


	//----- nvinfo : EIATTR_MIN_STACK_SIZE
	.align		4
.L_104:
        /*0234*/ 	.byte	0x04, 0x12
        /*0236*/ 	.short	(.L_106 - .L_105)
	.align		4
.L_105:
        /*0238*/ 	.word	index@(_ZN7cutlass13device_kernelIN5flash19enable_sm80_to_sm89INS1_16FlashAttnFwdSm80INS1_25CollectiveMainloopFwdSm80ILi8ELi1ELb1EN4cute5tupleIJNS5_1CILi128EEENS7_ILi64EEENS7_ILi256EEEEEELi256ENS_6half_tEfNS_4arch4Sm80ELb0ELb0ELb1ELb0ELb1ELb0ELb1ELb0EEENS1_21CollectiveEpilogueFwdINS6_IJS8_SA_S9_EEENS6_IJNS7_ILi1EEESI_SI_EEESC_SE_Li256ELb0ELb1ELb0ELb0EEENS1_19SingleTileSchedulerILb0ELb0ELb1ELi128EEEEEEEEEvNT_6ParamsE)
        /*023c*/ 	.word	0x000000c0


	//----- nvinfo : EIATTR_MIN_STACK_SIZE
	.align		4
.L_106:
        /*0240*/ 	.byte	0x04, 0x12
        /*0242*/ 	.short	(.L_108 - .L_107)
	.align		4
.L_107:
        /*0244*/ 	.word	index@(_ZN7cutlass13device_kernelIN5flash19enable_sm80_to_sm89INS1_16FlashAttnFwdSm80INS1_25CollectiveMainloopFwdSm80ILi8ELi1ELb1EN4cute5tupleIJNS5_1CILi128EEENS7_ILi64EEENS7_ILi256EEEEEELi256ENS_6half_tEfNS_4arch4Sm80ELb0ELb0ELb1ELb1ELb1ELb0ELb1ELb0EEENS1_21CollectiveEpilogueFwdINS6_IJS8_SA_S9_EEENS6_IJNS7_ILi1EEESI_SI_EEESC_SE_Li256ELb1ELb1ELb0ELb0EEENS1_19SingleTileSchedulerILb1ELb0ELb1ELi128EEEEEEEEEvNT_6ParamsE)
        /*0248*/ 	.word	0x000000a8


	//----- nvinfo : EIATTR_MIN_STACK_SIZE
	.align		4
.L_108:
        /*024c*/ 	.byte	0x04, 0x12
        /*024e*/ 	.short	(.L_110 - .L_109)
	.align		4
.L_109:
        /*0250*/ 	.word	index@(_ZN7cutlass13device_kernelIN5flash19enable_sm80_to_sm89INS1_16FlashAttnFwdSm80INS1_25CollectiveMainloopFwdSm80ILi8ELi1ELb0EN4cute5tupleIJNS5_1CILi128EEENS7_ILi32EEENS7_ILi256EEEEEELi256ENS_6half_tEfNS_4arch4Sm80ELb0ELb0ELb1ELb1ELb1ELb1ELb1ELb0EEENS1_21CollectiveEpilogueFwdINS6_IJS8_SA_S9_EEENS6_IJNS7_ILi1EEESI_SI_EEESC_SE_Li256ELb1ELb1ELb0ELb0EEENS1_19SingleTileSchedulerILb1ELb0ELb1ELi128EEEEEEEEEvNT_6ParamsE)
        /*0254*/ 	.word	0x00000000


	//----- nvinfo : EIATTR_MIN_STACK_SIZE
	.align		4
.L_110:
        /*0258*/ 	.byte	0x04, 0x12
        /*025a*/ 	.short	(.L_112 - .L_111)
	.align		4
.L_111:
        /*025c*/ 	.word	index@(_ZN7cutlass13device_kernelIN5flash19enable_sm80_to_sm89INS1_16FlashAttnFwdSm80INS1_25CollectiveMainloopFwdSm80ILi8ELi1ELb1EN4cute5tupleIJNS5_1CILi128EEENS7_ILi48EEENS7_ILi256EEEEEELi256ENS_6half_tEfNS_4arch4Sm80ELb0ELb1ELb1ELb0ELb1ELb0ELb1ELb0EEENS1_21CollectiveEpilogueFwdINS6_IJS8_SA_S9_EEENS6_IJNS7_ILi1EEESI_SI_EEESC_SE_Li256ELb0ELb1ELb0ELb0EEENS1_19SingleTileSchedulerILb0ELb0ELb1ELi128EEEEEEEEEvNT_6ParamsE)
        /*0260*/ 	.word	0x00000068


	//----- nvinfo : EIATTR_MIN_STACK_SIZE
	.align		4
.L_112:
        /*0264*/ 	.byte	0x04, 0x12
        /*0266*/ 	.short	(.L_114 - .L_113)
	.align		4
.L_113:
        /*0268*/ 	.word	index@(_ZN7cutlass13device_kernelIN5flash19enable_sm80_to_sm89INS1_16FlashAttnFwdSm80INS1_25CollectiveMainloopFwdSm80ILi8ELi1ELb1EN4cute5tupleIJNS5_1CILi128EEENS7_ILi48EEENS7_ILi256EEEEEELi256ENS_6half_tEfNS_4arch4Sm80ELb0ELb1ELb1ELb1ELb1ELb0ELb1ELb0EEENS1_21CollectiveEpilogueFwdINS6_IJS8_SA_S9_EEENS6_IJNS7_ILi1EEESI_SI_EEESC_SE_Li256ELb1ELb1ELb0ELb0EEENS1_19SingleTileSchedulerILb1ELb0ELb1ELi128EEEEEEEEEvNT_6ParamsE)
        /*026c*/ 	.word	0x00000068


	//----- nvinfo : EIATTR_MIN_STACK_SIZE
	.align		4
.L_114:
        /*0270*/ 	.byte	0x04, 0x12
        /*0272*/ 	.short	(.L_116 - .L_115)
	.align		4
.L_115:
        /*0274*/ 	.word	index@(_ZN7cutlass13device_kernelIN5flash19enable_sm80_to_sm89INS1_16FlashAttnFwdSm80INS1_25CollectiveMainloopFwdSm80ILi8ELi1ELb0EN4cute5tupleIJNS5_1CILi128EEENS7_ILi32EEENS7_ILi256EEEEEELi256ENS_6half_tEfNS_4arch4Sm80ELb0ELb1ELb1ELb1ELb1ELb1ELb1ELb0EEENS1_21CollectiveEpilogueFwdINS6_IJS8_SA_S9_EEENS6_IJNS7_ILi1EEESI_SI_EEESC_SE_Li256ELb1ELb1ELb0ELb0EEENS1_19SingleTileSchedulerILb1ELb0ELb1ELi128EEEEEEEEEvNT_6ParamsE)
        /*0278*/ 	.word	0x00000000


	//----- nvinfo : EIATTR_MIN_STACK_SIZE
	.align		4
.L_116:
        /*027c*/ 	.byte	0x04, 0x12
        /*027e*/ 	.short	(.L_118 - .L_117)
	.align		4
.L_117:
        /*0280*/ 	.word	index@(_ZN7cutlass13device_kernelIN5flash19enable_sm80_to_sm89INS1_16FlashAttnFwdSm80INS1_25CollectiveMainloopFwdSm80ILi8ELi1ELb1EN4cute5tupleIJNS5_1CILi128EEENS7_ILi64EEENS7_ILi256EEEEEELi256ENS_6half_tEfNS_4arch4Sm80ELb1ELb0ELb1ELb0ELb1ELb0ELb1ELb0EEENS1_21CollectiveEpilogueFwdINS6_IJS8_SA_S9_EEENS6_IJNS7_ILi1EEESI_SI_EEESC_SE_Li256ELb0ELb1ELb0ELb0EEENS1_30DynamicPersistentTileSchedulerILi256ELi256ELb0ELb1ELb0EEEEEEEEEvNT_6ParamsE)
        /*0284*/ 	.word	0x00000130


	//----- nvinfo : EIATTR_MIN_STACK_SIZE
	.align		4
.L_118:
        /*0288*/ 	.byte	0x04, 0x12
        /*028a*/ 	.short	(.L_120 - .L_119)
	.align		4
.L_119:
        /*028c*/ 	.word	index@(_ZN7cutlass13device_kernelIN5flash19enable_sm80_to_sm89INS1_16FlashAttnFwdSm80INS1_25CollectiveMainloopFwdSm80ILi8ELi1ELb1EN4cute5tupleIJNS5_1CILi128EEENS7_ILi64EEENS7_ILi256EEEEEELi256ENS_6half_tEfNS_4arch4Sm80ELb1ELb0ELb1ELb1ELb1ELb0ELb1ELb0EEENS1_21CollectiveEpilogueFwdINS6_IJS8_SA_S9_EEENS6_IJNS7_ILi1EEESI_SI_EEESC_SE_Li256ELb1ELb1ELb0ELb0EEENS1_19SingleTileSchedulerILb1ELb0ELb1ELi128EEEEEEEEEvNT_6ParamsE)
        /*0290*/ 	.word	0x00000108


	//----- nvinfo : EIATTR_MIN_STACK_SIZE
	.align		4
.L_120:
        /*0294*/ 	.byte	0x04, 0x12
        /*0296*/ 	.short	(.L_122 - .L_121)
	.align		4
.L_121:
        /*0298*/ 	.word	index@(_ZN7cutlass13device_kernelIN5flash19enable_sm80_to_sm89INS1_16FlashAttnFwdSm80INS1_25CollectiveMainloopFwdSm80ILi8ELi1ELb0EN4cute5tupleIJNS5_1CILi128EEENS7_ILi32EEENS7_ILi256EEEEEELi256ENS_6half_tEfNS_4arch4Sm80ELb1ELb0ELb1ELb1ELb1ELb1ELb1ELb0EEENS1_21CollectiveEpilogueFwdINS6_IJS8_SA_S9_EEENS6_IJNS7_ILi1EEESI_SI_EEESC_SE_Li256ELb1ELb1ELb0ELb0EEENS1_19SingleTileSchedulerILb1ELb0ELb1ELi128EEEEEEEEEvNT_6ParamsE)
        /*029c*/ 	.word	0x00000000


	//----- nvinfo : EIATTR_MIN_STACK_SIZE
	.align		4
.L_122:
        /*02a0*/ 	.byte	0x04, 0x12
        /*02a2*/ 	.short	(.L_124 - .L_123)
	.align		4
.L_123:
        /*02a4*/ 	.word	index@(_ZN7cutlass13device_kernelIN5flash19enable_sm80_to_sm89INS1_16FlashAttnFwdSm80INS1_25CollectiveMainloopFwdSm80ILi8ELi1ELb0EN4cute5tupleIJNS5_1CILi128EEENS7_ILi96EEENS7_ILi256EEEEEELi256ENS_6half_tEfNS_4arch4Sm80ELb0ELb0ELb1ELb0ELb1ELb0ELb1ELb0EEENS1_21CollectiveEpilogueFwdINS6_IJS8_SA_S9_EEENS6_IJNS7_ILi1EEESI_SI_EEESC_SE_Li256ELb0ELb1ELb0ELb0EEENS1_19SingleTileSchedulerILb0ELb0ELb1ELi128EEEEEEEEEvNT_6ParamsE)
        /*02a8*/ 	.word	0x00000090


	//----- nvinfo : EIATTR_MIN_STACK_SIZE
	.align		4
.L_124:
        /*02ac*/ 	.byte	0x04, 0x12
        /*02ae*/ 	.short	(.L_126 - .L_125)
	.align		4
.L_125:
        /*02b0*/ 	.word	index@(_ZN7cutlass13device_kernelIN5flash19enable_sm80_to_sm89INS1_16FlashAttnFwdSm80INS1_25CollectiveMainloopFwdSm80ILi8ELi1ELb0EN4cute5tupleIJNS5_1CILi128EEENS7_ILi96EEENS7_ILi256EEEEEELi256ENS_6half_tEfNS_4arch4Sm80ELb0ELb0ELb1ELb1ELb1ELb0ELb1ELb0EEENS1_21CollectiveEpilogueFwdINS6_IJS8_SA_S9_EEENS6_IJNS7_ILi1EEESI_SI_EEESC_SE_Li256ELb1ELb1ELb0ELb0EEENS1_19SingleTileSchedulerILb1ELb0ELb1ELi128EEEEEEEEEvNT_6ParamsE)
        /*02b4*/ 	.word	0x00000060


	//----- nvinfo : EIATTR_MIN_STACK_SIZE
	.align		4
.L_126:
        /*02b8*/ 	.byte	0x04, 0x12
        /*02ba*/ 	.short	(.L_128 - .L_127)
	.align		4
.L_127:
        /*02bc*/ 	.word	index@(_ZN7cutlass13device_kernelIN5flash19enable_sm80_to_sm89INS1_16FlashAttnFwdSm80INS1_25CollectiveMainloopFwdSm80ILi8ELi1ELb0EN4cute5tupleIJNS5_1CILi128EEENS7_ILi48EEENS7_ILi256EEEEEELi256ENS_6half_tEfNS_4arch4Sm80ELb0ELb0ELb1ELb1ELb1ELb1ELb1ELb0EEENS1_21CollectiveEpilogueFwdINS6_IJS8_SA_S9_EEENS6_IJNS7_ILi1EEESI_SI_EEESC_SE_Li256ELb1ELb1ELb0ELb0EEENS1_19SingleTileSchedulerILb1ELb0ELb1ELi128EEEEEEEEEvNT_6ParamsE)
        /*02c0*/ 	.word	0x00000000


	//----- nvinfo : EIATTR_MIN_STACK_SIZE
	.align		4
.L_128:
        /*02c4*/ 	.byte	0x04, 0x12
        /*02c6*/ 	.short	(.L_130 - .L_129)
	.align		4
.L_129:
        /*02c8*/ 	.word	index@(_ZN7cutlass13device_kernelIN5flash19enable_sm80_to_sm89INS1_16FlashAttnFwdSm80INS1_25CollectiveMainloopFwdSm80ILi8ELi1ELb0EN4cute5tupleIJNS5_1CILi128EEENS7_ILi64EEENS7_ILi256EEEEEELi256ENS_6half_tEfNS_4arch4Sm80ELb0ELb1ELb1ELb0ELb1ELb0ELb1ELb0EEENS1_21CollectiveEpilogueFwdINS6_IJS8_SA_S9_EEENS6_IJNS7_ILi1EEESI_SI_EEESC_SE_Li256ELb0ELb1ELb0ELb0EEENS1_19SingleTileSchedulerILb0ELb0ELb1ELi128EEEEEEEEEvNT_6ParamsE)
        /*02cc*/ 	.word	0x00000030


	//----- nvinfo : EIATTR_MIN_STACK_SIZE
	.align		4
.L_130:
        /*02d0*/ 	.byte	0x04, 0x12
        /*02d2*/ 	.short	(.L_132 - .L_131)
	.align		4
.L_131:
        /*02d4*/ 	.word	index@(_ZN7cutlass13device_kernelIN5flash19enable_sm80_to_sm89INS1_16FlashAttnFwdSm80INS1_25CollectiveMainloopFwdSm80ILi8ELi1ELb0EN4cute5tupleIJNS5_1CILi128EEENS7_ILi64EEENS7_ILi256EEEEEELi256ENS_6half_tEfNS_4arch4Sm80ELb0ELb1ELb1ELb1ELb1ELb0ELb1ELb0EEENS1_21CollectiveEpilogueFwdINS6_IJS8_SA_S9_EEENS6_IJNS7_ILi1EEESI_SI_EEESC_SE_Li256ELb1ELb1ELb0ELb0EEENS1_19SingleTileSchedulerILb1ELb0ELb1ELi128EEEEEEEEEvNT_6ParamsE)
        /*02d8*/ 	.word	0x00000038


	//----- nvinfo : EIATTR_MIN_STACK_SIZE
	.align		4
.L_132:
        /*02dc*/ 	.byte	0x04, 0x12
        /*02de*/ 	.short	(.L_134 - .L_133)
	.align		4
.L_133:
        /*02e0*/ 	.word	index@(_ZN7cutlass13device_kernelIN5flash19enable_sm80_to_sm89INS1_16FlashAttnFwdSm80INS1_25CollectiveMainloopFwdSm80ILi8ELi1ELb0EN4cute5tupleIJNS5_1CILi128EEENS7_ILi48EEENS7_ILi256EEEEEELi256ENS_6half_tEfNS_4arch4Sm80ELb0ELb1ELb1ELb1ELb1ELb1ELb1ELb0EEENS1_21CollectiveEpilogueFwdINS6_IJS8_SA_S9_EEENS6_IJNS7_ILi1EEESI_SI_EEESC_SE_Li256ELb1ELb1ELb0ELb0EEENS1_19SingleTileSchedulerILb1ELb0ELb1ELi128EEEEEEEEEvNT_6ParamsE)
        /*02e4*/ 	.word	0x00000078


	//----- nvinfo : EIATTR_MIN_STACK_SIZE
	.align		4
.L_134:
        /*02e8*/ 	.byte	0x04, 0x12
        /*02ea*/ 	.short	(.L_136 - .L_135)
	.align		4
.L_135:
        /*02ec*/ 	.word	index@(_ZN7cutlass13device_kernelIN5flash19enable_sm80_to_sm89INS1_16FlashAttnFwdSm80INS1_25CollectiveMainloopFwdSm80ILi8ELi1ELb0EN4cute5tupleIJNS5_1CILi128EEENS7_ILi96EEENS7_ILi256EEEEEELi256ENS_6half_tEfNS_4arch4Sm80ELb1ELb0ELb1ELb0ELb1ELb0ELb1ELb0EEENS1_21CollectiveEpilogueFwdINS6_IJS8_SA_S9_EEENS6_IJNS7_ILi1EEESI_SI_EEESC_SE_Li256ELb0ELb1ELb0ELb0EEENS1_30DynamicPersistentTileSchedulerILi256ELi256ELb0ELb1ELb0EEEEEEEEEvNT_6ParamsE)
        /*02f0*/ 	.word	0x00000088


	//----- nvinfo : EIATTR_MIN_STACK_SIZE
	.align		4
.L_136:
        /*02f4*/ 	.byte	0x04, 0x12
        /*02f6*/ 	.short	(.L_138 - .L_137)
	.align		4
.L_137:
        /*02f8*/ 	.word	index@(_ZN7cutlass13device_kernelIN5flash19enable_sm80_to_sm89INS1_16FlashAttnFwdSm80INS1_25CollectiveMainloopFwdSm80ILi8ELi1ELb0EN4cute5tupleIJNS5_1CILi128EEENS7_ILi96EEENS7_ILi256EEEEEELi256ENS_6half_tEfNS_4arch4Sm80ELb1ELb0ELb1ELb1ELb1ELb0ELb1ELb0EEENS1_21CollectiveEpilogueFwdINS6_IJS8_SA_S9_EEENS6_IJNS7_ILi1EEESI_SI_EEESC_SE_Li256ELb1ELb1ELb0ELb0EEENS1_19SingleTileSchedulerILb1ELb0ELb1ELi128EEEEEEEEEvNT_6ParamsE)
        /*02fc*/ 	.word	0x00000070


	//----- nvinfo : EIATTR_MIN_STACK_SIZE
	.align		4
.L_138:
        /*0300*/ 	.byte	0x04, 0x12
        /*0302*/ 	.short	(.L_140 - .L_139)
	.align		4
.L_139:
        /*0304*/ 	.word	index@(_ZN7cutlass13device_kernelIN5flash19enable_sm80_to_sm89INS1_16FlashAttnFwdSm80INS1_25CollectiveMainloopFwdSm80ILi8ELi1ELb0EN4cute5tupleIJNS5_1CILi128EEENS7_ILi48EEENS7_ILi256EEEEEELi256ENS_6half_tEfNS_4arch4Sm80ELb1ELb0ELb1ELb1ELb1ELb1ELb1ELb0EEENS1_21CollectiveEpilogueFwdINS6_IJS8_SA_S9_EEENS6_IJNS7_ILi1EEESI_SI_EEESC_SE_Li256ELb1ELb1ELb0ELb0EEENS1_19SingleTileSchedulerILb1ELb0ELb1ELi128EEEEEEEEEvNT_6ParamsE)
        /*0308*/ 	.word	0x00000000
.L_140:


//--------------------- .nv.info._ZN7cutlass13device_kernelIN5flash19enable_sm80_to_sm89INS1_16FlashAttnFwdSm80INS1_25CollectiveMainloopFwdSm80ILi8ELi1ELb1EN4cute5tupleIJNS5_1CILi128EEENS7_ILi64EEENS7_ILi256EEEEEELi256ENS_6half_tEfNS_4arch4Sm80ELb0ELb0ELb1ELb0ELb1ELb0ELb1ELb0EEENS1_21CollectiveEpilogueFwdINS6_IJS8_SA_S9_EEENS6_IJNS7_ILi1EEESI_SI_EEESC_SE_Li256ELb0ELb1ELb0ELb0EEENS1_19SingleTileSchedulerILb0ELb0ELb1ELi128EEEEEEEEEvNT_6ParamsE --------------------------
	.section	.nv.info._ZN7cutlass13device_kernelIN5flash19enable_sm80_to_sm89INS1_16FlashAttnFwdSm80INS1_25CollectiveMainloopFwdSm80ILi8ELi1ELb1EN4cute5tupleIJNS5_1CILi128EEENS7_ILi64EEENS7_ILi256EEEEEELi256ENS_6half_tEfNS_4arch4Sm80ELb0ELb0ELb1ELb0ELb1ELb0ELb1ELb0EEENS1_21CollectiveEpilogueFwdINS6_IJS8_SA_S9_EEENS6_IJNS7_ILi1EEESI_SI_EEESC_SE_Li256ELb0ELb1ELb0ELb0EEENS1_19SingleTileSchedulerILb0ELb0ELb1ELi128EEEEEEEEEvNT_6ParamsE,"",@"SHT_CUDA_INFO"
	.sectionflags	@""
	.align	4


	//----- nvinfo : EIATTR_CUDA_API_VERSION
	.align		4
        /*0000*/ 	.byte	0x04, 0x37
        /*0002*/ 	.short	(.L_142 - .L_141)
.L_141:
        /*0004*/ 	.word	0x00000082


	//----- nvinfo : EIATTR_SW2861232_WAR
	.align		4
.L_142:
        /*0008*/ 	.byte	0x01, 0x35
	.zero		2


	//----- nvinfo : EIATTR_PARAM_CBANK
	.align		4
        /*000c*/ 	.byte	0x04, 0x0a
        /*000e*/ 	.short	(.L_144 - .L_143)
	.align		4
.L_143:
        /*0010*/ 	.word	index@(.nv.constant0._ZN7cutlass13device_kernelIN5flash19enable_sm80_to_sm89INS1_16FlashAttnFwdSm80INS1_25CollectiveMainloopFwdSm80ILi8ELi1ELb1EN4cute5tupleIJNS5_1CILi128EEENS7_ILi64EEENS7_ILi256EEEEEELi256ENS_6half_tEfNS_4arch4Sm80ELb0ELb0ELb1ELb0ELb1ELb0ELb1ELb0EEENS1_21CollectiveEpilogueFwdINS6_IJS8_SA_S9_EEENS6_IJNS7_ILi1EEESI_SI_EEESC_SE_Li256ELb0ELb1ELb0ELb0EEENS1_19SingleTileSchedulerILb0ELb0ELb1ELi128EEEEEEEEEvNT_6ParamsE)
        /*0014*/ 	.short	0x0160
        /*0016*/ 	.short	0x0418


	//----- nvinfo : EIATTR_CBANK_PARAM_SIZE
	.align		4
.L_144:
        /*0018*/ 	.byte	0x03, 0x19
        /*001a*/ 	.short	0x0418


	//----- nvinfo : EIATTR_KPARAM_INFO
	.align		4
        /*001c*/ 	.byte	0x04, 0x17
        /*001e*/ 	.short	(.L_146 - .L_145)
.L_145:
        /*0020*/ 	.word	0x00000000
        /*0024*/ 	.short	0x0000
        /*0026*/ 	.short	0x0000
        /*0028*/ 	.byte	0x00, 0xf0, 0x61, 0x10


	//----- nvinfo : EIATTR_MAXREG_COUNT
	.align		4
.L_146:
        /*002c*/ 	.byte	0x03, 0x1b
        /*002e*/ 	.short	0x00ff


	//----- nvinfo : EIATTR_NUM_BARRIERS
	.align		4
        /*0030*/ 	.byte	0x02, 0x4c
        /*0032*/ 	.byte	0x02
	.zero		1


	//----- nvinfo : EIATTR_ANNOTATIONS
	.align		4
        /*0034*/ 	.byte	0x04, 0x55
        /*0036*/ 	.short	(.L_148 - .L_147)


	//   ....[0]....
.L_147:
        /*0038*/ 	.word	0x00000001
        /*003c*/ 	.byte	0x20, 0x06, 0x00, 0x00, 0x01, 0x00, 0x00, 0x00, 0xb0, 0x08, 0x00, 0x00, 0x01, 0x00, 0x00, 0x00
        /* <DEDUP_REMOVED lines=52> */
        /*038c*/ 	.byte	0x90, 0x97, 0x00, 0x00


	//----- nvinfo : EIATTR_MERCURY_ISA_VERSION
	.align		4
.L_148:
        /*0390*/ 	.byte	0x03, 0x5f
        /*0392*/ 	.short	0x0000


	//----- nvinfo : EIATTR_COOP_GROUP_MASK_REGIDS
	.align		4
        /*0394*/ 	.byte	0x04, 0x29
        /*0396*/ 	.short	(.L_150 - .L_149)


	//   ....[0]....
.L_149:
        /*0398*/ 	.word	0xffffffff


	//   ....[1]....
        /*039c*/ 	.word	0xffffffff


	//   ....[2]....
        /*03a0*/ 	.word	0xffffffff


	//   ....[3]....
        /*03a4*/ 	.word	0xffffffff


	//   ....[4]....
        /*03a8*/ 	.word	0xffffffff


	//   ....[5]....
        /*03ac*/ 	.word	0xffffffff


	//   ....[6]....
        /*03b0*/ 	.word	0xffffffff


	//   ....[7]....
        /*03b4*/ 	.word	0xffffffff


	//   ....[8]....
        /*03b8*/ 	.word	0xffffffff


	//   ....[9]....
        /*03bc*/ 	.word	0xffffffff


	//   ....[10]....
        /*03c0*/ 	.word	0xffffffff


	//   ....[11]....
        /*03c4*/ 	.word	0xffffffff


	//   ....[12]....
        /*03c8*/ 	.word	0xffffffff


	//   ....[13]....
        /*03cc*/ 	.word	0xffffffff


	//   ....[14]....
        /*03d0*/ 	.word	0xffffffff


	//   ....[15]....
        /*03d4*/ 	.word	0xffffffff


	//   ....[16]....
        /*03d8*/ 	.word	0xffffffff


	//   ....[17]....
        /*03dc*/ 	.word	0xffffffff


	//   ....[18]....
        /*03e0*/ 	.word	0xffffffff


	//   ....[19]....
        /*03e4*/ 	.word	0xffffffff


	//   ....[20]....
        /*03e8*/ 	.word	0xffffffff


	//   ....[21]....
        /*03ec*/ 	.word	0xffffffff


	//   ....[22]....
        /*03f0*/ 	.word	0xffffffff


	//   ....[23]....
        /*03f4*/ 	.word	0xffffffff


	//   ....[24]....
        /*03f8*/ 	.word	0xffffffff


	//   ....[25]....
        /*03fc*/ 	.word	0xffffffff


	//   ....[26]....
        /*0400*/ 	.word	0xffffffff


	//   ....[27]....
        /*0404*/ 	.word	0xffffffff


	//   ....[28]....
        /*0408*/ 	.word	0xffffffff


	//   ....[29]....
        /*040c*/ 	.word	0xffffffff


	//   ....[30]....
        /*0410*/ 	.word	0xffffffff


	//   ....[31]....
        /*0414*/ 	.word	0xffffffff


	//   ....[32]....
        /*0418*/ 	.word	0xffffffff


	//   ....[33]....
        /*041c*/ 	.word	0xffffffff


	//   ....[34]....
        /*0420*/ 	.word	0xffffffff


	//   ....[35]....
        /*0424*/ 	.word	0xffffffff


	//   ....[36]....
        /*0428*/ 	.word	0xffffffff


	//   ....[37]....
        /*042c*/ 	.word	0xffffffff


	//   ....[38]....
        /*0430*/ 	.word	0xffffffff


	//   ....[39]....
        /*0434*/ 	.word	0xffffffff


	//   ....[40]....
        /*0438*/ 	.word	0xffffffff


	//   ....[41]....
        /*043c*/ 	.word	0xffffffff


	//   ....[42]....
        /*0440*/ 	.word	0xffffffff


	//   ....[43]....
        /*0444*/ 	.word	0xffffffff


	//   ....[44]....
        /*0448*/ 	.word	0xffffffff


	//   ....[45]....
        /*044c*/ 	.word	0xffffffff


	//   ....[46]....
        /*0450*/ 	.word	0xffffffff


	//   ....[47]....
        /*0454*/ 	.word	0xffffffff


	//   ....[48]....
        /*0458*/ 	.word	0xffffffff


	//   ....[49]....
        /*045c*/ 	.word	0xffffffff


	//   ....[50]....
        /*0460*/ 	.word	0xffffffff


	//   ....[51]....
        /*0464*/ 	.word	0xffffffff


	//----- nvinfo : EIATTR_COOP_GROUP_INSTR_OFFSETS
	.align		4
.L_150:
        /*0468*/ 	.byte	0x04, 0x28
        /*046a*/ 	.short	(.L_152 - .L_151)


	//   ....[0]....
.L_151:
        /*046c*/ 	.word	0x00000740


	//   ....[1]....
        /*0470*/ 	.word	0x00000770


	//   ....[2]....
        /*0474*/ 	.word	0x000009a0


	//   ....[3]....
        /*0478*/ 	.word	0x000009b0


	//   ....[4]....
        /*047c*/ 	.word	0x00000b10


	//   ....[5]....
        /*0480*/ 	.word	0x00000b30


	//   ....[6]....
        /*0484*/ 	.word	0x00000db0


	//   ....[7]....
        /*0488*/ 	.word	0x00000de0


	//   ....[8]....
        /*048c*/ 	.word	0x00000fb0


	//   ....[9]....
        /*0490*/ 	.word	0x00000fd0


	//   ....[10]....
        /*0494*/ 	.word	0x00001130


	//   ....[11]....
        /*0498*/ 	.word	0x00001150


	//   ....[12]....
        /*049c*/ 	.word	0x00001940


	//   ....[13]....
        /*04a0*/ 	.word	0x00001960


	//   ....[14]....
        /*04a4*/ 	.word	0x00001980


	//   ....[15]....
        /*04a8*/ 	.word	0x00001990


	//   ....[16]....
        /*04ac*/ 	.word	0x00003150


	//   ....[17]....
        /*04b0*/ 	.word	0x00003170


	//   ....[18]....
        /*04b4*/ 	.word	0x00003210


	//   ....[19]....
        /*04b8*/ 	.word	0x00003230


	//   ....[20]....
        /*04bc*/ 	.word	0x00003950


	//   ....[21]....
        /*04c0*/ 	.word	0x000039f0


	//   ....[22]....
        /*04c4*/ 	.word	0x00003a00


	//   ....[23]....
        /*04c8*/ 	.word	0x00003a50


	//   ....[24]....
        /*04cc*/ 	.word	0x00005bf0


	//   ....[25]....
        /*04d0*/ 	.word	0x00005c00


	//   ....[26]....
        /*04d4*/ 	.word	0x00005cb0


	//   ....[27]....
        /*04d8*/ 	.word	0x00005ce0


	//   ....[28]....
        /*04dc*/ 	.word	0x00006010


	//   ....[29]....
        /*04e0*/ 	.word	0x00006020


	//   ....[30]....
        /*04e4*/ 	.word	0x000060f0


	//   ....[31]....
        /*04e8*/ 	.word	0x00006100


	//   ....[32]....
        /*04ec*/ 	.word	0x00007530


	//   ....[33]....
        /*04f0*/ 	.word	0x00007550


	//   ....[34]....
        /*04f4*/ 	.word	0x00007c10


	//   ....[35]....
        /*04f8*/ 	.word	0x00007c30


	//   ....[36]....
        /*04fc*/ 	.word	0x000094e0


	//   ....[37]....
        /*0500*/ 	.word	0x000094f0


	//   ....[38]....
        /*0504*/ 	.word	0x00009520


	//   ....[39]....
        /*0508*/ 	.word	0x00009540


	//   ....[40]....
        /*050c*/ 	.word	0x0000acc0


	//   ....[41]....
        /*0510*/ 	.word	0x0000acd0


	//   ....[42]....
        /*0514*/ 	.word	0x0000acf0


	//   ....[43]....
        /*0518*/ 	.word	0x0000ad00


	//   ....[44]....
        /*051c*/ 	.word	0x0000ae40


	//   ....[45]....
        /*0520*/ 	.word	0x0000ae60


	//   ....[46]....
        /*0524*/ 	.word	0x0000b060


	//   ....[47]....
        /*0528*/ 	.word	0x0000b090


	//   ....[48]....
        /*052c*/ 	.word	0x0000b250


	//   ....[49]....
        /*0530*/ 	.word	0x0000b280


	//   ....[50]....
        /*0534*/ 	.word	0x0000b440


	//   ....[51]....
        /*0538*/ 	.word	0x0000b460


	//----- nvinfo : EIATTR_EXIT_INSTR_OFFSETS
	.align		4
.L_152:
        /*053c*/ 	.byte	0x04, 0x1c
        /*053e*/ 	.short	(.L_154 - .L_153)


	//   ....[0]....
.L_153:
        /*0540*/ 	.word	0x00000040


	//   ....[1]....
        /*0544*/ 	.word	0x0000b470


	//   ....[2]....
        /*0548*/ 	.word	0x0000b5b0


	//   ....[3]....
        /*054c*/ 	.word	0x0000b610


	//----- nvinfo : EIATTR_CTAIDZ_USED
	.align		4
.L_154:
        /*0550*/ 	.byte	0x01, 0x04
	.zero		2


	//----- nvinfo : EIATTR_MAX_THREADS
	.align		4
        /*0554*/ 	.byte	0x04, 0x05
        /*0556*/ 	.short	(.L_156 - .L_155)
.L_155:
        /*0558*/ 	.word	0x00000100
        /*055c*/ 	.word	0x00000001
        /*0560*/ 	.word	0x00000001


	//----- nvinfo : EIATTR_CRS_STACK_SIZE
	.align		4
.L_156:
        /*0564*/ 	.byte	0x04, 0x1e
        /*0566*/ 	.short	(.L_158 - .L_157)
.L_157:
        /*0568*/ 	.word	0x00000000
.L_158:


//--------------------- .nv.info._ZN7cutlass13device_kernelIN5flash19enable_sm80_to_sm89INS1_16FlashAttnFwdSm80INS1_25CollectiveMainloopFwdSm80ILi8ELi1ELb1EN4cute5tupleIJNS5_1CILi128EEENS7_ILi64EEENS7_ILi256EEEEEELi256ENS_6half_tEfNS_4arch4Sm80ELb0ELb0ELb1ELb1ELb1ELb0ELb1ELb0EEENS1_21CollectiveEpilogueFwdINS6_IJS8_SA_S9_EEENS6_IJNS7_ILi1EEESI_SI_EEESC_SE_Li256ELb1ELb1ELb0ELb0EEENS1_19SingleTileSchedulerILb1ELb0ELb1ELi128EEEEEEEEEvNT_6ParamsE --------------------------
	.section	.nv.info._ZN7cutlass13device_kernelIN5flash19enable_sm80_to_sm89INS1_16FlashAttnFwdSm80INS1_25CollectiveMainloopFwdSm80ILi8ELi1ELb1EN4cute5tupleIJNS5_1CILi128EEENS7_ILi64EEENS7_ILi256EEEEEELi256ENS_6half_tEfNS_4arch4Sm80ELb0ELb0ELb1ELb1ELb1ELb0ELb1ELb0EEENS1_21CollectiveEpilogueFwdINS6_IJS8_SA_S9_EEENS6_IJNS7_ILi1EEESI_SI_EEESC_SE_Li256ELb1ELb1ELb0ELb0EEENS1_19SingleTileSchedulerILb1ELb0ELb1ELi128EEEEEEEEEvNT_6ParamsE,"",@"SHT_CUDA_INFO"
	.sectionflags	@""
	.align	4


	//----- nvinfo : EIATTR_CUDA_API_VERSION
	.align		4
        /*0000*/ 	.byte	0x04, 0x37
        /*0002*/ 	.short	(.L_160 - .L_159)
.L_159:
        /*0004*/ 	.word	0x00000082


	//----- nvinfo : EIATTR_SW2861232_WAR
	.align		4
.L_160:
        /*0008*/ 	.byte	0x01, 0x35
	.zero		2


	//----- nvinfo : EIATTR_PARAM_CBANK
	.align		4
        /*000c*/ 	.byte	0x04, 0x0a
        /*000e*/ 	.short	(.L_162 - .L_161)
	.align		4
.L_161:
        /*0010*/ 	.word	index@(.nv.constant0._ZN7cutlass13device_kernelIN5flash19enable_sm80_to_sm89INS1_16FlashAttnFwdSm80INS1_25CollectiveMainloopFwdSm80ILi8ELi1ELb1EN4cute5tupleIJNS5_1CILi128EEENS7_ILi64EEENS7_ILi256EEEEEELi256ENS_6half_tEfNS_4arch4Sm80ELb0ELb0ELb1ELb1ELb1ELb0ELb1ELb0EEENS1_21CollectiveEpilogueFwdINS6_IJS8_SA_S9_EEENS6_IJNS7_ILi1EEESI_SI_EEESC_SE_Li256ELb1ELb1ELb0ELb0EEENS1_19SingleTileSchedulerILb1ELb0ELb1ELi128EEEEEEEEEvNT_6ParamsE)
        /*0014*/ 	.short	0x0160
        /*0016*/ 	.short	0x0418


	//----- nvinfo : EIATTR_CBANK_PARAM_SIZE
	.align		4
.L_162:
        /*0018*/ 	.byte	0x03, 0x19
        /*001a*/ 	.short	0x0418


	//----- nvinfo : EIATTR_KPARAM_INFO
	.align		4
        /*001c*/ 	.byte	0x04, 0x17
        /*001e*/ 	.short	(.L_164 - .L_163)
.L_163:
        /*0020*/ 	.word	0x00000000
        /*0024*/ 	.short	0x0000
        /*0026*/ 	.short	0x0000
        /*0028*/ 	.byte	0x00, 0xf0, 0x61, 0x10


	//----- nvinfo : EIATTR_MAXREG_COUNT
	.align		4
.L_164:
        /*002c*/ 	.byte	0x03, 0x1b
        /*002e*/ 	.short	0x00ff


	//----- nvinfo : EIATTR_NUM_BARRIERS
	.align		4
        /*0030*/ 	.byte	0x02, 0x4c
        /*0032*/ 	.byte	0x02
	.zero		1


	//----- nvinfo : EIATTR_ANNOTATIONS
	.align		4
        /*0034*/ 	.byte	0x04, 0x55
        /*0036*/ 	.short	(.L_166 - .L_165)


	//   ....[0]....
.L_165:
        /* <DEDUP_REMOVED lines=49> */
        /*033c*/ 	.byte	0x20, 0x99, 0x00, 0x00, 0x01, 0x00, 0x00, 0x00, 0x30, 0x99, 0x00, 0x00


	//----- nvinfo : EIATTR_MERCURY_ISA_VERSION
	.align		4
.L_166:
        /*0348*/ 	.byte	0x03, 0x5f
        /*034a*/ 	.short	0x0000


	//----- nvinfo : EIATTR_COOP_GROUP_MASK_REGIDS
	.align		4
        /*034c*/ 	.byte	0x04, 0x29
        /*034e*/ 	.short	(.L_168 - .L_167)


	//   ....[0]....
.L_167:
        /*0350*/ 	.word	0xffffffff


	//   ....[1]....
        /*0354*/ 	.word	0xffffffff


	//   ....[2]....
        /*0358*/ 	.word	0xffffffff


	//   ....[3]....
        /*035c*/ 	.word	0xffffffff


	//   ....[4]....
        /*0360*/ 	.word	0xffffffff


	//   ....[5]....
        /*0364*/ 	.word	0xffffffff


	//   ....[6]....
        /*0368*/ 	.word	0xffffffff


	//   ....[7]....
        /*036c*/ 	.word	0xffffffff


	//   ....[8]....
        /*0370*/ 	.word	0xffffffff


	//   ....[9]....
        /*0374*/ 	.word	0xffffffff


	//   ....[10]....
        /*0378*/ 	.word	0xffffffff


	//   ....[11]....
        /*037c*/ 	.word	0xffffffff


	//   ....[12]....
        /*0380*/ 	.word	0xffffffff


	//   ....[13]....
        /*0384*/ 	.word	0xffffffff


	//   ....[14]....
        /*0388*/ 	.word	0xffffffff


	//   ....[15]....
        /*038c*/ 	.word	0xffffffff


	//   ....[16]....
        /*0390*/ 	.word	0xffffffff


	//   ....[17]....
        /*0394*/ 	.word	0xffffffff


	//   ....[18]....
        /*0398*/ 	.word	0xffffffff


	//   ....[19]....
        /*039c*/ 	.word	0xffffffff


	//   ....[20]....
        /*03a0*/ 	.word	0xffffffff


	//   ....[21]....
        /*03a4*/ 	.word	0xffffffff


	//   ....[22]....
        /*03a8*/ 	.word	0xffffffff


	//   ....[23]....
        /*03ac*/ 	.word	0xffffffff


	//   ....[24]....
        /*03b0*/ 	.word	0xffffffff


	//   ....[25]....
        /*03b4*/ 	.word	0xffffffff


	//   ....[26]....
        /*03b8*/ 	.word	0xffffffff


	//   ....[27]....
        /*03bc*/ 	.word	0xffffffff


	//   ....[28]....
        /*03c0*/ 	.word	0xffffffff


	//   ....[29]....
        /*03c4*/ 	.word	0xffffffff


	//   ....[30]....
        /*03c8*/ 	.word	0xffffffff


	//   ....[31]....
        /*03cc*/ 	.word	0xffffffff


	//   ....[32]....
        /*03d0*/ 	.word	0xffffffff


	//   ....[33]....
        /*03d4*/ 	.word	0xffffffff


	//   ....[34]....
        /*03d8*/ 	.word	0xffffffff


	//   ....[35]....
        /*03dc*/ 	.word	0xffffffff


	//   ....[36]....
        /*03e0*/ 	.word	0xffffffff


	//   ....[37]....
        /*03e4*/ 	.word	0xffffffff


	//   ....[38]....
        /*03e8*/ 	.word	0xffffffff


	//   ....[39]....
        /*03ec*/ 	.word	0xffffffff


	//   ....[40]....
        /*03f0*/ 	.word	0xffffffff


	//   ....[41]....
        /*03f4*/ 	.word	0xffffffff


	//   ....[42]....
        /*03f8*/ 	.word	0xffffffff


	//   ....[43]....
        /*03fc*/ 	.word	0xffffffff


	//   ....[44]....
        /*0400*/ 	.word	0xffffffff


	//   ....[45]....
        /*0404*/ 	.word	0xffffffff


	//   ....[46]....
        /*0408*/ 	.word	0xffffffff


	//   ....[47]....
        /*040c*/ 	.word	0xffffffff


	//   ....[48]....
        /*0410*/ 	.word	0xffffffff


	//   ....[49]....
        /*0414*/ 	.word	0xffffffff


	//   ....[50]....
        /*0418*/ 	.word	0xffffffff


	//   ....[51]....
        /*041c*/ 	.word	0xffffffff


	//   ....[52]....
        /*0420*/ 	.word	0xffffffff


	//   ....[53]....
        /*0424*/ 	.word	0xffffffff


	//   ....[54]....
        /*0428*/ 	.word	0xffffffff


	//   ....[55]....
        /*042c*/ 	.word	0xffffffff


	//   ....[56]....
        /*0430*/ 	.word	0xffffffff


	//   ....[57]....
        /*0434*/ 	.word	0xffffffff


	//   ....[58]....
        /*0438*/ 	.word	0xffffffff


	//   ....[59]....
        /*043c*/ 	.word	0xffffffff


	//   ....[60]....
        /*0440*/ 	.word	0xffffffff


	//----- nvinfo : EIATTR_COOP_GROUP_INSTR_OFFSETS
	.align		4
.L_168:
        /*0444*/ 	.byte	0x04, 0x28
        /*0446*/ 	.short	(.L_170 - .L_169)


	//   ....[0]....
.L_169:
        /*0448*/ 	.word	0x000000a0


	//   ....[1]....
        /*044c*/ 	.word	0x00001500


	//   ....[2]....
        /*0450*/ 	.word	0x00001530


	//   ....[3]....
        /*0454*/ 	.word	0x000015f0


	//   ....[4]....
        /*0458*/ 	.word	0x00001620


	//   ....[5]....
        /*045c*/ 	.word	0x00001750


	//   ....[6]....
        /*0460*/ 	.word	0x00001760


	//   ....[7]....
        /*0464*/ 	.word	0x00001900


	//   ....[8]....
        /*0468*/ 	.word	0x000019c0


	//   ....[9]....
        /*046c*/ 	.word	0x00001b00


	//   ....[10]....
        /*0470*/ 	.word	0x00001b40


	//   ....[11]....
        /*0474*/ 	.word	0x00001b80


	//   ....[12]....
        /*0478*/ 	.word	0x00001b90


	//   ....[13]....
        /*047c*/ 	.word	0x00001bb0


	//   ....[14]....
        /*0480*/ 	.word	0x00001c40


	//   ....[15]....
        /*0484*/ 	.word	0x00001d30


	//   ....[16]....
        /*0488*/ 	.word	0x00001d80


	//   ....[17]....
        /*048c*/ 	.word	0x00003990


	//   ....[18]....
        /*0490*/ 	.word	0x000039a0


	//   ....[19]....
        /*0494*/ 	.word	0x00003a30


	//   ....[20]....
        /*0498*/ 	.word	0x00003a50


	//   ....[21]....
        /*049c*/ 	.word	0x00004190


	//   ....[22]....
        /*04a0*/ 	.word	0x00004230


	//   ....[23]....
        /*04a4*/ 	.word	0x00004250


	//   ....[24]....
        /*04a8*/ 	.word	0x000042b0


	//   ....[25]....
        /*04ac*/ 	.word	0x00006190


	//   ....[26]....
        /*04b0*/ 	.word	0x000061a0


	//   ....[27]....
        /*04b4*/ 	.word	0x000061b0


	//   ....[28]....
        /*04b8*/ 	.word	0x000061c0


	//   ....[29]....
        /*04bc*/ 	.word	0x00006610


	//   ....[30]....
        /*04c0*/ 	.word	0x00006620


	//   ....[31]....
        /*04c4*/ 	.word	0x00006650


	//   ....[32]....
        /*04c8*/ 	.word	0x00006670


	//   ....[33]....
        /*04cc*/ 	.word	0x00007ae0


	//   ....[34]....
        /*04d0*/ 	.word	0x00007b00


	//   ....[35]....
        /*04d4*/ 	.word	0x000081c0


	//   ....[36]....
        /*04d8*/ 	.word	0x000081e0


	//   ....[37]....
        /*04dc*/ 	.word	0x00009950


	//   ....[38]....
        /*04e0*/ 	.word	0x00009960


	//   ....[39]....
        /*04e4*/ 	.word	0x00009990


	//   ....[40]....
        /*04e8*/ 	.word	0x000099b0


	//   ....[41]....
        /*04ec*/ 	.word	0x0000b420


	//   ....[42]....
        /*04f0*/ 	.word	0x0000b460


	//   ....[43]....
        /*04f4*/ 	.word	0x0000b4c0


	//   ....[44]....
        /*04f8*/ 	.word	0x0000b4f0


	//   ....[45]....
        /*04fc*/ 	.word	0x0000b720


	//   ....[46]....
        /*0500*/ 	.word	0x0000b730


	//   ....[47]....
        /*0504*/ 	.word	0x0000b930


	//   ....[48]....
        /*0508*/ 	.word	0x0000b960


	//   ....[49]....
        /*050c*/ 	.word	0x0000bb20


	//   ....[50]....
        /*0510*/ 	.word	0x0000bb50


	//   ....[51]....
        /*0514*/ 	.word	0x0000bd10


	//   ....[52]....
        /*0518*/ 	.word	0x0000bd30


	//   ....[53]....
        /*051c*/ 	.word	0x0000c6b0


	//   ....[54]....
        /*0520*/ 	.word	0x0000c6d0


	//   ....[55]....
        /*0524*/ 	.word	0x0000c890


	//   ....[56]....
        /*0528*/ 	.word	0x0000c8c0


	//   ....[57]....
        /*052c*/ 	.word	0x0000ca50


	//   ....[58]....
        /*0530*/ 	.word	0x0000ca80


	//   ....[59]....
        /*0534*/ 	.word	0x0000cc10


	//   ....[60]....
        /*0538*/ 	.word	0x0000cc30


	//----- nvinfo : EIATTR_EXIT_INSTR_OFFSETS
	.align		4
.L_170:
        /*053c*/ 	.byte	0x04, 0x1c
        /*053e*/ 	.short	(.L_172 - .L_171)


	//   ....[0]....
.L_171:
        /*0540*/ 	.word	0x00000450


	//   ....[1]....
        /*0544*/ 	.word	0x0000bd40


	//   ....[2]....
        /*0548*/ 	.word	0x0000be80


	//   ....[3]....
        /*054c*/ 	.word	0x0000bee0


	//   ....[4]....
        /*0550*/ 	.word	0x0000cc40


	//   ....[5]....
        /*0554*/ 	.word	0x0000cd50


	//   ....[6]....
        /*0558*/ 	.word	0x0000cdb0


	//----- nvinfo : EIATTR_CTAIDZ_USED
	.align		4
.L_172:
        /*055c*/ 	.byte	0x01, 0x04
	.zero		2


	//----- nvinfo : EIATTR_MAX_THREADS
	.align		4
        /*0560*/ 	.byte	0x04, 0x05
        /*0562*/ 	.short	(.L_174 - .L_173)
.L_173:
        /*0564*/ 	.word	0x00000100
        /*0568*/ 	.word	0x00000001
        /*056c*/ 	.word	0x00000001


	//----- nvinfo : EIATTR_CRS_STACK_SIZE
	.align		4
.L_174:
        /*0570*/ 	.byte	0x04, 0x1e
        /*0572*/ 	.short	(.L_176 - .L_175)
.L_175:
        /*0574*/ 	.word	0x00000000
.L_176:


//--------------------- .nv.info._ZN7cutlass13device_kernelIN5flash19enable_sm80_to_sm89INS1_16FlashAttnFwdSm80INS1_25CollectiveMainloopFwdSm80ILi8ELi1ELb0EN4cute5tupleIJNS5_1CILi128EEENS7_ILi32EEENS7_ILi256EEEEEELi256ENS_6half_tEfNS_4arch4Sm80ELb0ELb0ELb1ELb1ELb1ELb1ELb1ELb0EEENS1_21CollectiveEpilogueFwdINS6_IJS8_SA_S9_EEENS6_IJNS7_ILi1EEESI_SI_EEESC_SE_Li256ELb1ELb1ELb0ELb0EEENS1_19SingleTileSchedulerILb1ELb0ELb1ELi128EEEEEEEEEvNT_6ParamsE --------------------------
	.section	.nv.info._ZN7cutlass13device_kernelIN5flash19enable_sm80_to_sm89INS1_16FlashAttnFwdSm80INS1_25CollectiveMainloopFwdSm80ILi8ELi1ELb0EN4cute5tupleIJNS5_1CILi128EEENS7_ILi32EEENS7_ILi256EEEEEELi256ENS_6half_tEfNS_4arch4Sm80ELb0ELb0ELb1ELb1ELb1ELb1ELb1ELb0EEENS1_21CollectiveEpilogueFwdINS6_IJS8_SA_S9_EEENS6_IJNS7_ILi1EEESI_SI_EEESC_SE_Li256ELb1ELb1ELb0ELb0EEENS1_19SingleTileSchedulerILb1ELb0ELb1ELi128EEEEEEEEEvNT_6ParamsE,"",@"SHT_CUDA_INFO"
	.sectionflags	@""
	.align	4


	//----- nvinfo : EIATTR_CUDA_API_VERSION
	.align		4
        /*0000*/ 	.byte	0x04, 0x37
        /*0002*/ 	.short	(.L_178 - .L_177)
.L_177:
        /*0004*/ 	.word	0x00000082


	//----- nvinfo : EIATTR_SW2861232_WAR
	.align		4
.L_178:
        /*0008*/ 	.byte	0x01, 0x35
	.zero		2


	//----- nvinfo : EIATTR_PARAM_CBANK
	.align		4
        /*000c*/ 	.byte	0x04, 0x0a
        /*000e*/ 	.short	(.L_180 - .L_179)
	.align		4
.L_179:
        /*0010*/ 	.word	index@(.nv.constant0._ZN7cutlass13device_kernelIN5flash19enable_sm80_to_sm89INS1_16FlashAttnFwdSm80INS1_25CollectiveMainloopFwdSm80ILi8ELi1ELb0EN4cute5tupleIJNS5_1CILi128EEENS7_ILi32EEENS7_ILi256EEEEEELi256ENS_6half_tEfNS_4arch4Sm80ELb0ELb0ELb1ELb1ELb1ELb1ELb1ELb0EEENS1_21CollectiveEpilogueFwdINS6_IJS8_SA_S9_EEENS6_IJNS7_ILi1EEESI_SI_EEESC_SE_Li256ELb1ELb1ELb0ELb0EEENS1_19SingleTileSchedulerILb1ELb0ELb1ELi128EEEEEEEEEvNT_6ParamsE)
        /*0014*/ 	.short	0x0160
        /*0016*/ 	.short	0x0418


	//----- nvinfo : EIATTR_CBANK_PARAM_SIZE
	.align		4
.L_180:
        /*0018*/ 	.byte	0x03, 0x19
        /*001a*/ 	.short	0x0418


	//----- nvinfo : EIATTR_KPARAM_INFO
	.align		4
        /*001c*/ 	.byte	0x04, 0x17
        /*001e*/ 	.short	(.L_182 - .L_181)
.L_181:
        /*0020*/ 	.word	0x00000000
        /*0024*/ 	.short	0x0000
        /*0026*/ 	.short	0x0000
        /*0028*/ 	.byte	0x00, 0xf0, 0x61, 0x10


	//----- nvinfo : EIATTR_MAXREG_COUNT
	.align		4
.L_182:
        /*002c*/ 	.byte	0x03, 0x1b
        /*002e*/ 	.short	0x00ff


	//----- nvinfo : EIATTR_NUM_BARRIERS
	.align		4
        /*0030*/ 	.byte	0x02, 0x4c
        /*0032*/ 	.byte	0x02
	.zero		1


	//----- nvinfo : EIATTR_MERCURY_ISA_VERSION
	.align		4
        /*0034*/ 	.byte	0x03, 0x5f
        /*0036*/ 	.short	0x0000


	//----- nvinfo : EIATTR_COOP_GROUP_MASK_REGIDS
	.align		4
        /*0038*/ 	.byte	0x04, 0x29
        /*003a*/ 	.short	(.L_184 - .L_183)


	//   ....[0]....
.L_183:
        /*003c*/ 	.word	0xffffffff


	//   ....[1]....
        /*0040*/ 	.word	0xffffffff


	//   ....[2]....
        /*0044*/ 	.word	0xffffffff


	//   ....[3]....
        /*0048*/ 	.word	0xffffffff


	//   ....[4]....
        /*004c*/ 	.word	0xffffffff


	//   ....[5]....
        /*0050*/ 	.word	0xffffffff


	//   ....[6]....
        /*0054*/ 	.word	0xffffffff


	//   ....[7]....
        /*0058*/ 	.word	0xffffffff


	//   ....[8]....
        /*005c*/ 	.word	0xffffffff


	//   ....[9]....
        /*0060*/ 	.word	0xffffffff


	//   ....[10]....
        /*0064*/ 	.word	0xffffffff


	//   ....[11]....
        /*0068*/ 	.word	0xffffffff


	//   ....[12]....
        /*006c*/ 	.word	0xffffffff


	//   ....[13]....
        /*0070*/ 	.word	0xffffffff


	//   ....[14]....
        /*0074*/ 	.word	0xffffffff


	//   ....[15]....
        /*0078*/ 	.word	0xffffffff


	//   ....[16]....
        /*007c*/ 	.word	0xffffffff


	//   ....[17]....
        /*0080*/ 	.word	0xffffffff


	//   ....[18]....
        /*0084*/ 	.word	0xffffffff


	//   ....[19]....
        /*0088*/ 	.word	0xffffffff


	//   ....[20]....
        /*008c*/ 	.word	0xffffffff


	//   ....[21]....
        /*0090*/ 	.word	0xffffffff


	//   ....[22]....
        /*0094*/ 	.word	0xffffffff


	//   ....[23]....
        /*0098*/ 	.word	0xffffffff


	//   ....[24]....
        /*009c*/ 	.word	0xffffffff


	//   ....[25]....
        /*00a0*/ 	.word	0xffffffff


	//   ....[26]....
        /*00a4*/ 	.word	0xffffffff


	//   ....[27]....
        /*00a8*/ 	.word	0xffffffff


	//   ....[28]....
        /*00ac*/ 	.word	0xffffffff


	//   ....[29]....
        /*00b0*/ 	.word	0xffffffff


	//   ....[30]....
        /*00b4*/ 	.word	0xffffffff


	//   ....[31]....
        /*00b8*/ 	.word	0xffffffff


	//   ....[32]....
        /*00bc*/ 	.word	0xffffffff


	//   ....[33]....
        /*00c0*/ 	.word	0xffffffff


	//   ....[34]....
        /*00c4*/ 	.word	0xffffffff


	//   ....[35]....
        /*00c8*/ 	.word	0xffffffff


	//   ....[36]....
        /*00cc*/ 	.word	0xffffffff


	//   ....[37]....
        /*00d0*/ 	.word	0xffffffff


	//   ....[38]....
        /*00d4*/ 	.word	0xffffffff


	//   ....[39]....
        /*00d8*/ 	.word	0xffffffff


	//   ....[40]....
        /*00dc*/ 	.word	0xffffffff


	//   ....[41]....
        /*00e0*/ 	.word	0xffffffff


	//   ....[42]....
        /*00e4*/ 	.word	0xffffffff


	//   ....[43]....
        /*00e8*/ 	.word	0xffffffff


	//   ....[44]....
        /*00ec*/ 	.word	0xffffffff


	//   ....[45]....
        /*00f0*/ 	.word	0xffffffff


	//   ....[46]....
        /*00f4*/ 	.word	0xffffffff


	//   ....[47]....
        /*00f8*/ 	.word	0xffffffff


	//   ....[48]....
        /*00fc*/ 	.word	0xffffffff


	//   ....[49]....
        /*0100*/ 	.word	0xffffffff


	//   ....[50]....
        /*0104*/ 	.word	0xffffffff


	//   ....[51]....
        /*0108*/ 	.word	0xffffffff


	//   ....[52]....
        /*010c*/ 	.word	0xffffffff


	//   ....[53]....
        /*0110*/ 	.word	0xffffffff


	//   ....[54]....
        /*0114*/ 	.word	0xffffffff


	//   ....[55]....
        /*0118*/ 	.word	0xffffffff


	//   ....[56]....
        /*011c*/ 	.word	0xffffffff


	//   ....[57]....
        /*0120*/ 	.word	0xffffffff


	//   ....[58]....
        /*0124*/ 	.word	0xffffffff


	//----- nvinfo : EIATTR_COOP_GROUP_INSTR_OFFSETS
	.align		4
.L_184:
        /*0128*/ 	.byte	0x04, 0x28
        /*012a*/ 	.short	(.L_186 - .L_185)


	//   ....[0]....
.L_185:
        /*012c*/ 	.word	0x00000090


	//   ....[1]....
        /*0130*/ 	.word	0x00001f60


	//   ....[2]....
        /*0134*/ 	.word	0x00001f70


	//   ....[3]....
        /*0138*/ 	.word	0x00003130


	//   ....[4]....
        /*013c*/ 	.word	0x00003140


	//   ....[5]....
        /*0140*/ 	.word	0x00004210


	//   ....[6]....
        /*0144*/ 	.word	0x00004230


	//   ....[7]....
        /*0148*/ 	.word	0x00004600


	//   ....[8]....
        /*014c*/ 	.word	0x00004620


	//   ....[9]....
        /*0150*/ 	.word	0x000052d0


	//   ....[10]....
        /*0154*/ 	.word	0x00005300


	//   ....[11]....
        /*0158*/ 	.word	0x00005560


	//   ....[12]....
        /*015c*/ 	.word	0x00005590


	//   ....[13]....
        /*0160*/ 	.word	0x00005700


	//   ....[14]....
        /*0164*/ 	.word	0x00005730


	//   ....[15]....
        /*0168*/ 	.word	0x000058a0


	//   ....[16]....
        /*016c*/ 	.word	0x000058e0


	//   ....[17]....
        /*0170*/ 	.word	0x00005da0


	//   ....[18]....
        /*0174*/ 	.word	0x00005df0


	//   ....[19]....
        /*0178*/ 	.word	0x0000cd00


	//   ....[20]....
        /*017c*/ 	.word	0x0000cd40


	//   ....[21]....
        /*0180*/ 	.word	0x0000daf0


	//   ....[22]....
        /*0184*/ 	.word	0x0000db00


	//   ....[23]....
        /*0188*/ 	.word	0x0000e060


	//   ....[24]....
        /*018c*/ 	.word	0x0000e0b0


	//   ....[25]....
        /*0190*/ 	.word	0x0000e0d0


	//   ....[26]....
        /*0194*/ 	.word	0x0000e0f0


	//   ....[27]....
        /*0198*/ 	.word	0x0000ec30


	//   ....[28]....
        /*019c*/ 	.word	0x0000ec40


	//   ....[29]....
        /*01a0*/ 	.word	0x0000ee60


	//   ....[30]....
        /*01a4*/ 	.word	0x0000ee70


	//   ....[31]....
        /*01a8*/ 	.word	0x0000f9f0


	//   ....[32]....
        /*01ac*/ 	.word	0x0000fa10


	//   ....[33]....
        /*01b0*/ 	.word	0x0000fa90


	//   ....[34]....
        /*01b4*/ 	.word	0x0000faa0


	//   ....[35]....
        /*01b8*/ 	.word	0x00010c80


	//   ....[36]....
        /*01bc*/ 	.word	0x00010cb0


	//   ....[37]....
        /*01c0*/ 	.word	0x00010d00


	//   ....[38]....
        /*01c4*/ 	.word	0x00010d10


	//   ....[39]....
        /*01c8*/ 	.word	0x00012790


	//   ....[40]....
        /*01cc*/ 	.word	0x000127d0


	//   ....[41]....
        /*01d0*/ 	.word	0x00012800


	//   ....[42]....
        /*01d4*/ 	.word	0x00012830


	//   ....[43]....
        /*01d8*/ 	.word	0x00012a70


	//   ....[44]....
        /*01dc*/ 	.word	0x00012a80


	//   ....[45]....
        /*01e0*/ 	.word	0x00012c80


	//   ....[46]....
        /*01e4*/ 	.word	0x00012cb0


	//   ....[47]....
        /*01e8*/ 	.word	0x00012e70


	//   ....[48]....
        /*01ec*/ 	.word	0x00012ea0


	//   ....[49]....
        /*01f0*/ 	.word	0x00013060


	//   ....[50]....
        /*01f4*/ 	.word	0x00013080


	//   ....[51]....
        /*01f8*/ 	.word	0x00013a20


	//   ....[52]....
        /*01fc*/ 	.word	0x00013a50


	//   ....[53]....
        /*0200*/ 	.word	0x00013be0


	//   ....[54]....
        /*0204*/ 	.word	0x00013c10


	//   ....[55]....
        /*0208*/ 	.word	0x00013da0


	//   ....[56]....
        /*020c*/ 	.word	0x00013dd0


	//   ....[57]....
        /*0210*/ 	.word	0x00013f60


	//   ....[58]....
        /*0214*/ 	.word	0x00013f80


	//----- nvinfo : EIATTR_EXIT_INSTR_OFFSETS
	.align		4
.L_186:
        /*0218*/ 	.byte	0x04, 0x1c
        /*021a*/ 	.short	(.L_188 - .L_187)


	//   ....[0]....
.L_187:
        /*021c*/ 	.word	0x00000440


	//   ....[1]....
        /*0220*/ 	.word	0x00013090


	//   ....[2]....
        /*0224*/ 	.word	0x000131d0


	//   ....[3]....
        /*0228*/ 	.word	0x00013230


	//   ....[4]....
        /*022c*/ 	.word	0x00013f90


	//   ....[5]....
        /*0230*/ 	.word	0x000140a0


	//   ....[6]....
        /*0234*/ 	.word	0x00014100


	//----- nvinfo : EIATTR_CTAIDZ_USED
	.align		4
.L_188:
        /*0238*/ 	.byte	0x01, 0x04
	.zero		2


	//----- nvinfo : EIATTR_MAX_THREADS
	.align		4
        /*023c*/ 	.byte	0x04, 0x05
        /*023e*/ 	.short	(.L_190 - .L_189)
.L_189:
        /*0240*/ 	.word	0x00000100
        /*0244*/ 	.word	0x00000001
        /*0248*/ 	.word	0x00000001


	//----- nvinfo : EIATTR_CRS_STACK_SIZE
	.align		4
.L_190:
        /*024c*/ 	.byte	0x04, 0x1e
        /*024e*/ 	.short	(.L_192 - .L_191)
.L_191:
        /*0250*/ 	.word	0x00000000
.L_192:


//--------------------- .nv.info._ZN7cutlass13device_kernelIN5flash19enable_sm80_to_sm89INS1_16FlashAttnFwdSm80INS1_25CollectiveMainloopFwdSm80ILi8ELi1ELb1EN4cute5tupleIJNS5_1CILi128EEENS7_ILi48EEENS7_ILi256EEEEEELi256ENS_6half_tEfNS_4arch4Sm80ELb0ELb1ELb1ELb0ELb1ELb0ELb1ELb0EEENS1_21CollectiveEpilogueFwdINS6_IJS8_SA_S9_EEENS6_IJNS7_ILi1EEESI_SI_EEESC_SE_Li256ELb0ELb1ELb0ELb0EEENS1_19SingleTileSchedulerILb0ELb0ELb1ELi128EEEEEEEEEvNT_6ParamsE --------------------------
	.section	.nv.info._ZN7cutlass13device_kernelIN5flash19enable_sm80_to_sm89INS1_16FlashAttnFwdSm80INS1_25CollectiveMainloopFwdSm80ILi8ELi1ELb1EN4cute5tupleIJNS5_1CILi128EEENS7_ILi48EEENS7_ILi256EEEEEELi256ENS_6half_tEfNS_4arch4Sm80ELb0ELb1ELb1ELb0ELb1ELb0ELb1ELb0EEENS1_21CollectiveEpilogueFwdINS6_IJS8_SA_S9_EEENS6_IJNS7_ILi1EEESI_SI_EEESC_SE_Li256ELb0ELb1ELb0ELb0EEENS1_19SingleTileSchedulerILb0ELb0ELb1ELi128EEEEEEEEEvNT_6ParamsE,"",@"SHT_CUDA_INFO"
	.sectionflags	@""
	.align	4


	//----- nvinfo : EIATTR_CUDA_API_VERSION
	.align		4
        /*0000*/ 	.byte	0x04, 0x37
        /*0002*/ 	.short	(.L_194 - .L_193)
.L_193:
        /*0004*/ 	.word	0x00000082


	//----- nvinfo : EIATTR_SW2861232_WAR
	.align		4
.L_194:
        /*0008*/ 	.byte	0x01, 0x35
	.zero		2


	//----- nvinfo : EIATTR_PARAM_CBANK
	.align		4
        /*000c*/ 	.byte	0x04, 0x0a
        /*000e*/ 	.short	(.L_196 - .L_195)
	.align		4
.L_195:
        /*0010*/ 	.word	index@(.nv.constant0._ZN7cutlass13device_kernelIN5flash19enable_sm80_to_sm89INS1_16FlashAttnFwdSm80INS1_25CollectiveMainloopFwdSm80ILi8ELi1ELb1EN4cute5tupleIJNS5_1CILi128EEENS7_ILi48EEENS7_ILi256EEEEEELi256ENS_6half_tEfNS_4arch4Sm80ELb0ELb1ELb1ELb0ELb1ELb0ELb1ELb0EEENS1_21CollectiveEpilogueFwdINS6_IJS8_SA_S9_EEENS6_IJNS7_ILi1EEESI_SI_EEESC_SE_Li256ELb0ELb1ELb0ELb0EEENS1_19SingleTileSchedulerILb0ELb0ELb1ELi128EEEEEEEEEvNT_6ParamsE)
        /*0014*/ 	.short	0x0160
        /*0016*/ 	.short	0x0418


	//----- nvinfo : EIATTR_CBANK_PARAM_SIZE
	.align		4
.L_196:
        /*0018*/ 	.byte	0x03, 0x19
        /*001a*/ 	.short	0x0418


	//----- nvinfo : EIATTR_KPARAM_INFO
	.align		4
        /*001c*/ 	.byte	0x04, 0x17
        /*001e*/ 	.short	(.L_198 - .L_197)
.L_197:
        /*0020*/ 	.word	0x00000000
        /*0024*/ 	.short	0x0000
        /*0026*/ 	.short	0x0000
        /*0028*/ 	.byte	0x00, 0xf0, 0x61, 0x10


	//----- nvinfo : EIATTR_MAXREG_COUNT
	.align		4
.L_198:
        /*002c*/ 	.byte	0x03, 0x1b
        /*002e*/ 	.short	0x00ff


	//----- nvinfo : EIATTR_NUM_BARRIERS
	.align		4
        /*0030*/ 	.byte	0x02, 0x4c
        /*0032*/ 	.byte	0x02
	.zero		1


	//----- nvinfo : EIATTR_ANNOTATIONS
	.align		4
        /*0034*/ 	.byte	0x04, 0x55
        /*0036*/ 	.short	(.L_200 - .L_199)


	//   ....[0]....
.L_199:
        /* <DEDUP_REMOVED lines=87> */


	//----- nvinfo : EIATTR_MERCURY_ISA_VERSION
	.align		4
.L_200:
        /*0598*/ 	.byte	0x03, 0x5f
        /*059a*/ 	.short	0x0000


	//----- nvinfo : EIATTR_COOP_GROUP_MASK_REGIDS
	.align		4
        /*059c*/ 	.byte	0x04, 0x29
        /*059e*/ 	.short	(.L_202 - .L_201)


	//   ....[0]....
.L_201:
        /*05a0*/ 	.word	0xffffffff


	//   ....[1]....
        /*05a4*/ 	.word	0xffffffff


	//   ....[2]....
        /*05a8*/ 	.word	0xffffffff


	//   ....[3]....
        /*05ac*/ 	.word	0xffffffff


	//   ....[4]....
        /*05b0*/ 	.word	0xffffffff


	//   ....[5]....
        /*05b4*/ 	.word	0xffffffff


	//   ....[6]....
        /*05b8*/ 	.word	0xffffffff


	//   ....[7]....
        /*05bc*/ 	.word	0xffffffff


	//   ....[8]....
        /*05c0*/ 	.word	0xffffffff


	//   ....[9]....
        /*05c4*/ 	.word	0xffffffff


	//   ....[10]....
        /*05c8*/ 	.word	0xffffffff


	//   ....[11]....
        /*05cc*/ 	.word	0xffffffff


	//   ....[12]....
        /*05d0*/ 	.word	0xffffffff


	//   ....[13]....
        /*05d4*/ 	.word	0xffffffff


	//   ....[14]....
        /*05d8*/ 	.word	0xffffffff


	//   ....[15]....
        /*05dc*/ 	.word	0xffffffff


	//   ....[16]....
        /*05e0*/ 	.word	0xffffffff


	//   ....[17]....
        /*05e4*/ 	.word	0xffffffff


	//   ....[18]....
        /*05e8*/ 	.word	0xffffffff


	//   ....[19]....
        /*05ec*/ 	.word	0xffffffff


	//   ....[20]....
        /*05f0*/ 	.word	0xffffffff


	//   ....[21]....
        /*05f4*/ 	.word	0xffffffff


	//   ....[22]....
        /*05f8*/ 	.word	0xffffffff


	//   ....[23]....
        /*05fc*/ 	.word	0xffffffff


	//   ....[24]....
        /*0600*/ 	.word	0xffffffff


	//   ....[25]....
        /*0604*/ 	.word	0xffffffff


	//   ....[26]....
        /*0608*/ 	.word	0xffffffff


	//   ....[27]....
        /*060c*/ 	.word	0xffffffff


	//   ....[28]....
        /*0610*/ 	.word	0xffffffff


	//   ....[29]....
        /*0614*/ 	.word	0xffffffff


	//   ....[30]....
        /*0618*/ 	.word	0xffffffff


	//   ....[31]....
        /*061c*/ 	.word	0xffffffff


	//   ....[32]....
        /*0620*/ 	.word	0xffffffff


	//   ....[33]....
        /*0624*/ 	.word	0xffffffff


	//   ....[34]....
        /*0628*/ 	.word	0xffffffff


	//   ....[35]....
        /*062c*/ 	.word	0xffffffff


	//   ....[36]....
        /*0630*/ 	.word	0xffffffff


	//   ....[37]....
        /*0634*/ 	.word	0xffffffff


	//   ....[38]....
        /*0638*/ 	.word	0xffffffff


	//   ....[39]....
        /*063c*/ 	.word	0xffffffff


	//   ....[40]....
        /*0640*/ 	.word	0xffffffff


	//   ....[41]....
        /*0644*/ 	.word	0xffffffff


	//   ....[42]....
        /*0648*/ 	.word	0xffffffff


	//   ....[43]....
        /*064c*/ 	.word	0xffffffff


	//   ....[44]....
        /*0650*/ 	.word	0xffffffff


	//   ....[45]....
        /*0654*/ 	.word	0xffffffff


	//   ....[46]....
        /*0658*/ 	.word	0xffffffff


	//   ....[47]....
        /*065c*/ 	.word	0xffffffff


	//   ....[48]....
        /*0660*/ 	.word	0xffffffff


	//   ....[49]....
        /*0664*/ 	.word	0xffffffff


	//   ....[50]....
        /*0668*/ 	.word	0xffffffff


	//   ....[51]....
        /*066c*/ 	.word	0xffffffff


	//   ....[52]....
        /*0670*/ 	.word	0xffffffff


	//   ....[53]....
        /*0674*/ 	.word	0xffffffff


	//   ....[54]....
        /*0678*/ 	.word	0xffffffff


	//   ....[55]....
        /*067c*/ 	.word	0xffffffff


	//   ....[56]....
        /*0680*/ 	.word	0xffffffff


	//   ....[57]....
        /*0684*/ 	.word	0xffffffff


	//   ....[58]....
        /*0688*/ 	.word	0xffffffff


	//   ....[59]....
        /*068c*/ 	.word	0xffffffff


	//   ....[60]....
        /*0690*/ 	.word	0xffffffff


	//   ....[61]....
        /*0694*/ 	.word	0xffffffff


	//   ....[62]....
        /*0698*/ 	.word	0xffffffff


	//   ....[63]....
        /*069c*/ 	.word	0xffffffff


	//   ....[64]....
        /*06a0*/ 	.word	0xffffffff


	//   ....[65]....
        /*06a4*/ 	.word	0xffffffff


	//   ....[66]....
        /*06a8*/ 	.word	0xffffffff


	//   ....[67]....
        /*06ac*/ 	.word	0xffffffff


	//   ....[68]....
        /*06b0*/ 	.word	0xffffffff


	//   ....[69]....
        /*06b4*/ 	.word	0xffffffff


	//   ....[70]....
        /*06b8*/ 	.word	0xffffffff


	//   ....[71]....
        /*06bc*/ 	.word	0xffffffff


	//   ....[72]....
        /*06c0*/ 	.word	0xffffffff


	//   ....[73]....
        /*06c4*/ 	.word	0xffffffff


	//   ....[74]....
        /*06c8*/ 	.word	0xffffffff


	//   ....[75]....
        /*06cc*/ 	.word	0xffffffff


	//   ....[76]....
        /*06d0*/ 	.word	0xffffffff


	//   ....[77]....
        /*06d4*/ 	.word	0xffffffff


	//   ....[78]....
        /*06d8*/ 	.word	0xffffffff


	//   ....[79]....
        /*06dc*/ 	.word	0xffffffff


	//   ....[80]....
        /*06e0*/ 	.word	0xffffffff


	//   ....[81]....
        /*06e4*/ 	.word	0xffffffff


	//   ....[82]....
        /*06e8*/ 	.word	0xffffffff


	//   ....[83]....
        /*06ec*/ 	.word	0xffffffff


	//   ....[84]....
        /*06f0*/ 	.word	0xffffffff


	//   ....[85]....
        /*06f4*/ 	.word	0xffffffff


	//   ....[86]....
        /*06f8*/ 	.word	0xffffffff


	//   ....[87]....
        /*06fc*/ 	.word	0xffffffff


	//   ....[88]....
        /*0700*/ 	.word	0xffffffff


	//   ....[89]....
        /*0704*/ 	.word	0xffffffff


	//   ....[90]....
        /*0708*/ 	.word	0xffffffff


	//   ....[91]....
        /*070c*/ 	.word	0xffffffff


	//   ....[92]....
        /*0710*/ 	.word	0xffffffff


	//   ....[93]....
        /*0714*/ 	.word	0xffffffff


	//   ....[94]....
        /*0718*/ 	.word	0xffffffff


	//   ....[95]....
        /*071c*/ 	.word	0xffffffff


	//   ....[96]....
        /*0720*/ 	.word	0xffffffff


	//   ....[97]....
        /*0724*/ 	.word	0xffffffff


	//----- nvinfo : EIATTR_COOP_GROUP_INSTR_OFFSETS
	.align		4
.L_202:
        /*0728*/ 	.byte	0x04, 0x28
        /*072a*/ 	.short	(.L_204 - .L_203)


	//   ....[0]....
.L_203:
        /*072c*/ 	.word	0x000012c0


	//   ....[1]....
        /*0730*/ 	.word	0x000012f0


	//   ....[2]....
        /*0734*/ 	.word	0x00001320


	//   ....[3]....
        /*0738*/ 	.word	0x00001360


	//   ....[4]....
        /*073c*/ 	.word	0x00001390


	//   ....[5]....
        /*0740*/ 	.word	0x00001580


	//   ....[6]....
        /*0744*/ 	.word	0x000015a0


	//   ....[7]....
        /*0748*/ 	.word	0x000015b0


	//   ....[8]....
        /*074c*/ 	.word	0x00001720


	//   ....[9]....
        /*0750*/ 	.word	0x00001760


	//   ....[10]....
        /*0754*/ 	.word	0x00001780


	//   ....[11]....
        /*0758*/ 	.word	0x00001810


	//   ....[12]....
        /*075c*/ 	.word	0x00001cb0


	//   ....[13]....
        /*0760*/ 	.word	0x00001ce0


	//   ....[14]....
        /*0764*/ 	.word	0x00002150


	//   ....[15]....
        /*0768*/ 	.word	0x00002160


	//   ....[16]....
        /*076c*/ 	.word	0x000031d0


	//   ....[17]....
        /*0770*/ 	.word	0x000031e0


	//   ....[18]....
        /*0774*/ 	.word	0x00003230


	//   ....[19]....
        /*0778*/ 	.word	0x00003290


	//   ....[20]....
        /*077c*/ 	.word	0x00003760


	//   ....[21]....
        /*0780*/ 	.word	0x00003960


	//   ....[22]....
        /*0784*/ 	.word	0x000046f0


	//   ....[23]....
        /*0788*/ 	.word	0x00004720


	//   ....[24]....
        /*078c*/ 	.word	0x000048d0


	//   ....[25]....
        /*0790*/ 	.word	0x00004980


	//   ....[26]....
        /*0794*/ 	.word	0x00005bc0


	//   ....[27]....
        /*0798*/ 	.word	0x00005bd0


	//   ....[28]....
        /*079c*/ 	.word	0x00005d10


	//   ....[29]....
        /*07a0*/ 	.word	0x00005d20


	//   ....[30]....
        /*07a4*/ 	.word	0x00006db0


	//   ....[31]....
        /*07a8*/ 	.word	0x00006dd0


	//   ....[32]....
        /*07ac*/ 	.word	0x00006df0


	//   ....[33]....
        /*07b0*/ 	.word	0x00006e10


	//   ....[34]....
        /*07b4*/ 	.word	0x000070f0


	//   ....[35]....
        /*07b8*/ 	.word	0x00007410


	//   ....[36]....
        /*07bc*/ 	.word	0x00007ac0


	//   ....[37]....
        /*07c0*/ 	.word	0x00007ae0


	//   ....[38]....
        /*07c4*/ 	.word	0x00008320


	//   ....[39]....
        /*07c8*/ 	.word	0x00008420


	//   ....[40]....
        /*07cc*/ 	.word	0x00009db0


	//   ....[41]....
        /*07d0*/ 	.word	0x00009de0


	//   ....[42]....
        /*07d4*/ 	.word	0x00009f10


	//   ....[43]....
        /*07d8*/ 	.word	0x00009f20


	//   ....[44]....
        /*07dc*/ 	.word	0x0000af30


	//   ....[45]....
        /*07e0*/ 	.word	0x0000af50


	//   ....[46]....
        /*07e4*/ 	.word	0x0000af70


	//   ....[47]....
        /*07e8*/ 	.word	0x0000af90


	//   ....[48]....
        /*07ec*/ 	.word	0x0000b2b0


	//   ....[49]....
        /*07f0*/ 	.word	0x0000b2d0


	//   ....[50]....
        /*07f4*/ 	.word	0x0000b8e0


	//   ....[51]....
        /*07f8*/ 	.word	0x0000b900


	//   ....[52]....
        /*07fc*/ 	.word	0x0000cf50


	//   ....[53]....
        /*0800*/ 	.word	0x0000cf70


	//   ....[54]....
        /*0804*/ 	.word	0x0000d120


	//   ....[55]....
        /*0808*/ 	.word	0x0000d130


	//   ....[56]....
        /*080c*/ 	.word	0x0000e140


	//   ....[57]....
        /*0810*/ 	.word	0x0000e160


	//   ....[58]....
        /*0814*/ 	.word	0x0000e170


	//   ....[59]....
        /*0818*/ 	.word	0x0000e180


	//   ....[60]....
        /*081c*/ 	.word	0x0000e4a0


	//   ....[61]....
        /*0820*/ 	.word	0x0000e970


	//   ....[62]....
        /*0824*/ 	.word	0x0000ee50


	//   ....[63]....
        /*0828*/ 	.word	0x0000ee70


	//   ....[64]....
        /*082c*/ 	.word	0x0000f680


	//   ....[65]....
        /*0830*/ 	.word	0x0000f7b0


	//   ....[66]....
        /*0834*/ 	.word	0x00010b60


	//   ....[67]....
        /*0838*/ 	.word	0x00010b70


	//   ....[68]....
        /*083c*/ 	.word	0x00010ba0


	//   ....[69]....
        /*0840*/ 	.word	0x00010bc0


	//   ....[70]....
        /*0844*/ 	.word	0x00012530


	//   ....[71]....
        /*0848*/ 	.word	0x00012540


	//   ....[72]....
        /*084c*/ 	.word	0x00012560


	//   ....[73]....
        /*0850*/ 	.word	0x00012570


	//   ....[74]....
        /*0854*/ 	.word	0x00012590


	//   ....[75]....
        /*0858*/ 	.word	0x000125e0


	//   ....[76]....
        /*085c*/ 	.word	0x000128b0


	//   ....[77]....
        /*0860*/ 	.word	0x000128e0


	//   ....[78]....
        /*0864*/ 	.word	0x00012aa0


	//   ....[79]....
        /*0868*/ 	.word	0x00012ad0


	//   ....[80]....
        /*086c*/ 	.word	0x00012c90


	//   ....[81]....
        /*0870*/ 	.word	0x00012cb0


	//   ....[82]....
        /*0874*/ 	.word	0x00013400


	//   ....[83]....
        /*0878*/ 	.word	0x00013420


	//   ....[84]....
        /*087c*/ 	.word	0x000135b0


	//   ....[85]....
        /*0880*/ 	.word	0x000135e0


	//   ....[86]....
        /*0884*/ 	.word	0x00013770


	//   ....[87]....
        /*0888*/ 	.word	0x000137a0


	//   ....[88]....
        /*088c*/ 	.word	0x00013930


	//   ....[89]....
        /*0890*/ 	.word	0x00013950


	//   ....[90]....
        /*0894*/ 	.word	0x00013b00


	//   ....[91]....
        /*0898*/ 	.word	0x00013b40


	//   ....[92]....
        /*089c*/ 	.word	0x00013b80


	//   ....[93]....
        /*08a0*/ 	.word	0x00013bc0


	//   ....[94]....
        /*08a4*/ 	.word	0x00013bf0


	//   ....[95]....
        /*08a8*/ 	.word	0x00013c30


	//   ....[96]....
        /*08ac*/ 	.word	0x00013c60


	//   ....[97]....
        /*08b0*/ 	.word	0x00013ca0


	//----- nvinfo : EIATTR_EXIT_INSTR_OFFSETS
	.align		4
.L_204:
        /*08b4*/ 	.byte	0x04, 0x1c
        /*08b6*/ 	.short	(.L_206 - .L_205)


	//   ....[0]....
.L_205:
        /*08b8*/ 	.word	0x00000040


	//   ....[1]....
        /*08bc*/ 	.word	0x00012cc0


	//   ....[2]....
        /*08c0*/ 	.word	0x00012e00


	//   ....[3]....
        /*08c4*/ 	.word	0x00012e60


	//   ....[4]....
        /*08c8*/ 	.word	0x00013960


	//   ....[5]....
        /*08cc*/ 	.word	0x00013a70


	//   ....[6]....
        /*08d0*/ 	.word	0x00013ad0


	//----- nvinfo : EIATTR_CTAIDZ_USED
	.align		4
.L_206:
        /*08d4*/ 	.byte	0x01, 0x04
	.zero		2


	//----- nvinfo : EIATTR_MAX_THREADS
	.align		4
        /*08d8*/ 	.byte	0x04, 0x05
        /*08da*/ 	.short	(.L_208 - .L_207)
.L_207:
        /*08dc*/ 	.word	0x00000100
        /*08e0*/ 	.word	0x00000001
        /*08e4*/ 	.word	0x00000001


	//----- nvinfo : EIATTR_CRS_STACK_SIZE
	.align		4
.L_208:
        /*08e8*/ 	.byte	0x04, 0x1e
        /*08ea*/ 	.short	(.L_210 - .L_209)
.L_209:
        /*08ec*/ 	.word	0x00000000
.L_210:


//--------------------- .nv.info._ZN7cutlass13device_kernelIN5flash19enable_sm80_to_sm89INS1_16FlashAttnFwdSm80INS1_25CollectiveMainloopFwdSm80ILi8ELi1ELb1EN4cute5tupleIJNS5_1CILi128EEENS7_ILi48EEENS7_ILi256EEEEEELi256ENS_6half_tEfNS_4arch4Sm80ELb0ELb1ELb1ELb1ELb1ELb0ELb1ELb0EEENS1_21CollectiveEpilogueFwdINS6_IJS8_SA_S9_EEENS6_IJNS7_ILi1EEESI_SI_EEESC_SE_Li256ELb1ELb1ELb0ELb0EEENS1_19SingleTileSchedulerILb1ELb0ELb1ELi128EEEEEEEEEvNT_6ParamsE --------------------------
	.section	.nv.info._ZN7cutlass13device_kernelIN5flash19enable_sm80_to_sm89INS1_16FlashAttnFwdSm80INS1_25CollectiveMainloopFwdSm80ILi8ELi1ELb1EN4cute5tupleIJNS5_1CILi128EEENS7_ILi48EEENS7_ILi256EEEEEELi256ENS_6half_tEfNS_4arch4Sm80ELb0ELb1ELb1ELb1ELb1ELb0ELb1ELb0EEENS1_21CollectiveEpilogueFwdINS6_IJS8_SA_S9_EEENS6_IJNS7_ILi1EEESI_SI_EEESC_SE_Li256ELb1ELb1ELb0ELb0EEENS1_19SingleTileSchedulerILb1ELb0ELb1ELi128EEEEEEEEEvNT_6ParamsE,"",@"SHT_CUDA_INFO"
	.sectionflags	@""
	.align	4


	//----- nvinfo : EIATTR_CUDA_API_VERSION
	.align		4
        /*0000*/ 	.byte	0x04, 0x37
        /*0002*/ 	.short	(.L_212 - .L_211)
.L_211:
        /*0004*/ 	.word	0x00000082


	//----- nvinfo : EIATTR_SW2861232_WAR
	.align		4
.L_212:
        /*0008*/ 	.byte	0x01, 0x35
	.zero		2


	//----- nvinfo : EIATTR_PARAM_CBANK
	.align		4
        /*000c*/ 	.byte	0x04, 0x0a
        /*000e*/ 	.short	(.L_214 - .L_213)
	.align		4
.L_213:
        /*0010*/ 	.word	index@(.nv.constant0._ZN7cutlass13device_kernelIN5flash19enable_sm80_to_sm89INS1_16FlashAttnFwdSm80INS1_25CollectiveMainloopFwdSm80ILi8ELi1ELb1EN4cute5tupleIJNS5_1CILi128EEENS7_ILi48EEENS7_ILi256EEEEEELi256ENS_6half_tEfNS_4arch4Sm80ELb0ELb1ELb1ELb1ELb1ELb0ELb1ELb0EEENS1_21CollectiveEpilogueFwdINS6_IJS8_SA_S9_EEENS6_IJNS7_ILi1EEESI_SI_EEESC_SE_Li256ELb1ELb1ELb0ELb0EEENS1_19SingleTileSchedulerILb1ELb0ELb1ELi128EEEEEEEEEvNT_6ParamsE)
        /*0014*/ 	.short	0x0160
        /*0016*/ 	.short	0x0418


	//----- nvinfo : EIATTR_CBANK_PARAM_SIZE
	.align		4
.L_214:
        /*0018*/ 	.byte	0x03, 0x19
        /*001a*/ 	.short	0x0418


	//----- nvinfo : EIATTR_KPARAM_INFO
	.align		4
        /*001c*/ 	.byte	0x04, 0x17
        /*001e*/ 	.short	(.L_216 - .L_215)
.L_215:
        /*0020*/ 	.word	0x00000000
        /*0024*/ 	.short	0x0000
        /*0026*/ 	.short	0x0000
        /*0028*/ 	.byte	0x00, 0xf0, 0x61, 0x10


	//----- nvinfo : EIATTR_MAXREG_COUNT
	.align		4
.L_216:
        /*002c*/ 	.byte	0x03, 0x1b
        /*002e*/ 	.short	0x00ff


	//----- nvinfo : EIATTR_NUM_BARRIERS
	.align		4
        /*0030*/ 	.byte	0x02, 0x4c
        /*0032*/ 	.byte	0x02
	.zero		1


	//----- nvinfo : EIATTR_ANNOTATIONS
	.align		4
        /*0034*/ 	.byte	0x04, 0x55
        /*0036*/ 	.short	(.L_218 - .L_217)


	//   ....[0]....
.L_217:
        /* <DEDUP_REMOVED lines=88> */


	//----- nvinfo : EIATTR_MERCURY_ISA_VERSION
	.align		4
.L_218:
        /*05a0*/ 	.byte	0x03, 0x5f
        /*05a2*/ 	.short	0x0000


	//----- nvinfo : EIATTR_COOP_GROUP_MASK_REGIDS
	.align		4
        /*05a4*/ 	.byte	0x04, 0x29
        /*05a6*/ 	.short	(.L_220 - .L_219)


	//   ....[0]....
.L_219:
        /*05a8*/ 	.word	0xffffffff


	//   ....[1]....
        /*05ac*/ 	.word	0xffffffff


	//   ....[2]....
        /*05b0*/ 	.word	0xffffffff


	//   ....[3]....
        /*05b4*/ 	.word	0xffffffff


	//   ....[4]....
        /*05b8*/ 	.word	0xffffffff


	//   ....[5]....
        /*05bc*/ 	.word	0xffffffff


	//   ....[6]....
        /*05c0*/ 	.word	0xffffffff


	//   ....[7]....
        /*05c4*/ 	.word	0xffffffff


	//   ....[8]....
        /*05c8*/ 	.word	0xffffffff


	//   ....[9]....
        /*05cc*/ 	.word	0xffffffff


	//   ....[10]....
        /*05d0*/ 	.word	0xffffffff


	//   ....[11]....
        /*05d4*/ 	.word	0xffffffff


	//   ....[12]....
        /*05d8*/ 	.word	0xffffffff


	//   ....[13]....
        /*05dc*/ 	.word	0xffffffff


	//   ....[14]....
        /*05e0*/ 	.word	0xffffffff


	//   ....[15]....
        /*05e4*/ 	.word	0xffffffff


	//   ....[16]....
        /*05e8*/ 	.word	0xffffffff


	//   ....[17]....
        /*05ec*/ 	.word	0xffffffff


	//   ....[18]....
        /*05f0*/ 	.word	0xffffffff


	//   ....[19]....
        /*05f4*/ 	.word	0xffffffff


	//   ....[20]....
        /*05f8*/ 	.word	0xffffffff


	//   ....[21]....
        /*05fc*/ 	.word	0xffffffff


	//   ....[22]....
        /*0600*/ 	.word	0xffffffff


	//   ....[23]....
        /*0604*/ 	.word	0xffffffff


	//   ....[24]....
        /*0608*/ 	.word	0xffffffff


	//   ....[25]....
        /*060c*/ 	.word	0xffffffff


	//   ....[26]....
        /*0610*/ 	.word	0xffffffff


	//   ....[27]....
        /*0614*/ 	.word	0xffffffff


	//   ....[28]....
        /*0618*/ 	.word	0xffffffff


	//   ....[29]....
        /*061c*/ 	.word	0xffffffff


	//   ....[30]....
        /*0620*/ 	.word	0xffffffff


	//   ....[31]....
        /*0624*/ 	.word	0xffffffff


	//   ....[32]....
        /*0628*/ 	.word	0xffffffff


	//   ....[33]....
        /*062c*/ 	.word	0xffffffff


	//   ....[34]....
        /*0630*/ 	.word	0xffffffff


	//   ....[35]....
        /*0634*/ 	.word	0xffffffff


	//   ....[36]....
        /*0638*/ 	.word	0xffffffff


	//   ....[37]....
        /*063c*/ 	.word	0xffffffff


	//   ....[38]....
        /*0640*/ 	.word	0xffffffff


	//   ....[39]....
        /*0644*/ 	.word	0xffffffff


	//   ....[40]....
        /*0648*/ 	.word	0xffffffff


	//   ....[41]....
        /*064c*/ 	.word	0xffffffff


	//   ....[42]....
        /*0650*/ 	.word	0xffffffff


	//   ....[43]....
        /*0654*/ 	.word	0xffffffff


	//   ....[44]....
        /*0658*/ 	.word	0xffffffff


	//   ....[45]....
        /*065c*/ 	.word	0xffffffff


	//   ....[46]....
        /*0660*/ 	.word	0xffffffff


	//   ....[47]....
        /*0664*/ 	.word	0xffffffff


	//   ....[48]....
        /*0668*/ 	.word	0xffffffff


	//   ....[49]....
        /*066c*/ 	.word	0xffffffff


	//   ....[50]....
        /*0670*/ 	.word	0xffffffff


	//   ....[51]....
        /*0674*/ 	.word	0xffffffff


	//   ....[52]....
        /*0678*/ 	.word	0xffffffff


	//   ....[53]....
        /*067c*/ 	.word	0xffffffff


	//   ....[54]....
        /*0680*/ 	.word	0xffffffff


	//   ....[55]....
        /*0684*/ 	.word	0xffffffff


	//   ....[56]....
        /*0688*/ 	.word	0xffffffff


	//   ....[57]....
        /*068c*/ 	.word	0xffffffff


	//   ....[58]....
        /*0690*/ 	.word	0xffffffff


	//   ....[59]....
        /*0694*/ 	.word	0xffffffff


	//   ....[60]....
        /*0698*/ 	.word	0xffffffff


	//   ....[61]....
        /*069c*/ 	.word	0xffffffff


	//   ....[62]....
        /*06a0*/ 	.word	0xffffffff


	//   ....[63]....
        /*06a4*/ 	.word	0xffffffff


	//   ....[64]....
        /*06a8*/ 	.word	0xffffffff


	//   ....[65]....
        /*06ac*/ 	.word	0xffffffff


	//   ....[66]....
        /*06b0*/ 	.word	0xffffffff


	//   ....[67]....
        /*06b4*/ 	.word	0xffffffff


	//   ....[68]....
        /*06b8*/ 	.word	0xffffffff


	//   ....[69]....
        /*06bc*/ 	.word	0xffffffff


	//   ....[70]....
        /*06c0*/ 	.word	0xffffffff


	//   ....[71]....
        /*06c4*/ 	.word	0xffffffff


	//   ....[72]....
        /*06c8*/ 	.word	0xffffffff


	//   ....[73]....
        /*06cc*/ 	.word	0xffffffff


	//   ....[74]....
        /*06d0*/ 	.word	0xffffffff


	//   ....[75]....
        /*06d4*/ 	.word	0xffffffff


	//   ....[76]....
        /*06d8*/ 	.word	0xffffffff


	//   ....[77]....
        /*06dc*/ 	.word	0xffffffff


	//   ....[78]....
        /*06e0*/ 	.word	0xffffffff


	//   ....[79]....
        /*06e4*/ 	.word	0xffffffff


	//   ....[80]....
        /*06e8*/ 	.word	0xffffffff


	//   ....[81]....
        /*06ec*/ 	.word	0xffffffff


	//   ....[82]....
        /*06f0*/ 	.word	0xffffffff


	//   ....[83]....
        /*06f4*/ 	.word	0xffffffff


	//   ....[84]....
        /*06f8*/ 	.word	0xffffffff


	//   ....[85]....
        /*06fc*/ 	.word	0xffffffff


	//   ....[86]....
        /*0700*/ 	.word	0xffffffff


	//   ....[87]....
        /*0704*/ 	.word	0xffffffff


	//   ....[88]....
        /*0708*/ 	.word	0xffffffff


	//   ....[89]....
        /*070c*/ 	.word	0xffffffff


	//   ....[90]....
        /*0710*/ 	.word	0xffffffff


	//   ....[91]....
        /*0714*/ 	.word	0xffffffff


	//   ....[92]....
        /*0718*/ 	.word	0xffffffff


	//   ....[93]....
        /*071c*/ 	.word	0xffffffff


	//   ....[94]....
        /*0720*/ 	.word	0xffffffff


	//   ....[95]....
        /*0724*/ 	.word	0xffffffff


	//   ....[96]....
        /*0728*/ 	.word	0xffffffff


	//   ....[97]....
        /*072c*/ 	.word	0xffffffff


	//   ....[98]....
        /*0730*/ 	.word	0xffffffff


	//----- nvinfo : EIATTR_COOP_GROUP_INSTR_OFFSETS
	.align		4
.L_220:
        /*0734*/ 	.byte	0x04, 0x28
        /*0736*/ 	.short	(.L_222 - .L_221)


	//   ....[0]....
.L_221:
        /*0738*/ 	.word	0x000000a0


	//   ....[1]....
        /*073c*/ 	.word	0x00001970


	//   ....[2]....
        /*0740*/ 	.word	0x000019a0


	//   ....[3]....
        /*0744*/ 	.word	0x000019f0


	//   ....[4]....
        /*0748*/ 	.word	0x00001a20


	//   ....[5]....
        /*074c*/ 	.word	0x00001a50


	//   ....[6]....
        /*0750*/ 	.word	0x00001cd0


	//   ....[7]....
        /*0754*/ 	.word	0x00001ce0


	//   ....[8]....
        /*0758*/ 	.word	0x00001cf0


	//   ....[9]....
        /*075c*/ 	.word	0x00001e30


	//   ....[10]....
        /*0760*/ 	.word	0x00001e70


	//   ....[11]....
        /*0764*/ 	.word	0x00002170


	//   ....[12]....
        /*0768*/ 	.word	0x00002190


	//   ....[13]....
        /*076c*/ 	.word	0x000023c0


	//   ....[14]....
        /*0770*/ 	.word	0x00002410


	//   ....[15]....
        /*0774*/ 	.word	0x00002850


	//   ....[16]....
        /*0778*/ 	.word	0x00002860


	//   ....[17]....
        /*077c*/ 	.word	0x00003930


	//   ....[18]....
        /*0780*/ 	.word	0x00003940


	//   ....[19]....
        /*0784*/ 	.word	0x00003a50


	//   ....[20]....
        /*0788*/ 	.word	0x00003a70


	//   ....[21]....
        /*078c*/ 	.word	0x00003e40


	//   ....[22]....
        /*0790*/ 	.word	0x000045d0


	//   ....[23]....
        /*0794*/ 	.word	0x00004ee0


	//   ....[24]....
        /*0798*/ 	.word	0x00004f20


	//   ....[25]....
        /*079c*/ 	.word	0x00004f40


	//   ....[26]....
        /*07a0*/ 	.word	0x00005030


	//   ....[27]....
        /*07a4*/ 	.word	0x00006350


	//   ....[28]....
        /*07a8*/ 	.word	0x00006360


	//   ....[29]....
        /*07ac*/ 	.word	0x000064a0


	//   ....[30]....
        /*07b0*/ 	.word	0x000064b0


	//   ....[31]....
        /*07b4*/ 	.word	0x00007550


	//   ....[32]....
        /*07b8*/ 	.word	0x00007570


	//   ....[33]....
        /*07bc*/ 	.word	0x00007590


	//   ....[34]....
        /*07c0*/ 	.word	0x000075b0


	//   ....[35]....
        /*07c4*/ 	.word	0x000078b0


	//   ....[36]....
        /*07c8*/ 	.word	0x00007ba0


	//   ....[37]....
        /*07cc*/ 	.word	0x00008250


	//   ....[38]....
        /*07d0*/ 	.word	0x00008270


	//   ....[39]....
        /*07d4*/ 	.word	0x00008a80


	//   ....[40]....
        /*07d8*/ 	.word	0x00008b80


	//   ....[41]....
        /*07dc*/ 	.word	0x0000a500


	//   ....[42]....
        /*07e0*/ 	.word	0x0000a530


	//   ....[43]....
        /*07e4*/ 	.word	0x0000a660


	//   ....[44]....
        /*07e8*/ 	.word	0x0000a670


	//   ....[45]....
        /*07ec*/ 	.word	0x0000b680


	//   ....[46]....
        /*07f0*/ 	.word	0x0000b6a0


	//   ....[47]....
        /*07f4*/ 	.word	0x0000b6c0


	//   ....[48]....
        /*07f8*/ 	.word	0x0000b6e0


	//   ....[49]....
        /*07fc*/ 	.word	0x0000ba00


	//   ....[50]....
        /*0800*/ 	.word	0x0000ba20


	//   ....[51]....
        /*0804*/ 	.word	0x0000c030


	//   ....[52]....
        /*0808*/ 	.word	0x0000c050


	//   ....[53]....
        /*080c*/ 	.word	0x0000d6a0


	//   ....[54]....
        /*0810*/ 	.word	0x0000d6c0


	//   ....[55]....
        /*0814*/ 	.word	0x0000d870


	//   ....[56]....
        /*0818*/ 	.word	0x0000d880


	//   ....[57]....
        /*081c*/ 	.word	0x0000e880


	//   ....[58]....
        /*0820*/ 	.word	0x0000e8a0


	//   ....[59]....
        /*0824*/ 	.word	0x0000e8b0


	//   ....[60]....
        /*0828*/ 	.word	0x0000e8c0


	//   ....[61]....
        /*082c*/ 	.word	0x0000ebd0


	//   ....[62]....
        /*0830*/ 	.word	0x0000f090


	//   ....[63]....
        /*0834*/ 	.word	0x0000f560


	//   ....[64]....
        /*0838*/ 	.word	0x0000f580


	//   ....[65]....
        /*083c*/ 	.word	0x0000fd80


	//   ....[66]....
        /*0840*/ 	.word	0x0000fea0


	//   ....[67]....
        /*0844*/ 	.word	0x00011270


	//   ....[68]....
        /*0848*/ 	.word	0x00011280


	//   ....[69]....
        /*084c*/ 	.word	0x000112b0


	//   ....[70]....
        /*0850*/ 	.word	0x000112d0


	//   ....[71]....
        /*0854*/ 	.word	0x00012d60


	//   ....[72]....
        /*0858*/ 	.word	0x00012d90


	//   ....[73]....
        /*085c*/ 	.word	0x00012dd0


	//   ....[74]....
        /*0860*/ 	.word	0x00012e10


	//   ....[75]....
        /*0864*/ 	.word	0x00013030


	//   ....[76]....
        /*0868*/ 	.word	0x00013040


	//   ....[77]....
        /*086c*/ 	.word	0x00013240


	//   ....[78]....
        /*0870*/ 	.word	0x00013270


	//   ....[79]....
        /*0874*/ 	.word	0x00013430


	//   ....[80]....
        /*0878*/ 	.word	0x00013460


	//   ....[81]....
        /*087c*/ 	.word	0x00013620


	//   ....[82]....
        /*0880*/ 	.word	0x00013640


	//   ....[83]....
        /*0884*/ 	.word	0x00013ff0


	//   ....[84]....
        /*0888*/ 	.word	0x00014010


	//   ....[85]....
        /*088c*/ 	.word	0x000141a0


	//   ....[86]....
        /*0890*/ 	.word	0x000141d0


	//   ....[87]....
        /*0894*/ 	.word	0x00014360


	//   ....[88]....
        /*0898*/ 	.word	0x00014390


	//   ....[89]....
        /*089c*/ 	.word	0x00014520


	//   ....[90]....
        /*08a0*/ 	.word	0x00014540


	//   ....[91]....
        /*08a4*/ 	.word	0x00014700


	//   ....[92]....
        /*08a8*/ 	.word	0x00014760


	//   ....[93]....
        /*08ac*/ 	.word	0x000147c0


	//   ....[94]....
        /*08b0*/ 	.word	0x00014820


	//   ....[95]....
        /*08b4*/ 	.word	0x00014870


	//   ....[96]....
        /*08b8*/ 	.word	0x000148d0


	//   ....[97]....
        /*08bc*/ 	.word	0x00014920


	//   ....[98]....
        /*08c0*/ 	.word	0x00014980


	//----- nvinfo : EIATTR_EXIT_INSTR_OFFSETS
	.align		4
.L_222:
        /*08c4*/ 	.byte	0x04, 0x1c
        /*08c6*/ 	.short	(.L_224 - .L_223)


	//   ....[0]....
.L_223:
        /*08c8*/ 	.word	0x00000450


	//   ....[1]....
        /*08cc*/ 	.word	0x00013650


	//   ....[2]....
        /*08d0*/ 	.word	0x00013790


	//   ....[3]....
        /*08d4*/ 	.word	0x000137f0


	//   ....[4]....
        /*08d8*/ 	.word	0x00014550


	//   ....[5]....
        /*08dc*/ 	.word	0x00014660


	//   ....[6]....
        /*08e0*/ 	.word	0x000146c0


	//----- nvinfo : EIATTR_CTAIDZ_USED
	.align		4
.L_224:
        /*08e4*/ 	.byte	0x01, 0x04
	.zero		2


	//----- nvinfo : EIATTR_MAX_THREADS
	.align		4
        /*08e8*/ 	.byte	0x04, 0x05
        /*08ea*/ 	.short	(.L_226 - .L_225)
.L_225:
        /*08ec*/ 	.word	0x00000100
        /*08f0*/ 	.word	0x00000001
        /*08f4*/ 	.word	0x00000001


	//----- nvinfo : EIATTR_CRS_STACK_SIZE
	.align		4
.L_226:
        /*08f8*/ 	.byte	0x04, 0x1e
        /*08fa*/ 	.short	(.L_228 - .L_227)
.L_227:
        /*08fc*/ 	.word	0x00000000
.L_228:


//--------------------- .nv.info._ZN7cutlass13device_kernelIN5flash19enable_sm80_to_sm89INS1_16FlashAttnFwdSm80INS1_25CollectiveMainloopFwdSm80ILi8ELi1ELb0EN4cute5tupleIJNS5_1CILi128EEENS7_ILi32EEENS7_ILi256EEEEEELi256ENS_6half_tEfNS_4arch4Sm80ELb0ELb1ELb1ELb1ELb1ELb1ELb1ELb0EEENS1_21CollectiveEpilogueFwdINS6_IJS8_SA_S9_EEENS6_IJNS7_ILi1EEESI_SI_EEESC_SE_Li256ELb1ELb1ELb0ELb0EEENS1_19SingleTileSchedulerILb1ELb0ELb1ELi128EEEEEEEEEvNT_6ParamsE --------------------------
	.section	.nv.info._ZN7cutlass13device_kernelIN5flash19enable_sm80_to_sm89INS1_16FlashAttnFwdSm80INS1_25CollectiveMainloopFwdSm80ILi8ELi1ELb0EN4cute5tupleIJNS5_1CILi128EEENS7_ILi32EEENS7_ILi256EEEEEELi256ENS_6half_tEfNS_4arch4Sm80ELb0ELb1ELb1ELb1ELb1ELb1ELb1ELb0EEENS1_21CollectiveEpilogueFwdINS6_IJS8_SA_S9_EEENS6_IJNS7_ILi1EEESI_SI_EEESC_SE_Li256ELb1ELb1ELb0ELb0EEENS1_19SingleTileSchedulerILb1ELb0ELb1ELi128EEEEEEEEEvNT_6ParamsE,"",@"SHT_CUDA_INFO"
	.sectionflags	@""
	.align	4


	//----- nvinfo : EIATTR_CUDA_API_VERSION
	.align		4
        /*0000*/ 	.byte	0x04, 0x37
        /*0002*/ 	.short	(.L_230 - .L_229)
.L_229:
        /*0004*/ 	.word	0x00000082


	//----- nvinfo : EIATTR_SW2861232_WAR
	.align		4
.L_230:
        /*0008*/ 	.byte	0x01, 0x35
	.zero		2


	//----- nvinfo : EIATTR_PARAM_CBANK
	.align		4
        /*000c*/ 	.byte	0x04, 0x0a
        /*000e*/ 	.short	(.L_232 - .L_231)
	.align		4
.L_231:
        /*0010*/ 	.word	index@(.nv.constant0._ZN7cutlass13device_kernelIN5flash19enable_sm80_to_sm89INS1_16FlashAttnFwdSm80INS1_25CollectiveMainloopFwdSm80ILi8ELi1ELb0EN4cute5tupleIJNS5_1CILi128EEENS7_ILi32EEENS7_ILi256EEEEEELi256ENS_6half_tEfNS_4arch4Sm80ELb0ELb1ELb1ELb1ELb1ELb1ELb1ELb0EEENS1_21CollectiveEpilogueFwdINS6_IJS8_SA_S9_EEENS6_IJNS7_ILi1EEESI_SI_EEESC_SE_Li256ELb1ELb1ELb0ELb0EEENS1_19SingleTileSchedulerILb1ELb0ELb1ELi128EEEEEEEEEvNT_6ParamsE)
        /*0014*/ 	.short	0x0160
        /*0016*/ 	.short	0x0418


	//----- nvinfo : EIATTR_CBANK_PARAM_SIZE
	.align		4
.L_232:
        /*0018*/ 	.byte	0x03, 0x19
        /*001a*/ 	.short	0x0418


	//----- nvinfo : EIATTR_KPARAM_INFO
	.align		4
        /*001c*/ 	.byte	0x04, 0x17
        /*001e*/ 	.short	(.L_234 - .L_233)
.L_233:
        /*0020*/ 	.word	0x00000000
        /*0024*/ 	.short	0x0000
        /*0026*/ 	.short	0x0000
        /*0028*/ 	.byte	0x00, 0xf0, 0x61, 0x10


	//----- nvinfo : EIATTR_MAXREG_COUNT
	.align		4
.L_234:
        /*002c*/ 	.byte	0x03, 0x1b
        /*002e*/ 	.short	0x00ff


	//----- nvinfo : EIATTR_NUM_BARRIERS
	.align		4
        /*0030*/ 	.byte	0x02, 0x4c
        /*0032*/ 	.byte	0x02
	.zero		1


	//----- nvinfo : EIATTR_MERCURY_ISA_VERSION
	.align		4
        /*0034*/ 	.byte	0x03, 0x5f
        /*0036*/ 	.short	0x0000


	//----- nvinfo : EIATTR_COOP_GROUP_MASK_REGIDS
	.align		4
        /*0038*/ 	.byte	0x04, 0x29
        /*003a*/ 	.short	(.L_236 - .L_235)


	//   ....[0]....
.L_235:
        /*003c*/ 	.word	0xffffffff


	//   ....[1]....
        /*0040*/ 	.word	0xffffffff


	//   ....[2]....
        /*0044*/ 	.word	0xffffffff


	//   ....[3]....
        /*0048*/ 	.word	0xffffffff


	//   ....[4]....
        /*004c*/ 	.word	0xffffffff


	//   ....[5]....
        /*0050*/ 	.word	0xffffffff


	//   ....[6]....
        /*0054*/ 	.word	0xffffffff


	//   ....[7]....
        /*0058*/ 	.word	0xffffffff


	//   ....[8]....
        /*005c*/ 	.word	0xffffffff


	//   ....[9]....
        /*0060*/ 	.word	0xffffffff


	//   ....[10]....
        /*0064*/ 	.word	0xffffffff


	//   ....[11]....
        /*0068*/ 	.word	0xffffffff


	//   ....[12]....
        /*006c*/ 	.word	0xffffffff


	//   ....[13]....
        /*0070*/ 	.word	0xffffffff


	//   ....[14]....
        /*0074*/ 	.word	0xffffffff


	//   ....[15]....
        /*0078*/ 	.word	0xffffffff


	//   ....[16]....
        /*007c*/ 	.word	0xffffffff


	//   ....[17]....
        /*0080*/ 	.word	0xffffffff


	//   ....[18]....
        /*0084*/ 	.word	0xffffffff


	//   ....[19]....
        /*0088*/ 	.word	0xffffffff


	//   ....[20]....
        /*008c*/ 	.word	0xffffffff


	//   ....[21]....
        /*0090*/ 	.word	0xffffffff


	//   ....[22]....
        /*0094*/ 	.word	0xffffffff


	//   ....[23]....
        /*0098*/ 	.word	0xffffffff


	//   ....[24]....
        /*009c*/ 	.word	0xffffffff


	//   ....[25]....
        /*00a0*/ 	.word	0xffffffff


	//   ....[26]....
        /*00a4*/ 	.word	0xffffffff


	//   ....[27]....
        /*00a8*/ 	.word	0xffffffff


	//   ....[28]....
        /*00ac*/ 	.word	0xffffffff


	//   ....[29]....
        /*00b0*/ 	.word	0xffffffff


	//   ....[30]....
        /*00b4*/ 	.word	0xffffffff


	//   ....[31]....
        /*00b8*/ 	.word	0xffffffff


	//   ....[32]....
        /*00bc*/ 	.word	0xffffffff


	//   ....[33]....
        /*00c0*/ 	.word	0xffffffff


	//   ....[34]....
        /*00c4*/ 	.word	0xffffffff


	//   ....[35]....
        /*00c8*/ 	.word	0xffffffff


	//   ....[36]....
        /*00cc*/ 	.word	0xffffffff


	//   ....[37]....
        /*00d0*/ 	.word	0xffffffff


	//   ....[38]....
        /*00d4*/ 	.word	0xffffffff


	//   ....[39]....
        /*00d8*/ 	.word	0xffffffff


	//   ....[40]....
        /*00dc*/ 	.word	0xffffffff


	//   ....[41]....
        /*00e0*/ 	.word	0xffffffff


	//   ....[42]....
        /*00e4*/ 	.word	0xffffffff


	//   ....[43]....
        /*00e8*/ 	.word	0xffffffff


	//   ....[44]....
        /*00ec*/ 	.word	0xffffffff


	//   ....[45]....
        /*00f0*/ 	.word	0xffffffff


	//   ....[46]....
        /*00f4*/ 	.word	0xffffffff


	//   ....[47]....
        /*00f8*/ 	.word	0xffffffff


	//   ....[48]....
        /*00fc*/ 	.word	0xffffffff


	//   ....[49]....
        /*0100*/ 	.word	0xffffffff


	//   ....[50]....
        /*0104*/ 	.word	0xffffffff


	//   ....[51]....
        /*0108*/ 	.word	0xffffffff


	//   ....[52]....
        /*010c*/ 	.word	0xffffffff


	//   ....[53]....
        /*0110*/ 	.word	0xffffffff


	//   ....[54]....
        /*0114*/ 	.word	0xffffffff


	//   ....[55]....
        /*0118*/ 	.word	0xffffffff


	//   ....[56]....
        /*011c*/ 	.word	0xffffffff


	//   ....[57]....
        /*0120*/ 	.word	0xffffffff


	//   ....[58]....
        /*0124*/ 	.word	0xffffffff


	//   ....[59]....
        /*0128*/ 	.word	0xffffffff


	//   ....[60]....
        /*012c*/ 	.word	0xffffffff


	//   ....[61]....
        /*0130*/ 	.word	0xffffffff


	//   ....[62]....
        /*0134*/ 	.word	0xffffffff


	//   ....[63]....
        /*0138*/ 	.word	0xffffffff


	//   ....[64]....
        /*013c*/ 	.word	0xffffffff


	//   ....[65]....
        /*0140*/ 	.word	0xffffffff


	//   ....[66]....
        /*0144*/ 	.word	0xffffffff


	//   ....[67]....
        /*0148*/ 	.word	0xffffffff


	//   ....[68]....
        /*014c*/ 	.word	0xffffffff


	//   ....[69]....
        /*0150*/ 	.word	0xffffffff


	//   ....[70]....
        /*0154*/ 	.word	0xffffffff


	//   ....[71]....
        /*0158*/ 	.word	0xffffffff


	//   ....[72]....
        /*015c*/ 	.word	0xffffffff


	//   ....[73]....
        /*0160*/ 	.word	0xffffffff


	//   ....[74]....
        /*0164*/ 	.word	0xffffffff


	//   ....[75]....
        /*0168*/ 	.word	0xffffffff


	//   ....[76]....
        /*016c*/ 	.word	0xffffffff


	//   ....[77]....
        /*0170*/ 	.word	0xffffffff


	//   ....[78]....
        /*0174*/ 	.word	0xffffffff


	//   ....[79]....
        /*0178*/ 	.word	0xffffffff


	//   ....[80]....
        /*017c*/ 	.word	0xffffffff


	//   ....[81]....
        /*0180*/ 	.word	0xffffffff


	//   ....[82]....
        /*0184*/ 	.word	0xffffffff


	//   ....[83]....
        /*0188*/ 	.word	0xffffffff


	//   ....[84]....
        /*018c*/ 	.word	0xffffffff


	//   ....[85]....
        /*0190*/ 	.word	0xffffffff


	//   ....[86]....
        /*0194*/ 	.word	0xffffffff


	//   ....[87]....
        /*0198*/ 	.word	0xffffffff


	//   ....[88]....
        /*019c*/ 	.word	0xffffffff


	//   ....[89]....
        /*01a0*/ 	.word	0xffffffff


	//   ....[90]....
        /*01a4*/ 	.word	0xffffffff


	//   ....[91]....
        /*01a8*/ 	.word	0xffffffff


	//   ....[92]....
        /*01ac*/ 	.word	0xffffffff


	//   ....[93]....
        /*01b0*/ 	.word	0xffffffff


	//   ....[94]....
        /*01b4*/ 	.word	0xffffffff


	//   ....[95]....
        /*01b8*/ 	.word	0xffffffff


	//   ....[96]....
        /*01bc*/ 	.word	0xffffffff


	//   ....[97]....
        /*01c0*/ 	.word	0xffffffff


	//   ....[98]....
        /*01c4*/ 	.word	0xffffffff


	//   ....[99]....
        /*01c8*/ 	.word	0xffffffff


	//   ....[100]....
        /*01cc*/ 	.word	0xffffffff


	//   ....[101]....
        /*01d0*/ 	.word	0xffffffff


	//   ....[102]....
        /*01d4*/ 	.word	0xffffffff


	//   ....[103]....
        /*01d8*/ 	.word	0xffffffff


	//   ....[104]....
        /*01dc*/ 	.word	0xffffffff


	//   ....[105]....
        /*01e0*/ 	.word	0xffffffff


	//   ....[106]....
        /*01e4*/ 	.word	0xffffffff


	//   ....[107]....
        /*01e8*/ 	.word	0xffffffff


	//   ....[108]....
        /*01ec*/ 	.word	0xffffffff


	//   ....[109]....
        /*01f0*/ 	.word	0xffffffff


	//   ....[110]....
        /*01f4*/ 	.word	0xffffffff


	//   ....[111]....
        /*01f8*/ 	.word	0xffffffff


	//   ....[112]....
        /*01fc*/ 	.word	0xffffffff


	//----- nvinfo : EIATTR_COOP_GROUP_INSTR_OFFSETS
	.align		4
.L_236:
        /*0200*/ 	.byte	0x04, 0x28
        /*0202*/ 	.short	(.L_238 - .L_237)


	//   ....[0]....
.L_237:
        /*0204*/ 	.word	0x00000090


	//   ....[1]....
        /*0208*/ 	.word	0x00002380


	//   ....[2]....
        /*020c*/ 	.word	0x00002390


	//   ....[3]....
        /*0210*/ 	.word	0x00003550


	//   ....[4]....
        /*0214*/ 	.word	0x00003560


	//   ....[5]....
        /*0218*/ 	.word	0x00004630


	//   ....[6]....
        /*021c*/ 	.word	0x00004650


	//   ....[7]....
        /*0220*/ 	.word	0x00004a20


	//   ....[8]....
        /*0224*/ 	.word	0x00004a40


	//   ....[9]....
        /*0228*/ 	.word	0x00005b90


	//   ....[10]....
        /*022c*/ 	.word	0x00005bd0


	//   ....[11]....
        /*0230*/ 	.word	0x00005dc0


	//   ....[12]....
        /*0234*/ 	.word	0x00005df0


	//   ....[13]....
        /*0238*/ 	.word	0x00005f70


	//   ....[14]....
        /*023c*/ 	.word	0x00005fa0


	//   ....[15]....
        /*0240*/ 	.word	0x00006120


	//   ....[16]....
        /*0244*/ 	.word	0x00006160


	//   ....[17]....
        /*0248*/ 	.word	0x00006670


	//   ....[18]....
        /*024c*/ 	.word	0x000066c0


	//   ....[19]....
        /*0250*/ 	.word	0x00006ae0


	//   ....[20]....
        /*0254*/ 	.word	0x00006b40


	//   ....[21]....
        /*0258*/ 	.word	0x00006b60


	//   ....[22]....
        /*025c*/ 	.word	0x00006b70


	//   ....[23]....
        /*0260*/ 	.word	0x00006e60


	//   ....[24]....
        /*0264*/ 	.word	0x00006f00


	//   ....[25]....
        /*0268*/ 	.word	0x00006f80


	//   ....[26]....
        /*026c*/ 	.word	0x00006ff0


	//   ....[27]....
        /*0270*/ 	.word	0x00007430


	//   ....[28]....
        /*0274*/ 	.word	0x00007480


	//   ....[29]....
        /*0278*/ 	.word	0x000074c0


	//   ....[30]....
        /*027c*/ 	.word	0x00007500


	//   ....[31]....
        /*0280*/ 	.word	0x00007850


	//   ....[32]....
        /*0284*/ 	.word	0x000078f0


	//   ....[33]....
        /*0288*/ 	.word	0x00007970


	//   ....[34]....
        /*028c*/ 	.word	0x000079e0


	//   ....[35]....
        /*0290*/ 	.word	0x0000afb0


	//   ....[36]....
        /*0294*/ 	.word	0x0000b010


	//   ....[37]....
        /*0298*/ 	.word	0x0000b050


	//   ....[38]....
        /*029c*/ 	.word	0x0000b070


	//   ....[39]....
        /*02a0*/ 	.word	0x0000b230


	//   ....[40]....
        /*02a4*/ 	.word	0x0000b2d0


	//   ....[41]....
        /*02a8*/ 	.word	0x0000b320


	//   ....[42]....
        /*02ac*/ 	.word	0x0000b3a0


	//   ....[43]....
        /*02b0*/ 	.word	0x0000b5f0


	//   ....[44]....
        /*02b4*/ 	.word	0x0000b690


	//   ....[45]....
        /*02b8*/ 	.word	0x0000b710


	//   ....[46]....
        /*02bc*/ 	.word	0x0000b780


	//   ....[47]....
        /*02c0*/ 	.word	0x0000b9c0


	//   ....[48]....
        /*02c4*/ 	.word	0x0000ba10


	//   ....[49]....
        /*02c8*/ 	.word	0x0000ba60


	//   ....[50]....
        /*02cc*/ 	.word	0x0000bad0


	//   ....[51]....
        /*02d0*/ 	.word	0x0000f880


	//   ....[52]....
        /*02d4*/ 	.word	0x0000f8c0


	//   ....[53]....
        /*02d8*/ 	.word	0x00010560


	//   ....[54]....
        /*02dc*/ 	.word	0x00010570


	//   ....[55]....
        /*02e0*/ 	.word	0x000108f0


	//   ....[56]....
        /*02e4*/ 	.word	0x00010ac0


	//   ....[57]....
        /*02e8*/ 	.word	0x000112b0


	//   ....[58]....
        /*02ec*/ 	.word	0x00011360


	//   ....[59]....
        /*02f0*/ 	.word	0x00011370


	//   ....[60]....
        /*02f4*/ 	.word	0x000113a0


	//   ....[61]....
        /*02f8*/ 	.word	0x00012040


	//   ....[62]....
        /*02fc*/ 	.word	0x00012050


	//   ....[63]....
        /*0300*/ 	.word	0x00012c00


	//   ....[64]....
        /*0304*/ 	.word	0x00012c10


	//   ....[65]....
        /*0308*/ 	.word	0x00012da0


	//   ....[66]....
        /*030c*/ 	.word	0x00013000


	//   ....[67]....
        /*0310*/ 	.word	0x00013520


	//   ....[68]....
        /*0314*/ 	.word	0x000136a0


	//   ....[69]....
        /*0318*/ 	.word	0x00013760


	//   ....[70]....
        /*031c*/ 	.word	0x00013870


	//   ....[71]....
        /*0320*/ 	.word	0x00014f00


	//   ....[72]....
        /*0324*/ 	.word	0x00014f10


	//   ....[73]....
        /*0328*/ 	.word	0x00015ac0


	//   ....[74]....
        /*032c*/ 	.word	0x00015ad0


	//   ....[75]....
        /*0330*/ 	.word	0x00015d20


	//   ....[76]....
        /*0334*/ 	.word	0x00015d30


	//   ....[77]....
        /*0338*/ 	.word	0x00015da0


	//   ....[78]....
        /*033c*/ 	.word	0x00015db0


	//   ....[79]....
        /*0340*/ 	.word	0x000171c0


	//   ....[80]....
        /*0344*/ 	.word	0x000171e0


	//   ....[81]....
        /*0348*/ 	.word	0x00017de0


	//   ....[82]....
        /*034c*/ 	.word	0x00017df0


	//   ....[83]....
        /*0350*/ 	.word	0x00017f90


	//   ....[84]....
        /*0354*/ 	.word	0x00018270


	//   ....[85]....
        /*0358*/ 	.word	0x000187c0


	//   ....[86]....
        /*035c*/ 	.word	0x00018890


	//   ....[87]....
        /*0360*/ 	.word	0x00018960


	//   ....[88]....
        /*0364*/ 	.word	0x00018a70


	//   ....[89]....
        /*0368*/ 	.word	0x00019bd0


	//   ....[90]....
        /*036c*/ 	.word	0x00019c00


	//   ....[91]....
        /*0370*/ 	.word	0x00019c50


	//   ....[92]....
        /*0374*/ 	.word	0x00019c60


	//   ....[93]....
        /*0378*/ 	.word	0x0001b6d0


	//   ....[94]....
        /*037c*/ 	.word	0x0001b710


	//   ....[95]....
        /*0380*/ 	.word	0x0001b740


	//   ....[96]....
        /*0384*/ 	.word	0x0001b770


	//   ....[97]....
        /*0388*/ 	.word	0x0001b9b0


	//   ....[98]....
        /*038c*/ 	.word	0x0001b9c0


	//   ....[99]....
        /*0390*/ 	.word	0x0001bbc0


	//   ....[100]....
        /*0394*/ 	.word	0x0001bbf0


	//   ....[101]....
        /*0398*/ 	.word	0x0001bdb0


	//   ....[102]....
        /*039c*/ 	.word	0x0001bde0


	//   ....[103]....
        /*03a0*/ 	.word	0x0001bfa0


	//   ....[104]....
        /*03a4*/ 	.word	0x0001bfc0


	//   ....[105]....
        /*03a8*/ 	.word	0x0001c970


	//   ....[106]....
        /*03ac*/ 	.word	0x0001c990


	//   ....[107]....
        /*03b0*/ 	.word	0x0001cb20


	//   ....[108]....
        /*03b4*/ 	.word	0x0001cb50


	//   ....[109]....
        /*03b8*/ 	.word	0x0001cce0


	//   ....[110]....
        /*03bc*/ 	.word	0x0001cd10


	//   ....[111]....
        /*03c0*/ 	.word	0x0001cea0


	//   ....[112]....
        /*03c4*/ 	.word	0x0001cec0


	//----- nvinfo : EIATTR_EXIT_INSTR_OFFSETS
	.align		4
.L_238:
        /*03c8*/ 	.byte	0x04, 0x1c
        /*03ca*/ 	.short	(.L_240 - .L_239)


	//   ....[0]....
.L_239:
        /*03cc*/ 	.word	0x00000440


	//   ....[1]....
        /*03d0*/ 	.word	0x0001bfd0


	//   ....[2]....
        /*03d4*/ 	.word	0x0001c110


	//   ....[3]....
        /*03d8*/ 	.word	0x0001c170


	//   ....[4]....
        /*03dc*/ 	.word	0x0001ced0


	//   ....[5]....
        /*03e0*/ 	.word	0x0001cfe0


	//   ....[6]....
        /*03e4*/ 	.word	0x0001d040


	//----- nvinfo : EIATTR_CTAIDZ_USED
	.align		4
.L_240:
        /*03e8*/ 	.byte	0x01, 0x04
	.zero		2


	//----- nvinfo : EIATTR_MAX_THREADS
	.align		4
        /*03ec*/ 	.byte	0x04, 0x05
        /*03ee*/ 	.short	(.L_242 - .L_241)
.L_241:
        /*03f0*/ 	.word	0x00000100
        /*03f4*/ 	.word	0x00000001
        /*03f8*/ 	.word	0x00000001


	//----- nvinfo : EIATTR_CRS_STACK_SIZE
	.align		4
.L_242:
        /*03fc*/ 	.byte	0x04, 0x1e
        /*03fe*/ 	.short	(.L_244 - .L_243)
.L_243:
        /*0400*/ 	.word	0x00000000
.L_244:


//--------------------- .nv.info._ZN7cutlass13device_kernelIN5flash19enable_sm80_to_sm89INS1_16FlashAttnFwdSm80INS1_25CollectiveMainloopFwdSm80ILi8ELi1ELb1EN4cute5tupleIJNS5_1CILi128EEENS7_ILi64EEENS7_ILi256EEEEEELi256ENS_6half_tEfNS_4arch4Sm80ELb1ELb0ELb1ELb0ELb1ELb0ELb1ELb0EEENS1_21CollectiveEpilogueFwdINS6_IJS8_SA_S9_EEENS6_IJNS7_ILi1EEESI_SI_EEESC_SE_Li256ELb0ELb1ELb0ELb0EEENS1_30DynamicPersistentTileSchedulerILi256ELi256ELb0ELb1ELb0EEEEEEEEEvNT_6ParamsE --------------------------
	.section	.nv.info._ZN7cutlass13device_kernelIN5flash19enable_sm80_to_sm89INS1_16FlashAttnFwdSm80INS1_25CollectiveMainloopFwdSm80ILi8ELi1ELb1EN4cute5tupleIJNS5_1CILi128EEENS7_ILi64EEENS7_ILi256EEEEEELi256ENS_6half_tEfNS_4arch4Sm80ELb1ELb0ELb1ELb0ELb1ELb0ELb1ELb0EEENS1_21CollectiveEpilogueFwdINS6_IJS8_SA_S9_EEENS6_IJNS7_ILi1EEESI_SI_EEESC_SE_Li256ELb0ELb1ELb0ELb0EEENS1_30DynamicPersistentTileSchedulerILi256ELi256ELb0ELb1ELb0EEEEEEEEEvNT_6ParamsE,"",@"SHT_CUDA_INFO"
	.sectionflags	@""
	.align	4


	//----- nvinfo : EIATTR_CUDA_API_VERSION
	.align		4
        /*0000*/ 	.byte	0x04, 0x37
        /*0002*/ 	.short	(.L_246 - .L_245)
.L_245:
        /*0004*/ 	.word	0x00000082


	//----- nvinfo : EIATTR_SW2861232_WAR
	.align		4
.L_246:
        /*0008*/ 	.byte	0x01, 0x35
	.zero		2


	//----- nvinfo : EIATTR_PARAM_CBANK
	.align		4
        /*000c*/ 	.byte	0x04, 0x0a
        /*000e*/ 	.short	(.L_248 - .L_247)
	.align		4
.L_247:
        /*0010*/ 	.word	index@(.nv.constant0._ZN7cutlass13device_kernelIN5flash19enable_sm80_to_sm89INS1_16FlashAttnFwdSm80INS1_25CollectiveMainloopFwdSm80ILi8ELi1ELb1EN4cute5tupleIJNS5_1CILi128EEENS7_ILi64EEENS7_ILi256EEEEEELi256ENS_6half_tEfNS_4arch4Sm80ELb1ELb0ELb1ELb0ELb1ELb0ELb1ELb0EEENS1_21CollectiveEpilogueFwdINS6_IJS8_SA_S9_EEENS6_IJNS7_ILi1EEESI_SI_EEESC_SE_Li256ELb0ELb1ELb0ELb0EEENS1_30DynamicPersistentTileSchedulerILi256ELi256ELb0ELb1ELb0EEEEEEEEEvNT_6ParamsE)
        /*0014*/ 	.short	0x0160
        /*0016*/ 	.short	0x0428


	//----- nvinfo : EIATTR_CBANK_PARAM_SIZE
	.align		4
.L_248:
        /*0018*/ 	.byte	0x03, 0x19
        /*001a*/ 	.short	0x0428


	//----- nvinfo : EIATTR_KPARAM_INFO
	.align		4
        /*001c*/ 	.byte	0x04, 0x17
        /*001e*/ 	.short	(.L_250 - .L_249)
.L_249:
        /*0020*/ 	.word	0x00000000
        /*0024*/ 	.short	0x0000
        /*0026*/ 	.short	0x0000
        /*0028*/ 	.byte	0x00, 0xf0, 0xa1, 0x10


	//----- nvinfo : EIATTR_MAXREG_COUNT
	.align		4
.L_250:
        /*002c*/ 	.byte	0x03, 0x1b
        /*002e*/ 	.short	0x00ff


	//----- nvinfo : EIATTR_NUM_BARRIERS
	.align		4
        /*0030*/ 	.byte	0x02, 0x4c
        /*0032*/ 	.byte	0x06
	.zero		1


	//----- nvinfo : EIATTR_ANNOTATIONS
	.align		4
        /*0034*/ 	.byte	0x04, 0x55
        /*0036*/ 	.short	(.L_252 - .L_251)


	//   ....[0]....
.L_251:
        /* <DEDUP_REMOVED lines=185> */


	//----- nvinfo : EIATTR_MERCURY_ISA_VERSION
	.align		4
.L_252:
        /*0bb0*/ 	.byte	0x03, 0x5f
        /*0bb2*/ 	.short	0x0000


	//----- nvinfo : EIATTR_INT_WARP_WIDE_INSTR_OFFSETS
	.align		4
        /*0bb4*/ 	.byte	0x04, 0x31
        /*0bb6*/ 	.short	(.L_254 - .L_253)


	//   ....[0]....
.L_253:
        /*0bb8*/ 	.word	0x0000ed60


	//   ....[1]....
        /*0bbc*/ 	.word	0x0000ede0


	//----- nvinfo : EIATTR_COOP_GROUP_MASK_REGIDS
	.align		4
.L_254:
        /*0bc0*/ 	.byte	0x04, 0x29
        /*0bc2*/ 	.short	(.L_256 - .L_255)


	//   ....[0]....
.L_255:
        /*0bc4*/ 	.word	0xffffffff


	//   ....[1]....
        /*0bc8*/ 	.word	0xffffffff


	//   ....[2]....
        /*0bcc*/ 	.word	0xffffffff


	//   ....[3]....
        /*0bd0*/ 	.word	0xffffffff


	//   ....[4]....
        /*0bd4*/ 	.word	0xffffffff


	//   ....[5]....
        /*0bd8*/ 	.word	0xffffffff


	//   ....[6]....
        /*0bdc*/ 	.word	0xffffffff


	//   ....[7]....
        /*0be0*/ 	.word	0xffffffff


	//   ....[8]....
        /*0be4*/ 	.word	0xffffffff


	//   ....[9]....
        /*0be8*/ 	.word	0xffffffff


	//   ....[10]....
        /*0bec*/ 	.word	0xffffffff


	//   ....[11]....
        /*0bf0*/ 	.word	0xffffffff


	//   ....[12]....
        /*0bf4*/ 	.word	0xffffffff


	//   ....[13]....
        /*0bf8*/ 	.word	0xffffffff


	//   ....[14]....
        /*0bfc*/ 	.word	0xffffffff


	//   ....[15]....
        /*0c00*/ 	.word	0xffffffff


	//   ....[16]....
        /*0c04*/ 	.word	0xffffffff


	//   ....[17]....
        /*0c08*/ 	.word	0xffffffff


	//   ....[18]....
        /*0c0c*/ 	.word	0xffffffff


	//   ....[19]....
        /*0c10*/ 	.word	0xffffffff


	//   ....[20]....
        /*0c14*/ 	.word	0xffffffff


	//   ....[21]....
        /*0c18*/ 	.word	0xffffffff


	//   ....[22]....
        /*0c1c*/ 	.word	0xffffffff


	//   ....[23]....
        /*0c20*/ 	.word	0xffffffff


	//   ....[24]....
        /*0c24*/ 	.word	0xffffffff


	//   ....[25]....
        /*0c28*/ 	.word	0xffffffff


	//   ....[26]....
        /*0c2c*/ 	.word	0xffffffff


	//   ....[27]....
        /*0c30*/ 	.word	0xffffffff


	//   ....[28]....
        /*0c34*/ 	.word	0xffffffff


	//   ....[29]....
        /*0c38*/ 	.word	0xffffffff


	//   ....[30]....
        /*0c3c*/ 	.word	0xffffffff


	//   ....[31]....
        /*0c40*/ 	.word	0xffffffff


	//   ....[32]....
        /*0c44*/ 	.word	0xffffffff


	//   ....[33]....
        /*0c48*/ 	.word	0xffffffff


	//   ....[34]....
        /*0c4c*/ 	.word	0xffffffff


	//   ....[35]....
        /*0c50*/ 	.word	0xffffffff


	//   ....[36]....
        /*0c54*/ 	.word	0xffffffff


	//   ....[37]....
        /*0c58*/ 	.word	0xffffffff


	//   ....[38]....
        /*0c5c*/ 	.word	0xffffffff


	//   ....[39]....
        /*0c60*/ 	.word	0xffffffff


	//   ....[40]....
        /*0c64*/ 	.word	0xffffffff


	//   ....[41]....
        /*0c68*/ 	.word	0xffffffff


	//   ....[42]....
        /*0c6c*/ 	.word	0xffffffff


	//   ....[43]....
        /*0c70*/ 	.word	0xffffffff


	//   ....[44]....
        /*0c74*/ 	.word	0xffffffff


	//   ....[45]....
        /*0c78*/ 	.word	0xffffffff


	//   ....[46]....
        /*0c7c*/ 	.word	0xffffffff


	//   ....[47]....
        /*0c80*/ 	.word	0xffffffff


	//   ....[48]....
        /*0c84*/ 	.word	0xffffffff


	//   ....[49]....
        /*0c88*/ 	.word	0xffffffff


	//   ....[50]....
        /*0c8c*/ 	.word	0xffffffff


	//   ....[51]....
        /*0c90*/ 	.word	0xffffffff


	//   ....[52]....
        /*0c94*/ 	.word	0xffffffff


	//   ....[53]....
        /*0c98*/ 	.word	0xffffffff


	//   ....[54]....
        /*0c9c*/ 	.word	0xffffffff


	//   ....[55]....
        /*0ca0*/ 	.word	0xffffffff


	//   ....[56]....
        /*0ca4*/ 	.word	0xffffffff


	//   ....[57]....
        /*0ca8*/ 	.word	0xffffffff


	//   ....[58]....
        /*0cac*/ 	.word	0xffffffff


	//   ....[59]....
        /*0cb0*/ 	.word	0xffffffff


	//   ....[60]....
        /*0cb4*/ 	.word	0xffffffff


	//   ....[61]....
        /*0cb8*/ 	.word	0xffffffff


	//   ....[62]....
        /*0cbc*/ 	.word	0xffffffff


	//   ....[63]....
        /*0cc0*/ 	.word	0xffffffff


	//   ....[64]....
        /*0cc4*/ 	.word	0xffffffff


	//   ....[65]....
        /*0cc8*/ 	.word	0xffffffff


	//   ....[66]....
        /*0ccc*/ 	.word	0xffffffff


	//   ....[67]....
        /*0cd0*/ 	.word	0xffffffff


	//   ....[68]....
        /*0cd4*/ 	.word	0xffffffff


	//   ....[69]....
        /*0cd8*/ 	.word	0xffffffff


	//   ....[70]....
        /*0cdc*/ 	.word	0xffffffff


	//   ....[71]....
        /*0ce0*/ 	.word	0xffffffff


	//   ....[72]....
        /*0ce4*/ 	.word	0xffffffff


	//   ....[73]....
        /*0ce8*/ 	.word	0xffffffff


	//   ....[74]....
        /*0cec*/ 	.word	0xffffffff


	//   ....[75]....
        /*0cf0*/ 	.word	0xffffffff


	//   ....[76]....
        /*0cf4*/ 	.word	0xffffffff


	//   ....[77]....
        /*0cf8*/ 	.word	0xffffffff


	//   ....[78]....
        /*0cfc*/ 	.word	0xffffffff


	//   ....[79]....
        /*0d00*/ 	.word	0xffffffff


	//   ....[80]....
        /*0d04*/ 	.word	0xffffffff


	//   ....[81]....
        /*0d08*/ 	.word	0xffffffff


	//   ....[82]....
        /*0d0c*/ 	.word	0xffffffff


	//   ....[83]....
        /*0d10*/ 	.word	0xffffffff


	//   ....[84]....
        /*0d14*/ 	.word	0xffffffff


	//   ....[85]....
        /*0d18*/ 	.word	0xffffffff


	//   ....[86]....
        /*0d1c*/ 	.word	0xffffffff


	//   ....[87]....
        /*0d20*/ 	.word	0xffffffff


	//   ....[88]....
        /*0d24*/ 	.word	0xffffffff


	//   ....[89]....
        /*0d28*/ 	.word	0xffffffff


	//   ....[90]....
        /*0d2c*/ 	.word	0xffffffff


	//   ....[91]....
        /*0d30*/ 	.word	0xffffffff


	//   ....[92]....
        /*0d34*/ 	.word	0xffffffff


	//   ....[93]....
        /*0d38*/ 	.word	0xffffffff


	//   ....[94]....
        /*0d3c*/ 	.word	0xffffffff


	//   ....[95]....
        /*0d40*/ 	.word	0xffffffff


	//   ....[96]....
        /*0d44*/ 	.word	0xffffffff


	//   ....[97]....
        /*0d48*/ 	.word	0xffffffff


	//   ....[98]....
        /*0d4c*/ 	.word	0xffffffff


	//   ....[99]....
        /*0d50*/ 	.word	0xffffffff


	//   ....[100]....
        /*0d54*/ 	.word	0xffffffff


	//   ....[101]....
        /*0d58*/ 	.word	0xffffffff


	//   ....[102]....
        /*0d5c*/ 	.word	0xffffffff


	//   ....[103]....
        /*0d60*/ 	.word	0xffffffff


	//   ....[104]....
        /*0d64*/ 	.word	0xffffffff


	//   ....[105]....
        /*0d68*/ 	.word	0xffffffff


	//   ....[106]....
        /*0d6c*/ 	.word	0xffffffff


	//   ....[107]....
        /*0d70*/ 	.word	0xffffffff


	//   ....[108]....
        /*0d74*/ 	.word	0xffffffff


	//   ....[109]....
        /*0d78*/ 	.word	0xffffffff


	//   ....[110]....
        /*0d7c*/ 	.word	0xffffffff


	//   ....[111]....
        /*0d80*/ 	.word	0xffffffff


	//   ....[112]....
        /*0d84*/ 	.word	0xffffffff


	//   ....[113]....
        /*0d88*/ 	.word	0xffffffff


	//   ....[114]....
        /*0d8c*/ 	.word	0xffffffff


	//   ....[115]....
        /*0d90*/ 	.word	0xffffffff


	//   ....[116]....
        /*0d94*/ 	.word	0xffffffff


	//   ....[117]....
        /*0d98*/ 	.word	0xffffffff


	//   ....[118]....
        /*0d9c*/ 	.word	0xffffffff


	//   ....[119]....
        /*0da0*/ 	.word	0xffffffff


	//   ....[120]....
        /*0da4*/ 	.word	0xffffffff


	//   ....[121]....
        /*0da8*/ 	.word	0xffffffff


	//   ....[122]....
        /*0dac*/ 	.word	0xffffffff


	//   ....[123]....
        /*0db0*/ 	.word	0xffffffff


	//   ....[124]....
        /*0db4*/ 	.word	0xffffffff


	//----- nvinfo : EIATTR_COOP_GROUP_INSTR_OFFSETS
	.align		4
.L_256:
        /*0db8*/ 	.byte	0x04, 0x28
        /*0dba*/ 	.short	(.L_258 - .L_257)


	//   ....[0]....
.L_257:
        /*0dbc*/ 	.word	0x00000050


	//   ....[1]....
        /*0dc0*/ 	.word	0x000017d0


	//   ....[2]....
        /*0dc4*/ 	.word	0x00001800


	//   ....[3]....
        /*0dc8*/ 	.word	0x00001830


	//   ....[4]....
        /*0dcc*/ 	.word	0x00001850


	//   ....[5]....
        /*0dd0*/ 	.word	0x00001a20


	//   ....[6]....
        /*0dd4*/ 	.word	0x00001a40


	//   ....[7]....
        /*0dd8*/ 	.word	0x00001b70


	//   ....[8]....
        /*0ddc*/ 	.word	0x00001b90


	//   ....[9]....
        /*0de0*/ 	.word	0x00001da0


	//   ....[10]....
        /*0de4*/ 	.word	0x00001dc0


	//   ....[11]....
        /*0de8*/ 	.word	0x00001e10


	//   ....[12]....
        /*0dec*/ 	.word	0x00001e70


	//   ....[13]....
        /*0df0*/ 	.word	0x00002430


	//   ....[14]....
        /*0df4*/ 	.word	0x00002440


	//   ....[15]....
        /*0df8*/ 	.word	0x00002450


	//   ....[16]....
        /*0dfc*/ 	.word	0x00002460


	//   ....[17]....
        /*0e00*/ 	.word	0x00003950


	//   ....[18]....
        /*0e04*/ 	.word	0x000039c0


	//   ....[19]....
        /*0e08*/ 	.word	0x00003ae0


	//   ....[20]....
        /*0e0c*/ 	.word	0x00003b20


	//   ....[21]....
        /*0e10*/ 	.word	0x00003e30


	//   ....[22]....
        /*0e14*/ 	.word	0x00004070


	//   ....[23]....
        /*0e18*/ 	.word	0x00004470


	//   ....[24]....
        /*0e1c*/ 	.word	0x00004490


	//   ....[25]....
        /*0e20*/ 	.word	0x000044b0


	//   ....[26]....
        /*0e24*/ 	.word	0x000044d0


	//   ....[27]....
        /*0e28*/ 	.word	0x000060a0


	//   ....[28]....
        /*0e2c*/ 	.word	0x00006110


	//   ....[29]....
        /*0e30*/ 	.word	0x00006210


	//   ....[30]....
        /*0e34*/ 	.word	0x00006240


	//   ....[31]....
        /*0e38*/ 	.word	0x00007840


	//   ....[32]....
        /*0e3c*/ 	.word	0x000078b0


	//   ....[33]....
        /*0e40*/ 	.word	0x000079b0


	//   ....[34]....
        /*0e44*/ 	.word	0x000079e0


	//   ....[35]....
        /*0e48*/ 	.word	0x00007d30


	//   ....[36]....
        /*0e4c*/ 	.word	0x00007fa0


	//   ....[37]....
        /*0e50*/ 	.word	0x000082c0


	//   ....[38]....
        /*0e54*/ 	.word	0x000082e0


	//   ....[39]....
        /*0e58*/ 	.word	0x00008400


	//   ....[40]....
        /*0e5c*/ 	.word	0x00008420


	//   ....[41]....
        /*0e60*/ 	.word	0x0000a700


	//   ....[42]....
        /*0e64*/ 	.word	0x0000a770


	//   ....[43]....
        /*0e68*/ 	.word	0x0000a780


	//   ....[44]....
        /*0e6c*/ 	.word	0x0000a840


	//   ....[45]....
        /*0e70*/ 	.word	0x0000bf90


	//   ....[46]....
        /*0e74*/ 	.word	0x0000bfd0


	//   ....[47]....
        /*0e78*/ 	.word	0x0000c0e0


	//   ....[48]....
        /*0e7c*/ 	.word	0x0000c100


	//   ....[49]....
        /*0e80*/ 	.word	0x0000c490


	//   ....[50]....
        /*0e84*/ 	.word	0x0000c4b0


	//   ....[51]....
        /*0e88*/ 	.word	0x0000c4d0


	//   ....[52]....
        /*0e8c*/ 	.word	0x0000c4f0


	//   ....[53]....
        /*0e90*/ 	.word	0x0000e310


	//   ....[54]....
        /*0e94*/ 	.word	0x0000e360


	//   ....[55]....
        /*0e98*/ 	.word	0x0000e380


	//   ....[56]....
        /*0e9c*/ 	.word	0x0000e3a0


	//   ....[57]....
        /*0ea0*/ 	.word	0x0000f7c0


	//   ....[58]....
        /*0ea4*/ 	.word	0x0000fb70


	//   ....[59]....
        /*0ea8*/ 	.word	0x0000fb90


	//   ....[60]....
        /*0eac*/ 	.word	0x0000fbb0


	//   ....[61]....
        /*0eb0*/ 	.word	0x0000fbd0


	//   ....[62]....
        /*0eb4*/ 	.word	0x0000fe70


	//   ....[63]....
        /*0eb8*/ 	.word	0x0000fe90


	//   ....[64]....
        /*0ebc*/ 	.word	0x00010010


	//   ....[65]....
        /*0ec0*/ 	.word	0x00010040


	//   ....[66]....
        /*0ec4*/ 	.word	0x00010180


	//   ....[67]....
        /*0ec8*/ 	.word	0x000101b0


	//   ....[68]....
        /*0ecc*/ 	.word	0x000102f0


	//   ....[69]....
        /*0ed0*/ 	.word	0x00010310


	//   ....[70]....
        /*0ed4*/ 	.word	0x000108e0


	//   ....[71]....
        /*0ed8*/ 	.word	0x00010900


	//   ....[72]....
        /*0edc*/ 	.word	0x00010b60


	//   ....[73]....
        /*0ee0*/ 	.word	0x00010b70


	//   ....[74]....
        /*0ee4*/ 	.word	0x00010d60


	//   ....[75]....
        /*0ee8*/ 	.word	0x00010d80


	//   ....[76]....
        /*0eec*/ 	.word	0x00010f70


	//   ....[77]....
        /*0ef0*/ 	.word	0x00010f80


	//   ....[78]....
        /*0ef4*/ 	.word	0x000111e0


	//   ....[79]....
        /*0ef8*/ 	.word	0x000112f0


	//   ....[80]....
        /*0efc*/ 	.word	0x00011360


	//   ....[81]....
        /*0f00*/ 	.word	0x00011580


	//   ....[82]....
        /*0f04*/ 	.word	0x000115f0


	//   ....[83]....
        /*0f08*/ 	.word	0x00011660


	//   ....[84]....
        /*0f0c*/ 	.word	0x000116d0


	//   ....[85]....
        /*0f10*/ 	.word	0x00011b10


	//   ....[86]....
        /*0f14*/ 	.word	0x00011b60


	//   ....[87]....
        /*0f18*/ 	.word	0x00011bb0


	//   ....[88]....
        /*0f1c*/ 	.word	0x00011c00


	//   ....[89]....
        /*0f20*/ 	.word	0x00011c70


	//   ....[90]....
        /*0f24*/ 	.word	0x00011ce0


	//   ....[91]....
        /*0f28*/ 	.word	0x00011f00


	//   ....[92]....
        /*0f2c*/ 	.word	0x00011f70


	//   ....[93]....
        /*0f30*/ 	.word	0x00011fe0


	//   ....[94]....
        /*0f34*/ 	.word	0x00012050


	//   ....[95]....
        /*0f38*/ 	.word	0x00012270


	//   ....[96]....
        /*0f3c*/ 	.word	0x000122e0


	//   ....[97]....
        /*0f40*/ 	.word	0x00012350


	//   ....[98]....
        /*0f44*/ 	.word	0x000123d0


	//   ....[99]....
        /*0f48*/ 	.word	0x00012850


	//   ....[100]....
        /*0f4c*/ 	.word	0x00012890


	//   ....[101]....
        /*0f50*/ 	.word	0x000128e0


	//   ....[102]....
        /*0f54*/ 	.word	0x00012920


	//   ....[103]....
        /*0f58*/ 	.word	0x00012980


	//   ....[104]....
        /*0f5c*/ 	.word	0x000129f0


	//   ....[105]....
        /*0f60*/ 	.word	0x00012a60


	//   ....[106]....
        /*0f64*/ 	.word	0x00012c10


	//   ....[107]....
        /*0f68*/ 	.word	0x00012c80


	//   ....[108]....
        /*0f6c*/ 	.word	0x00012cd0


	//   ....[109]....
        /*0f70*/ 	.word	0x00012d10


	//   ....[110]....
        /*0f74*/ 	.word	0x00012d60


	//   ....[111]....
        /*0f78*/ 	.word	0x00012da0


	//   ....[112]....
        /*0f7c*/ 	.word	0x00012df0


	//   ....[113]....
        /*0f80*/ 	.word	0x00012e50


	//   ....[114]....
        /*0f84*/ 	.word	0x00012ea0


	//   ....[115]....
        /*0f88*/ 	.word	0x00012ef0


	//   ....[116]....
        /*0f8c*/ 	.word	0x00012f60


	//   ....[117]....
        /*0f90*/ 	.word	0x00012fd0


	//   ....[118]....
        /*0f94*/ 	.word	0x00013050


	//   ....[119]....
        /*0f98*/ 	.word	0x000130c0


	//   ....[120]....
        /*0f9c*/ 	.word	0x00013140


	//   ....[121]....
        /*0fa0*/ 	.word	0x000131c0


	//   ....[122]....
        /*0fa4*/ 	.word	0x00013240


	//   ....[123]....
        /*0fa8*/ 	.word	0x000132b0


	//   ....[124]....
        /*0fac*/ 	.word	0x00013320


	//----- nvinfo : EIATTR_EXIT_INSTR_OFFSETS
	.align		4
.L_258:
        /*0fb0*/ 	.byte	0x04, 0x1c
        /*0fb2*/ 	.short	(.L_260 - .L_259)


	//   ....[0]....
.L_259:
        /*0fb4*/ 	.word	0x000000a0


	//   ....[1]....
        /*0fb8*/ 	.word	0x000112a0


	//----- nvinfo : EIATTR_MAX_THREADS
	.align		4
.L_260:
        /*0fbc*/ 	.byte	0x04, 0x05
        /*0fbe*/ 	.short	(.L_262 - .L_261)
.L_261:
        /*0fc0*/ 	.word	0x00000100
        /*0fc4*/ 	.word	0x00000001
        /*0fc8*/ 	.word	0x00000001


	//----- nvinfo : EIATTR_CRS_STACK_SIZE
	.align		4
.L_262:
        /*0fcc*/ 	.byte	0x04, 0x1e
        /*0fce*/ 	.short	(.L_264 - .L_263)
.L_263:
        /*0fd0*/ 	.word	0x00000000
.L_264:


//--------------------- .nv.info._ZN7cutlass13device_kernelIN5flash19enable_sm80_to_sm89INS1_16FlashAttnFwdSm80INS1_25CollectiveMainloopFwdSm80ILi8ELi1ELb1EN4cute5tupleIJNS5_1CILi128EEENS7_ILi64EEENS7_ILi256EEEEEELi256ENS_6half_tEfNS_4arch4Sm80ELb1ELb0ELb1ELb1ELb1ELb0ELb1ELb0EEENS1_21CollectiveEpilogueFwdINS6_IJS8_SA_S9_EEENS6_IJNS7_ILi1EEESI_SI_EEESC_SE_Li256ELb1ELb1ELb0ELb0EEENS1_19SingleTileSchedulerILb1ELb0ELb1ELi128EEEEEEEEEvNT_6ParamsE --------------------------
	.section	.nv.info._ZN7cutlass13device_kernelIN5flash19enable_sm80_to_sm89INS1_16FlashAttnFwdSm80INS1_25CollectiveMainloopFwdSm80ILi8ELi1ELb1EN4cute5tupleIJNS5_1CILi128EEENS7_ILi64EEENS7_ILi256EEEEEELi256ENS_6half_tEfNS_4arch4Sm80ELb1ELb0ELb1ELb1ELb1ELb0ELb1ELb0EEENS1_21CollectiveEpilogueFwdINS6_IJS8_SA_S9_EEENS6_IJNS7_ILi1EEESI_SI_EEESC_SE_Li256ELb1ELb1ELb0ELb0EEENS1_19SingleTileSchedulerILb1ELb0ELb1ELi128EEEEEEEEEvNT_6ParamsE,"",@"SHT_CUDA_INFO"
	.sectionflags	@""
	.align	4


	//----- nvinfo : EIATTR_CUDA_API_VERSION
	.align		4
        /*0000*/ 	.byte	0x04, 0x37
        /*0002*/ 	.short	(.L_266 - .L_265)
.L_265:
        /*0004*/ 	.word	0x00000082


	//----- nvinfo : EIATTR_SW2861232_WAR
	.align		4
.L_266:
        /*0008*/ 	.byte	0x01, 0x35
	.zero		2


	//----- nvinfo : EIATTR_PARAM_CBANK
	.align		4
        /*000c*/ 	.byte	0x04, 0x0a
        /*000e*/ 	.short	(.L_268 - .L_267)
	.align		4
.L_267:
        /*0010*/ 	.word	index@(.nv.constant0._ZN7cutlass13device_kernelIN5flash19enable_sm80_to_sm89INS1_16FlashAttnFwdSm80INS1_25CollectiveMainloopFwdSm80ILi8ELi1ELb1EN4cute5tupleIJNS5_1CILi128EEENS7_ILi64EEENS7_ILi256EEEEEELi256ENS_6half_tEfNS_4arch4Sm80ELb1ELb0ELb1ELb1ELb1ELb0ELb1ELb0EEENS1_21CollectiveEpilogueFwdINS6_IJS8_SA_S9_EEENS6_IJNS7_ILi1EEESI_SI_EEESC_SE_Li256ELb1ELb1ELb0ELb0EEENS1_19SingleTileSchedulerILb1ELb0ELb1ELi128EEEEEEEEEvNT_6ParamsE)
        /*0014*/ 	.short	0x0160
        /*0016*/ 	.short	0x0418


	//----- nvinfo : EIATTR_CBANK_PARAM_SIZE
	.align		4
.L_268:
        /*0018*/ 	.byte	0x03, 0x19
        /*001a*/ 	.short	0x0418


	//----- nvinfo : EIATTR_KPARAM_INFO
	.align		4
        /*001c*/ 	.byte	0x04, 0x17
        /*001e*/ 	.short	(.L_270 - .L_269)
.L_269:
        /*0020*/ 	.word	0x00000000
        /*0024*/ 	.short	0x0000
        /*0026*/ 	.short	0x0000
        /*0028*/ 	.byte	0x00, 0xf0, 0x61, 0x10


	//----- nvinfo : EIATTR_MAXREG_COUNT
	.align		4
.L_270:
        /*002c*/ 	.byte	0x03, 0x1b
        /*002e*/ 	.short	0x00ff


	//----- nvinfo : EIATTR_NUM_BARRIERS
	.align		4
        /*0030*/ 	.byte	0x02, 0x4c
        /*0032*/ 	.byte	0x02
	.zero		1


	//----- nvinfo : EIATTR_ANNOTATIONS
	.align		4
        /*0034*/ 	.byte	0x04, 0x55
        /*0036*/ 	.short	(.L_272 - .L_271)


	//   ....[0]....
.L_271:
        /* <DEDUP_REMOVED lines=103> */


	//----- nvinfo : EIATTR_MERCURY_ISA_VERSION
	.align		4
.L_272:
        /*0698*/ 	.byte	0x03, 0x5f
        /*069a*/ 	.short	0x0000


	//----- nvinfo : EIATTR_COOP_GROUP_MASK_REGIDS
	.align		4
        /*069c*/ 	.byte	0x04, 0x29
        /*069e*/ 	.short	(.L_274 - .L_273)


	//   ....[0]....
.L_273:
        /*06a0*/ 	.word	0xffffffff


	//   ....[1]....
        /*06a4*/ 	.word	0xffffffff


	//   ....[2]....
        /*06a8*/ 	.word	0xffffffff


	//   ....[3]....
        /*06ac*/ 	.word	0xffffffff


	//   ....[4]....
        /*06b0*/ 	.word	0xffffffff


	//   ....[5]....
        /*06b4*/ 	.word	0xffffffff


	//   ....[6]....
        /*06b8*/ 	.word	0xffffffff


	//   ....[7]....
        /*06bc*/ 	.word	0xffffffff


	//   ....[8]....
        /*06c0*/ 	.word	0xffffffff


	//   ....[9]....
        /*06c4*/ 	.word	0xffffffff


	//   ....[10]....
        /*06c8*/ 	.word	0xffffffff


	//   ....[11]....
        /*06cc*/ 	.word	0xffffffff


	//   ....[12]....
        /*06d0*/ 	.word	0xffffffff


	//   ....[13]....
        /*06d4*/ 	.word	0xffffffff


	//   ....[14]....
        /*06d8*/ 	.word	0xffffffff


	//   ....[15]....
        /*06dc*/ 	.word	0xffffffff


	//   ....[16]....
        /*06e0*/ 	.word	0xffffffff


	//   ....[17]....
        /*06e4*/ 	.word	0xffffffff


	//   ....[18]....
        /*06e8*/ 	.word	0xffffffff


	//   ....[19]....
        /*06ec*/ 	.word	0xffffffff


	//   ....[20]....
        /*06f0*/ 	.word	0xffffffff


	//   ....[21]....
        /*06f4*/ 	.word	0xffffffff


	//   ....[22]....
        /*06f8*/ 	.word	0xffffffff


	//   ....[23]....
        /*06fc*/ 	.word	0xffffffff


	//   ....[24]....
        /*0700*/ 	.word	0xffffffff


	//   ....[25]....
        /*0704*/ 	.word	0xffffffff


	//   ....[26]....
        /*0708*/ 	.word	0xffffffff


	//   ....[27]....
        /*070c*/ 	.word	0xffffffff


	//   ....[28]....
        /*0710*/ 	.word	0xffffffff


	//   ....[29]....
        /*0714*/ 	.word	0xffffffff


	//   ....[30]....
        /*0718*/ 	.word	0xffffffff


	//   ....[31]....
        /*071c*/ 	.word	0xffffffff


	//   ....[32]....
        /*0720*/ 	.word	0xffffffff


	//   ....[33]....
        /*0724*/ 	.word	0xffffffff


	//   ....[34]....
        /*0728*/ 	.word	0xffffffff


	//   ....[35]....
        /*072c*/ 	.word	0xffffffff


	//   ....[36]....
        /*0730*/ 	.word	0xffffffff


	//   ....[37]....
        /*0734*/ 	.word	0xffffffff


	//   ....[38]....
        /*0738*/ 	.word	0xffffffff


	//   ....[39]....
        /*073c*/ 	.word	0xffffffff


	//   ....[40]....
        /*0740*/ 	.word	0xffffffff


	//   ....[41]....
        /*0744*/ 	.word	0xffffffff


	//   ....[42]....
        /*0748*/ 	.word	0xffffffff


	//   ....[43]....
        /*074c*/ 	.word	0xffffffff


	//   ....[44]....
        /*0750*/ 	.word	0xffffffff


	//   ....[45]....
        /*0754*/ 	.word	0xffffffff


	//   ....[46]....
        /*0758*/ 	.word	0xffffffff


	//   ....[47]....
        /*075c*/ 	.word	0xffffffff


	//   ....[48]....
        /*0760*/ 	.word	0xffffffff


	//   ....[49]....
        /*0764*/ 	.word	0xffffffff


	//   ....[50]....
        /*0768*/ 	.word	0xffffffff


	//   ....[51]....
        /*076c*/ 	.word	0xffffffff


	//   ....[52]....
        /*0770*/ 	.word	0xffffffff


	//   ....[53]....
        /*0774*/ 	.word	0xffffffff


	//   ....[54]....
        /*0778*/ 	.word	0xffffffff


	//   ....[55]....
        /*077c*/ 	.word	0xffffffff


	//   ....[56]....
        /*0780*/ 	.word	0xffffffff


	//   ....[57]....
        /*0784*/ 	.word	0xffffffff


	//   ....[58]....
        /*0788*/ 	.word	0xffffffff


	//   ....[59]....
        /*078c*/ 	.word	0xffffffff


	//   ....[60]....
        /*0790*/ 	.word	0xffffffff


	//   ....[61]....
        /*0794*/ 	.word	0xffffffff


	//   ....[62]....
        /*0798*/ 	.word	0xffffffff


	//   ....[63]....
        /*079c*/ 	.word	0xffffffff


	//   ....[64]....
        /*07a0*/ 	.word	0xffffffff


	//   ....[65]....
        /*07a4*/ 	.word	0xffffffff


	//   ....[66]....
        /*07a8*/ 	.word	0xffffffff


	//   ....[67]....
        /*07ac*/ 	.word	0xffffffff


	//   ....[68]....
        /*07b0*/ 	.word	0xffffffff


	//   ....[69]....
        /*07b4*/ 	.word	0xffffffff


	//   ....[70]....
        /*07b8*/ 	.word	0xffffffff


	//   ....[71]....
        /*07bc*/ 	.word	0xffffffff


	//   ....[72]....
        /*07c0*/ 	.word	0xffffffff


	//   ....[73]....
        /*07c4*/ 	.word	0xffffffff


	//   ....[74]....
        /*07c8*/ 	.word	0xffffffff


	//   ....[75]....
        /*07cc*/ 	.word	0xffffffff


	//   ....[76]....
        /*07d0*/ 	.word	0xffffffff


	//----- nvinfo : EIATTR_COOP_GROUP_INSTR_OFFSETS
	.align		4
.L_274:
        /*07d4*/ 	.byte	0x04, 0x28
        /*07d6*/ 	.short	(.L_276 - .L_275)


	//   ....[0]....
.L_275:
        /*07d8*/ 	.word	0x000000a0


	//   ....[1]....
        /*07dc*/ 	.word	0x000015e0


	//   ....[2]....
        /*07e0*/ 	.word	0x00001640


	//   ....[3]....
        /*07e4*/ 	.word	0x00001700


	//   ....[4]....
        /*07e8*/ 	.word	0x00001730


	//   ....[5]....
        /*07ec*/ 	.word	0x00001860


	//   ....[6]....
        /*07f0*/ 	.word	0x00001870


	//   ....[7]....
        /*07f4*/ 	.word	0x000019b0


	//   ....[8]....
        /*07f8*/ 	.word	0x000019c0


	//   ....[9]....
        /*07fc*/ 	.word	0x00001b30


	//   ....[10]....
        /*0800*/ 	.word	0x00001b50


	//   ....[11]....
        /*0804*/ 	.word	0x00001c50


	//   ....[12]....
        /*0808*/ 	.word	0x00001c90


	//   ....[13]....
        /*080c*/ 	.word	0x00001cb0


	//   ....[14]....
        /*0810*/ 	.word	0x00001cf0


	//   ....[15]....
        /*0814*/ 	.word	0x00001e00


	//   ....[16]....
        /*0818*/ 	.word	0x00001e30


	//   ....[17]....
        /*081c*/ 	.word	0x00003780


	//   ....[18]....
        /*0820*/ 	.word	0x00003790


	//   ....[19]....
        /*0824*/ 	.word	0x00003870


	//   ....[20]....
        /*0828*/ 	.word	0x00003890


	//   ....[21]....
        /*082c*/ 	.word	0x00003da0


	//   ....[22]....
        /*0830*/ 	.word	0x00004210


	//   ....[23]....
        /*0834*/ 	.word	0x00004780


	//   ....[24]....
        /*0838*/ 	.word	0x000047a0


	//   ....[25]....
        /*083c*/ 	.word	0x000047c0


	//   ....[26]....
        /*0840*/ 	.word	0x000047e0


	//   ....[27]....
        /*0844*/ 	.word	0x000063a0


	//   ....[28]....
        /*0848*/ 	.word	0x000063b0


	//   ....[29]....
        /*084c*/ 	.word	0x000063c0


	//   ....[30]....
        /*0850*/ 	.word	0x000063d0


	//   ....[31]....
        /*0854*/ 	.word	0x00007a80


	//   ....[32]....
        /*0858*/ 	.word	0x00007a90


	//   ....[33]....
        /*085c*/ 	.word	0x00007aa0


	//   ....[34]....
        /*0860*/ 	.word	0x00007ab0


	//   ....[35]....
        /*0864*/ 	.word	0x00007e80


	//   ....[36]....
        /*0868*/ 	.word	0x00007e90


	//   ....[37]....
        /*086c*/ 	.word	0x00008380


	//   ....[38]....
        /*0870*/ 	.word	0x00008420


	//   ....[39]....
        /*0874*/ 	.word	0x00008af0


	//   ....[40]....
        /*0878*/ 	.word	0x00008b10


	//   ....[41]....
        /*087c*/ 	.word	0x0000a780


	//   ....[42]....
        /*0880*/ 	.word	0x0000a790


	//   ....[43]....
        /*0884*/ 	.word	0x0000a7a0


	//   ....[44]....
        /*0888*/ 	.word	0x0000a7b0


	//   ....[45]....
        /*088c*/ 	.word	0x0000abf0


	//   ....[46]....
        /*0890*/ 	.word	0x0000ac00


	//   ....[47]....
        /*0894*/ 	.word	0x0000ac20


	//   ....[48]....
        /*0898*/ 	.word	0x0000ace0


	//   ....[49]....
        /*089c*/ 	.word	0x0000c0f0


	//   ....[50]....
        /*08a0*/ 	.word	0x0000c110


	//   ....[51]....
        /*08a4*/ 	.word	0x0000c7f0


	//   ....[52]....
        /*08a8*/ 	.word	0x0000c810


	//   ....[53]....
        /*08ac*/ 	.word	0x0000df90


	//   ....[54]....
        /*08b0*/ 	.word	0x0000dfa0


	//   ....[55]....
        /*08b4*/ 	.word	0x0000dfd0


	//   ....[56]....
        /*08b8*/ 	.word	0x0000dfe0


	//   ....[57]....
        /*08bc*/ 	.word	0x0000fa50


	//   ....[58]....
        /*08c0*/ 	.word	0x0000fa90


	//   ....[59]....
        /*08c4*/ 	.word	0x0000faf0


	//   ....[60]....
        /*08c8*/ 	.word	0x0000fb20


	//   ....[61]....
        /*08cc*/ 	.word	0x0000fd50


	//   ....[62]....
        /*08d0*/ 	.word	0x0000fd60


	//   ....[63]....
        /*08d4*/ 	.word	0x0000ff60


	//   ....[64]....
        /*08d8*/ 	.word	0x0000ff90


	//   ....[65]....
        /*08dc*/ 	.word	0x00010150


	//   ....[66]....
        /*08e0*/ 	.word	0x00010180


	//   ....[67]....
        /*08e4*/ 	.word	0x00010340


	//   ....[68]....
        /*08e8*/ 	.word	0x00010360


	//   ....[69]....
        /*08ec*/ 	.word	0x00010ce0


	//   ....[70]....
        /*08f0*/ 	.word	0x00010d00


	//   ....[71]....
        /*08f4*/ 	.word	0x00010ec0


	//   ....[72]....
        /*08f8*/ 	.word	0x00010ef0


	//   ....[73]....
        /*08fc*/ 	.word	0x00011080


	//   ....[74]....
        /*0900*/ 	.word	0x000110b0


	//   ....[75]....
        /*0904*/ 	.word	0x00011240


	//   ....[76]....
        /*0908*/ 	.word	0x00011260


	//----- nvinfo : EIATTR_EXIT_INSTR_OFFSETS
	.align		4
.L_276:
        /*090c*/ 	.byte	0x04, 0x1c
        /*090e*/ 	.short	(.L_278 - .L_277)


	//   ....[0]....
.L_277:
        /*0910*/ 	.word	0x00000450


	//   ....[1]....
        /*0914*/ 	.word	0x00010370


	//   ....[2]....
        /*0918*/ 	.word	0x000104b0


	//   ....[3]....
        /*091c*/ 	.word	0x00010510


	//   ....[4]....
        /*0920*/ 	.word	0x00011270


	//   ....[5]....
        /*0924*/ 	.word	0x00011380


	//   ....[6]....
        /*0928*/ 	.word	0x000113e0


	//----- nvinfo : EIATTR_CTAIDZ_USED
	.align		4
.L_278:
        /*092c*/ 	.byte	0x01, 0x04
	.zero		2


	//----- nvinfo : EIATTR_MAX_THREADS
	.align		4
        /*0930*/ 	.byte	0x04, 0x05
        /*0932*/ 	.short	(.L_280 - .L_279)
.L_279:
        /*0934*/ 	.word	0x00000100
        /*0938*/ 	.word	0x00000001
        /*093c*/ 	.word	0x00000001


	//----- nvinfo : EIATTR_CRS_STACK_SIZE
	.align		4
.L_280:
        /*0940*/ 	.byte	0x04, 0x1e
        /*0942*/ 	.short	(.L_282 - .L_281)
.L_281:
        /*0944*/ 	.word	0x00000000
.L_282:


//--------------------- .nv.info._ZN7cutlass13device_kernelIN5flash19enable_sm80_to_sm89INS1_16FlashAttnFwdSm80INS1_25CollectiveMainloopFwdSm80ILi8ELi1ELb0EN4cute5tupleIJNS5_1CILi128EEENS7_ILi32EEENS7_ILi256EEEEEELi256ENS_6half_tEfNS_4arch4Sm80ELb1ELb0ELb1ELb1ELb1ELb1ELb1ELb0EEENS1_21CollectiveEpilogueFwdINS6_IJS8_SA_S9_EEENS6_IJNS7_ILi1EEESI_SI_EEESC_SE_Li256ELb1ELb1ELb0ELb0EEENS1_19SingleTileSchedulerILb1ELb0ELb1ELi128EEEEEEEEEvNT_6ParamsE --------------------------
	.section	.nv.info._ZN7cutlass13device_kernelIN5flash19enable_sm80_to_sm89INS1_16FlashAttnFwdSm80INS1_25CollectiveMainloopFwdSm80ILi8ELi1ELb0EN4cute5tupleIJNS5_1CILi128EEENS7_ILi32EEENS7_ILi256EEEEEELi256ENS_6half_tEfNS_4arch4Sm80ELb1ELb0ELb1ELb1ELb1ELb1ELb1ELb0EEENS1_21CollectiveEpilogueFwdINS6_IJS8_SA_S9_EEENS6_IJNS7_ILi1EEESI_SI_EEESC_SE_Li256ELb1ELb1ELb0ELb0EEENS1_19SingleTileSchedulerILb1ELb0ELb1ELi128EEEEEEEEEvNT_6ParamsE,"",@"SHT_CUDA_INFO"
	.sectionflags	@""
	.align	4


	//----- nvinfo : EIATTR_CUDA_API_VERSION
	.align		4
        /*0000*/ 	.byte	0x04, 0x37
        /*0002*/ 	.short	(.L_284 - .L_283)
.L_283:
        /*0004*/ 	.word	0x00000082


	//----- nvinfo : EIATTR_SW2861232_WAR
	.align		4
.L_284:
        /*0008*/ 	.byte	0x01, 0x35
	.zero		2


	//----- nvinfo : EIATTR_PARAM_CBANK
	.align		4
        /*000c*/ 	.byte	0x04, 0x0a
        /*000e*/ 	.short	(.L_286 - .L_285)
	.align		4
.L_285:
        /*0010*/ 	.word	index@(.nv.constant0._ZN7cutlass13device_kernelIN5flash19enable_sm80_to_sm89INS1_16FlashAttnFwdSm80INS1_25CollectiveMainloopFwdSm80ILi8ELi1ELb0EN4cute5tupleIJNS5_1CILi128EEENS7_ILi32EEENS7_ILi256EEEEEELi256ENS_6half_tEfNS_4arch4Sm80ELb1ELb0ELb1ELb1ELb1ELb1ELb1ELb0EEENS1_21CollectiveEpilogueFwdINS6_IJS8_SA_S9_EEENS6_IJNS7_ILi1EEESI_SI_EEESC_SE_Li256ELb1ELb1ELb0ELb0EEENS1_19SingleTileSchedulerILb1ELb0ELb1ELi128EEEEEEEEEvNT_6ParamsE)
        /*0014*/ 	.short	0x0160
        /*0016*/ 	.short	0x0418


	//----- nvinfo : EIATTR_CBANK_PARAM_SIZE
	.align		4
.L_286:
        /*0018*/ 	.byte	0x03, 0x19
        /*001a*/ 	.short	0x0418


	//----- nvinfo : EIATTR_KPARAM_INFO
	.align		4
        /*001c*/ 	.byte	0x04, 0x17
        /*001e*/ 	.short	(.L_288 - .L_287)
.L_287:
        /*0020*/ 	.word	0x00000000
        /*0024*/ 	.short	0x0000
        /*0026*/ 	.short	0x0000
        /*0028*/ 	.byte	0x00, 0xf0, 0x61, 0x10


	//----- nvinfo : EIATTR_MAXREG_COUNT
	.align		4
.L_288:
        /*002c*/ 	.byte	0x03, 0x1b
        /*002e*/ 	.short	0x00ff


	//----- nvinfo : EIATTR_NUM_BARRIERS
	.align		4
        /*0030*/ 	.byte	0x02, 0x4c
        /*0032*/ 	.byte	0x02
	.zero		1


	//----- nvinfo : EIATTR_MERCURY_ISA_VERSION
	.align		4
        /*0034*/ 	.byte	0x03, 0x5f
        /*0036*/ 	.short	0x0000


	//----- nvinfo : EIATTR_COOP_GROUP_MASK_REGIDS
	.align		4
        /*0038*/ 	.byte	0x04, 0x29
        /*003a*/ 	.short	(.L_290 - .L_289)


	//   ....[0]....
.L_289:
        /*003c*/ 	.word	0xffffffff


	//   ....[1]....
        /*0040*/ 	.word	0xffffffff


	//   ....[2]....
        /*0044*/ 	.word	0xffffffff


	//   ....[3]....
        /*0048*/ 	.word	0xffffffff


	//   ....[4]....
        /*004c*/ 	.word	0xffffffff


	//   ....[5]....
        /*0050*/ 	.word	0xffffffff


	//   ....[6]....
        /*0054*/ 	.word	0xffffffff


	//   ....[7]....
        /*0058*/ 	.word	0xffffffff


	//   ....[8]....
        /*005c*/ 	.word	0xffffffff


	//   ....[9]....
        /*0060*/ 	.word	0xffffffff


	//   ....[10]....
        /*0064*/ 	.word	0xffffffff


	//   ....[11]....
        /*0068*/ 	.word	0xffffffff


	//   ....[12]....
        /*006c*/ 	.word	0xffffffff


	//   ....[13]....
        /*0070*/ 	.word	0xffffffff


	//   ....[14]....
        /*0074*/ 	.word	0xffffffff


	//   ....[15]....
        /*0078*/ 	.word	0xffffffff


	//   ....[16]....
        /*007c*/ 	.word	0xffffffff


	//   ....[17]....
        /*0080*/ 	.word	0xffffffff


	//   ....[18]....
        /*0084*/ 	.word	0xffffffff


	//   ....[19]....
        /*0088*/ 	.word	0xffffffff


	//   ....[20]....
        /*008c*/ 	.word	0xffffffff


	//   ....[21]....
        /*0090*/ 	.word	0xffffffff


	//   ....[22]....
        /*0094*/ 	.word	0xffffffff


	//   ....[23]....
        /*0098*/ 	.word	0xffffffff


	//   ....[24]....
        /*009c*/ 	.word	0xffffffff


	//   ....[25]....
        /*00a0*/ 	.word	0xffffffff


	//   ....[26]....
        /*00a4*/ 	.word	0xffffffff


	//   ....[27]....
        /*00a8*/ 	.word	0xffffffff


	//   ....[28]....
        /*00ac*/ 	.word	0xffffffff


	//   ....[29]....
        /*00b0*/ 	.word	0xffffffff


	//   ....[30]....
        /*00b4*/ 	.word	0xffffffff


	//   ....[31]....
        /*00b8*/ 	.word	0xffffffff


	//   ....[32]....
        /*00bc*/ 	.word	0xffffffff


	//   ....[33]....
        /*00c0*/ 	.word	0xffffffff


	//   ....[34]....
        /*00c4*/ 	.word	0xffffffff


	//   ....[35]....
        /*00c8*/ 	.word	0xffffffff


	//   ....[36]....
        /*00cc*/ 	.word	0xffffffff


	//   ....[37]....
        /*00d0*/ 	.word	0xffffffff


	//   ....[38]....
        /*00d4*/ 	.word	0xffffffff


	//   ....[39]....
        /*00d8*/ 	.word	0xffffffff


	//   ....[40]....
        /*00dc*/ 	.word	0xffffffff


	//   ....[41]....
        /*00e0*/ 	.word	0xffffffff


	//   ....[42]....
        /*00e4*/ 	.word	0xffffffff


	//   ....[43]....
        /*00e8*/ 	.word	0xffffffff


	//   ....[44]....
        /*00ec*/ 	.word	0xffffffff


	//   ....[45]....
        /*00f0*/ 	.word	0xffffffff


	//   ....[46]....
        /*00f4*/ 	.word	0xffffffff


	//   ....[47]....
        /*00f8*/ 	.word	0xffffffff


	//   ....[48]....
        /*00fc*/ 	.word	0xffffffff


	//   ....[49]....
        /*0100*/ 	.word	0xffffffff


	//   ....[50]....
        /*0104*/ 	.word	0xffffffff


	//   ....[51]....
        /*0108*/ 	.word	0xffffffff


	//   ....[52]....
        /*010c*/ 	.word	0xffffffff


	//   ....[53]....
        /*0110*/ 	.word	0xffffffff


	//   ....[54]....
        /*0114*/ 	.word	0xffffffff


	//   ....[55]....
        /*0118*/ 	.word	0xffffffff


	//   ....[56]....
        /*011c*/ 	.word	0xffffffff


	//   ....[57]....
        /*0120*/ 	.word	0xffffffff


	//   ....[58]....
        /*0124*/ 	.word	0xffffffff


	//   ....[59]....
        /*0128*/ 	.word	0xffffffff


	//   ....[60]....
        /*012c*/ 	.word	0xffffffff


	//   ....[61]....
        /*0130*/ 	.word	0xffffffff


	//   ....[62]....
        /*0134*/ 	.word	0xffffffff


	//   ....[63]....
        /*0138*/ 	.word	0xffffffff


	//   ....[64]....
        /*013c*/ 	.word	0xffffffff


	//   ....[65]....
        /*0140*/ 	.word	0xffffffff


	//   ....[66]....
        /*0144*/ 	.word	0xffffffff


	//   ....[67]....
        /*0148*/ 	.word	0xffffffff


	//   ....[68]....
        /*014c*/ 	.word	0xffffffff


	//   ....[69]....
        /*0150*/ 	.word	0xffffffff


	//   ....[70]....
        /*0154*/ 	.word	0xffffffff


	//   ....[71]....
        /*0158*/ 	.word	0xffffffff


	//   ....[72]....
        /*015c*/ 	.word	0xffffffff


	//   ....[73]....
        /*0160*/ 	.word	0xffffffff


	//   ....[74]....
        /*0164*/ 	.word	0xffffffff


	//   ....[75]....
        /*0168*/ 	.word	0xffffffff


	//   ....[76]....
        /*016c*/ 	.word	0xffffffff


	//   ....[77]....
        /*0170*/ 	.word	0xffffffff


	//   ....[78]....
        /*0174*/ 	.word	0xffffffff


	//   ....[79]....
        /*0178*/ 	.word	0xffffffff


	//   ....[80]....
        /*017c*/ 	.word	0xffffffff


	//   ....[81]....
        /*0180*/ 	.word	0xffffffff


	//   ....[82]....
        /*0184*/ 	.word	0xffffffff


	//   ....[83]....
        /*0188*/ 	.word	0xffffffff


	//   ....[84]....
        /*018c*/ 	.word	0xffffffff


	//   ....[85]....
        /*0190*/ 	.word	0xffffffff


	//   ....[86]....
        /*0194*/ 	.word	0xffffffff


	//   ....[87]....
        /*0198*/ 	.word	0xffffffff


	//   ....[88]....
        /*019c*/ 	.word	0xffffffff


	//   ....[89]....
        /*01a0*/ 	.word	0xffffffff


	//   ....[90]....
        /*01a4*/ 	.word	0xffffffff


	//   ....[91]....
        /*01a8*/ 	.word	0xffffffff


	//   ....[92]....
        /*01ac*/ 	.word	0xffffffff


	//   ....[93]....
        /*01b0*/ 	.word	0xffffffff


	//   ....[94]....
        /*01b4*/ 	.word	0xffffffff


	//   ....[95]....
        /*01b8*/ 	.word	0xffffffff


	//   ....[96]....
        /*01bc*/ 	.word	0xffffffff


	//   ....[97]....
        /*01c0*/ 	.word	0xffffffff


	//   ....[98]....
        /*01c4*/ 	.word	0xffffffff


	//   ....[99]....
        /*01c8*/ 	.word	0xffffffff


	//   ....[100]....
        /*01cc*/ 	.word	0xffffffff


	//   ....[101]....
        /*01d0*/ 	.word	0xffffffff


	//   ....[102]....
        /*01d4*/ 	.word	0xffffffff


	//----- nvinfo : EIATTR_COOP_GROUP_INSTR_OFFSETS
	.align		4
.L_290:
        /*01d8*/ 	.byte	0x04, 0x28
        /*01da*/ 	.short	(.L_292 - .L_291)


	//   ....[0]....
.L_291:
        /*01dc*/ 	.word	0x00000090


	//   ....[1]....
        /*01e0*/ 	.word	0x00002040


	//   ....[2]....
        /*01e4*/ 	.word	0x00002050


	//   ....[3]....
        /*01e8*/ 	.word	0x00003210


	//   ....[4]....
        /*01ec*/ 	.word	0x00003220


	//   ....[5]....
        /*01f0*/ 	.word	0x000042f0


	//   ....[6]....
        /*01f4*/ 	.word	0x00004310


	//   ....[7]....
        /*01f8*/ 	.word	0x000046e0


	//   ....[8]....
        /*01fc*/ 	.word	0x00004700


	//   ....[9]....
        /*0200*/ 	.word	0x00005490


	//   ....[10]....
        /*0204*/ 	.word	0x000054e0


	//   ....[11]....
        /*0208*/ 	.word	0x000056d0


	//   ....[12]....
        /*020c*/ 	.word	0x00005700


	//   ....[13]....
        /*0210*/ 	.word	0x00005880


	//   ....[14]....
        /*0214*/ 	.word	0x000058b0


	//   ....[15]....
        /*0218*/ 	.word	0x00005a30


	//   ....[16]....
        /*021c*/ 	.word	0x00005a80


	//   ....[17]....
        /*0220*/ 	.word	0x00005f80


	//   ....[18]....
        /*0224*/ 	.word	0x00005fd0


	//   ....[19]....
        /*0228*/ 	.word	0x00006400


	//   ....[20]....
        /*022c*/ 	.word	0x00006430


	//   ....[21]....
        /*0230*/ 	.word	0x00006460


	//   ....[22]....
        /*0234*/ 	.word	0x00006470


	//   ....[23]....
        /*0238*/ 	.word	0x00006760


	//   ....[24]....
        /*023c*/ 	.word	0x00006800


	//   ....[25]....
        /*0240*/ 	.word	0x00006880


	//   ....[26]....
        /*0244*/ 	.word	0x000068f0


	//   ....[27]....
        /*0248*/ 	.word	0x00006d30


	//   ....[28]....
        /*024c*/ 	.word	0x00006d80


	//   ....[29]....
        /*0250*/ 	.word	0x00006dc0


	//   ....[30]....
        /*0254*/ 	.word	0x00006e00


	//   ....[31]....
        /*0258*/ 	.word	0x00007150


	//   ....[32]....
        /*025c*/ 	.word	0x000071f0


	//   ....[33]....
        /*0260*/ 	.word	0x00007270


	//   ....[34]....
        /*0264*/ 	.word	0x000072e0


	//   ....[35]....
        /*0268*/ 	.word	0x0000a910


	//   ....[36]....
        /*026c*/ 	.word	0x0000a930


	//   ....[37]....
        /*0270*/ 	.word	0x0000a950


	//   ....[38]....
        /*0274*/ 	.word	0x0000a960


	//   ....[39]....
        /*0278*/ 	.word	0x0000ac50


	//   ....[40]....
        /*027c*/ 	.word	0x0000ac90


	//   ....[41]....
        /*0280*/ 	.word	0x0000acd0


	//   ....[42]....
        /*0284*/ 	.word	0x0000ad10


	//   ....[43]....
        /*0288*/ 	.word	0x0000aee0


	//   ....[44]....
        /*028c*/ 	.word	0x0000af80


	//   ....[45]....
        /*0290*/ 	.word	0x0000b000


	//   ....[46]....
        /*0294*/ 	.word	0x0000b070


	//   ....[47]....
        /*0298*/ 	.word	0x0000b2b0


	//   ....[48]....
        /*029c*/ 	.word	0x0000b300


	//   ....[49]....
        /*02a0*/ 	.word	0x0000b350


	//   ....[50]....
        /*02a4*/ 	.word	0x0000b3c0


	//   ....[51]....
        /*02a8*/ 	.word	0x0000f120


	//   ....[52]....
        /*02ac*/ 	.word	0x0000f150


	//   ....[53]....
        /*02b0*/ 	.word	0x0000fe40


	//   ....[54]....
        /*02b4*/ 	.word	0x0000fe50


	//   ....[55]....
        /*02b8*/ 	.word	0x00010260


	//   ....[56]....
        /*02bc*/ 	.word	0x000103d0


	//   ....[57]....
        /*02c0*/ 	.word	0x000107c0


	//   ....[58]....
        /*02c4*/ 	.word	0x000107e0


	//   ....[59]....
        /*02c8*/ 	.word	0x00010800


	//   ....[60]....
        /*02cc*/ 	.word	0x00010820


	//   ....[61]....
        /*02d0*/ 	.word	0x00011380


	//   ....[62]....
        /*02d4*/ 	.word	0x00011390


	//   ....[63]....
        /*02d8*/ 	.word	0x00011f40


	//   ....[64]....
        /*02dc*/ 	.word	0x00011f50


	//   ....[65]....
        /*02e0*/ 	.word	0x000120c0


	//   ....[66]....
        /*02e4*/ 	.word	0x000120d0


	//   ....[67]....
        /*02e8*/ 	.word	0x00012400


	//   ....[68]....
        /*02ec*/ 	.word	0x00012460


	//   ....[69]....
        /*02f0*/ 	.word	0x00012480


	//   ....[70]....
        /*02f4*/ 	.word	0x000124a0


	//   ....[71]....
        /*02f8*/ 	.word	0x00013a40


	//   ....[72]....
        /*02fc*/ 	.word	0x00013a50


	//   ....[73]....
        /*0300*/ 	.word	0x00013c70


	//   ....[74]....
        /*0304*/ 	.word	0x00013c80


	//   ....[75]....
        /*0308*/ 	.word	0x00014800


	//   ....[76]....
        /*030c*/ 	.word	0x00014820


	//   ....[77]....
        /*0310*/ 	.word	0x00014890


	//   ....[78]....
        /*0314*/ 	.word	0x000148a0


	//   ....[79]....
        /*0318*/ 	.word	0x00015a90


	//   ....[80]....
        /*031c*/ 	.word	0x00015ac0


	//   ....[81]....
        /*0320*/ 	.word	0x00015b10


	//   ....[82]....
        /*0324*/ 	.word	0x00015b20


	//   ....[83]....
        /*0328*/ 	.word	0x00017590


	//   ....[84]....
        /*032c*/ 	.word	0x000175d0


	//   ....[85]....
        /*0330*/ 	.word	0x00017600


	//   ....[86]....
        /*0334*/ 	.word	0x00017630


	//   ....[87]....
        /*0338*/ 	.word	0x00017870


	//   ....[88]....
        /*033c*/ 	.word	0x00017880


	//   ....[89]....
        /*0340*/ 	.word	0x00017a80


	//   ....[90]....
        /*0344*/ 	.word	0x00017ab0


	//   ....[91]....
        /*0348*/ 	.word	0x00017c70


	//   ....[92]....
        /*034c*/ 	.word	0x00017ca0


	//   ....[93]....
        /*0350*/ 	.word	0x00017e60


	//   ....[94]....
        /*0354*/ 	.word	0x00017e80


	//   ....[95]....
        /*0358*/ 	.word	0x00018830


	//   ....[96]....
        /*035c*/ 	.word	0x00018850


	//   ....[97]....
        /*0360*/ 	.word	0x000189e0


	//   ....[98]....
        /*0364*/ 	.word	0x00018a10


	//   ....[99]....
        /*0368*/ 	.word	0x00018ba0


	//   ....[100]....
        /*036c*/ 	.word	0x00018bd0


	//   ....[101]....
        /*0370*/ 	.word	0x00018d60


	//   ....[102]....
        /*0374*/ 	.word	0x00018d80


	//----- nvinfo : EIATTR_EXIT_INSTR_OFFSETS
	.align		4
.L_292:
        /*0378*/ 	.byte	0x04, 0x1c
        /*037a*/ 	.short	(.L_294 - .L_293)


	//   ....[0]....
.L_293:
        /*037c*/ 	.word	0x00000440


	//   ....[1]....
        /*0380*/ 	.word	0x00017e90


	//   ....[2]....
        /*0384*/ 	.word	0x00017fd0


	//   ....[3]....
        /*0388*/ 	.word	0x00018030


	//   ....[4]....
        /*038c*/ 	.word	0x00018d90


	//   ....[5]....
        /*0390*/ 	.word	0x00018ea0


	//   ....[6]....
        /*0394*/ 	.word	0x00018f00


	//----- nvinfo : EIATTR_CTAIDZ_USED
	.align		4
.L_294:
        /*0398*/ 	.byte	0x01, 0x04
	.zero		2


	//----- nvinfo : EIATTR_MAX_THREADS
	.align		4
        /*039c*/ 	.byte	0x04, 0x05
        /*039e*/ 	.short	(.L_296 - .L_295)
.L_295:
        /*03a0*/ 	.word	0x00000100
        /*03a4*/ 	.word	0x00000001
        /*03a8*/ 	.word	0x00000001


	//----- nvinfo : EIATTR_CRS_STACK_SIZE
	.align		4
.L_296:
        /*03ac*/ 	.byte	0x04, 0x1e
        /*03ae*/ 	.short	(.L_298 - .L_297)
.L_297:
        /*03b0*/ 	.word	0x00000000
.L_298:


//--------------------- .nv.info._ZN7cutlass13device_kernelIN5flash19enable_sm80_to_sm89INS1_16FlashAttnFwdSm80INS1_25CollectiveMainloopFwdSm80ILi8ELi1ELb0EN4cute5tupleIJNS5_1CILi128EEENS7_ILi96EEENS7_ILi256EEEEEELi256ENS_6half_tEfNS_4arch4Sm80ELb0ELb0ELb1ELb0ELb1ELb0ELb1ELb0EEENS1_21CollectiveEpilogueFwdINS6_IJS8_SA_S9_EEENS6_IJNS7_ILi1EEESI_SI_EEESC_SE_Li256ELb0ELb1ELb0ELb0EEENS1_19SingleTileSchedulerILb0ELb0ELb1ELi128EEEEEEEEEvNT_6ParamsE --------------------------
	.section	.nv.info._ZN7cutlass13device_kernelIN5flash19enable_sm80_to_sm89INS1_16FlashAttnFwdSm80INS1_25CollectiveMainloopFwdSm80ILi8ELi1ELb0EN4cute5tupleIJNS5_1CILi128EEENS7_ILi96EEENS7_ILi256EEEEEELi256ENS_6half_tEfNS_4arch4Sm80ELb0ELb0ELb1ELb0ELb1ELb0ELb1ELb0EEENS1_21CollectiveEpilogueFwdINS6_IJS8_SA_S9_EEENS6_IJNS7_ILi1EEESI_SI_EEESC_SE_Li256ELb0ELb1ELb0ELb0EEENS1_19SingleTileSchedulerILb0ELb0ELb1ELi128EEEEEEEEEvNT_6ParamsE,"",@"SHT_CUDA_INFO"
	.sectionflags	@""
	.align	4


	//----- nvinfo : EIATTR_CUDA_API_VERSION
	.align		4
        /*0000*/ 	.byte	0x04, 0x37
        /*0002*/ 	.short	(.L_300 - .L_299)
.L_299:
        /*0004*/ 	.word	0x00000082


	//----- nvinfo : EIATTR_SW2861232_WAR
	.align		4
.L_300:
        /*0008*/ 	.byte	0x01, 0x35
	.zero		2


	//----- nvinfo : EIATTR_PARAM_CBANK
	.align		4
        /*000c*/ 	.byte	0x04, 0x0a
        /*000e*/ 	.short	(.L_302 - .L_301)
	.align		4
.L_301:
        /*0010*/ 	.word	index@(.nv.constant0._ZN7cutlass13device_kernelIN5flash19enable_sm80_to_sm89INS1_16FlashAttnFwdSm80INS1_25CollectiveMainloopFwdSm80ILi8ELi1ELb0EN4cute5tupleIJNS5_1CILi128EEENS7_ILi96EEENS7_ILi256EEEEEELi256ENS_6half_tEfNS_4arch4Sm80ELb0ELb0ELb1ELb0ELb1ELb0ELb1ELb0EEENS1_21CollectiveEpilogueFwdINS6_IJS8_SA_S9_EEENS6_IJNS7_ILi1EEESI_SI_EEESC_SE_Li256ELb0ELb1ELb0ELb0EEENS1_19SingleTileSchedulerILb0ELb0ELb1ELi128EEEEEEEEEvNT_6ParamsE)
        /*0014*/ 	.short	0x0160
        /*0016*/ 	.short	0x0418


	//----- nvinfo : EIATTR_CBANK_PARAM_SIZE
	.align		4
.L_302:
        /*0018*/ 	.byte	0x03, 0x19
        /*001a*/ 	.short	0x0418


	//----- nvinfo : EIATTR_KPARAM_INFO
	.align		4
        /*001c*/ 	.byte	0x04, 0x17
        /*001e*/ 	.short	(.L_304 - .L_303)
.L_303:
        /*0020*/ 	.word	0x00000000
        /*0024*/ 	.short	0x0000
        /*0026*/ 	.short	0x0000
        /*0028*/ 	.byte	0x00, 0xf0, 0x61, 0x10


	//----- nvinfo : EIATTR_MAXREG_COUNT
	.align		4
.L_304:
        /*002c*/ 	.byte	0x03, 0x1b
        /*002e*/ 	.short	0x00ff


	//----- nvinfo : EIATTR_NUM_BARRIERS
	.align		4
        /*0030*/ 	.byte	0x02, 0x4c
        /*0032*/ 	.byte	0x02
	.zero		1


	//----- nvinfo : EIATTR_ANNOTATIONS
	.align		4
        /*0034*/ 	.byte	0x04, 0x55
        /*0036*/ 	.short	(.L_306 - .L_305)


	//   ....[0]....
.L_305:
        /* <DEDUP_REMOVED lines=43> */


	//----- nvinfo : EIATTR_MERCURY_ISA_VERSION
	.align		4
.L_306:
        /*02d0*/ 	.byte	0x03, 0x5f
        /*02d2*/ 	.short	0x0000


	//----- nvinfo : EIATTR_COOP_GROUP_MASK_REGIDS
	.align		4
        /*02d4*/ 	.byte	0x04, 0x29
        /*02d6*/ 	.short	(.L_308 - .L_307)


	//   ....[0]....
.L_307:
        /*02d8*/ 	.word	0xffffffff


	//   ....[1]....
        /*02dc*/ 	.word	0xffffffff


	//   ....[2]....
        /*02e0*/ 	.word	0xffffffff


	//   ....[3]....
        /*02e4*/ 	.word	0xffffffff


	//   ....[4]....
        /*02e8*/ 	.word	0xffffffff


	//   ....[5]....
        /*02ec*/ 	.word	0xffffffff


	//   ....[6]....
        /*02f0*/ 	.word	0xffffffff


	//   ....[7]....
        /*02f4*/ 	.word	0xffffffff


	//   ....[8]....
        /*02f8*/ 	.word	0xffffffff


	//   ....[9]....
        /*02fc*/ 	.word	0xffffffff


	//   ....[10]....
        /*0300*/ 	.word	0xffffffff


	//   ....[11]....
        /*0304*/ 	.word	0xffffffff


	//   ....[12]....
        /*0308*/ 	.word	0xffffffff


	//   ....[13]....
        /*030c*/ 	.word	0xffffffff


	//   ....[14]....
        /*0310*/ 	.word	0xffffffff


	//   ....[15]....
        /*0314*/ 	.word	0xffffffff


	//   ....[16]....
        /*0318*/ 	.word	0xffffffff


	//   ....[17]....
        /*031c*/ 	.word	0xffffffff


	//   ....[18]....
        /*0320*/ 	.word	0xffffffff


	//   ....[19]....
        /*0324*/ 	.word	0xffffffff


	//   ....[20]....
        /*0328*/ 	.word	0xffffffff


	//   ....[21]....
        /*032c*/ 	.word	0xffffffff


	//   ....[22]....
        /*0330*/ 	.word	0xffffffff


	//   ....[23]....
        /*0334*/ 	.word	0xffffffff


	//   ....[24]....
        /*0338*/ 	.word	0xffffffff


	//   ....[25]....
        /*033c*/ 	.word	0xffffffff


	//   ....[26]....
        /*0340*/ 	.word	0xffffffff


	//   ....[27]....
        /*0344*/ 	.word	0xffffffff


	//   ....[28]....
        /*0348*/ 	.word	0xffffffff


	//   ....[29]....
        /*034c*/ 	.word	0xffffffff


	//   ....[30]....
        /*0350*/ 	.word	0xffffffff


	//   ....[31]....
        /*0354*/ 	.word	0xffffffff


	//   ....[32]....
        /*0358*/ 	.word	0xffffffff


	//   ....[33]....
        /*035c*/ 	.word	0xffffffff


	//   ....[34]....
        /*0360*/ 	.word	0xffffffff


	//   ....[35]....
        /*0364*/ 	.word	0xffffffff


	//   ....[36]....
        /*0368*/ 	.word	0xffffffff


	//   ....[37]....
        /*036c*/ 	.word	0xffffffff


	//   ....[38]....
        /*0370*/ 	.word	0xffffffff


	//   ....[39]....
        /*0374*/ 	.word	0xffffffff


	//   ....[40]....
        /*0378*/ 	.word	0xffffffff


	//   ....[41]....
        /*037c*/ 	.word	0xffffffff


	//   ....[42]....
        /*0380*/ 	.word	0xffffffff


	//   ....[43]....
        /*0384*/ 	.word	0xffffffff


	//   ....[44]....
        /*0388*/ 	.word	0xffffffff


	//   ....[45]....
        /*038c*/ 	.word	0xffffffff


	//   ....[46]....
        /*0390*/ 	.word	0xffffffff


	//   ....[47]....
        /*0394*/ 	.word	0xffffffff


	//   ....[48]....
        /*0398*/ 	.word	0xffffffff


	//   ....[49]....
        /*039c*/ 	.word	0xffffffff


	//   ....[50]....
        /*03a0*/ 	.word	0xffffffff


	//   ....[51]....
        /*03a4*/ 	.word	0xffffffff


	//   ....[52]....
        /*03a8*/ 	.word	0xffffffff


	//   ....[53]....
        /*03ac*/ 	.word	0xffffffff


	//   ....[54]....
        /*03b0*/ 	.word	0xffffffff


	//   ....[55]....
        /*03b4*/ 	.word	0xffffffff


	//   ....[56]....
        /*03b8*/ 	.word	0xffffffff


	//   ....[57]....
        /*03bc*/ 	.word	0xffffffff


	//   ....[58]....
        /*03c0*/ 	.word	0xffffffff


	//   ....[59]....
        /*03c4*/ 	.word	0xffffffff


	//   ....[60]....
        /*03c8*/ 	.word	0xffffffff


	//   ....[61]....
        /*03cc*/ 	.word	0xffffffff


	//----- nvinfo : EIATTR_COOP_GROUP_INSTR_OFFSETS
	.align		4
.L_308:
        /*03d0*/ 	.byte	0x04, 0x28
        /*03d2*/ 	.short	(.L_310 - .L_309)


	//   ....[0]....
.L_309:
        /*03d4*/ 	.word	0x00000670


	//   ....[1]....
        /*03d8*/ 	.word	0x000006a0


	//   ....[2]....
        /*03dc*/ 	.word	0x000006d0


	//   ....[3]....
        /*03e0*/ 	.word	0x000006f0


	//   ....[4]....
        /*03e4*/ 	.word	0x000009c0


	//   ....[5]....
        /*03e8*/ 	.word	0x000009e0


	//   ....[6]....
        /*03ec*/ 	.word	0x00000ae0


	//   ....[7]....
        /*03f0*/ 	.word	0x00000b70


	//   ....[8]....
        /*03f4*/ 	.word	0x000010c0


	//   ....[9]....
        /*03f8*/ 	.word	0x000010e0


	//   ....[10]....
        /*03fc*/ 	.word	0x000011a0


	//   ....[11]....
        /*0400*/ 	.word	0x000011d0


	//   ....[12]....
        /*0404*/ 	.word	0x00001260


	//   ....[13]....
        /*0408*/ 	.word	0x00001290


	//   ....[14]....
        /*040c*/ 	.word	0x00001a90


	//   ....[15]....
        /*0410*/ 	.word	0x00001ab0


	//   ....[16]....
        /*0414*/ 	.word	0x00001ad0


	//   ....[17]....
        /*0418*/ 	.word	0x00001af0


	//   ....[18]....
        /*041c*/ 	.word	0x00001b20


	//   ....[19]....
        /*0420*/ 	.word	0x00001b40


	//   ....[20]....
        /*0424*/ 	.word	0x00003b70


	//   ....[21]....
        /*0428*/ 	.word	0x00003b90


	//   ....[22]....
        /*042c*/ 	.word	0x00003bb0


	//   ....[23]....
        /*0430*/ 	.word	0x00003bd0


	//   ....[24]....
        /*0434*/ 	.word	0x00003bf0


	//   ....[25]....
        /*0438*/ 	.word	0x00003c00


	//   ....[26]....
        /*043c*/ 	.word	0x00004790


	//   ....[27]....
        /*0440*/ 	.word	0x00004830


	//   ....[28]....
        /*0444*/ 	.word	0x00004840


	//   ....[29]....
        /*0448*/ 	.word	0x00004870


	//   ....[30]....
        /*044c*/ 	.word	0x00006aa0


	//   ....[31]....
        /*0450*/ 	.word	0x00006ab0


	//   ....[32]....
        /*0454*/ 	.word	0x00006ac0


	//   ....[33]....
        /*0458*/ 	.word	0x00006ad0


	//   ....[34]....
        /*045c*/ 	.word	0x00006b90


	//   ....[35]....
        /*0460*/ 	.word	0x00006ba0


	//   ....[36]....
        /*0464*/ 	.word	0x00006f20


	//   ....[37]....
        /*0468*/ 	.word	0x00006f30


	//   ....[38]....
        /*046c*/ 	.word	0x00006f40


	//   ....[39]....
        /*0470*/ 	.word	0x00006f50


	//   ....[40]....
        /*0474*/ 	.word	0x000070d0


	//   ....[41]....
        /*0478*/ 	.word	0x000070f0


	//   ....[42]....
        /*047c*/ 	.word	0x00009120


	//   ....[43]....
        /*0480*/ 	.word	0x00009170


	//   ....[44]....
        /*0484*/ 	.word	0x00009190


	//   ....[45]....
        /*0488*/ 	.word	0x000091b0


	//   ....[46]....
        /*048c*/ 	.word	0x0000b820


	//   ....[47]....
        /*0490*/ 	.word	0x0000b8d0


	//   ....[48]....
        /*0494*/ 	.word	0x0000b950


	//   ....[49]....
        /*0498*/ 	.word	0x0000b9c0


	//   ....[50]....
        /*049c*/ 	.word	0x0000d120


	//   ....[51]....
        /*04a0*/ 	.word	0x0000d130


	//   ....[52]....
        /*04a4*/ 	.word	0x0000d150


	//   ....[53]....
        /*04a8*/ 	.word	0x0000d160


	//   ....[54]....
        /*04ac*/ 	.word	0x0000d2a0


	//   ....[55]....
        /*04b0*/ 	.word	0x0000d2c0


	//   ....[56]....
        /*04b4*/ 	.word	0x0000d4c0


	//   ....[57]....
        /*04b8*/ 	.word	0x0000d4f0


	//   ....[58]....
        /*04bc*/ 	.word	0x0000d6b0


	//   ....[59]....
        /*04c0*/ 	.word	0x0000d6e0


	//   ....[60]....
        /*04c4*/ 	.word	0x0000d890


	//   ....[61]....
        /*04c8*/ 	.word	0x0000d8a0


	//----- nvinfo : EIATTR_EXIT_INSTR_OFFSETS
	.align		4
.L_310:
        /*04cc*/ 	.byte	0x04, 0x1c
        /*04ce*/ 	.short	(.L_312 - .L_311)


	//   ....[0]....
.L_311:
        /*04d0*/ 	.word	0x00000040


	//   ....[1]....
        /*04d4*/ 	.word	0x0000d8d0


	//   ....[2]....
        /*04d8*/ 	.word	0x0000da10


	//   ....[3]....
        /*04dc*/ 	.word	0x0000da70


	//----- nvinfo : EIATTR_CTAIDZ_USED
	.align		4
.L_312:
        /*04e0*/ 	.byte	0x01, 0x04
	.zero		2


	//----- nvinfo : EIATTR_MAX_THREADS
	.align		4
        /*04e4*/ 	.byte	0x04, 0x05
        /*04e6*/ 	.short	(.L_314 - .L_313)
.L_313:
        /*04e8*/ 	.word	0x00000100
        /*04ec*/ 	.word	0x00000001
        /*04f0*/ 	.word	0x00000001


	//----- nvinfo : EIATTR_CRS_STACK_SIZE
	.align		4
.L_314:
        /*04f4*/ 	.byte	0x04, 0x1e
        /*04f6*/ 	.short	(.L_316 - .L_315)
.L_315:
        /*04f8*/ 	.word	0x00000000
.L_316:


//--------------------- .nv.info._ZN7cutlass13device_kernelIN5flash19enable_sm80_to_sm89INS1_16FlashAttnFwdSm80INS1_25CollectiveMainloopFwdSm80ILi8ELi1ELb0EN4cute5tupleIJNS5_1CILi128EEENS7_ILi96EEENS7_ILi256EEEEEELi256ENS_6half_tEfNS_4arch4Sm80ELb0ELb0ELb1ELb1ELb1ELb0ELb1ELb0EEENS1_21CollectiveEpilogueFwdINS6_IJS8_SA_S9_EEENS6_IJNS7_ILi1EEESI_SI_EEESC_SE_Li256ELb1ELb1ELb0ELb0EEENS1_19SingleTileSchedulerILb1ELb0ELb1ELi128EEEEEEEEEvNT_6ParamsE --------------------------
	.section	.nv.info._ZN7cutlass13device_kernelIN5flash19enable_sm80_to_sm89INS1_16FlashAttnFwdSm80INS1_25CollectiveMainloopFwdSm80ILi8ELi1ELb0EN4cute5tupleIJNS5_1CILi128EEENS7_ILi96EEENS7_ILi256EEEEEELi256ENS_6half_tEfNS_4arch4Sm80ELb0ELb0ELb1ELb1ELb1ELb0ELb1ELb0EEENS1_21CollectiveEpilogueFwdINS6_IJS8_SA_S9_EEENS6_IJNS7_ILi1EEESI_SI_EEESC_SE_Li256ELb1ELb1ELb0ELb0EEENS1_19SingleTileSchedulerILb1ELb0ELb1ELi128EEEEEEEEEvNT_6ParamsE,"",@"SHT_CUDA_INFO"
	.sectionflags	@""
	.align	4


	//----- nvinfo : EIATTR_CUDA_API_VERSION
	.align		4
        /*0000*/ 	.byte	0x04, 0x37
        /*0002*/ 	.short	(.L_318 - .L_317)
.L_317:
        /*0004*/ 	.word	0x00000082


	//----- nvinfo : EIATTR_SW2861232_WAR
	.align		4
.L_318:
        /*0008*/ 	.byte	0x01, 0x35
	.zero		2


	//----- nvinfo : EIATTR_PARAM_CBANK
	.align		4
        /*000c*/ 	.byte	0x04, 0x0a
        /*000e*/ 	.short	(.L_320 - .L_319)
	.align		4
.L_319:
        /*0010*/ 	.word	index@(.nv.constant0._ZN7cutlass13device_kernelIN5flash19enable_sm80_to_sm89INS1_16FlashAttnFwdSm80INS1_25CollectiveMainloopFwdSm80ILi8ELi1ELb0EN4cute5tupleIJNS5_1CILi128EEENS7_ILi96EEENS7_ILi256EEEEEELi256ENS_6half_tEfNS_4arch4Sm80ELb0ELb0ELb1ELb1ELb1ELb0ELb1ELb0EEENS1_21CollectiveEpilogueFwdINS6_IJS8_SA_S9_EEENS6_IJNS7_ILi1EEESI_SI_EEESC_SE_Li256ELb1ELb1ELb0ELb0EEENS1_19SingleTileSchedulerILb1ELb0ELb1ELi128EEEEEEEEEvNT_6ParamsE)
        /*0014*/ 	.short	0x0160
        /*0016*/ 	.short	0x0418


	//----- nvinfo : EIATTR_CBANK_PARAM_SIZE
	.align		4
.L_320:
        /*0018*/ 	.byte	0x03, 0x19
        /*001a*/ 	.short	0x0418


	//----- nvinfo : EIATTR_KPARAM_INFO
	.align		4
        /*001c*/ 	.byte	0x04, 0x17
        /*001e*/ 	.short	(.L_322 - .L_321)
.L_321:
        /*0020*/ 	.word	0x00000000
        /*0024*/ 	.short	0x0000
        /*0026*/ 	.short	0x0000
        /*0028*/ 	.byte	0x00, 0xf0, 0x61, 0x10


	//----- nvinfo : EIATTR_MAXREG_COUNT
	.align		4
.L_322:
        /*002c*/ 	.byte	0x03, 0x1b
        /*002e*/ 	.short	0x00ff


	//----- nvinfo : EIATTR_NUM_BARRIERS
	.align		4
        /*0030*/ 	.byte	0x02, 0x4c
        /*0032*/ 	.byte	0x02
	.zero		1


	//----- nvinfo : EIATTR_ANNOTATIONS
	.align		4
        /*0034*/ 	.byte	0x04, 0x55
        /*0036*/ 	.short	(.L_324 - .L_323)


	//   ....[0]....
.L_323:
        /* <DEDUP_REMOVED lines=31> */


	//----- nvinfo : EIATTR_MERCURY_ISA_VERSION
	.align		4
.L_324:
        /*0218*/ 	.byte	0x03, 0x5f
        /*021a*/ 	.short	0x0000


	//----- nvinfo : EIATTR_COOP_GROUP_MASK_REGIDS
	.align		4
        /*021c*/ 	.byte	0x04, 0x29
        /*021e*/ 	.short	(.L_326 - .L_325)


	//   ....[0]....
.L_325:
        /*0220*/ 	.word	0xffffffff


	//   ....[1]....
        /*0224*/ 	.word	0xffffffff


	//   ....[2]....
        /*0228*/ 	.word	0xffffffff


	//   ....[3]....
        /*022c*/ 	.word	0xffffffff


	//   ....[4]....
        /*0230*/ 	.word	0xffffffff


	//   ....[5]....
        /*0234*/ 	.word	0xffffffff


	//   ....[6]....
        /*0238*/ 	.word	0xffffffff


	//   ....[7]....
        /*023c*/ 	.word	0xffffffff


	//   ....[8]....
        /*0240*/ 	.word	0xffffffff


	//   ....[9]....
        /*0244*/ 	.word	0xffffffff


	//   ....[10]....
        /*0248*/ 	.word	0xffffffff


	//   ....[11]....
        /*024c*/ 	.word	0xffffffff


	//   ....[12]....
        /*0250*/ 	.word	0xffffffff


	//   ....[13]....
        /*0254*/ 	.word	0xffffffff


	//   ....[14]....
        /*0258*/ 	.word	0xffffffff


	//   ....[15]....
        /*025c*/ 	.word	0xffffffff


	//   ....[16]....
        /*0260*/ 	.word	0xffffffff


	//   ....[17]....
        /*0264*/ 	.word	0xffffffff


	//   ....[18]....
        /*0268*/ 	.word	0xffffffff


	//   ....[19]....
        /*026c*/ 	.word	0xffffffff


	//   ....[20]....
        /*0270*/ 	.word	0xffffffff


	//   ....[21]....
        /*0274*/ 	.word	0xffffffff


	//   ....[22]....
        /*0278*/ 	.word	0xffffffff


	//   ....[23]....
        /*027c*/ 	.word	0xffffffff


	//   ....[24]....
        /*0280*/ 	.word	0xffffffff


	//   ....[25]....
        /*0284*/ 	.word	0xffffffff


	//   ....[26]....
        /*0288*/ 	.word	0xffffffff


	//   ....[27]....
        /*028c*/ 	.word	0xffffffff


	//   ....[28]....
        /*0290*/ 	.word	0xffffffff


	//   ....[29]....
        /*0294*/ 	.word	0xffffffff


	//   ....[30]....
        /*0298*/ 	.word	0xffffffff


	//   ....[31]....
        /*029c*/ 	.word	0xffffffff


	//   ....[32]....
        /*02a0*/ 	.word	0xffffffff


	//   ....[33]....
        /*02a4*/ 	.word	0xffffffff


	//   ....[34]....
        /*02a8*/ 	.word	0xffffffff


	//   ....[35]....
        /*02ac*/ 	.word	0xffffffff


	//   ....[36]....
        /*02b0*/ 	.word	0xffffffff


	//   ....[37]....
        /*02b4*/ 	.word	0xffffffff


	//   ....[38]....
        /*02b8*/ 	.word	0xffffffff


	//   ....[39]....
        /*02bc*/ 	.word	0xffffffff


	//   ....[40]....
        /*02c0*/ 	.word	0xffffffff


	//   ....[41]....
        /*02c4*/ 	.word	0xffffffff


	//   ....[42]....
        /*02c8*/ 	.word	0xffffffff


	//   ....[43]....
        /*02cc*/ 	.word	0xffffffff


	//   ....[44]....
        /*02d0*/ 	.word	0xffffffff


	//   ....[45]....
        /*02d4*/ 	.word	0xffffffff


	//   ....[46]....
        /*02d8*/ 	.word	0xffffffff


	//   ....[47]....
        /*02dc*/ 	.word	0xffffffff


	//   ....[48]....
        /*02e0*/ 	.word	0xffffffff


	//   ....[49]....
        /*02e4*/ 	.word	0xffffffff


	//   ....[50]....
        /*02e8*/ 	.word	0xffffffff


	//   ....[51]....
        /*02ec*/ 	.word	0xffffffff


	//   ....[52]....
        /*02f0*/ 	.word	0xffffffff


	//   ....[53]....
        /*02f4*/ 	.word	0xffffffff


	//   ....[54]....
        /*02f8*/ 	.word	0xffffffff


	//   ....[55]....
        /*02fc*/ 	.word	0xffffffff


	//   ....[56]....
        /*0300*/ 	.word	0xffffffff


	//   ....[57]....
        /*0304*/ 	.word	0xffffffff


	//   ....[58]....
        /*0308*/ 	.word	0xffffffff


	//   ....[59]....
        /*030c*/ 	.word	0xffffffff


	//   ....[60]....
        /*0310*/ 	.word	0xffffffff


	//   ....[61]....
        /*0314*/ 	.word	0xffffffff


	//   ....[62]....
        /*0318*/ 	.word	0xffffffff


	//   ....[63]....
        /*031c*/ 	.word	0xffffffff


	//   ....[64]....
        /*0320*/ 	.word	0xffffffff


	//   ....[65]....
        /*0324*/ 	.word	0xffffffff


	//   ....[66]....
        /*0328*/ 	.word	0xffffffff


	//   ....[67]....
        /*032c*/ 	.word	0xffffffff


	//   ....[68]....
        /*0330*/ 	.word	0xffffffff


	//   ....[69]....
        /*0334*/ 	.word	0xffffffff


	//   ....[70]....
        /*0338*/ 	.word	0xffffffff


	//----- nvinfo : EIATTR_COOP_GROUP_INSTR_OFFSETS
	.align		4
.L_326:
        /*033c*/ 	.byte	0x04, 0x28
        /*033e*/ 	.short	(.L_328 - .L_327)


	//   ....[0]....
.L_327:
        /*0340*/ 	.word	0x000000a0


	//   ....[1]....
        /*0344*/ 	.word	0x000011e0


	//   ....[2]....
        /*0348*/ 	.word	0x00001210


	//   ....[3]....
        /*034c*/ 	.word	0x00001470


	//   ....[4]....
        /*0350*/ 	.word	0x000014a0


	//   ....[5]....
        /*0354*/ 	.word	0x00001610


	//   ....[6]....
        /*0358*/ 	.word	0x00001640


	//   ....[7]....
        /*035c*/ 	.word	0x000017a0


	//   ....[8]....
        /*0360*/ 	.word	0x000017e0


	//   ....[9]....
        /*0364*/ 	.word	0x00001f60


	//   ....[10]....
        /*0368*/ 	.word	0x00001fa0


	//   ....[11]....
        /*036c*/ 	.word	0x00001fe0


	//   ....[12]....
        /*0370*/ 	.word	0x00002010


	//   ....[13]....
        /*0374*/ 	.word	0x00002040


	//   ....[14]....
        /*0378*/ 	.word	0x00002070


	//   ....[15]....
        /*037c*/ 	.word	0x000020a0


	//   ....[16]....
        /*0380*/ 	.word	0x000020d0


	//   ....[17]....
        /*0384*/ 	.word	0x00002100


	//   ....[18]....
        /*0388*/ 	.word	0x00002130


	//   ....[19]....
        /*038c*/ 	.word	0x00002160


	//   ....[20]....
        /*0390*/ 	.word	0x00002270


	//   ....[21]....
        /*0394*/ 	.word	0x000044b0


	//   ....[22]....
        /*0398*/ 	.word	0x000044e0


	//   ....[23]....
        /*039c*/ 	.word	0x00004510


	//   ....[24]....
        /*03a0*/ 	.word	0x00004540


	//   ....[25]....
        /*03a4*/ 	.word	0x000045e0


	//   ....[26]....
        /*03a8*/ 	.word	0x000045f0


	//   ....[27]....
        /*03ac*/ 	.word	0x000050b0


	//   ....[28]....
        /*03b0*/ 	.word	0x00005140


	//   ....[29]....
        /*03b4*/ 	.word	0x00005170


	//   ....[30]....
        /*03b8*/ 	.word	0x000051f0


	//   ....[31]....
        /*03bc*/ 	.word	0x00007150


	//   ....[32]....
        /*03c0*/ 	.word	0x00007160


	//   ....[33]....
        /*03c4*/ 	.word	0x00007170


	//   ....[34]....
        /*03c8*/ 	.word	0x00007180


	//   ....[35]....
        /*03cc*/ 	.word	0x00007190


	//   ....[36]....
        /*03d0*/ 	.word	0x000071a0


	//   ....[37]....
        /*03d4*/ 	.word	0x000076e0


	//   ....[38]....
        /*03d8*/ 	.word	0x00007700


	//   ....[39]....
        /*03dc*/ 	.word	0x00007720


	//   ....[40]....
        /*03e0*/ 	.word	0x00007730


	//   ....[41]....
        /*03e4*/ 	.word	0x00007750


	//   ....[42]....
        /*03e8*/ 	.word	0x00007780


	//   ....[43]....
        /*03ec*/ 	.word	0x00009740


	//   ....[44]....
        /*03f0*/ 	.word	0x00009750


	//   ....[45]....
        /*03f4*/ 	.word	0x00009770


	//   ....[46]....
        /*03f8*/ 	.word	0x00009790


	//   ....[47]....
        /*03fc*/ 	.word	0x0000bfb0


	//   ....[48]....
        /*0400*/ 	.word	0x0000bfe0


	//   ....[49]....
        /*0404*/ 	.word	0x0000c030


	//   ....[50]....
        /*0408*/ 	.word	0x0000c050


	//   ....[51]....
        /*040c*/ 	.word	0x0000dac0


	//   ....[52]....
        /*0410*/ 	.word	0x0000db00


	//   ....[53]....
        /*0414*/ 	.word	0x0000db40


	//   ....[54]....
        /*0418*/ 	.word	0x0000db80


	//   ....[55]....
        /*041c*/ 	.word	0x0000dd60


	//   ....[56]....
        /*0420*/ 	.word	0x0000dd70


	//   ....[57]....
        /*0424*/ 	.word	0x0000df70


	//   ....[58]....
        /*0428*/ 	.word	0x0000dfa0


	//   ....[59]....
        /*042c*/ 	.word	0x0000e160


	//   ....[60]....
        /*0430*/ 	.word	0x0000e190


	//   ....[61]....
        /*0434*/ 	.word	0x0000e350


	//   ....[62]....
        /*0438*/ 	.word	0x0000e370


	//   ....[63]....
        /*043c*/ 	.word	0x0000ed20


	//   ....[64]....
        /*0440*/ 	.word	0x0000ed40


	//   ....[65]....
        /*0444*/ 	.word	0x0000eed0


	//   ....[66]....
        /*0448*/ 	.word	0x0000ef00


	//   ....[67]....
        /*044c*/ 	.word	0x0000f090


	//   ....[68]....
        /*0450*/ 	.word	0x0000f0c0


	//   ....[69]....
        /*0454*/ 	.word	0x0000f250


	//   ....[70]....
        /*0458*/ 	.word	0x0000f270


	//----- nvinfo : EIATTR_EXIT_INSTR_OFFSETS
	.align		4
.L_328:
        /*045c*/ 	.byte	0x04, 0x1c
        /*045e*/ 	.short	(.L_330 - .L_329)


	//   ....[0]....
.L_329:
        /*0460*/ 	.word	0x00000450


	//   ....[1]....
        /*0464*/ 	.word	0x0000e380


	//   ....[2]....
        /*0468*/ 	.word	0x0000e4c0


	//   ....[3]....
        /*046c*/ 	.word	0x0000e520


	//   ....[4]....
        /*0470*/ 	.word	0x0000f280


	//   ....[5]....
        /*0474*/ 	.word	0x0000f390


	//   ....[6]....
        /*0478*/ 	.word	0x0000f3f0


	//----- nvinfo : EIATTR_CTAIDZ_USED
	.align		4
.L_330:
        /*047c*/ 	.byte	0x01, 0x04
	.zero		2


	//----- nvinfo : EIATTR_MAX_THREADS
	.align		4
        /*0480*/ 	.byte	0x04, 0x05
        /*0482*/ 	.short	(.L_332 - .L_331)
.L_331:
        /*0484*/ 	.word	0x00000100
        /*0488*/ 	.word	0x00000001
        /*048c*/ 	.word	0x00000001


	//----- nvinfo : EIATTR_CRS_STACK_SIZE
	.align		4
.L_332:
        /*0490*/ 	.byte	0x04, 0x1e
        /*0492*/ 	.short	(.L_334 - .L_333)
.L_333:
        /*0494*/ 	.word	0x00000000
.L_334:


//--------------------- .nv.info._ZN7cutlass13device_kernelIN5flash19enable_sm80_to_sm89INS1_16FlashAttnFwdSm80INS1_25CollectiveMainloopFwdSm80ILi8ELi1ELb0EN4cute5tupleIJNS5_1CILi128EEENS7_ILi48EEENS7_ILi256EEEEEELi256ENS_6half_tEfNS_4arch4Sm80ELb0ELb0ELb1ELb1ELb1ELb1ELb1ELb0EEENS1_21CollectiveEpilogueFwdINS6_IJS8_SA_S9_EEENS6_IJNS7_ILi1EEESI_SI_EEESC_SE_Li256ELb1ELb1ELb0ELb0EEENS1_19SingleTileSchedulerILb1ELb0ELb1ELi128EEEEEEEEEvNT_6ParamsE --------------------------
	.section	.nv.info._ZN7cutlass13device_kernelIN5flash19enable_sm80_to_sm89INS1_16FlashAttnFwdSm80INS1_25CollectiveMainloopFwdSm80ILi8ELi1ELb0EN4cute5tupleIJNS5_1CILi128EEENS7_ILi48EEENS7_ILi256EEEEEELi256ENS_6half_tEfNS_4arch4Sm80ELb0ELb0ELb1ELb1ELb1ELb1ELb1ELb0EEENS1_21CollectiveEpilogueFwdINS6_IJS8_SA_S9_EEENS6_IJNS7_ILi1EEESI_SI_EEESC_SE_Li256ELb1ELb1ELb0ELb0EEENS1_19SingleTileSchedulerILb1ELb0ELb1ELi128EEEEEEEEEvNT_6ParamsE,"",@"SHT_CUDA_INFO"
	.sectionflags	@""
	.align	4


	//----- nvinfo : EIATTR_CUDA_API_VERSION
	.align		4
        /*0000*/ 	.byte	0x04, 0x37
        /*0002*/ 	.short	(.L_336 - .L_335)
.L_335:
        /*0004*/ 	.word	0x00000082


	//----- nvinfo : EIATTR_SW2861232_WAR
	.align		4
.L_336:
        /*0008*/ 	.byte	0x01, 0x35
	.zero		2


	//----- nvinfo : EIATTR_PARAM_CBANK
	.align		4
        /*000c*/ 	.byte	0x04, 0x0a
        /*000e*/ 	.short	(.L_338 - .L_337)
	.align		4
.L_337:
        /*0010*/ 	.word	index@(.nv.constant0._ZN7cutlass13device_kernelIN5flash19enable_sm80_to_sm89INS1_16FlashAttnFwdSm80INS1_25CollectiveMainloopFwdSm80ILi8ELi1ELb0EN4cute5tupleIJNS5_1CILi128EEENS7_ILi48EEENS7_ILi256EEEEEELi256ENS_6half_tEfNS_4arch4Sm80ELb0ELb0ELb1ELb1ELb1ELb1ELb1ELb0EEENS1_21CollectiveEpilogueFwdINS6_IJS8_SA_S9_EEENS6_IJNS7_ILi1EEESI_SI_EEESC_SE_Li256ELb1ELb1ELb0ELb0EEENS1_19SingleTileSchedulerILb1ELb0ELb1ELi128EEEEEEEEEvNT_6ParamsE)
        /*0014*/ 	.short	0x0160
        /*0016*/ 	.short	0x0418


	//----- nvinfo : EIATTR_CBANK_PARAM_SIZE
	.align		4
.L_338:
        /*0018*/ 	.byte	0x03, 0x19
        /*001a*/ 	.short	0x0418


	//----- nvinfo : EIATTR_KPARAM_INFO
	.align		4
        /*001c*/ 	.byte	0x04, 0x17
        /*001e*/ 	.short	(.L_340 - .L_339)
.L_339:
        /*0020*/ 	.word	0x00000000
        /*0024*/ 	.short	0x0000
        /*0026*/ 	.short	0x0000
        /*0028*/ 	.byte	0x00, 0xf0, 0x61, 0x10


	//----- nvinfo : EIATTR_MAXREG_COUNT
	.align		4
.L_340:
        /*002c*/ 	.byte	0x03, 0x1b
        /*002e*/ 	.short	0x00ff


	//----- nvinfo : EIATTR_NUM_BARRIERS
	.align		4
        /*0030*/ 	.byte	0x02, 0x4c
        /*0032*/ 	.byte	0x02
	.zero		1


	//----- nvinfo : EIATTR_MERCURY_ISA_VERSION
	.align		4
        /*0034*/ 	.byte	0x03, 0x5f
        /*0036*/ 	.short	0x0000


	//----- nvinfo : EIATTR_COOP_GROUP_MASK_REGIDS
	.align		4
        /*0038*/ 	.byte	0x04, 0x29
        /*003a*/ 	.short	(.L_342 - .L_341)


	//   ....[0]....
.L_341:
        /*003c*/ 	.word	0xffffffff


	//   ....[1]....
        /*0040*/ 	.word	0xffffffff


	//   ....[2]....
        /*0044*/ 	.word	0xffffffff


	//   ....[3]....
        /*0048*/ 	.word	0xffffffff


	//   ....[4]....
        /*004c*/ 	.word	0xffffffff


	//   ....[5]....
        /*0050*/ 	.word	0xffffffff


	//   ....[6]....
        /*0054*/ 	.word	0xffffffff


	//   ....[7]....
        /*0058*/ 	.word	0xffffffff


	//   ....[8]....
        /*005c*/ 	.word	0xffffffff


	//   ....[9]....
        /*0060*/ 	.word	0xffffffff


	//   ....[10]....
        /*0064*/ 	.word	0xffffffff


	//   ....[11]....
        /*0068*/ 	.word	0xffffffff


	//   ....[12]....
        /*006c*/ 	.word	0xffffffff


	//   ....[13]....
        /*0070*/ 	.word	0xffffffff


	//   ....[14]....
        /*0074*/ 	.word	0xffffffff


	//   ....[15]....
        /*0078*/ 	.word	0xffffffff


	//   ....[16]....
        /*007c*/ 	.word	0xffffffff


	//   ....[17]....
        /*0080*/ 	.word	0xffffffff


	//   ....[18]....
        /*0084*/ 	.word	0xffffffff


	//   ....[19]....
        /*0088*/ 	.word	0xffffffff


	//   ....[20]....
        /*008c*/ 	.word	0xffffffff


	//   ....[21]....
        /*0090*/ 	.word	0xffffffff


	//   ....[22]....
        /*0094*/ 	.word	0xffffffff


	//   ....[23]....
        /*0098*/ 	.word	0xffffffff


	//   ....[24]....
        /*009c*/ 	.word	0xffffffff


	//   ....[25]....
        /*00a0*/ 	.word	0xffffffff


	//   ....[26]....
        /*00a4*/ 	.word	0xffffffff


	//   ....[27]....
        /*00a8*/ 	.word	0xffffffff


	//   ....[28]....
        /*00ac*/ 	.word	0xffffffff


	//   ....[29]....
        /*00b0*/ 	.word	0xffffffff


	//   ....[30]....
        /*00b4*/ 	.word	0xffffffff


	//   ....[31]....
        /*00b8*/ 	.word	0xffffffff


	//   ....[32]....
        /*00bc*/ 	.word	0xffffffff


	//   ....[33]....
        /*00c0*/ 	.word	0xffffffff


	//   ....[34]....
        /*00c4*/ 	.word	0xffffffff


	//   ....[35]....
        /*00c8*/ 	.word	0xffffffff


	//   ....[36]....
        /*00cc*/ 	.word	0xffffffff


	//   ....[37]....
        /*00d0*/ 	.word	0xffffffff


	//   ....[38]....
        /*00d4*/ 	.word	0xffffffff


	//   ....[39]....
        /*00d8*/ 	.word	0xffffffff


	//   ....[40]....
        /*00dc*/ 	.word	0xffffffff


	//   ....[41]....
        /*00e0*/ 	.word	0xffffffff


	//   ....[42]....
        /*00e4*/ 	.word	0xffffffff


	//   ....[43]....
        /*00e8*/ 	.word	0xffffffff


	//   ....[44]....
        /*00ec*/ 	.word	0xffffffff


	//   ....[45]....
        /*00f0*/ 	.word	0xffffffff


	//   ....[46]....
        /*00f4*/ 	.word	0xffffffff


	//   ....[47]....
        /*00f8*/ 	.word	0xffffffff


	//   ....[48]....
        /*00fc*/ 	.word	0xffffffff


	//   ....[49]....
        /*0100*/ 	.word	0xffffffff


	//   ....[50]....
        /*0104*/ 	.word	0xffffffff


	//   ....[51]....
        /*0108*/ 	.word	0xffffffff


	//   ....[52]....
        /*010c*/ 	.word	0xffffffff


	//   ....[53]....
        /*0110*/ 	.word	0xffffffff


	//   ....[54]....
        /*0114*/ 	.word	0xffffffff


	//   ....[55]....
        /*0118*/ 	.word	0xffffffff


	//   ....[56]....
        /*011c*/ 	.word	0xffffffff


	//   ....[57]....
        /*0120*/ 	.word	0xffffffff


	//   ....[58]....
        /*0124*/ 	.word	0xffffffff


	//   ....[59]....
        /*0128*/ 	.word	0xffffffff


	//   ....[60]....
        /*012c*/ 	.word	0xffffffff


	//   ....[61]....
        /*0130*/ 	.word	0xffffffff


	//   ....[62]....
        /*0134*/ 	.word	0xffffffff


	//   ....[63]....
        /*0138*/ 	.word	0xffffffff


	//   ....[64]....
        /*013c*/ 	.word	0xffffffff


	//   ....[65]....
        /*0140*/ 	.word	0xffffffff


	//   ....[66]....
        /*0144*/ 	.word	0xffffffff


	//   ....[67]....
        /*0148*/ 	.word	0xffffffff


	//   ....[68]....
        /*014c*/ 	.word	0xffffffff


	//   ....[69]....
        /*0150*/ 	.word	0xffffffff


	//   ....[70]....
        /*0154*/ 	.word	0xffffffff


	//   ....[71]....
        /*0158*/ 	.word	0xffffffff


	//   ....[72]....
        /*015c*/ 	.word	0xffffffff


	//   ....[73]....
        /*0160*/ 	.word	0xffffffff


	//   ....[74]....
        /*0164*/ 	.word	0xffffffff


	//   ....[75]....
        /*0168*/ 	.word	0xffffffff


	//   ....[76]....
        /*016c*/ 	.word	0xffffffff


	//   ....[77]....
        /*0170*/ 	.word	0xffffffff


	//   ....[78]....
        /*0174*/ 	.word	0xffffffff


	//   ....[79]....
        /*0178*/ 	.word	0xffffffff


	//   ....[80]....
        /*017c*/ 	.word	0xffffffff


	//----- nvinfo : EIATTR_COOP_GROUP_INSTR_OFFSETS
	.align		4
.L_342:
        /*0180*/ 	.byte	0x04, 0x28
        /*0182*/ 	.short	(.L_344 - .L_343)


	//   ....[0]....
.L_343:
        /*0184*/ 	.word	0x00000080


	//   ....[1]....
        /*0188*/ 	.word	0x00002040


	//   ....[2]....
        /*018c*/ 	.word	0x000020b0


	//   ....[3]....
        /*0190*/ 	.word	0x000030a0


	//   ....[4]....
        /*0194*/ 	.word	0x000030b0


	//   ....[5]....
        /*0198*/ 	.word	0x000045b0


	//   ....[6]....
        /*019c*/ 	.word	0x00004620


	//   ....[7]....
        /*01a0*/ 	.word	0x000056c0


	//   ....[8]....
        /*01a4*/ 	.word	0x000056d0


	//   ....[9]....
        /*01a8*/ 	.word	0x00006670


	//   ....[10]....
        /*01ac*/ 	.word	0x000066a0


	//   ....[11]....
        /*01b0*/ 	.word	0x00006860


	//   ....[12]....
        /*01b4*/ 	.word	0x00006880


	//   ....[13]....
        /*01b8*/ 	.word	0x00006ca0


	//   ....[14]....
        /*01bc*/ 	.word	0x00006d40


	//   ....[15]....
        /*01c0*/ 	.word	0x00006ee0


	//   ....[16]....
        /*01c4*/ 	.word	0x00006f00


	//   ....[17]....
        /*01c8*/ 	.word	0x00007c00


	//   ....[18]....
        /*01cc*/ 	.word	0x00007c40


	//   ....[19]....
        /*01d0*/ 	.word	0x00007ea0


	//   ....[20]....
        /*01d4*/ 	.word	0x00007ed0


	//   ....[21]....
        /*01d8*/ 	.word	0x00008040


	//   ....[22]....
        /*01dc*/ 	.word	0x00008070


	//   ....[23]....
        /*01e0*/ 	.word	0x000081d0


	//   ....[24]....
        /*01e4*/ 	.word	0x00008210


	//   ....[25]....
        /*01e8*/ 	.word	0x000086d0


	//   ....[26]....
        /*01ec*/ 	.word	0x000086f0


	//   ....[27]....
        /*01f0*/ 	.word	0x00008840


	//   ....[28]....
        /*01f4*/ 	.word	0x00008850


	//   ....[29]....
        /*01f8*/ 	.word	0x0000f6e0


	//   ....[30]....
        /*01fc*/ 	.word	0x0000f740


	//   ....[31]....
        /*0200*/ 	.word	0x0000fb30


	//   ....[32]....
        /*0204*/ 	.word	0x0000fb40


	//   ....[33]....
        /*0208*/ 	.word	0x00010c60


	//   ....[34]....
        /*020c*/ 	.word	0x00010c80


	//   ....[35]....
        /*0210*/ 	.word	0x00010d90


	//   ....[36]....
        /*0214*/ 	.word	0x00010db0


	//   ....[37]....
        /*0218*/ 	.word	0x000113b0


	//   ....[38]....
        /*021c*/ 	.word	0x00011440


	//   ....[39]....
        /*0220*/ 	.word	0x000114b0


	//   ....[40]....
        /*0224*/ 	.word	0x000115d0


	//   ....[41]....
        /*0228*/ 	.word	0x000125a0


	//   ....[42]....
        /*022c*/ 	.word	0x000125c0


	//   ....[43]....
        /*0230*/ 	.word	0x00012720


	//   ....[44]....
        /*0234*/ 	.word	0x00012730


	//   ....[45]....
        /*0238*/ 	.word	0x00013760


	//   ....[46]....
        /*023c*/ 	.word	0x00013770


	//   ....[47]....
        /*0240*/ 	.word	0x00013780


	//   ....[48]....
        /*0244*/ 	.word	0x00013820


	//   ....[49]....
        /*0248*/ 	.word	0x00013b40


	//   ....[50]....
        /*024c*/ 	.word	0x00013b50


	//   ....[51]....
        /*0250*/ 	.word	0x00013b80


	//   ....[52]....
        /*0254*/ 	.word	0x00013b90


	//   ....[53]....
        /*0258*/ 	.word	0x00015280


	//   ....[54]....
        /*025c*/ 	.word	0x000152b0


	//   ....[55]....
        /*0260*/ 	.word	0x00015300


	//   ....[56]....
        /*0264*/ 	.word	0x00015310


	//   ....[57]....
        /*0268*/ 	.word	0x00016c20


	//   ....[58]....
        /*026c*/ 	.word	0x00016c60


	//   ....[59]....
        /*0270*/ 	.word	0x00016ca0


	//   ....[60]....
        /*0274*/ 	.word	0x00016cd0


	//   ....[61]....
        /*0278*/ 	.word	0x00016f10


	//   ....[62]....
        /*027c*/ 	.word	0x00016f20


	//   ....[63]....
        /*0280*/ 	.word	0x00017120


	//   ....[64]....
        /*0284*/ 	.word	0x00017150


	//   ....[65]....
        /*0288*/ 	.word	0x00017310


	//   ....[66]....
        /*028c*/ 	.word	0x00017340


	//   ....[67]....
        /*0290*/ 	.word	0x00017500


	//   ....[68]....
        /*0294*/ 	.word	0x00017520


	//   ....[69]....
        /*0298*/ 	.word	0x00017d90


	//   ....[70]....
        /*029c*/ 	.word	0x00017db0


	//   ....[71]....
        /*02a0*/ 	.word	0x00017f40


	//   ....[72]....
        /*02a4*/ 	.word	0x00017f70


	//   ....[73]....
        /*02a8*/ 	.word	0x00018100


	//   ....[74]....
        /*02ac*/ 	.word	0x00018130


	//   ....[75]....
        /*02b0*/ 	.word	0x000182c0


	//   ....[76]....
        /*02b4*/ 	.word	0x000182e0


	//   ....[77]....
        /*02b8*/ 	.word	0x00018490


	//   ....[78]....
        /*02bc*/ 	.word	0x000184e0


	//   ....[79]....
        /*02c0*/ 	.word	0x00018520


	//   ....[80]....
        /*02c4*/ 	.word	0x00018570


	//----- nvinfo : EIATTR_EXIT_INSTR_OFFSETS
	.align		4
.L_344:
        /*02c8*/ 	.byte	0x04, 0x1c
        /*02ca*/ 	.short	(.L_346 - .L_345)


	//   ....[0]....
.L_345:
        /*02cc*/ 	.word	0x00000310


	//   ....[1]....
        /*02d0*/ 	.word	0x00017530


	//   ....[2]....
        /*02d4*/ 	.word	0x00017670


	//   ....[3]....
        /*02d8*/ 	.word	0x000176d0


	//   ....[4]....
        /*02dc*/ 	.word	0x000182f0


	//   ....[5]....
        /*02e0*/ 	.word	0x00018400


	//   ....[6]....
        /*02e4*/ 	.word	0x00018460


	//----- nvinfo : EIATTR_CTAIDZ_USED
	.align		4
.L_346:
        /*02e8*/ 	.byte	0x01, 0x04
	.zero		2


	//----- nvinfo : EIATTR_MAX_THREADS
	.align		4
        /*02ec*/ 	.byte	0x04, 0x05
        /*02ee*/ 	.short	(.L_348 - .L_347)
.L_347:
        /*02f0*/ 	.word	0x00000100
        /*02f4*/ 	.word	0x00000001
        /*02f8*/ 	.word	0x00000001


	//----- nvinfo : EIATTR_CRS_STACK_SIZE
	.align		4
.L_348:
        /*02fc*/ 	.byte	0x04, 0x1e
        /*02fe*/ 	.short	(.L_350 - .L_349)
.L_349:
        /*0300*/ 	.word	0x00000000
.L_350:


//--------------------- .nv.info._ZN7cutlass13device_kernelIN5flash19enable_sm80_to_sm89INS1_16FlashAttnFwdSm80INS1_25CollectiveMainloopFwdSm80ILi8ELi1ELb0EN4cute5tupleIJNS5_1CILi128EEENS7_ILi64EEENS7_ILi256EEEEEELi256ENS_6half_tEfNS_4arch4Sm80ELb0ELb1ELb1ELb0ELb1ELb0ELb1ELb0EEENS1_21CollectiveEpilogueFwdINS6_IJS8_SA_S9_EEENS6_IJNS7_ILi1EEESI_SI_EEESC_SE_Li256ELb0ELb1ELb0ELb0EEENS1_19SingleTileSchedulerILb0ELb0ELb1ELi128EEEEEEEEEvNT_6ParamsE --------------------------
	.section	.nv.info._ZN7cutlass13device_kernelIN5flash19enable_sm80_to_sm89INS1_16FlashAttnFwdSm80INS1_25CollectiveMainloopFwdSm80ILi8ELi1ELb0EN4cute5tupleIJNS5_1CILi128EEENS7_ILi64EEENS7_ILi256EEEEEELi256ENS_6half_tEfNS_4arch4Sm80ELb0ELb1ELb1ELb0ELb1ELb0ELb1ELb0EEENS1_21CollectiveEpilogueFwdINS6_IJS8_SA_S9_EEENS6_IJNS7_ILi1EEESI_SI_EEESC_SE_Li256ELb0ELb1ELb0ELb0EEENS1_19SingleTileSchedulerILb0ELb0ELb1ELi128EEEEEEEEEvNT_6ParamsE,"",@"SHT_CUDA_INFO"
	.sectionflags	@""
	.align	4


	//----- nvinfo : EIATTR_CUDA_API_VERSION
	.align		4
        /*0000*/ 	.byte	0x04, 0x37
        /*0002*/ 	.short	(.L_352 - .L_351)
.L_351:
        /*0004*/ 	.word	0x00000082


	//----- nvinfo : EIATTR_SW2861232_WAR
	.align		4
.L_352:
        /*0008*/ 	.byte	0x01, 0x35
	.zero		2


	//----- nvinfo : EIATTR_PARAM_CBANK
	.align		4
        /*000c*/ 	.byte	0x04, 0x0a
        /*000e*/ 	.short	(.L_354 - .L_353)
	.align		4
.L_353:
        /*0010*/ 	.word	index@(.nv.constant0._ZN7cutlass13device_kernelIN5flash19enable_sm80_to_sm89INS1_16FlashAttnFwdSm80INS1_25CollectiveMainloopFwdSm80ILi8ELi1ELb0EN4cute5tupleIJNS5_1CILi128EEENS7_ILi64EEENS7_ILi256EEEEEELi256ENS_6half_tEfNS_4arch4Sm80ELb0ELb1ELb1ELb0ELb1ELb0ELb1ELb0EEENS1_21CollectiveEpilogueFwdINS6_IJS8_SA_S9_EEENS6_IJNS7_ILi1EEESI_SI_EEESC_SE_Li256ELb0ELb1ELb0ELb0EEENS1_19SingleTileSchedulerILb0ELb0ELb1ELi128EEEEEEEEEvNT_6ParamsE)
        /*0014*/ 	.short	0x0160
        /*0016*/ 	.short	0x0418


	//----- nvinfo : EIATTR_CBANK_PARAM_SIZE
	.align		4
.L_354:
        /*0018*/ 	.byte	0x03, 0x19
        /*001a*/ 	.short	0x0418


	//----- nvinfo : EIATTR_KPARAM_INFO
	.align		4
        /*001c*/ 	.byte	0x04, 0x17
        /*001e*/ 	.short	(.L_356 - .L_355)
.L_355:
        /*0020*/ 	.word	0x00000000
        /*0024*/ 	.short	0x0000
        /*0026*/ 	.short	0x0000
        /*0028*/ 	.byte	0x00, 0xf0, 0x61, 0x10


	//----- nvinfo : EIATTR_MAXREG_COUNT
	.align		4
.L_356:
        /*002c*/ 	.byte	0x03, 0x1b
        /*002e*/ 	.short	0x00ff


	//----- nvinfo : EIATTR_NUM_BARRIERS
	.align		4
        /*0030*/ 	.byte	0x02, 0x4c
        /*0032*/ 	.byte	0x02
	.zero		1


	//----- nvinfo : EIATTR_ANNOTATIONS
	.align		4
        /*0034*/ 	.byte	0x04, 0x55
        /*0036*/ 	.short	(.L_358 - .L_357)


	//   ....[0]....
.L_357:
        /* <DEDUP_REMOVED lines=21> */


	//----- nvinfo : EIATTR_MERCURY_ISA_VERSION
	.align		4
.L_358:
        /*0178*/ 	.byte	0x03, 0x5f
        /*017a*/ 	.short	0x0000


	//----- nvinfo : EIATTR_COOP_GROUP_MASK_REGIDS
	.align		4
        /*017c*/ 	.byte	0x04, 0x29
        /*017e*/ 	.short	(.L_360 - .L_359)


	//   ....[0]....
.L_359:
        /*0180*/ 	.word	0xffffffff


	//   ....[1]....
        /*0184*/ 	.word	0xffffffff


	//   ....[2]....
        /*0188*/ 	.word	0xffffffff


	//   ....[3]....
        /*018c*/ 	.word	0xffffffff


	//   ....[4]....
        /*0190*/ 	.word	0xffffffff


	//   ....[5]....
        /*0194*/ 	.word	0xffffffff


	//   ....[6]....
        /*0198*/ 	.word	0xffffffff


	//   ....[7]....
        /*019c*/ 	.word	0xffffffff


	//   ....[8]....
        /*01a0*/ 	.word	0xffffffff


	//   ....[9]....
        /*01a4*/ 	.word	0xffffffff


	//   ....[10]....
        /*01a8*/ 	.word	0xffffffff


	//   ....[11]....
        /*01ac*/ 	.word	0xffffffff


	//   ....[12]....
        /*01b0*/ 	.word	0xffffffff


	//   ....[13]....
        /*01b4*/ 	.word	0xffffffff


	//   ....[14]....
        /*01b8*/ 	.word	0xffffffff


	//   ....[15]....
        /*01bc*/ 	.word	0xffffffff


	//   ....[16]....
        /*01c0*/ 	.word	0xffffffff


	//   ....[17]....
        /*01c4*/ 	.word	0xffffffff


	//   ....[18]....
        /*01c8*/ 	.word	0xffffffff


	//   ....[19]....
        /*01cc*/ 	.word	0xffffffff


	//   ....[20]....
        /*01d0*/ 	.word	0xffffffff


	//   ....[21]....
        /*01d4*/ 	.word	0xffffffff


	//   ....[22]....
        /*01d8*/ 	.word	0xffffffff


	//   ....[23]....
        /*01dc*/ 	.word	0xffffffff


	//   ....[24]....
        /*01e0*/ 	.word	0xffffffff


	//   ....[25]....
        /*01e4*/ 	.word	0xffffffff


	//   ....[26]....
        /*01e8*/ 	.word	0xffffffff


	//   ....[27]....
        /*01ec*/ 	.word	0xffffffff


	//   ....[28]....
        /*01f0*/ 	.word	0xffffffff


	//   ....[29]....
        /*01f4*/ 	.word	0xffffffff


	//   ....[30]....
        /*01f8*/ 	.word	0xffffffff


	//   ....[31]....
        /*01fc*/ 	.word	0xffffffff


	//   ....[32]....
        /*0200*/ 	.word	0xffffffff


	//   ....[33]....
        /*0204*/ 	.word	0xffffffff


	//   ....[34]....
        /*0208*/ 	.word	0xffffffff


	//   ....[35]....
        /*020c*/ 	.word	0xffffffff


	//   ....[36]....
        /*0210*/ 	.word	0xffffffff


	//   ....[37]....
        /*0214*/ 	.word	0xffffffff


	//   ....[38]....
        /*0218*/ 	.word	0xffffffff


	//   ....[39]....
        /*021c*/ 	.word	0xffffffff


	//   ....[40]....
        /*0220*/ 	.word	0xffffffff


	//   ....[41]....
        /*0224*/ 	.word	0xffffffff


	//   ....[42]....
        /*0228*/ 	.word	0xffffffff


	//   ....[43]....
        /*022c*/ 	.word	0xffffffff


	//   ....[44]....
        /*0230*/ 	.word	0xffffffff


	//   ....[45]....
        /*0234*/ 	.word	0xffffffff


	//   ....[46]....
        /*0238*/ 	.word	0xffffffff


	//   ....[47]....
        /*023c*/ 	.word	0xffffffff


	//   ....[48]....
        /*0240*/ 	.word	0xffffffff


	//   ....[49]....
        /*0244*/ 	.word	0xffffffff


	//   ....[50]....
        /*0248*/ 	.word	0xffffffff


	//   ....[51]....
        /*024c*/ 	.word	0xffffffff


	//   ....[52]....
        /*0250*/ 	.word	0xffffffff


	//   ....[53]....
        /*0254*/ 	.word	0xffffffff


	//   ....[54]....
        /*0258*/ 	.word	0xffffffff


	//   ....[55]....
        /*025c*/ 	.word	0xffffffff


	//   ....[56]....
        /*0260*/ 	.word	0xffffffff


	//   ....[57]....
        /*0264*/ 	.word	0xffffffff


	//   ....[58]....
        /*0268*/ 	.word	0xffffffff


	//   ....[59]....
        /*026c*/ 	.word	0xffffffff


	//   ....[60]....
        /*0270*/ 	.word	0xffffffff


	//   ....[61]....
        /*0274*/ 	.word	0xffffffff


	//   ....[62]....
        /*0278*/ 	.word	0xffffffff


	//   ....[63]....
        /*027c*/ 	.word	0xffffffff


	//   ....[64]....
        /*0280*/ 	.word	0xffffffff


	//   ....[65]....
        /*0284*/ 	.word	0xffffffff


	//   ....[66]....
        /*0288*/ 	.word	0xffffffff


	//   ....[67]....
        /*028c*/ 	.word	0xffffffff


	//   ....[68]....
        /*0290*/ 	.word	0xffffffff


	//   ....[69]....
        /*0294*/ 	.word	0xffffffff


	//   ....[70]....
        /*0298*/ 	.word	0xffffffff


	//   ....[71]....
        /*029c*/ 	.word	0xffffffff


	//   ....[72]....
        /*02a0*/ 	.word	0xffffffff


	//   ....[73]....
        /*02a4*/ 	.word	0xffffffff


	//   ....[74]....
        /*02a8*/ 	.word	0xffffffff


	//   ....[75]....
        /*02ac*/ 	.word	0xffffffff


	//   ....[76]....
        /*02b0*/ 	.word	0xffffffff


	//   ....[77]....
        /*02b4*/ 	.word	0xffffffff


	//   ....[78]....
        /*02b8*/ 	.word	0xffffffff


	//   ....[79]....
        /*02bc*/ 	.word	0xffffffff


	//   ....[80]....
        /*02c0*/ 	.word	0xffffffff


	//   ....[81]....
        /*02c4*/ 	.word	0xffffffff


	//   ....[82]....
        /*02c8*/ 	.word	0xffffffff


	//   ....[83]....
        /*02cc*/ 	.word	0xffffffff


	//   ....[84]....
        /*02d0*/ 	.word	0xffffffff


	//   ....[85]....
        /*02d4*/ 	.word	0xffffffff


	//   ....[86]....
        /*02d8*/ 	.word	0xffffffff


	//   ....[87]....
        /*02dc*/ 	.word	0xffffffff


	//   ....[88]....
        /*02e0*/ 	.word	0xffffffff


	//   ....[89]....
        /*02e4*/ 	.word	0xffffffff


	//----- nvinfo : EIATTR_COOP_GROUP_INSTR_OFFSETS
	.align		4
.L_360:
        /*02e8*/ 	.byte	0x04, 0x28
        /*02ea*/ 	.short	(.L_362 - .L_361)


	//   ....[0]....
.L_361:
        /*02ec*/ 	.word	0x00001090


	//   ....[1]....
        /*02f0*/ 	.word	0x000010c0


	//   ....[2]....
        /*02f4*/ 	.word	0x00001100


	//   ....[3]....
        /*02f8*/ 	.word	0x00001130


	//   ....[4]....
        /*02fc*/ 	.word	0x00001170


	//   ....[5]....
        /*0300*/ 	.word	0x000011a0


	//   ....[6]....
        /*0304*/ 	.word	0x000013b0


	//   ....[7]....
        /*0308*/ 	.word	0x000013d0


	//   ....[8]....
        /*030c*/ 	.word	0x00001890


	//   ....[9]....
        /*0310*/ 	.word	0x000018c0


	//   ....[10]....
        /*0314*/ 	.word	0x000018e0


	//   ....[11]....
        /*0318*/ 	.word	0x00001910


	//   ....[12]....
        /*031c*/ 	.word	0x00001930


	//   ....[13]....
        /*0320*/ 	.word	0x00001940


	//   ....[14]....
        /*0324*/ 	.word	0x00001a80


	//   ....[15]....
        /*0328*/ 	.word	0x00001aa0


	//   ....[16]....
        /*032c*/ 	.word	0x000031d0


	//   ....[17]....
        /*0330*/ 	.word	0x000031e0


	//   ....[18]....
        /*0334*/ 	.word	0x000032b0


	//   ....[19]....
        /*0338*/ 	.word	0x000032d0


	//   ....[20]....
        /*033c*/ 	.word	0x00003720


	//   ....[21]....
        /*0340*/ 	.word	0x00003a30


	//   ....[22]....
        /*0344*/ 	.word	0x000046c0


	//   ....[23]....
        /*0348*/ 	.word	0x000046f0


	//   ....[24]....
        /*034c*/ 	.word	0x00004710


	//   ....[25]....
        /*0350*/ 	.word	0x00004730


	//   ....[26]....
        /*0354*/ 	.word	0x00006fe0


	//   ....[27]....
        /*0358*/ 	.word	0x00006ff0


	//   ....[28]....
        /*035c*/ 	.word	0x00007000


	//   ....[29]....
        /*0360*/ 	.word	0x00007010


	//   ....[30]....
        /*0364*/ 	.word	0x00008500


	//   ....[31]....
        /*0368*/ 	.word	0x00008510


	//   ....[32]....
        /*036c*/ 	.word	0x00008520


	//   ....[33]....
        /*0370*/ 	.word	0x00008530


	//   ....[34]....
        /*0374*/ 	.word	0x000087f0


	//   ....[35]....
        /*0378*/ 	.word	0x00008a20


	//   ....[36]....
        /*037c*/ 	.word	0x00009390


	//   ....[37]....
        /*0380*/ 	.word	0x00009450


	//   ....[38]....
        /*0384*/ 	.word	0x000096e0


	//   ....[39]....
        /*0388*/ 	.word	0x00009780


	//   ....[40]....
        /*038c*/ 	.word	0x0000ba50


	//   ....[41]....
        /*0390*/ 	.word	0x0000ba60


	//   ....[42]....
        /*0394*/ 	.word	0x0000ba70


	//   ....[43]....
        /*0398*/ 	.word	0x0000ba80


	//   ....[44]....
        /*039c*/ 	.word	0x0000cf70


	//   ....[45]....
        /*03a0*/ 	.word	0x0000cf80


	//   ....[46]....
        /*03a4*/ 	.word	0x0000cf90


	//   ....[47]....
        /*03a8*/ 	.word	0x0000cfa0


	//   ....[48]....
        /*03ac*/ 	.word	0x0000d3f0


	//   ....[49]....
        /*03b0*/ 	.word	0x0000d410


	//   ....[50]....
        /*03b4*/ 	.word	0x0000d440


	//   ....[51]....
        /*03b8*/ 	.word	0x0000d450


	//   ....[52]....
        /*03bc*/ 	.word	0x0000f3b0


	//   ....[53]....
        /*03c0*/ 	.word	0x0000f3c0


	//   ....[54]....
        /*03c4*/ 	.word	0x0000f3e0


	//   ....[55]....
        /*03c8*/ 	.word	0x0000f4e0


	//   ....[56]....
        /*03cc*/ 	.word	0x00010880


	//   ....[57]....
        /*03d0*/ 	.word	0x00010890


	//   ....[58]....
        /*03d4*/ 	.word	0x000108a0


	//   ....[59]....
        /*03d8*/ 	.word	0x000108b0


	//   ....[60]....
        /*03dc*/ 	.word	0x00010b10


	//   ....[61]....
        /*03e0*/ 	.word	0x00010d30


	//   ....[62]....
        /*03e4*/ 	.word	0x000116a0


	//   ....[63]....
        /*03e8*/ 	.word	0x00011760


	//   ....[64]....
        /*03ec*/ 	.word	0x000119f0


	//   ....[65]....
        /*03f0*/ 	.word	0x00011a90


	//   ....[66]....
        /*03f4*/ 	.word	0x000136a0


	//   ....[67]....
        /*03f8*/ 	.word	0x000136b0


	//   ....[68]....
        /*03fc*/ 	.word	0x000136e0


	//   ....[69]....
        /*0400*/ 	.word	0x000136f0


	//   ....[70]....
        /*0404*/ 	.word	0x000150e0


	//   ....[71]....
        /*0408*/ 	.word	0x000150f0


	//   ....[72]....
        /*040c*/ 	.word	0x00015110


	//   ....[73]....
        /*0410*/ 	.word	0x00015120


	//   ....[74]....
        /*0414*/ 	.word	0x00015130


	//   ....[75]....
        /*0418*/ 	.word	0x00015140


	//   ....[76]....
        /*041c*/ 	.word	0x00015440


	//   ....[77]....
        /*0420*/ 	.word	0x00015470


	//   ....[78]....
        /*0424*/ 	.word	0x00015630


	//   ....[79]....
        /*0428*/ 	.word	0x00015660


	//   ....[80]....
        /*042c*/ 	.word	0x00015820


	//   ....[81]....
        /*0430*/ 	.word	0x00015840


	//   ....[82]....
        /*0434*/ 	.word	0x00015f60


	//   ....[83]....
        /*0438*/ 	.word	0x00015f80


	//   ....[84]....
        /*043c*/ 	.word	0x00016130


	//   ....[85]....
        /*0440*/ 	.word	0x00016160


	//   ....[86]....
        /*0444*/ 	.word	0x000162f0


	//   ....[87]....
        /*0448*/ 	.word	0x00016320


	//   ....[88]....
        /*044c*/ 	.word	0x000164b0


	//   ....[89]....
        /*0450*/ 	.word	0x000164d0


	//----- nvinfo : EIATTR_EXIT_INSTR_OFFSETS
	.align		4
.L_362:
        /*0454*/ 	.byte	0x04, 0x1c
        /*0456*/ 	.short	(.L_364 - .L_363)


	//   ....[0]....
.L_363:
        /*0458*/ 	.word	0x00000040


	//   ....[1]....
        /*045c*/ 	.word	0x00015850


	//   ....[2]....
        /*0460*/ 	.word	0x00015990


	//   ....[3]....
        /*0464*/ 	.word	0x000159f0


	//   ....[4]....
        /*0468*/ 	.word	0x000164e0


	//   ....[5]....
        /*046c*/ 	.word	0x000165f0


	//   ....[6]....
        /*0470*/ 	.word	0x00016650


	//----- nvinfo : EIATTR_CTAIDZ_USED
	.align		4
.L_364:
        /*0474*/ 	.byte	0x01, 0x04
	.zero		2


	//----- nvinfo : EIATTR_MAX_THREADS
	.align		4
        /*0478*/ 	.byte	0x04, 0x05
        /*047a*/ 	.short	(.L_366 - .L_365)
.L_365:
        /*047c*/ 	.word	0x00000100
        /*0480*/ 	.word	0x00000001
        /*0484*/ 	.word	0x00000001


	//----- nvinfo : EIATTR_CRS_STACK_SIZE
	.align		4
.L_366:
        /*0488*/ 	.byte	0x04, 0x1e
        /*048a*/ 	.short	(.L_368 - .L_367)
.L_367:
        /*048c*/ 	.word	0x00000000
.L_368:


//--------------------- .nv.info._ZN7cutlass13device_kernelIN5flash19enable_sm80_to_sm89INS1_16FlashAttnFwdSm80INS1_25CollectiveMainloopFwdSm80ILi8ELi1ELb0EN4cute5tupleIJNS5_1CILi128EEENS7_ILi64EEENS7_ILi256EEEEEELi256ENS_6half_tEfNS_4arch4Sm80ELb0ELb1ELb1ELb1ELb1ELb0ELb1ELb0EEENS1_21CollectiveEpilogueFwdINS6_IJS8_SA_S9_EEENS6_IJNS7_ILi1EEESI_SI_EEESC_SE_Li256ELb1ELb1ELb0ELb0EEENS1_19SingleTileSchedulerILb1ELb0ELb1ELi128EEEEEEEEEvNT_6ParamsE --------------------------
	.section	.nv.info._ZN7cutlass13device_kernelIN5flash19enable_sm80_to_sm89INS1_16FlashAttnFwdSm80INS1_25CollectiveMainloopFwdSm80ILi8ELi1ELb0EN4cute5tupleIJNS5_1CILi128EEENS7_ILi64EEENS7_ILi256EEEEEELi256ENS_6half_tEfNS_4arch4Sm80ELb0ELb1ELb1ELb1ELb1ELb0ELb1ELb0EEENS1_21CollectiveEpilogueFwdINS6_IJS8_SA_S9_EEENS6_IJNS7_ILi1EEESI_SI_EEESC_SE_Li256ELb1ELb1ELb0ELb0EEENS1_19SingleTileSchedulerILb1ELb0ELb1ELi128EEEEEEEEEvNT_6ParamsE,"",@"SHT_CUDA_INFO"
	.sectionflags	@""
	.align	4


	//----- nvinfo : EIATTR_CUDA_API_VERSION
	.align		4
        /*0000*/ 	.byte	0x04, 0x37
        /*0002*/ 	.short	(.L_370 - .L_369)
.L_369:
        /*0004*/ 	.word	0x00000082


	//----- nvinfo : EIATTR_SW2861232_WAR
	.align		4
.L_370:
        /*0008*/ 	.byte	0x01, 0x35
	.zero		2


	//----- nvinfo : EIATTR_PARAM_CBANK
	.align		4
        /*000c*/ 	.byte	0x04, 0x0a
        /*000e*/ 	.short	(.L_372 - .L_371)
	.align		4
.L_371:
        /*0010*/ 	.word	index@(.nv.constant0._ZN7cutlass13device_kernelIN5flash19enable_sm80_to_sm89INS1_16FlashAttnFwdSm80INS1_25CollectiveMainloopFwdSm80ILi8ELi1ELb0EN4cute5tupleIJNS5_1CILi128EEENS7_ILi64EEENS7_ILi256EEEEEELi256ENS_6half_tEfNS_4arch4Sm80ELb0ELb1ELb1ELb1ELb1ELb0ELb1ELb0EEENS1_21CollectiveEpilogueFwdINS6_IJS8_SA_S9_EEENS6_IJNS7_ILi1EEESI_SI_EEESC_SE_Li256ELb1ELb1ELb0ELb0EEENS1_19SingleTileSchedulerILb1ELb0ELb1ELi128EEEEEEEEEvNT_6ParamsE)
        /*0014*/ 	.short	0x0160
        /*0016*/ 	.short	0x0418


	//----- nvinfo : EIATTR_CBANK_PARAM_SIZE
	.align		4
.L_372:
        /*0018*/ 	.byte	0x03, 0x19
        /*001a*/ 	.short	0x0418


	//----- nvinfo : EIATTR_KPARAM_INFO
	.align		4
        /*001c*/ 	.byte	0x04, 0x17
        /*001e*/ 	.short	(.L_374 - .L_373)
.L_373:
        /*0020*/ 	.word	0x00000000
        /*0024*/ 	.short	0x0000
        /*0026*/ 	.short	0x0000
        /*0028*/ 	.byte	0x00, 0xf0, 0x61, 0x10


	//----- nvinfo : EIATTR_MAXREG_COUNT
	.align		4
.L_374:
        /*002c*/ 	.byte	0x03, 0x1b
        /*002e*/ 	.short	0x00ff


	//----- nvinfo : EIATTR_NUM_BARRIERS
	.align		4
        /*0030*/ 	.byte	0x02, 0x4c
        /*0032*/ 	.byte	0x02
	.zero		1


	//----- nvinfo : EIATTR_ANNOTATIONS
	.align		4
        /*0034*/ 	.byte	0x04, 0x55
        /*0036*/ 	.short	(.L_376 - .L_375)


	//   ....[0]....
.L_375:
        /* <DEDUP_REMOVED lines=23> */


	//----- nvinfo : EIATTR_MERCURY_ISA_VERSION
	.align		4
.L_376:
        /*0198*/ 	.byte	0x03, 0x5f
        /*019a*/ 	.short	0x0000


	//----- nvinfo : EIATTR_COOP_GROUP_MASK_REGIDS
	.align		4
        /*019c*/ 	.byte	0x04, 0x29
        /*019e*/ 	.short	(.L_378 - .L_377)


	//   ....[0]....
.L_377:
        /*01a0*/ 	.word	0xffffffff


	//   ....[1]....
        /*01a4*/ 	.word	0xffffffff


	//   ....[2]....
        /*01a8*/ 	.word	0xffffffff


	//   ....[3]....
        /*01ac*/ 	.word	0xffffffff


	//   ....[4]....
        /*01b0*/ 	.word	0xffffffff


	//   ....[5]....
        /*01b4*/ 	.word	0xffffffff


	//   ....[6]....
        /*01b8*/ 	.word	0xffffffff


	//   ....[7]....
        /*01bc*/ 	.word	0xffffffff


	//   ....[8]....
        /*01c0*/ 	.word	0xffffffff


	//   ....[9]....
        /*01c4*/ 	.word	0xffffffff


	//   ....[10]....
        /*01c8*/ 	.word	0xffffffff


	//   ....[11]....
        /*01cc*/ 	.word	0xffffffff


	//   ....[12]....
        /*01d0*/ 	.word	0xffffffff


	//   ....[13]....
        /*01d4*/ 	.word	0xffffffff


	//   ....[14]....
        /*01d8*/ 	.word	0xffffffff


	//   ....[15]....
        /*01dc*/ 	.word	0xffffffff


	//   ....[16]....
        /*01e0*/ 	.word	0xffffffff


	//   ....[17]....
        /*01e4*/ 	.word	0xffffffff


	//   ....[18]....
        /*01e8*/ 	.word	0xffffffff


	//   ....[19]....
        /*01ec*/ 	.word	0xffffffff


	//   ....[20]....
        /*01f0*/ 	.word	0xffffffff


	//   ....[21]....
        /*01f4*/ 	.word	0xffffffff


	//   ....[22]....
        /*01f8*/ 	.word	0xffffffff


	//   ....[23]....
        /*01fc*/ 	.word	0xffffffff


	//   ....[24]....
        /*0200*/ 	.word	0xffffffff


	//   ....[25]....
        /*0204*/ 	.word	0xffffffff


	//   ....[26]....
        /*0208*/ 	.word	0xffffffff


	//   ....[27]....
        /*020c*/ 	.word	0xffffffff


	//   ....[28]....
        /*0210*/ 	.word	0xffffffff


	//   ....[29]....
        /*0214*/ 	.word	0xffffffff


	//   ....[30]....
        /*0218*/ 	.word	0xffffffff


	//   ....[31]....
        /*021c*/ 	.word	0xffffffff


	//   ....[32]....
        /*0220*/ 	.word	0xffffffff


	//   ....[33]....
        /*0224*/ 	.word	0xffffffff


	//   ....[34]....
        /*0228*/ 	.word	0xffffffff


	//   ....[35]....
        /*022c*/ 	.word	0xffffffff


	//   ....[36]....
        /*0230*/ 	.word	0xffffffff


	//   ....[37]....
        /*0234*/ 	.word	0xffffffff


	//   ....[38]....
        /*0238*/ 	.word	0xffffffff


	//   ....[39]....
        /*023c*/ 	.word	0xffffffff


	//   ....[40]....
        /*0240*/ 	.word	0xffffffff


	//   ....[41]....
        /*0244*/ 	.word	0xffffffff


	//   ....[42]....
        /*0248*/ 	.word	0xffffffff


	//   ....[43]....
        /*024c*/ 	.word	0xffffffff


	//   ....[44]....
        /*0250*/ 	.word	0xffffffff


	//   ....[45]....
        /*0254*/ 	.word	0xffffffff


	//   ....[46]....
        /*0258*/ 	.word	0xffffffff


	//   ....[47]....
        /*025c*/ 	.word	0xffffffff


	//   ....[48]....
        /*0260*/ 	.word	0xffffffff


	//   ....[49]....
        /*0264*/ 	.word	0xffffffff


	//   ....[50]....
        /*0268*/ 	.word	0xffffffff


	//   ....[51]....
        /*026c*/ 	.word	0xffffffff


	//   ....[52]....
        /*0270*/ 	.word	0xffffffff


	//   ....[53]....
        /*0274*/ 	.word	0xffffffff


	//   ....[54]....
        /*0278*/ 	.word	0xffffffff


	//   ....[55]....
        /*027c*/ 	.word	0xffffffff


	//   ....[56]....
        /*0280*/ 	.word	0xffffffff


	//   ....[57]....
        /*0284*/ 	.word	0xffffffff


	//   ....[58]....
        /*0288*/ 	.word	0xffffffff


	//   ....[59]....
        /*028c*/ 	.word	0xffffffff


	//   ....[60]....
        /*0290*/ 	.word	0xffffffff


	//   ....[61]....
        /*0294*/ 	.word	0xffffffff


	//   ....[62]....
        /*0298*/ 	.word	0xffffffff


	//   ....[63]....
        /*029c*/ 	.word	0xffffffff


	//   ....[64]....
        /*02a0*/ 	.word	0xffffffff


	//   ....[65]....
        /*02a4*/ 	.word	0xffffffff


	//   ....[66]....
        /*02a8*/ 	.word	0xffffffff


	//   ....[67]....
        /*02ac*/ 	.word	0xffffffff


	//   ....[68]....
        /*02b0*/ 	.word	0xffffffff


	//   ....[69]....
        /*02b4*/ 	.word	0xffffffff


	//   ....[70]....
        /*02b8*/ 	.word	0xffffffff


	//   ....[71]....
        /*02bc*/ 	.word	0xffffffff


	//   ....[72]....
        /*02c0*/ 	.word	0xffffffff


	//   ....[73]....
        /*02c4*/ 	.word	0xffffffff


	//   ....[74]....
        /*02c8*/ 	.word	0xffffffff


	//   ....[75]....
        /*02cc*/ 	.word	0xffffffff


	//   ....[76]....
        /*02d0*/ 	.word	0xffffffff


	//   ....[77]....
        /*02d4*/ 	.word	0xffffffff


	//   ....[78]....
        /*02d8*/ 	.word	0xffffffff


	//   ....[79]....
        /*02dc*/ 	.word	0xffffffff


	//   ....[80]....
        /*02e0*/ 	.word	0xffffffff


	//   ....[81]....
        /*02e4*/ 	.word	0xffffffff


	//   ....[82]....
        /*02e8*/ 	.word	0xffffffff


	//   ....[83]....
        /*02ec*/ 	.word	0xffffffff


	//   ....[84]....
        /*02f0*/ 	.word	0xffffffff


	//   ....[85]....
        /*02f4*/ 	.word	0xffffffff


	//   ....[86]....
        /*02f8*/ 	.word	0xffffffff


	//   ....[87]....
        /*02fc*/ 	.word	0xffffffff


	//   ....[88]....
        /*0300*/ 	.word	0xffffffff


	//   ....[89]....
        /*0304*/ 	.word	0xffffffff


	//   ....[90]....
        /*0308*/ 	.word	0xffffffff


	//----- nvinfo : EIATTR_COOP_GROUP_INSTR_OFFSETS
	.align		4
.L_378:
        /*030c*/ 	.byte	0x04, 0x28
        /*030e*/ 	.short	(.L_380 - .L_379)


	//   ....[0]....
.L_379:
        /*0310*/ 	.word	0x000000a0


	//   ....[1]....
        /*0314*/ 	.word	0x00001710


	//   ....[2]....
        /*0318*/ 	.word	0x00001840


	//   ....[3]....
        /*031c*/ 	.word	0x000019b0


	//   ....[4]....
        /*0320*/ 	.word	0x000019e0


	//   ....[5]....
        /*0324*/ 	.word	0x00001b50


	//   ....[6]....
        /*0328*/ 	.word	0x00001b80


	//   ....[7]....
        /*032c*/ 	.word	0x00001d00


	//   ....[8]....
        /*0330*/ 	.word	0x00001d40


	//   ....[9]....
        /*0334*/ 	.word	0x00002360


	//   ....[10]....
        /*0338*/ 	.word	0x000023a0


	//   ....[11]....
        /*033c*/ 	.word	0x000023d0


	//   ....[12]....
        /*0340*/ 	.word	0x00002420


	//   ....[13]....
        /*0344*/ 	.word	0x00002460


	//   ....[14]....
        /*0348*/ 	.word	0x00002490


	//   ....[15]....
        /*034c*/ 	.word	0x000024b0


	//   ....[16]....
        /*0350*/ 	.word	0x000024e0


	//   ....[17]....
        /*0354*/ 	.word	0x00003b90


	//   ....[18]....
        /*0358*/ 	.word	0x00003bb0


	//   ....[19]....
        /*035c*/ 	.word	0x00003c70


	//   ....[20]....
        /*0360*/ 	.word	0x00003c90


	//   ....[21]....
        /*0364*/ 	.word	0x000040a0


	//   ....[22]....
        /*0368*/ 	.word	0x000043c0


	//   ....[23]....
        /*036c*/ 	.word	0x00005060


	//   ....[24]....
        /*0370*/ 	.word	0x00005090


	//   ....[25]....
        /*0374*/ 	.word	0x000050b0


	//   ....[26]....
        /*0378*/ 	.word	0x000050d0


	//   ....[27]....
        /*037c*/ 	.word	0x000079c0


	//   ....[28]....
        /*0380*/ 	.word	0x000079d0


	//   ....[29]....
        /*0384*/ 	.word	0x000079e0


	//   ....[30]....
        /*0388*/ 	.word	0x000079f0


	//   ....[31]....
        /*038c*/ 	.word	0x00008ef0


	//   ....[32]....
        /*0390*/ 	.word	0x00008f00


	//   ....[33]....
        /*0394*/ 	.word	0x00008f10


	//   ....[34]....
        /*0398*/ 	.word	0x00008f20


	//   ....[35]....
        /*039c*/ 	.word	0x000091d0


	//   ....[36]....
        /*03a0*/ 	.word	0x000093e0


	//   ....[37]....
        /*03a4*/ 	.word	0x00009d40


	//   ....[38]....
        /*03a8*/ 	.word	0x00009e00


	//   ....[39]....
        /*03ac*/ 	.word	0x0000a090


	//   ....[40]....
        /*03b0*/ 	.word	0x0000a130


	//   ....[41]....
        /*03b4*/ 	.word	0x0000c410


	//   ....[42]....
        /*03b8*/ 	.word	0x0000c420


	//   ....[43]....
        /*03bc*/ 	.word	0x0000c430


	//   ....[44]....
        /*03c0*/ 	.word	0x0000c440


	//   ....[45]....
        /*03c4*/ 	.word	0x0000d940


	//   ....[46]....
        /*03c8*/ 	.word	0x0000d950


	//   ....[47]....
        /*03cc*/ 	.word	0x0000d960


	//   ....[48]....
        /*03d0*/ 	.word	0x0000d970


	//   ....[49]....
        /*03d4*/ 	.word	0x0000ddb0


	//   ....[50]....
        /*03d8*/ 	.word	0x0000ddd0


	//   ....[51]....
        /*03dc*/ 	.word	0x0000de00


	//   ....[52]....
        /*03e0*/ 	.word	0x0000de10


	//   ....[53]....
        /*03e4*/ 	.word	0x0000fcd0


	//   ....[54]....
        /*03e8*/ 	.word	0x0000fce0


	//   ....[55]....
        /*03ec*/ 	.word	0x0000fd00


	//   ....[56]....
        /*03f0*/ 	.word	0x0000fe00


	//   ....[57]....
        /*03f4*/ 	.word	0x000111c0


	//   ....[58]....
        /*03f8*/ 	.word	0x000111d0


	//   ....[59]....
        /*03fc*/ 	.word	0x000111e0


	//   ....[60]....
        /*0400*/ 	.word	0x000111f0


	//   ....[61]....
        /*0404*/ 	.word	0x00011450


	//   ....[62]....
        /*0408*/ 	.word	0x00011660


	//   ....[63]....
        /*040c*/ 	.word	0x00011fc0


	//   ....[64]....
        /*0410*/ 	.word	0x00012080


	//   ....[65]....
        /*0414*/ 	.word	0x00012310


	//   ....[66]....
        /*0418*/ 	.word	0x000123b0


	//   ....[67]....
        /*041c*/ 	.word	0x00013fc0


	//   ....[68]....
        /*0420*/ 	.word	0x00013fd0


	//   ....[69]....
        /*0424*/ 	.word	0x00014000


	//   ....[70]....
        /*0428*/ 	.word	0x00014020


	//   ....[71]....
        /*042c*/ 	.word	0x00015aa0


	//   ....[72]....
        /*0430*/ 	.word	0x00015ae0


	//   ....[73]....
        /*0434*/ 	.word	0x00015b20


	//   ....[74]....
        /*0438*/ 	.word	0x00015b50


	//   ....[75]....
        /*043c*/ 	.word	0x00015d90


	//   ....[76]....
        /*0440*/ 	.word	0x00015da0


	//   ....[77]....
        /*0444*/ 	.word	0x00015fa0


	//   ....[78]....
        /*0448*/ 	.word	0x00015fd0


	//   ....[79]....
        /*044c*/ 	.word	0x00016190


	//   ....[80]....
        /*0450*/ 	.word	0x000161c0


	//   ....[81]....
        /*0454*/ 	.word	0x00016380


	//   ....[82]....
        /*0458*/ 	.word	0x000163a0


	//   ....[83]....
        /*045c*/ 	.word	0x00016d20


	//   ....[84]....
        /*0460*/ 	.word	0x00016d40


	//   ....[85]....
        /*0464*/ 	.word	0x00016f00


	//   ....[86]....
        /*0468*/ 	.word	0x00016f30


	//   ....[87]....
        /*046c*/ 	.word	0x000170c0


	//   ....[88]....
        /*0470*/ 	.word	0x000170f0


	//   ....[89]....
        /*0474*/ 	.word	0x00017280


	//   ....[90]....
        /*0478*/ 	.word	0x000172a0


	//----- nvinfo : EIATTR_EXIT_INSTR_OFFSETS
	.align		4
.L_380:
        /*047c*/ 	.byte	0x04, 0x1c
        /*047e*/ 	.short	(.L_382 - .L_381)


	//   ....[0]....
.L_381:
        /*0480*/ 	.word	0x00000450


	//   ....[1]....
        /*0484*/ 	.word	0x000163b0


	//   ....[2]....
        /*0488*/ 	.word	0x000164f0


	//   ....[3]....
        /*048c*/ 	.word	0x00016550


	//   ....[4]....
        /*0490*/ 	.word	0x000172b0


	//   ....[5]....
        /*0494*/ 	.word	0x000173c0


	//   ....[6]....
        /*0498*/ 	.word	0x00017420


	//----- nvinfo : EIATTR_CTAIDZ_USED
	.align		4
.L_382:
        /*049c*/ 	.byte	0x01, 0x04
	.zero		2


	//----- nvinfo : EIATTR_MAX_THREADS
	.align		4
        /*04a0*/ 	.byte	0x04, 0x05
        /*04a2*/ 	.short	(.L_384 - .L_383)
.L_383:
        /*04a4*/ 	.word	0x00000100
        /*04a8*/ 	.word	0x00000001
        /*04ac*/ 	.word	0x00000001


	//----- nvinfo : EIATTR_CRS_STACK_SIZE
	.align		4
.L_384:
        /*04b0*/ 	.byte	0x04, 0x1e
        /*04b2*/ 	.short	(.L_386 - .L_385)
.L_385:
        /*04b4*/ 	.word	0x00000000
.L_386:


//--------------------- .nv.info._ZN7cutlass13device_kernelIN5flash19enable_sm80_to_sm89INS1_16FlashAttnFwdSm80INS1_25CollectiveMainloopFwdSm80ILi8ELi1ELb0EN4cute5tupleIJNS5_1CILi128EEENS7_ILi48EEENS7_ILi256EEEEEELi256ENS_6half_tEfNS_4arch4Sm80ELb0ELb1ELb1ELb1ELb1ELb1ELb1ELb0EEENS1_21CollectiveEpilogueFwdINS6_IJS8_SA_S9_EEENS6_IJNS7_ILi1EEESI_SI_EEESC_SE_Li256ELb1ELb1ELb0ELb0EEENS1_19SingleTileSchedulerILb1ELb0ELb1ELi128EEEEEEEEEvNT_6ParamsE --------------------------
	.section	.nv.info._ZN7cutlass13device_kernelIN5flash19enable_sm80_to_sm89INS1_16FlashAttnFwdSm80INS1_25CollectiveMainloopFwdSm80ILi8ELi1ELb0EN4cute5tupleIJNS5_1CILi128EEENS7_ILi48EEENS7_ILi256EEEEEELi256ENS_6half_tEfNS_4arch4Sm80ELb0ELb1ELb1ELb1ELb1ELb1ELb1ELb0EEENS1_21CollectiveEpilogueFwdINS6_IJS8_SA_S9_EEENS6_IJNS7_ILi1EEESI_SI_EEESC_SE_Li256ELb1ELb1ELb0ELb0EEENS1_19SingleTileSchedulerILb1ELb0ELb1ELi128EEEEEEEEEvNT_6ParamsE,"",@"SHT_CUDA_INFO"
	.sectionflags	@""
	.align	4


	//----- nvinfo : EIATTR_CUDA_API_VERSION
	.align		4
        /*0000*/ 	.byte	0x04, 0x37
        /*0002*/ 	.short	(.L_388 - .L_387)
.L_387:
        /*0004*/ 	.word	0x00000082


	//----- nvinfo : EIATTR_SW2861232_WAR
	.align		4
.L_388:
        /*0008*/ 	.byte	0x01, 0x35
	.zero		2


	//----- nvinfo : EIATTR_PARAM_CBANK
	.align		4
        /*000c*/ 	.byte	0x04, 0x0a
        /*000e*/ 	.short	(.L_390 - .L_389)
	.align		4
.L_389:
        /*0010*/ 	.word	index@(.nv.constant0._ZN7cutlass13device_kernelIN5flash19enable_sm80_to_sm89INS1_16FlashAttnFwdSm80INS1_25CollectiveMainloopFwdSm80ILi8ELi1ELb0EN4cute5tupleIJNS5_1CILi128EEENS7_ILi48EEENS7_ILi256EEEEEELi256ENS_6half_tEfNS_4arch4Sm80ELb0ELb1ELb1ELb1ELb1ELb1ELb1ELb0EEENS1_21CollectiveEpilogueFwdINS6_IJS8_SA_S9_EEENS6_IJNS7_ILi1EEESI_SI_EEESC_SE_Li256ELb1ELb1ELb0ELb0EEENS1_19SingleTileSchedulerILb1ELb0ELb1ELi128EEEEEEEEEvNT_6ParamsE)
        /*0014*/ 	.short	0x0160
        /*0016*/ 	.short	0x0418


	//----- nvinfo : EIATTR_CBANK_PARAM_SIZE
	.align		4
.L_390:
        /*0018*/ 	.byte	0x03, 0x19
        /*001a*/ 	.short	0x0418


	//----- nvinfo : EIATTR_KPARAM_INFO
	.align		4
        /*001c*/ 	.byte	0x04, 0x17
        /*001e*/ 	.short	(.L_392 - .L_391)
.L_391:
        /*0020*/ 	.word	0x00000000
        /*0024*/ 	.short	0x0000
        /*0026*/ 	.short	0x0000
        /*0028*/ 	.byte	0x00, 0xf0, 0x61, 0x10


	//----- nvinfo : EIATTR_MAXREG_COUNT
	.align		4
.L_392:
        /*002c*/ 	.byte	0x03, 0x1b
        /*002e*/ 	.short	0x00ff


	//----- nvinfo : EIATTR_NUM_BARRIERS
	.align		4
        /*0030*/ 	.byte	0x02, 0x4c
        /*0032*/ 	.byte	0x02
	.zero		1


	//----- nvinfo : EIATTR_ANNOTATIONS
	.align		4
        /*0034*/ 	.byte	0x04, 0x55
        /*0036*/ 	.short	(.L_394 - .L_393)


	//   ....[0]....
.L_393:
        /*0038*/ 	.word	0x00000001
        /*003c*/ 	.byte	0xe0, 0x01, 0x00, 0x00, 0x01, 0x00, 0x00, 0x00, 0x20, 0x03, 0x00, 0x00, 0x01, 0x00, 0x00, 0x00
        /*004c*/ 	.byte	0x30, 0x03, 0x00, 0x00, 0x01, 0x00, 0x00, 0x00, 0xc0, 0x80, 0x00, 0x00, 0x01, 0x00, 0x00, 0x00
        /*005c*/ 	.byte	0x60, 0x8b, 0x01, 0x00, 0x01, 0x00, 0x00, 0x00, 0x10, 0xa6, 0x01, 0x00


	//----- nvinfo : EIATTR_MERCURY_ISA_VERSION
	.align		4
.L_394:
        /*0068*/ 	.byte	0x03, 0x5f
        /*006a*/ 	.short	0x0000


	//----- nvinfo : EIATTR_COOP_GROUP_MASK_REGIDS
	.align		4
        /*006c*/ 	.byte	0x04, 0x29
        /*006e*/ 	.short	(.L_396 - .L_395)


	//   ....[0]....
.L_395:
        /*0070*/ 	.word	0xffffffff


	//   ....[1]....
        /*0074*/ 	.word	0xffffffff


	//   ....[2]....
        /*0078*/ 	.word	0xffffffff


	//   ....[3]....
        /*007c*/ 	.word	0xffffffff


	//   ....[4]....
        /*0080*/ 	.word	0xffffffff


	//   ....[5]....
        /*0084*/ 	.word	0xffffffff


	//   ....[6]....
        /*0088*/ 	.word	0xffffffff


	//   ....[7]....
        /*008c*/ 	.word	0xffffffff


	//   ....[8]....
        /*0090*/ 	.word	0xffffffff


	//   ....[9]....
        /*0094*/ 	.word	0xffffffff


	//   ....[10]....
        /*0098*/ 	.word	0xffffffff


	//   ....[11]....
        /*009c*/ 	.word	0xffffffff


	//   ....[12]....
        /*00a0*/ 	.word	0xffffffff


	//   ....[13]....
        /*00a4*/ 	.word	0xffffffff


	//   ....[14]....
        /*00a8*/ 	.word	0xffffffff


	//   ....[15]....
        /*00ac*/ 	.word	0xffffffff


	//   ....[16]....
        /*00b0*/ 	.word	0xffffffff


	//   ....[17]....
        /*00b4*/ 	.word	0xffffffff


	//   ....[18]....
        /*00b8*/ 	.word	0xffffffff


	//   ....[19]....
        /*00bc*/ 	.word	0xffffffff


	//   ....[20]....
        /*00c0*/ 	.word	0xffffffff


	//   ....[21]....
        /*00c4*/ 	.word	0xffffffff


	//   ....[22]....
        /*00c8*/ 	.word	0xffffffff


	//   ....[23]....
        /*00cc*/ 	.word	0xffffffff


	//   ....[24]....
        /*00d0*/ 	.word	0xffffffff


	//   ....[25]....
        /*00d4*/ 	.word	0xffffffff


	//   ....[26]....
        /*00d8*/ 	.word	0xffffffff


	//   ....[27]....
        /*00dc*/ 	.word	0xffffffff


	//   ....[28]....
        /*00e0*/ 	.word	0xffffffff


	//   ....[29]....
        /*00e4*/ 	.word	0xffffffff


	//   ....[30]....
        /*00e8*/ 	.word	0xffffffff


	//   ....[31]....
        /*00ec*/ 	.word	0xffffffff


	//   ....[32]....
        /*00f0*/ 	.word	0xffffffff


	//   ....[33]....
        /*00f4*/ 	.word	0xffffffff


	//   ....[34]....
        /*00f8*/ 	.word	0xffffffff


	//   ....[35]....
        /*00fc*/ 	.word	0xffffffff


	//   ....[36]....
        /*0100*/ 	.word	0xffffffff


	//   ....[37]....
        /*0104*/ 	.word	0xffffffff


	//   ....[38]....
        /*0108*/ 	.word	0xffffffff


	//   ....[39]....
        /*010c*/ 	.word	0xffffffff


	//   ....[40]....
        /*0110*/ 	.word	0xffffffff


	//   ....[41]....
        /*0114*/ 	.word	0xffffffff


	//   ....[42]....
        /*0118*/ 	.word	0xffffffff


	//   ....[43]....
        /*011c*/ 	.word	0xffffffff


	//   ....[44]....
        /*0120*/ 	.word	0xffffffff


	//   ....[45]....
        /*0124*/ 	.word	0xffffffff


	//   ....[46]....
        /*0128*/ 	.word	0xffffffff


	//   ....[47]....
        /*012c*/ 	.word	0xffffffff


	//   ....[48]....
        /*0130*/ 	.word	0xffffffff


	//   ....[49]....
        /*0134*/ 	.word	0xffffffff


	//   ....[50]....
        /*0138*/ 	.word	0xffffffff


	//   ....[51]....
        /*013c*/ 	.word	0xffffffff


	//   ....[52]....
        /*0140*/ 	.word	0xffffffff


	//   ....[53]....
        /*0144*/ 	.word	0xffffffff


	//   ....[54]....
        /*0148*/ 	.word	0xffffffff


	//   ....[55]....
        /*014c*/ 	.word	0xffffffff


	//   ....[56]....
        /*0150*/ 	.word	0xffffffff


	//   ....[57]....
        /*0154*/ 	.word	0xffffffff


	//   ....[58]....
        /*0158*/ 	.word	0xffffffff


	//   ....[59]....
        /*015c*/ 	.word	0xffffffff


	//   ....[60]....
        /*0160*/ 	.word	0xffffffff


	//   ....[61]....
        /*0164*/ 	.word	0xffffffff


	//   ....[62]....
        /*0168*/ 	.word	0xffffffff


	//   ....[63]....
        /*016c*/ 	.word	0xffffffff


	//   ....[64]....
        /*0170*/ 	.word	0xffffffff


	//   ....[65]....
        /*0174*/ 	.word	0xffffffff


	//   ....[66]....
        /*0178*/ 	.word	0xffffffff


	//   ....[67]....
        /*017c*/ 	.word	0xffffffff


	//   ....[68]....
        /*0180*/ 	.word	0xffffffff


	//   ....[69]....
        /*0184*/ 	.word	0xffffffff


	//   ....[70]....
        /*0188*/ 	.word	0xffffffff


	//   ....[71]....
        /*018c*/ 	.word	0xffffffff


	//   ....[72]....
        /*0190*/ 	.word	0xffffffff


	//   ....[73]....
        /*0194*/ 	.word	0xffffffff


	//   ....[74]....
        /*0198*/ 	.word	0xffffffff


	//   ....[75]....
        /*019c*/ 	.word	0xffffffff


	//   ....[76]....
        /*01a0*/ 	.word	0xffffffff


	//   ....[77]....
        /*01a4*/ 	.word	0xffffffff


	//   ....[78]....
        /*01a8*/ 	.word	0xffffffff


	//   ....[79]....
        /*01ac*/ 	.word	0xffffffff


	//   ....[80]....
        /*01b0*/ 	.word	0xffffffff


	//   ....[81]....
        /*01b4*/ 	.word	0xffffffff


	//   ....[82]....
        /*01b8*/ 	.word	0xffffffff


	//   ....[83]....
        /*01bc*/ 	.word	0xffffffff


	//   ....[84]....
        /*01c0*/ 	.word	0xffffffff


	//   ....[85]....
        /*01c4*/ 	.word	0xffffffff


	//   ....[86]....
        /*01c8*/ 	.word	0xffffffff


	//   ....[87]....
        /*01cc*/ 	.word	0xffffffff


	//   ....[88]....
        /*01d0*/ 	.word	0xffffffff


	//   ....[89]....
        /*01d4*/ 	.word	0xffffffff


	//   ....[90]....
        /*01d8*/ 	.word	0xffffffff


	//   ....[91]....
        /*01dc*/ 	.word	0xffffffff


	//   ....[92]....
        /*01e0*/ 	.word	0xffffffff


	//   ....[93]....
        /*01e4*/ 	.word	0xffffffff


	//   ....[94]....
        /*01e8*/ 	.word	0xffffffff


	//   ....[95]....
        /*01ec*/ 	.word	0xffffffff


	//   ....[96]....
        /*01f0*/ 	.word	0xffffffff


	//   ....[97]....
        /*01f4*/ 	.word	0xffffffff


	//   ....[98]....
        /*01f8*/ 	.word	0xffffffff


	//   ....[99]....
        /*01fc*/ 	.word	0xffffffff


	//   ....[100]....
        /*0200*/ 	.word	0xffffffff


	//   ....[101]....
        /*0204*/ 	.word	0xffffffff


	//   ....[102]....
        /*0208*/ 	.word	0xffffffff


	//   ....[103]....
        /*020c*/ 	.word	0xffffffff


	//   ....[104]....
        /*0210*/ 	.word	0xffffffff


	//   ....[105]....
        /*0214*/ 	.word	0xffffffff


	//   ....[106]....
        /*0218*/ 	.word	0xffffffff


	//   ....[107]....
        /*021c*/ 	.word	0xffffffff


	//   ....[108]....
        /*0220*/ 	.word	0xffffffff


	//   ....[109]....
        /*0224*/ 	.word	0xffffffff


	//   ....[110]....
        /*0228*/ 	.word	0xffffffff


	//   ....[111]....
        /*022c*/ 	.word	0xffffffff


	//   ....[112]....
        /*0230*/ 	.word	0xffffffff


	//   ....[113]....
        /*0234*/ 	.word	0xffffffff


	//   ....[114]....
        /*0238*/ 	.word	0xffffffff


	//   ....[115]....
        /*023c*/ 	.word	0xffffffff


	//   ....[116]....
        /*0240*/ 	.word	0xffffffff


	//   ....[117]....
        /*0244*/ 	.word	0xffffffff


	//   ....[118]....
        /*0248*/ 	.word	0xffffffff


	//   ....[119]....
        /*024c*/ 	.word	0xffffffff


	//   ....[120]....
        /*0250*/ 	.word	0xffffffff


	//   ....[121]....
        /*0254*/ 	.word	0xffffffff


	//   ....[122]....
        /*0258*/ 	.word	0xffffffff


	//   ....[123]....
        /*025c*/ 	.word	0xffffffff


	//   ....[124]....
        /*0260*/ 	.word	0xffffffff


	//   ....[125]....
        /*0264*/ 	.word	0xffffffff


	//   ....[126]....
        /*0268*/ 	.word	0xffffffff


	//   ....[127]....
        /*026c*/ 	.word	0xffffffff


	//   ....[128]....
        /*0270*/ 	.word	0xffffffff


	//   ....[129]....
        /*0274*/ 	.word	0xffffffff


	//   ....[130]....
        /*0278*/ 	.word	0xffffffff


	//   ....[131]....
        /*027c*/ 	.word	0xffffffff


	//   ....[132]....
        /*0280*/ 	.word	0xffffffff


	//   ....[133]....
        /*0284*/ 	.word	0xffffffff


	//   ....[134]....
        /*0288*/ 	.word	0xffffffff


	//   ....[135]....
        /*028c*/ 	.word	0xffffffff


	//   ....[136]....
        /*0290*/ 	.word	0xffffffff


	//   ....[137]....
        /*0294*/ 	.word	0xffffffff


	//   ....[138]....
        /*0298*/ 	.word	0xffffffff


	//   ....[139]....
        /*029c*/ 	.word	0xffffffff


	//   ....[140]....
        /*02a0*/ 	.word	0xffffffff


	//   ....[141]....
        /*02a4*/ 	.word	0xffffffff


	//   ....[142]....
        /*02a8*/ 	.word	0xffffffff


	//   ....[143]....
        /*02ac*/ 	.word	0xffffffff


	//   ....[144]....
        /*02b0*/ 	.word	0xffffffff


	//   ....[145]....
        /*02b4*/ 	.word	0xffffffff


	//   ....[146]....
        /*02b8*/ 	.word	0xffffffff


	//   ....[147]....
        /*02bc*/ 	.word	0xffffffff


	//   ....[148]....
        /*02c0*/ 	.word	0xffffffff


	//   ....[149]....
        /*02c4*/ 	.word	0xffffffff


	//   ....[150]....
        /*02c8*/ 	.word	0xffffffff


	//   ....[151]....
        /*02cc*/ 	.word	0xffffffff


	//   ....[152]....
        /*02d0*/ 	.word	0xffffffff


	//   ....[153]....
        /*02d4*/ 	.word	0xffffffff


	//   ....[154]....
        /*02d8*/ 	.word	0xffffffff


	//   ....[155]....
        /*02dc*/ 	.word	0xffffffff


	//   ....[156]....
        /*02e0*/ 	.word	0xffffffff


	//   ....[157]....
        /*02e4*/ 	.word	0xffffffff


	//   ....[158]....
        /*02e8*/ 	.word	0xffffffff


	//   ....[159]....
        /*02ec*/ 	.word	0xffffffff


	//   ....[160]....
        /*02f0*/ 	.word	0xffffffff


	//   ....[161]....
        /*02f4*/ 	.word	0xffffffff


	//   ....[162]....
        /*02f8*/ 	.word	0xffffffff


	//   ....[163]....
        /*02fc*/ 	.word	0xffffffff


	//   ....[164]....
        /*0300*/ 	.word	0xffffffff


	//   ....[165]....
        /*0304*/ 	.word	0xffffffff


	//   ....[166]....
        /*0308*/ 	.word	0xffffffff


	//   ....[167]....
        /*030c*/ 	.word	0xffffffff


	//   ....[168]....
        /*0310*/ 	.word	0xffffffff


	//   ....[169]....
        /*0314*/ 	.word	0xffffffff


	//   ....[170]....
        /*0318*/ 	.word	0xffffffff


	//   ....[171]....
        /*031c*/ 	.word	0xffffffff


	//   ....[172]....
        /*0320*/ 	.word	0xffffffff


	//   ....[173]....
        /*0324*/ 	.word	0xffffffff


	//   ....[174]....
        /*0328*/ 	.word	0xffffffff


	//   ....[175]....
        /*032c*/ 	.word	0xffffffff


	//   ....[176]....
        /*0330*/ 	.word	0xffffffff


	//   ....[177]....
        /*0334*/ 	.word	0xffffffff


	//   ....[178]....
        /*0338*/ 	.word	0xffffffff


	//   ....[179]....
        /*033c*/ 	.word	0xffffffff


	//   ....[180]....
        /*0340*/ 	.word	0xffffffff


	//   ....[181]....
        /*0344*/ 	.word	0xffffffff


	//   ....[182]....
        /*0348*/ 	.word	0xffffffff


	//   ....[183]....
        /*034c*/ 	.word	0xffffffff


	//   ....[184]....
        /*0350*/ 	.word	0xffffffff


	//   ....[185]....
        /*0354*/ 	.word	0xffffffff


	//   ....[186]....
        /*0358*/ 	.word	0xffffffff


	//   ....[187]....
        /*035c*/ 	.word	0xffffffff


	//   ....[188]....
        /*0360*/ 	.word	0xffffffff


	//   ....[189]....
        /*0364*/ 	.word	0xffffffff


	//   ....[190]....
        /*0368*/ 	.word	0xffffffff


	//   ....[191]....
        /*036c*/ 	.word	0xffffffff


	//   ....[192]....
        /*0370*/ 	.word	0xffffffff


	//   ....[193]....
        /*0374*/ 	.word	0xffffffff


	//   ....[194]....
        /*0378*/ 	.word	0xffffffff


	//   ....[195]....
        /*037c*/ 	.word	0xffffffff


	//   ....[196]....
        /*0380*/ 	.word	0xffffffff


	//   ....[197]....
        /*0384*/ 	.word	0xffffffff


	//   ....[198]....
        /*0388*/ 	.word	0xffffffff


	//   ....[199]....
        /*038c*/ 	.word	0xffffffff


	//   ....[200]....
        /*0390*/ 	.word	0xffffffff


	//   ....[201]....
        /*0394*/ 	.word	0xffffffff


	//   ....[202]....
        /*0398*/ 	.word	0xffffffff


	//   ....[203]....
        /*039c*/ 	.word	0xffffffff


	//   ....[204]....
        /*03a0*/ 	.word	0xffffffff


	//   ....[205]....
        /*03a4*/ 	.word	0xffffffff


	//   ....[206]....
        /*03a8*/ 	.word	0xffffffff


	//   ....[207]....
        /*03ac*/ 	.word	0xffffffff


	//   ....[208]....
        /*03b0*/ 	.word	0xffffffff


	//   ....[209]....
        /*03b4*/ 	.word	0xffffffff


	//   ....[210]....
        /*03b8*/ 	.word	0xffffffff


	//   ....[211]....
        /*03bc*/ 	.word	0xffffffff


	//   ....[212]....
        /*03c0*/ 	.word	0xffffffff


	//   ....[213]....
        /*03c4*/ 	.word	0xffffffff


	//   ....[214]....
        /*03c8*/ 	.word	0xffffffff


	//   ....[215]....
        /*03cc*/ 	.word	0xffffffff


	//   ....[216]....
        /*03d0*/ 	.word	0xffffffff


	//   ....[217]....
        /*03d4*/ 	.word	0xffffffff


	//   ....[218]....
        /*03d8*/ 	.word	0xffffffff


	//   ....[219]....
        /*03dc*/ 	.word	0xffffffff


	//   ....[220]....
        /*03e0*/ 	.word	0xffffffff


	//   ....[221]....
        /*03e4*/ 	.word	0xffffffff


	//   ....[222]....
        /*03e8*/ 	.word	0xffffffff


	//   ....[223]....
        /*03ec*/ 	.word	0xffffffff


	//   ....[224]....
        /*03f0*/ 	.word	0xffffffff


	//   ....[225]....
        /*03f4*/ 	.word	0xffffffff


	//   ....[226]....
        /*03f8*/ 	.word	0xffffffff


	//   ....[227]....
        /*03fc*/ 	.word	0xffffffff


	//   ....[228]....
        /*0400*/ 	.word	0xffffffff


	//   ....[229]....
        /*0404*/ 	.word	0xffffffff


	//   ....[230]....
        /*0408*/ 	.word	0xffffffff


	//   ....[231]....
        /*040c*/ 	.word	0xffffffff


	//   ....[232]....
        /*0410*/ 	.word	0xffffffff


	//   ....[233]....
        /*0414*/ 	.word	0xffffffff


	//   ....[234]....
        /*0418*/ 	.word	0xffffffff


	//   ....[235]....
        /*041c*/ 	.word	0xffffffff


	//   ....[236]....
        /*0420*/ 	.word	0xffffffff


	//   ....[237]....
        /*0424*/ 	.word	0xffffffff


	//   ....[238]....
        /*0428*/ 	.word	0xffffffff


	//   ....[239]....
        /*042c*/ 	.word	0xffffffff


	//   ....[240]....
        /*0430*/ 	.word	0xffffffff


	//   ....[241]....
        /*0434*/ 	.word	0xffffffff


	//   ....[242]....
        /*0438*/ 	.word	0xffffffff


	//----- nvinfo : EIATTR_COOP_GROUP_INSTR_OFFSETS
	.align		4
.L_396:
        /*043c*/ 	.byte	0x04, 0x28
        /*043e*/ 	.short	(.L_398 - .L_397)


	//   ....[0]....
.L_397:
        /*0440*/ 	.word	0x00000090


	//   ....[1]....
        /*0444*/ 	.word	0x00002460


	//   ....[2]....
        /*0448*/ 	.word	0x000024d0


	//   ....[3]....
        /*044c*/ 	.word	0x000034d0


	//   ....[4]....
        /*0450*/ 	.word	0x000034e0


	//   ....[5]....
        /*0454*/ 	.word	0x000049f0


	//   ....[6]....
        /*0458*/ 	.word	0x00004a70


	//   ....[7]....
        /*045c*/ 	.word	0x00005b10


	//   ....[8]....
        /*0460*/ 	.word	0x00005b20


	//   ....[9]....
        /*0464*/ 	.word	0x00006ac0


	//   ....[10]....
        /*0468*/ 	.word	0x00006af0


	//   ....[11]....
        /*046c*/ 	.word	0x00006cb0


	//   ....[12]....
        /*0470*/ 	.word	0x00006cd0


	//   ....[13]....
        /*0474*/ 	.word	0x000071b0


	//   ....[14]....
        /*0478*/ 	.word	0x000071d0


	//   ....[15]....
        /*047c*/ 	.word	0x00007360


	//   ....[16]....
        /*0480*/ 	.word	0x00007380


	//   ....[17]....
        /*0484*/ 	.word	0x00008680


	//   ....[18]....
        /*0488*/ 	.word	0x000086a0


	//   ....[19]....
        /*048c*/ 	.word	0x00008880


	//   ....[20]....
        /*0490*/ 	.word	0x00008890


	//   ....[21]....
        /*0494*/ 	.word	0x00008a60


	//   ....[22]....
        /*0498*/ 	.word	0x00008a80


	//   ....[23]....
        /*049c*/ 	.word	0x00008c50


	//   ....[24]....
        /*04a0*/ 	.word	0x00008c60


	//   ....[25]....
        /*04a4*/ 	.word	0x00009580


	//   ....[26]....
        /*04a8*/ 	.word	0x000095b0


	//   ....[27]....
        /*04ac*/ 	.word	0x000095f0


	//   ....[28]....
        /*04b0*/ 	.word	0x00009620


	//   ....[29]....
        /*04b4*/ 	.word	0x00009b90


	//   ....[30]....
        /*04b8*/ 	.word	0x00009ba0


	//   ....[31]....
        /*04bc*/ 	.word	0x00009d80


	//   ....[32]....
        /*04c0*/ 	.word	0x00009d90


	//   ....[33]....
        /*04c4*/ 	.word	0x0000ac00


	//   ....[34]....
        /*04c8*/ 	.word	0x0000ac20


	//   ....[35]....
        /*04cc*/ 	.word	0x0000ade0


	//   ....[36]....
        /*04d0*/ 	.word	0x0000adf0


	//   ....[37]....
        /*04d4*/ 	.word	0x0000b220


	//   ....[38]....
        /*04d8*/ 	.word	0x0000b8a0


	//   ....[39]....
        /*04dc*/ 	.word	0x0000bf90


	//   ....[40]....
        /*04e0*/ 	.word	0x0000bfc0


	//   ....[41]....
        /*04e4*/ 	.word	0x0000bfd0


	//   ....[42]....
        /*04e8*/ 	.word	0x0000c000


	//   ....[43]....
        /*04ec*/ 	.word	0x0000d670


	//   ....[44]....
        /*04f0*/ 	.word	0x0000d690


	//   ....[45]....
        /*04f4*/ 	.word	0x0000d830


	//   ....[46]....
        /*04f8*/ 	.word	0x0000d840


	//   ....[47]....
        /*04fc*/ 	.word	0x0000e8d0


	//   ....[48]....
        /*0500*/ 	.word	0x0000e8f0


	//   ....[49]....
        /*0504*/ 	.word	0x0000ea80


	//   ....[50]....
        /*0508*/ 	.word	0x0000ea90


	//   ....[51]....
        /*050c*/ 	.word	0x0000ed00


	//   ....[52]....
        /*0510*/ 	.word	0x0000f2a0


	//   ....[53]....
        /*0514*/ 	.word	0x0000f890


	//   ....[54]....
        /*0518*/ 	.word	0x0000f8c0


	//   ....[55]....
        /*051c*/ 	.word	0x0000f8d0


	//   ....[56]....
        /*0520*/ 	.word	0x0000f900


	//   ....[57]....
        /*0524*/ 	.word	0x00011640


	//   ....[58]....
        /*0528*/ 	.word	0x00011660


	//   ....[59]....
        /*052c*/ 	.word	0x000117c0


	//   ....[60]....
        /*0530*/ 	.word	0x000117d0


	//   ....[61]....
        /*0534*/ 	.word	0x00012820


	//   ....[62]....
        /*0538*/ 	.word	0x00012840


	//   ....[63]....
        /*053c*/ 	.word	0x00012990


	//   ....[64]....
        /*0540*/ 	.word	0x000129a0


	//   ....[65]....
        /*0544*/ 	.word	0x00012c80


	//   ....[66]....
        /*0548*/ 	.word	0x00012cb0


	//   ....[67]....
        /*054c*/ 	.word	0x00012cc0


	//   ....[68]....
        /*0550*/ 	.word	0x00012cf0


	//   ....[69]....
        /*0554*/ 	.word	0x000146e0


	//   ....[70]....
        /*0558*/ 	.word	0x00014700


	//   ....[71]....
        /*055c*/ 	.word	0x00014900


	//   ....[72]....
        /*0560*/ 	.word	0x00014910


	//   ....[73]....
        /*0564*/ 	.word	0x00015960


	//   ....[74]....
        /*0568*/ 	.word	0x00015980


	//   ....[75]....
        /*056c*/ 	.word	0x00015af0


	//   ....[76]....
        /*0570*/ 	.word	0x00015b00


	//   ....[77]....
        /*0574*/ 	.word	0x00015d70


	//   ....[78]....
        /*0578*/ 	.word	0x00016330


	//   ....[79]....
        /*057c*/ 	.word	0x00016940


	//   ....[80]....
        /*0580*/ 	.word	0x00016970


	//   ....[81]....
        /*0584*/ 	.word	0x00016980


	//   ....[82]....
        /*0588*/ 	.word	0x000169b0


	//   ....[83]....
        /*058c*/ 	.word	0x00018190


	//   ....[84]....
        /*0590*/ 	.word	0x000181c0


	//   ....[85]....
        /*0594*/ 	.word	0x000181d0


	//   ....[86]....
        /*0598*/ 	.word	0x00018200


	//   ....[87]....
        /*059c*/ 	.word	0x00019bc0


	//   ....[88]....
        /*05a0*/ 	.word	0x00019bf0


	//   ....[89]....
        /*05a4*/ 	.word	0x00019c10


	//   ....[90]....
        /*05a8*/ 	.word	0x00019c20


	//   ....[91]....
        /*05ac*/ 	.word	0x00019e40


	//   ....[92]....
        /*05b0*/ 	.word	0x00019e50


	//   ....[93]....
        /*05b4*/ 	.word	0x0001a050


	//   ....[94]....
        /*05b8*/ 	.word	0x0001a080


	//   ....[95]....
        /*05bc*/ 	.word	0x0001a240


	//   ....[96]....
        /*05c0*/ 	.word	0x0001a270


	//   ....[97]....
        /*05c4*/ 	.word	0x0001a430


	//   ....[98]....
        /*05c8*/ 	.word	0x0001a450


	//   ....[99]....
        /*05cc*/ 	.word	0x0001acd0


	//   ....[100]....
        /*05d0*/ 	.word	0x0001acf0


	//   ....[101]....
        /*05d4*/ 	.word	0x0001aec0


	//   ....[102]....
        /*05d8*/ 	.word	0x0001aed0


	//   ....[103]....
        /*05dc*/ 	.word	0x0001b0a0


	//   ....[104]....
        /*05e0*/ 	.word	0x0001b0c0


	//   ....[105]....
        /*05e4*/ 	.word	0x0001b290


	//   ....[106]....
        /*05e8*/ 	.word	0x0001b2a0


	//   ....[107]....
        /*05ec*/ 	.word	0x0001b4b0


	//   ....[108]....
        /*05f0*/ 	.word	0x0001b530


	//   ....[109]....
        /*05f4*/ 	.word	0x0001b5b0


	//   ....[110]....
        /*05f8*/ 	.word	0x0001b620


	//   ....[111]....
        /*05fc*/ 	.word	0x0001b6a0


	//   ....[112]....
        /*0600*/ 	.word	0x0001b720


	//   ....[113]....
        /*0604*/ 	.word	0x0001b7a0


	//   ....[114]....
        /*0608*/ 	.word	0x0001b810


	//   ....[115]....
        /*060c*/ 	.word	0x0001b890


	//   ....[116]....
        /*0610*/ 	.word	0x0001b910


	//   ....[117]....
        /*0614*/ 	.word	0x0001b980


	//   ....[118]....
        /*0618*/ 	.word	0x0001ba00


	//   ....[119]....
        /*061c*/ 	.word	0x0001ba80


	//   ....[120]....
        /*0620*/ 	.word	0x0001bb00


	//   ....[121]....
        /*0624*/ 	.word	0x0001bb70


	//   ....[122]....
        /*0628*/ 	.word	0x0001bbf0


	//   ....[123]....
        /*062c*/ 	.word	0x0001bc70


	//   ....[124]....
        /*0630*/ 	.word	0x0001bcd0


	//   ....[125]....
        /*0634*/ 	.word	0x0001bd20


	//   ....[126]....
        /*0638*/ 	.word	0x0001bd70


	//   ....[127]....
        /*063c*/ 	.word	0x0001bdc0


	//   ....[128]....
        /*0640*/ 	.word	0x0001be40


	//   ....[129]....
        /*0644*/ 	.word	0x0001bec0


	//   ....[130]....
        /*0648*/ 	.word	0x0001bf40


	//   ....[131]....
        /*064c*/ 	.word	0x0001bfb0


	//   ....[132]....
        /*0650*/ 	.word	0x0001c030


	//   ....[133]....
        /*0654*/ 	.word	0x0001c0b0


	//   ....[134]....
        /*0658*/ 	.word	0x0001c130


	//   ....[135]....
        /*065c*/ 	.word	0x0001c1a0


	//   ....[136]....
        /*0660*/ 	.word	0x0001c220


	//   ....[137]....
        /*0664*/ 	.word	0x0001c2a0


	//   ....[138]....
        /*0668*/ 	.word	0x0001c2f0


	//   ....[139]....
        /*066c*/ 	.word	0x0001c340


	//   ....[140]....
        /*0670*/ 	.word	0x0001c390


	//   ....[141]....
        /*0674*/ 	.word	0x0001c3d0


	//   ....[142]....
        /*0678*/ 	.word	0x0001c440


	//   ....[143]....
        /*067c*/ 	.word	0x0001c4c0


	//   ....[144]....
        /*0680*/ 	.word	0x0001c540


	//   ....[145]....
        /*0684*/ 	.word	0x0001c5b0


	//   ....[146]....
        /*0688*/ 	.word	0x0001c630


	//   ....[147]....
        /*068c*/ 	.word	0x0001c6b0


	//   ....[148]....
        /*0690*/ 	.word	0x0001c730


	//   ....[149]....
        /*0694*/ 	.word	0x0001c7a0


	//   ....[150]....
        /*0698*/ 	.word	0x0001c7f0


	//   ....[151]....
        /*069c*/ 	.word	0x0001c840


	//   ....[152]....
        /*06a0*/ 	.word	0x0001c890


	//   ....[153]....
        /*06a4*/ 	.word	0x0001c8d0


	//   ....[154]....
        /*06a8*/ 	.word	0x0001c940


	//   ....[155]....
        /*06ac*/ 	.word	0x0001c9c0


	//   ....[156]....
        /*06b0*/ 	.word	0x0001ca30


	//   ....[157]....
        /*06b4*/ 	.word	0x0001cab0


	//   ....[158]....
        /*06b8*/ 	.word	0x0001cb30


	//   ....[159]....
        /*06bc*/ 	.word	0x0001cbb0


	//   ....[160]....
        /*06c0*/ 	.word	0x0001cc20


	//   ....[161]....
        /*06c4*/ 	.word	0x0001cca0


	//   ....[162]....
        /*06c8*/ 	.word	0x0001cd20


	//   ....[163]....
        /*06cc*/ 	.word	0x0001cd70


	//   ....[164]....
        /*06d0*/ 	.word	0x0001cdc0


	//   ....[165]....
        /*06d4*/ 	.word	0x0001ce10


	//   ....[166]....
        /*06d8*/ 	.word	0x0001ce50


	//   ....[167]....
        /*06dc*/ 	.word	0x0001cea0


	//   ....[168]....
        /*06e0*/ 	.word	0x0001cf00


	//   ....[169]....
        /*06e4*/ 	.word	0x0001cf50


	//   ....[170]....
        /*06e8*/ 	.word	0x0001cf90


	//   ....[171]....
        /*06ec*/ 	.word	0x0001d000


	//   ....[172]....
        /*06f0*/ 	.word	0x0001d080


	//   ....[173]....
        /*06f4*/ 	.word	0x0001d100


	//   ....[174]....
        /*06f8*/ 	.word	0x0001d170


	//   ....[175]....
        /*06fc*/ 	.word	0x0001d1f0


	//   ....[176]....
        /*0700*/ 	.word	0x0001d270


	//   ....[177]....
        /*0704*/ 	.word	0x0001d2f0


	//   ....[178]....
        /*0708*/ 	.word	0x0001d360


	//   ....[179]....
        /*070c*/ 	.word	0x0001d760


	//   ....[180]....
        /*0710*/ 	.word	0x0001d780


	//   ....[181]....
        /*0714*/ 	.word	0x0001d7a0


	//   ....[182]....
        /*0718*/ 	.word	0x0001d7b0


	//   ....[183]....
        /*071c*/ 	.word	0x0001dd90


	//   ....[184]....
        /*0720*/ 	.word	0x0001dda0


	//   ....[185]....
        /*0724*/ 	.word	0x0001ddb0


	//   ....[186]....
        /*0728*/ 	.word	0x0001ddc0


	//   ....[187]....
        /*072c*/ 	.word	0x0001e330


	//   ....[188]....
        /*0730*/ 	.word	0x0001e350


	//   ....[189]....
        /*0734*/ 	.word	0x0001e360


	//   ....[190]....
        /*0738*/ 	.word	0x0001e370


	//   ....[191]....
        /*073c*/ 	.word	0x0001e900


	//   ....[192]....
        /*0740*/ 	.word	0x0001e960


	//   ....[193]....
        /*0744*/ 	.word	0x0001e970


	//   ....[194]....
        /*0748*/ 	.word	0x0001e980


	//   ....[195]....
        /*074c*/ 	.word	0x000221b0


	//   ....[196]....
        /*0750*/ 	.word	0x000221d0


	//   ....[197]....
        /*0754*/ 	.word	0x000221f0


	//   ....[198]....
        /*0758*/ 	.word	0x00022200


	//   ....[199]....
        /*075c*/ 	.word	0x00022690


	//   ....[200]....
        /*0760*/ 	.word	0x000226a0


	//   ....[201]....
        /*0764*/ 	.word	0x000226b0


	//   ....[202]....
        /*0768*/ 	.word	0x000226c0


	//   ....[203]....
        /*076c*/ 	.word	0x00022ad0


	//   ....[204]....
        /*0770*/ 	.word	0x00022af0


	//   ....[205]....
        /*0774*/ 	.word	0x00022b10


	//   ....[206]....
        /*0778*/ 	.word	0x00022b20


	//   ....[207]....
        /*077c*/ 	.word	0x00022f50


	//   ....[208]....
        /*0780*/ 	.word	0x00022fb0


	//   ....[209]....
        /*0784*/ 	.word	0x00022fc0


	//   ....[210]....
        /*0788*/ 	.word	0x00022fd0


	//   ....[211]....
        /*078c*/ 	.word	0x00026c50


	//   ....[212]....
        /*0790*/ 	.word	0x00026cd0


	//   ....[213]....
        /*0794*/ 	.word	0x00026d50


	//   ....[214]....
        /*0798*/ 	.word	0x00026dc0


	//   ....[215]....
        /*079c*/ 	.word	0x00026e40


	//   ....[216]....
        /*07a0*/ 	.word	0x00026eb0


	//   ....[217]....
        /*07a4*/ 	.word	0x00026f30


	//   ....[218]....
        /*07a8*/ 	.word	0x00026fa0


	//   ....[219]....
        /*07ac*/ 	.word	0x00027020


	//   ....[220]....
        /*07b0*/ 	.word	0x000270a0


	//   ....[221]....
        /*07b4*/ 	.word	0x00027110


	//   ....[222]....
        /*07b8*/ 	.word	0x00027180


	//   ....[223]....
        /*07bc*/ 	.word	0x00027200


	//   ....[224]....
        /*07c0*/ 	.word	0x00027280


	//   ....[225]....
        /*07c4*/ 	.word	0x000272f0


	//   ....[226]....
        /*07c8*/ 	.word	0x00027360


	//   ....[227]....
        /*07cc*/ 	.word	0x000273e0


	//   ....[228]....
        /*07d0*/ 	.word	0x00027460


	//   ....[229]....
        /*07d4*/ 	.word	0x000274e0


	//   ....[230]....
        /*07d8*/ 	.word	0x00027550


	//   ....[231]....
        /*07dc*/ 	.word	0x000275d0


	//   ....[232]....
        /*07e0*/ 	.word	0x00027640


	//   ....[233]....
        /*07e4*/ 	.word	0x000276b0


	//   ....[234]....
        /*07e8*/ 	.word	0x00027720


	//   ....[235]....
        /*07ec*/ 	.word	0x000277a0


	//   ....[236]....
        /*07f0*/ 	.word	0x00027820


	//   ....[237]....
        /*07f4*/ 	.word	0x000278a0


	//   ....[238]....
        /*07f8*/ 	.word	0x00027910


	//   ....[239]....
        /*07fc*/ 	.word	0x00027990


	//   ....[240]....
        /*0800*/ 	.word	0x00027a10


	//   ....[241]....
        /*0804*/ 	.word	0x00027a80


	//   ....[242]....
        /*0808*/ 	.word	0x00027af0


	//----- nvinfo : EIATTR_EXIT_INSTR_OFFSETS
	.align		4
.L_398:
        /*080c*/ 	.byte	0x04, 0x1c
        /*080e*/ 	.short	(.L_400 - .L_399)


	//   ....[0]....
.L_399:
        /*0810*/ 	.word	0x00000350


	//   ....[1]....
        /*0814*/ 	.word	0x0001a460


	//   ....[2]....
        /*0818*/ 	.word	0x0001a5a0


	//   ....[3]....
        /*081c*/ 	.word	0x0001a600


	//   ....[4]....
        /*0820*/ 	.word	0x0001b2e0


	//   ....[5]....
        /*0824*/ 	.word	0x0001b3f0


	//   ....[6]....
        /*0828*/ 	.word	0x0001b450


	//----- nvinfo : EIATTR_CTAIDZ_USED
	.align		4
.L_400:
        /*082c*/ 	.byte	0x01, 0x04
	.zero		2


	//----- nvinfo : EIATTR_MAX_THREADS
	.align		4
        /*0830*/ 	.byte	0x04, 0x05
        /*0832*/ 	.short	(.L_402 - .L_401)
.L_401:
        /*0834*/ 	.word	0x00000100
        /*0838*/ 	.word	0x00000001
        /*083c*/ 	.word	0x00000001


	//----- nvinfo : EIATTR_CRS_STACK_SIZE
	.align		4
.L_402:
        /*0840*/ 	.byte	0x04, 0x1e
        /*0842*/ 	.short	(.L_404 - .L_403)
.L_403:
        /*0844*/ 	.word	0x00000000
.L_404:


//--------------------- .nv.info._ZN7cutlass13device_kernelIN5flash19enable_sm80_to_sm89INS1_16FlashAttnFwdSm80INS1_25CollectiveMainloopFwdSm80ILi8ELi1ELb0EN4cute5tupleIJNS5_1CILi128EEENS7_ILi96EEENS7_ILi256EEEEEELi256ENS_6half_tEfNS_4arch4Sm80ELb1ELb0ELb1ELb0ELb1ELb0ELb1ELb0EEENS1_21CollectiveEpilogueFwdINS6_IJS8_SA_S9_EEENS6_IJNS7_ILi1EEESI_SI_EEESC_SE_Li256ELb0ELb1ELb0ELb0EEENS1_30DynamicPersistentTileSchedulerILi256ELi256ELb0ELb1ELb0EEEEEEEEEvNT_6ParamsE --------------------------
	.section	.nv.info._ZN7cutlass13device_kernelIN5flash19enable_sm80_to_sm89INS1_16FlashAttnFwdSm80INS1_25CollectiveMainloopFwdSm80ILi8ELi1ELb0EN4cute5tupleIJNS5_1CILi128EEENS7_ILi96EEENS7_ILi256EEEEEELi256ENS_6half_tEfNS_4arch4Sm80ELb1ELb0ELb1ELb0ELb1ELb0ELb1ELb0EEENS1_21CollectiveEpilogueFwdINS6_IJS8_SA_S9_EEENS6_IJNS7_ILi1EEESI_SI_EEESC_SE_Li256ELb0ELb1ELb0ELb0EEENS1_30DynamicPersistentTileSchedulerILi256ELi256ELb0ELb1ELb0EEEEEEEEEvNT_6ParamsE,"",@"SHT_CUDA_INFO"
	.sectionflags	@""
	.align	4


	//----- nvinfo : EIATTR_CUDA_API_VERSION
	.align		4
        /*0000*/ 	.byte	0x04, 0x37
        /*0002*/ 	.short	(.L_406 - .L_405)
.L_405:
        /*0004*/ 	.word	0x00000082


	//----- nvinfo : EIATTR_SW2861232_WAR
	.align		4
.L_406:
        /*0008*/ 	.byte	0x01, 0x35
	.zero		2


	//----- nvinfo : EIATTR_PARAM_CBANK
	.align		4
        /*000c*/ 	.byte	0x04, 0x0a
        /*000e*/ 	.short	(.L_408 - .L_407)
	.align		4
.L_407:
        /*0010*/ 	.word	index@(.nv.constant0._ZN7cutlass13device_kernelIN5flash19enable_sm80_to_sm89INS1_16FlashAttnFwdSm80INS1_25CollectiveMainloopFwdSm80ILi8ELi1ELb0EN4cute5tupleIJNS5_1CILi128EEENS7_ILi96EEENS7_ILi256EEEEEELi256ENS_6half_tEfNS_4arch4Sm80ELb1ELb0ELb1ELb0ELb1ELb0ELb1ELb0EEENS1_21CollectiveEpilogueFwdINS6_IJS8_SA_S9_EEENS6_IJNS7_ILi1EEESI_SI_EEESC_SE_Li256ELb0ELb1ELb0ELb0EEENS1_30DynamicPersistentTileSchedulerILi256ELi256ELb0ELb1ELb0EEEEEEEEEvNT_6ParamsE)
        /*0014*/ 	.short	0x0160
        /*0016*/ 	.short	0x0428


	//----- nvinfo : EIATTR_CBANK_PARAM_SIZE
	.align		4
.L_408:
        /*0018*/ 	.byte	0x03, 0x19
        /*001a*/ 	.short	0x0428


	//----- nvinfo : EIATTR_KPARAM_INFO
	.align		4
        /*001c*/ 	.byte	0x04, 0x17
        /*001e*/ 	.short	(.L_410 - .L_409)
.L_409:
        /*0020*/ 	.word	0x00000000
        /*0024*/ 	.short	0x0000
        /*0026*/ 	.short	0x0000
        /*0028*/ 	.byte	0x00, 0xf0, 0xa1, 0x10


	//----- nvinfo : EIATTR_MAXREG_COUNT
	.align		4
.L_410:
        /*002c*/ 	.byte	0x03, 0x1b
        /*002e*/ 	.short	0x00ff


	//----- nvinfo : EIATTR_NUM_BARRIERS
	.align		4
        /*0030*/ 	.byte	0x02, 0x4c
        /*0032*/ 	.byte	0x06
	.zero		1


	//----- nvinfo : EIATTR_ANNOTATIONS
	.align		4
        /*0034*/ 	.byte	0x04, 0x55
        /*0036*/ 	.short	(.L_412 - .L_411)


	//   ....[0]....
.L_411:
        /* <DEDUP_REMOVED lines=77> */


	//----- nvinfo : EIATTR_MERCURY_ISA_VERSION
	.align		4
.L_412:
        /*04f0*/ 	.byte	0x03, 0x5f
        /*04f2*/ 	.short	0x0000


	//----- nvinfo : EIATTR_INT_WARP_WIDE_INSTR_OFFSETS
	.align		4
        /*04f4*/ 	.byte	0x04, 0x31
        /*04f6*/ 	.short	(.L_414 - .L_413)


	//   ....[0]....
.L_413:
        /*04f8*/ 	.word	0x000130d0


	//   ....[1]....
        /*04fc*/ 	.word	0x00013150


	//----- nvinfo : EIATTR_COOP_GROUP_MASK_REGIDS
	.align		4
.L_414:
        /*0500*/ 	.byte	0x04, 0x29
        /*0502*/ 	.short	(.L_416 - .L_415)


	//   ....[0]....
.L_415:
        /*0504*/ 	.word	0xffffffff


	//   ....[1]....
        /*0508*/ 	.word	0xffffffff


	//   ....[2]....
        /*050c*/ 	.word	0xffffffff


	//   ....[3]....
        /*0510*/ 	.word	0xffffffff


	//   ....[4]....
        /*0514*/ 	.word	0xffffffff


	//   ....[5]....
        /*0518*/ 	.word	0xffffffff


	//   ....[6]....
        /*051c*/ 	.word	0xffffffff


	//   ....[7]....
        /*0520*/ 	.word	0xffffffff


	//   ....[8]....
        /*0524*/ 	.word	0xffffffff


	//   ....[9]....
        /*0528*/ 	.word	0xffffffff


	//   ....[10]....
        /*052c*/ 	.word	0xffffffff


	//   ....[11]....
        /*0530*/ 	.word	0xffffffff


	//   ....[12]....
        /*0534*/ 	.word	0xffffffff


	//   ....[13]....
        /*0538*/ 	.word	0xffffffff


	//   ....[14]....
        /*053c*/ 	.word	0xffffffff


	//   ....[15]....
        /*0540*/ 	.word	0xffffffff


	//   ....[16]....
        /*0544*/ 	.word	0xffffffff


	//   ....[17]....
        /*0548*/ 	.word	0xffffffff


	//   ....[18]....
        /*054c*/ 	.word	0xffffffff


	//   ....[19]....
        /*0550*/ 	.word	0xffffffff


	//   ....[20]....
        /*0554*/ 	.word	0xffffffff


	//   ....[21]....
        /*0558*/ 	.word	0xffffffff


	//   ....[22]....
        /*055c*/ 	.word	0xffffffff


	//   ....[23]....
        /*0560*/ 	.word	0xffffffff


	//   ....[24]....
        /*0564*/ 	.word	0xffffffff


	//   ....[25]....
        /*0568*/ 	.word	0xffffffff


	//   ....[26]....
        /*056c*/ 	.word	0xffffffff


	//   ....[27]....
        /*0570*/ 	.word	0xffffffff


	//   ....[28]....
        /*0574*/ 	.word	0xffffffff


	//   ....[29]....
        /*0578*/ 	.word	0xffffffff


	//   ....[30]....
        /*057c*/ 	.word	0xffffffff


	//   ....[31]....
        /*0580*/ 	.word	0xffffffff


	//   ....[32]....
        /*0584*/ 	.word	0xffffffff


	//   ....[33]....
        /*0588*/ 	.word	0xffffffff


	//   ....[34]....
        /*058c*/ 	.word	0xffffffff


	//   ....[35]....
        /*0590*/ 	.word	0xffffffff


	//   ....[36]....
        /*0594*/ 	.word	0xffffffff


	//   ....[37]....
        /*0598*/ 	.word	0xffffffff


	//   ....[38]....
        /*059c*/ 	.word	0xffffffff


	//   ....[39]....
        /*05a0*/ 	.word	0xffffffff


	//   ....[40]....
        /*05a4*/ 	.word	0xffffffff


	//   ....[41]....
        /*05a8*/ 	.word	0xffffffff


	//   ....[42]....
        /*05ac*/ 	.word	0xffffffff


	//   ....[43]....
        /*05b0*/ 	.word	0xffffffff


	//   ....[44]....
        /*05b4*/ 	.word	0xffffffff


	//   ....[45]....
        /*05b8*/ 	.word	0xffffffff


	//   ....[46]....
        /*05bc*/ 	.word	0xffffffff


	//   ....[47]....
        /*05c0*/ 	.word	0xffffffff


	//   ....[48]....
        /*05c4*/ 	.word	0xffffffff


	//   ....[49]....
        /*05c8*/ 	.word	0xffffffff


	//   ....[50]....
        /*05cc*/ 	.word	0xffffffff


	//   ....[51]....
        /*05d0*/ 	.word	0xffffffff


	//   ....[52]....
        /*05d4*/ 	.word	0xffffffff


	//   ....[53]....
        /*05d8*/ 	.word	0xffffffff


	//   ....[54]....
        /*05dc*/ 	.word	0xffffffff


	//   ....[55]....
        /*05e0*/ 	.word	0xffffffff


	//   ....[56]....
        /*05e4*/ 	.word	0xffffffff


	//   ....[57]....
        /*05e8*/ 	.word	0xffffffff


	//   ....[58]....
        /*05ec*/ 	.word	0xffffffff


	//   ....[59]....
        /*05f0*/ 	.word	0xffffffff


	//   ....[60]....
        /*05f4*/ 	.word	0xffffffff


	//   ....[61]....
        /*05f8*/ 	.word	0xffffffff


	//   ....[62]....
        /*05fc*/ 	.word	0xffffffff


	//   ....[63]....
        /*0600*/ 	.word	0xffffffff


	//   ....[64]....
        /*0604*/ 	.word	0xffffffff


	//   ....[65]....
        /*0608*/ 	.word	0xffffffff


	//   ....[66]....
        /*060c*/ 	.word	0xffffffff


	//   ....[67]....
        /*0610*/ 	.word	0xffffffff


	//   ....[68]....
        /*0614*/ 	.word	0xffffffff


	//   ....[69]....
        /*0618*/ 	.word	0xffffffff


	//   ....[70]....
        /*061c*/ 	.word	0xffffffff


	//   ....[71]....
        /*0620*/ 	.word	0xffffffff


	//   ....[72]....
        /*0624*/ 	.word	0xffffffff


	//   ....[73]....
        /*0628*/ 	.word	0xffffffff


	//   ....[74]....
        /*062c*/ 	.word	0xffffffff


	//   ....[75]....
        /*0630*/ 	.word	0xffffffff


	//   ....[76]....
        /*0634*/ 	.word	0xffffffff


	//   ....[77]....
        /*0638*/ 	.word	0xffffffff


	//   ....[78]....
        /*063c*/ 	.word	0xffffffff


	//   ....[79]....
        /*0640*/ 	.word	0xffffffff


	//   ....[80]....
        /*0644*/ 	.word	0xffffffff


	//   ....[81]....
        /*0648*/ 	.word	0xffffffff


	//   ....[82]....
        /*064c*/ 	.word	0xffffffff


	//   ....[83]....
        /*0650*/ 	.word	0xffffffff


	//   ....[84]....
        /*0654*/ 	.word	0xffffffff


	//   ....[85]....
        /*0658*/ 	.word	0xffffffff


	//   ....[86]....
        /*065c*/ 	.word	0xffffffff


	//   ....[87]....
        /*0660*/ 	.word	0xffffffff


	//   ....[88]....
        /*0664*/ 	.word	0xffffffff


	//   ....[89]....
        /*0668*/ 	.word	0xffffffff


	//   ....[90]....
        /*066c*/ 	.word	0xffffffff


	//   ....[91]....
        /*0670*/ 	.word	0xffffffff


	//   ....[92]....
        /*0674*/ 	.word	0xffffffff


	//   ....[93]....
        /*0678*/ 	.word	0xffffffff


	//   ....[94]....
        /*067c*/ 	.word	0xffffffff


	//   ....[95]....
        /*0680*/ 	.word	0xffffffff


	//   ....[96]....
        /*0684*/ 	.word	0xffffffff


	//   ....[97]....
        /*0688*/ 	.word	0xffffffff


	//   ....[98]....
        /*068c*/ 	.word	0xffffffff


	//   ....[99]....
        /*0690*/ 	.word	0xffffffff


	//   ....[100]....
        /*0694*/ 	.word	0xffffffff


	//   ....[101]....
        /*0698*/ 	.word	0xffffffff


	//   ....[102]....
        /*069c*/ 	.word	0xffffffff


	//   ....[103]....
        /*06a0*/ 	.word	0xffffffff


	//   ....[104]....
        /*06a4*/ 	.word	0xffffffff


	//   ....[105]....
        /*06a8*/ 	.word	0xffffffff


	//   ....[106]....
        /*06ac*/ 	.word	0xffffffff


	//   ....[107]....
        /*06b0*/ 	.word	0xffffffff


	//   ....[108]....
        /*06b4*/ 	.word	0xffffffff


	//   ....[109]....
        /*06b8*/ 	.word	0xffffffff


	//   ....[110]....
        /*06bc*/ 	.word	0xffffffff


	//   ....[111]....
        /*06c0*/ 	.word	0xffffffff


	//   ....[112]....
        /*06c4*/ 	.word	0xffffffff


	//   ....[113]....
        /*06c8*/ 	.word	0xffffffff


	//   ....[114]....
        /*06cc*/ 	.word	0xffffffff


	//   ....[115]....
        /*06d0*/ 	.word	0xffffffff


	//   ....[116]....
        /*06d4*/ 	.word	0xffffffff


	//   ....[117]....
        /*06d8*/ 	.word	0xffffffff


	//   ....[118]....
        /*06dc*/ 	.word	0xffffffff


	//   ....[119]....
        /*06e0*/ 	.word	0xffffffff


	//   ....[120]....
        /*06e4*/ 	.word	0xffffffff


	//   ....[121]....
        /*06e8*/ 	.word	0xffffffff


	//   ....[122]....
        /*06ec*/ 	.word	0xffffffff


	//   ....[123]....
        /*06f0*/ 	.word	0xffffffff


	//   ....[124]....
        /*06f4*/ 	.word	0xffffffff


	//   ....[125]....
        /*06f8*/ 	.word	0xffffffff


	//   ....[126]....
        /*06fc*/ 	.word	0xffffffff


	//   ....[127]....
        /*0700*/ 	.word	0xffffffff


	//   ....[128]....
        /*0704*/ 	.word	0xffffffff


	//   ....[129]....
        /*0708*/ 	.word	0xffffffff


	//   ....[130]....
        /*070c*/ 	.word	0xffffffff


	//   ....[131]....
        /*0710*/ 	.word	0xffffffff


	//   ....[132]....
        /*0714*/ 	.word	0xffffffff


	//   ....[133]....
        /*0718*/ 	.word	0xffffffff


	//   ....[134]....
        /*071c*/ 	.word	0xffffffff


	//   ....[135]....
        /*0720*/ 	.word	0xffffffff


	//   ....[136]....
        /*0724*/ 	.word	0xffffffff


	//   ....[137]....
        /*0728*/ 	.word	0xffffffff


	//   ....[138]....
        /*072c*/ 	.word	0xffffffff


	//   ....[139]....
        /*0730*/ 	.word	0xffffffff


	//   ....[140]....
        /*0734*/ 	.word	0xffffffff


	//   ....[141]....
        /*0738*/ 	.word	0xffffffff


	//   ....[142]....
        /*073c*/ 	.word	0xffffffff


	//   ....[143]....
        /*0740*/ 	.word	0xffffffff


	//   ....[144]....
        /*0744*/ 	.word	0xffffffff


	//   ....[145]....
        /*0748*/ 	.word	0xffffffff


	//   ....[146]....
        /*074c*/ 	.word	0xffffffff


	//   ....[147]....
        /*0750*/ 	.word	0xffffffff


	//   ....[148]....
        /*0754*/ 	.word	0xffffffff


	//   ....[149]....
        /*0758*/ 	.word	0xffffffff


	//   ....[150]....
        /*075c*/ 	.word	0xffffffff


	//   ....[151]....
        /*0760*/ 	.word	0xffffffff


	//   ....[152]....
        /*0764*/ 	.word	0xffffffff


	//   ....[153]....
        /*0768*/ 	.word	0xffffffff


	//   ....[154]....
        /*076c*/ 	.word	0xffffffff


	//----- nvinfo : EIATTR_COOP_GROUP_INSTR_OFFSETS
	.align		4
.L_416:
        /*0770*/ 	.byte	0x04, 0x28
        /*0772*/ 	.short	(.L_418 - .L_417)


	//   ....[0]....
.L_417:
        /*0774*/ 	.word	0x00000050


	//   ....[1]....
        /*0778*/ 	.word	0x00001550


	//   ....[2]....
        /*077c*/ 	.word	0x00001570


	//   ....[3]....
        /*0780*/ 	.word	0x000017e0


	//   ....[4]....
        /*0784*/ 	.word	0x000017f0


	//   ....[5]....
        /*0788*/ 	.word	0x000019f0


	//   ....[6]....
        /*078c*/ 	.word	0x00001a10


	//   ....[7]....
        /*0790*/ 	.word	0x00001c10


	//   ....[8]....
        /*0794*/ 	.word	0x00001c20


	//   ....[9]....
        /*0798*/ 	.word	0x00002270


	//   ....[10]....
        /*079c*/ 	.word	0x00002290


	//   ....[11]....
        /*07a0*/ 	.word	0x000022a0


	//   ....[12]....
        /*07a4*/ 	.word	0x000022d0


	//   ....[13]....
        /*07a8*/ 	.word	0x00002410


	//   ....[14]....
        /*07ac*/ 	.word	0x00002450


	//   ....[15]....
        /*07b0*/ 	.word	0x00002730


	//   ....[16]....
        /*07b4*/ 	.word	0x00002750


	//   ....[17]....
        /*07b8*/ 	.word	0x00002760


	//   ....[18]....
        /*07bc*/ 	.word	0x00002780


	//   ....[19]....
        /*07c0*/ 	.word	0x00002a70


	//   ....[20]....
        /*07c4*/ 	.word	0x00002ab0


	//   ....[21]....
        /*07c8*/ 	.word	0x00004700


	//   ....[22]....
        /*07cc*/ 	.word	0x00004720


	//   ....[23]....
        /*07d0*/ 	.word	0x00004750


	//   ....[24]....
        /*07d4*/ 	.word	0x00004770


	//   ....[25]....
        /*07d8*/ 	.word	0x000048d0


	//   ....[26]....
        /*07dc*/ 	.word	0x00004950


	//   ....[27]....
        /*07e0*/ 	.word	0x00004c30


	//   ....[28]....
        /*07e4*/ 	.word	0x00004f70


	//   ....[29]....
        /*07e8*/ 	.word	0x00005570


	//   ....[30]....
        /*07ec*/ 	.word	0x00005590


	//   ....[31]....
        /*07f0*/ 	.word	0x000055b0


	//   ....[32]....
        /*07f4*/ 	.word	0x000055d0


	//   ....[33]....
        /*07f8*/ 	.word	0x00007f10


	//   ....[34]....
        /*07fc*/ 	.word	0x00007f30


	//   ....[35]....
        /*0800*/ 	.word	0x00007f60


	//   ....[36]....
        /*0804*/ 	.word	0x00007fc0


	//   ....[37]....
        /*0808*/ 	.word	0x00008090


	//   ....[38]....
        /*080c*/ 	.word	0x00008150


	//   ....[39]....
        /*0810*/ 	.word	0x00009f60


	//   ....[40]....
        /*0814*/ 	.word	0x00009f80


	//   ....[41]....
        /*0818*/ 	.word	0x00009fb0


	//   ....[42]....
        /*081c*/ 	.word	0x0000a010


	//   ....[43]....
        /*0820*/ 	.word	0x0000a0e0


	//   ....[44]....
        /*0824*/ 	.word	0x0000a1a0


	//   ....[45]....
        /*0828*/ 	.word	0x0000a4c0


	//   ....[46]....
        /*082c*/ 	.word	0x0000a800


	//   ....[47]....
        /*0830*/ 	.word	0x0000ae00


	//   ....[48]....
        /*0834*/ 	.word	0x0000ae20


	//   ....[49]....
        /*0838*/ 	.word	0x0000ae40


	//   ....[50]....
        /*083c*/ 	.word	0x0000ae60


	//   ....[51]....
        /*0840*/ 	.word	0x0000d970


	//   ....[52]....
        /*0844*/ 	.word	0x0000d980


	//   ....[53]....
        /*0848*/ 	.word	0x0000d9e0


	//   ....[54]....
        /*084c*/ 	.word	0x0000da30


	//   ....[55]....
        /*0850*/ 	.word	0x0000da80


	//   ....[56]....
        /*0854*/ 	.word	0x0000db90


	//   ....[57]....
        /*0858*/ 	.word	0x0000f950


	//   ....[58]....
        /*085c*/ 	.word	0x0000f970


	//   ....[59]....
        /*0860*/ 	.word	0x0000fa70


	//   ....[60]....
        /*0864*/ 	.word	0x0000fa90


	//   ....[61]....
        /*0868*/ 	.word	0x0000fac0


	//   ....[62]....
        /*086c*/ 	.word	0x0000fb50


	//   ....[63]....
        /*0870*/ 	.word	0x0000ffe0


	//   ....[64]....
        /*0874*/ 	.word	0x0000fff0


	//   ....[65]....
        /*0878*/ 	.word	0x00010020


	//   ....[66]....
        /*087c*/ 	.word	0x00010030


	//   ....[67]....
        /*0880*/ 	.word	0x00012680


	//   ....[68]....
        /*0884*/ 	.word	0x000126d0


	//   ....[69]....
        /*0888*/ 	.word	0x000126f0


	//   ....[70]....
        /*088c*/ 	.word	0x00012710


	//   ....[71]....
        /*0890*/ 	.word	0x00013b30


	//   ....[72]....
        /*0894*/ 	.word	0x00013f10


	//   ....[73]....
        /*0898*/ 	.word	0x00013f30


	//   ....[74]....
        /*089c*/ 	.word	0x00013f50


	//   ....[75]....
        /*08a0*/ 	.word	0x00013f60


	//   ....[76]....
        /*08a4*/ 	.word	0x000141e0


	//   ....[77]....
        /*08a8*/ 	.word	0x00014200


	//   ....[78]....
        /*08ac*/ 	.word	0x00014380


	//   ....[79]....
        /*08b0*/ 	.word	0x000143b0


	//   ....[80]....
        /*08b4*/ 	.word	0x000144f0


	//   ....[81]....
        /*08b8*/ 	.word	0x00014520


	//   ....[82]....
        /*08bc*/ 	.word	0x00014660


	//   ....[83]....
        /*08c0*/ 	.word	0x00014680


	//   ....[84]....
        /*08c4*/ 	.word	0x00014c50


	//   ....[85]....
        /*08c8*/ 	.word	0x00014c70


	//   ....[86]....
        /*08cc*/ 	.word	0x00014ef0


	//   ....[87]....
        /*08d0*/ 	.word	0x00014f00


	//   ....[88]....
        /*08d4*/ 	.word	0x00015110


	//   ....[89]....
        /*08d8*/ 	.word	0x00015130


	//   ....[90]....
        /*08dc*/ 	.word	0x00015340


	//   ....[91]....
        /*08e0*/ 	.word	0x00015350


	//   ....[92]....
        /*08e4*/ 	.word	0x000155d0


	//   ....[93]....
        /*08e8*/ 	.word	0x000156e0


	//   ....[94]....
        /*08ec*/ 	.word	0x00015750


	//   ....[95]....
        /*08f0*/ 	.word	0x000157d0


	//   ....[96]....
        /*08f4*/ 	.word	0x00015840


	//   ....[97]....
        /*08f8*/ 	.word	0x000158c0


	//   ....[98]....
        /*08fc*/ 	.word	0x00015940


	//   ....[99]....
        /*0900*/ 	.word	0x000159c0


	//   ....[100]....
        /*0904*/ 	.word	0x00015a30


	//   ....[101]....
        /*0908*/ 	.word	0x00015aa0


	//   ....[102]....
        /*090c*/ 	.word	0x00015b10


	//   ....[103]....
        /*0910*/ 	.word	0x00015d10


	//   ....[104]....
        /*0914*/ 	.word	0x00015d80


	//   ....[105]....
        /*0918*/ 	.word	0x00015f90


	//   ....[106]....
        /*091c*/ 	.word	0x00016000


	//   ....[107]....
        /*0920*/ 	.word	0x00016070


	//   ....[108]....
        /*0924*/ 	.word	0x000160f0


	//   ....[109]....
        /*0928*/ 	.word	0x00016730


	//   ....[110]....
        /*092c*/ 	.word	0x00016780


	//   ....[111]....
        /*0930*/ 	.word	0x000167d0


	//   ....[112]....
        /*0934*/ 	.word	0x00016810


	//   ....[113]....
        /*0938*/ 	.word	0x00016880


	//   ....[114]....
        /*093c*/ 	.word	0x000168f0


	//   ....[115]....
        /*0940*/ 	.word	0x00016af0


	//   ....[116]....
        /*0944*/ 	.word	0x00016b60


	//   ....[117]....
        /*0948*/ 	.word	0x00016d70


	//   ....[118]....
        /*094c*/ 	.word	0x00016de0


	//   ....[119]....
        /*0950*/ 	.word	0x00016e50


	//   ....[120]....
        /*0954*/ 	.word	0x00016ec0


	//   ....[121]....
        /*0958*/ 	.word	0x000170c0


	//   ....[122]....
        /*095c*/ 	.word	0x00017130


	//   ....[123]....
        /*0960*/ 	.word	0x00017340


	//   ....[124]....
        /*0964*/ 	.word	0x000173b0


	//   ....[125]....
        /*0968*/ 	.word	0x00017420


	//   ....[126]....
        /*096c*/ 	.word	0x000174a0


	//   ....[127]....
        /*0970*/ 	.word	0x00017ae0


	//   ....[128]....
        /*0974*/ 	.word	0x00017b20


	//   ....[129]....
        /*0978*/ 	.word	0x00017b70


	//   ....[130]....
        /*097c*/ 	.word	0x00017bb0


	//   ....[131]....
        /*0980*/ 	.word	0x00017c10


	//   ....[132]....
        /*0984*/ 	.word	0x00017c80


	//   ....[133]....
        /*0988*/ 	.word	0x00017cf0


	//   ....[134]....
        /*098c*/ 	.word	0x00017e80


	//   ....[135]....
        /*0990*/ 	.word	0x00017ef0


	//   ....[136]....
        /*0994*/ 	.word	0x00018080


	//   ....[137]....
        /*0998*/ 	.word	0x000180f0


	//   ....[138]....
        /*099c*/ 	.word	0x00018140


	//   ....[139]....
        /*09a0*/ 	.word	0x00018180


	//   ....[140]....
        /*09a4*/ 	.word	0x000181d0


	//   ....[141]....
        /*09a8*/ 	.word	0x00018210


	//   ....[142]....
        /*09ac*/ 	.word	0x00018260


	//   ....[143]....
        /*09b0*/ 	.word	0x000182c0


	//   ....[144]....
        /*09b4*/ 	.word	0x00018310


	//   ....[145]....
        /*09b8*/ 	.word	0x00018360


	//   ....[146]....
        /*09bc*/ 	.word	0x000183d0


	//   ....[147]....
        /*09c0*/ 	.word	0x00018440


	//   ....[148]....
        /*09c4*/ 	.word	0x000184c0


	//   ....[149]....
        /*09c8*/ 	.word	0x00018530


	//   ....[150]....
        /*09cc*/ 	.word	0x000185b0


	//   ....[151]....
        /*09d0*/ 	.word	0x00018630


	//   ....[152]....
        /*09d4*/ 	.word	0x000186b0


	//   ....[153]....
        /*09d8*/ 	.word	0x00018720


	//   ....[154]....
        /*09dc*/ 	.word	0x00018790


	//----- nvinfo : EIATTR_EXIT_INSTR_OFFSETS
	.align		4
.L_418:
        /*09e0*/ 	.byte	0x04, 0x1c
        /*09e2*/ 	.short	(.L_420 - .L_419)


	//   ....[0]....
.L_419:
        /*09e4*/ 	.word	0x000000a0


	//   ....[1]....
        /*09e8*/ 	.word	0x00015690


	//----- nvinfo : EIATTR_MAX_THREADS
	.align		4
.L_420:
        /*09ec*/ 	.byte	0x04, 0x05
        /*09ee*/ 	.short	(.L_422 - .L_421)
.L_421:
        /*09f0*/ 	.word	0x00000100
        /*09f4*/ 	.word	0x00000001
        /*09f8*/ 	.word	0x00000001


	//----- nvinfo : EIATTR_CRS_STACK_SIZE
	.align		4
.L_422:
        /*09fc*/ 	.byte	0x04, 0x1e
        /*09fe*/ 	.short	(.L_424 - .L_423)
.L_423:
        /*0a00*/ 	.word	0x00000000
.L_424:


//--------------------- .nv.info._ZN7cutlass13device_kernelIN5flash19enable_sm80_to_sm89INS1_16FlashAttnFwdSm80INS1_25CollectiveMainloopFwdSm80ILi8ELi1ELb0EN4cute5tupleIJNS5_1CILi128EEENS7_ILi96EEENS7_ILi256EEEEEELi256ENS_6half_tEfNS_4arch4Sm80ELb1ELb0ELb1ELb1ELb1ELb0ELb1ELb0EEENS1_21CollectiveEpilogueFwdINS6_IJS8_SA_S9_EEENS6_IJNS7_ILi1EEESI_SI_EEESC_SE_Li256ELb1ELb1ELb0ELb0EEENS1_19SingleTileSchedulerILb1ELb0ELb1ELi128EEEEEEEEEvNT_6ParamsE --------------------------
	.section	.nv.info._ZN7cutlass13device_kernelIN5flash19enable_sm80_to_sm89INS1_16FlashAttnFwdSm80INS1_25CollectiveMainloopFwdSm80ILi8ELi1ELb0EN4cute5tupleIJNS5_1CILi128EEENS7_ILi96EEENS7_ILi256EEEEEELi256ENS_6half_tEfNS_4arch4Sm80ELb1ELb0ELb1ELb1ELb1ELb0ELb1ELb0EEENS1_21CollectiveEpilogueFwdINS6_IJS8_SA_S9_EEENS6_IJNS7_ILi1EEESI_SI_EEESC_SE_Li256ELb1ELb1ELb0ELb0EEENS1_19SingleTileSchedulerILb1ELb0ELb1ELi128EEEEEEEEEvNT_6ParamsE,"",@"SHT_CUDA_INFO"
	.sectionflags	@""
	.align	4


	//----- nvinfo : EIATTR_CUDA_API_VERSION
	.align		4
        /*0000*/ 	.byte	0x04, 0x37
        /*0002*/ 	.short	(.L_426 - .L_425)
.L_425:
        /*0004*/ 	.word	0x00000082


	//----- nvinfo : EIATTR_SW2861232_WAR
	.align		4
.L_426:
        /*0008*/ 	.byte	0x01, 0x35
	.zero		2


	//----- nvinfo : EIATTR_PARAM_CBANK
	.align		4
        /*000c*/ 	.byte	0x04, 0x0a
        /*000e*/ 	.short	(.L_428 - .L_427)
	.align		4
.L_427:
        /*0010*/ 	.word	index@(.nv.constant0._ZN7cutlass13device_kernelIN5flash19enable_sm80_to_sm89INS1_16FlashAttnFwdSm80INS1_25CollectiveMainloopFwdSm80ILi8ELi1ELb0EN4cute5tupleIJNS5_1CILi128EEENS7_ILi96EEENS7_ILi256EEEEEELi256ENS_6half_tEfNS_4arch4Sm80ELb1ELb0ELb1ELb1ELb1ELb0ELb1ELb0EEENS1_21CollectiveEpilogueFwdINS6_IJS8_SA_S9_EEENS6_IJNS7_ILi1EEESI_SI_EEESC_SE_Li256ELb1ELb1ELb0ELb0EEENS1_19SingleTileSchedulerILb1ELb0ELb1ELi128EEEEEEEEEvNT_6ParamsE)
        /*0014*/ 	.short	0x0160
        /*0016*/ 	.short	0x0418


	//----- nvinfo : EIATTR_CBANK_PARAM_SIZE
	.align		4
.L_428:
        /*0018*/ 	.byte	0x03, 0x19
        /*001a*/ 	.short	0x0418


	//----- nvinfo : EIATTR_KPARAM_INFO
	.align		4
        /*001c*/ 	.byte	0x04, 0x17
        /*001e*/ 	.short	(.L_430 - .L_429)
.L_429:
        /*0020*/ 	.word	0x00000000
        /*0024*/ 	.short	0x0000
        /*0026*/ 	.short	0x0000
        /*0028*/ 	.byte	0x00, 0xf0, 0x61, 0x10


	//----- nvinfo : EIATTR_MAXREG_COUNT
	.align		4
.L_430:
        /*002c*/ 	.byte	0x03, 0x1b
        /*002e*/ 	.short	0x00ff


	//----- nvinfo : EIATTR_NUM_BARRIERS
	.align		4
        /*0030*/ 	.byte	0x02, 0x4c
        /*0032*/ 	.byte	0x02
	.zero		1


	//----- nvinfo : EIATTR_ANNOTATIONS
	.align		4
        /*0034*/ 	.byte	0x04, 0x55
        /*0036*/ 	.short	(.L_432 - .L_431)


	//   ....[0]....
.L_431:
        /* <DEDUP_REMOVED lines=56> */


	//----- nvinfo : EIATTR_MERCURY_ISA_VERSION
	.align		4
.L_432:
        /*03a0*/ 	.byte	0x03, 0x5f
        /*03a2*/ 	.short	0x0000


	//----- nvinfo : EIATTR_COOP_GROUP_MASK_REGIDS
	.align		4
        /*03a4*/ 	.byte	0x04, 0x29
        /*03a6*/ 	.short	(.L_434 - .L_433)


	//   ....[0]....
.L_433:
        /*03a8*/ 	.word	0xffffffff


	//   ....[1]....
        /*03ac*/ 	.word	0xffffffff


	//   ....[2]....
        /*03b0*/ 	.word	0xffffffff


	//   ....[3]....
        /*03b4*/ 	.word	0xffffffff


	//   ....[4]....
        /*03b8*/ 	.word	0xffffffff


	//   ....[5]....
        /*03bc*/ 	.word	0xffffffff


	//   ....[6]....
        /*03c0*/ 	.word	0xffffffff


	//   ....[7]....
        /*03c4*/ 	.word	0xffffffff


	//   ....[8]....
        /*03c8*/ 	.word	0xffffffff


	//   ....[9]....
        /*03cc*/ 	.word	0xffffffff


	//   ....[10]....
        /*03d0*/ 	.word	0xffffffff


	//   ....[11]....
        /*03d4*/ 	.word	0xffffffff


	//   ....[12]....
        /*03d8*/ 	.word	0xffffffff


	//   ....[13]....
        /*03dc*/ 	.word	0xffffffff


	//   ....[14]....
        /*03e0*/ 	.word	0xffffffff


	//   ....[15]....
        /*03e4*/ 	.word	0xffffffff


	//   ....[16]....
        /*03e8*/ 	.word	0xffffffff


	//   ....[17]....
        /*03ec*/ 	.word	0xffffffff


	//   ....[18]....
        /*03f0*/ 	.word	0xffffffff


	//   ....[19]....
        /*03f4*/ 	.word	0xffffffff


	//   ....[20]....
        /*03f8*/ 	.word	0xffffffff


	//   ....[21]....
        /*03fc*/ 	.word	0xffffffff


	//   ....[22]....
        /*0400*/ 	.word	0xffffffff


	//   ....[23]....
        /*0404*/ 	.word	0xffffffff


	//   ....[24]....
        /*0408*/ 	.word	0xffffffff


	//   ....[25]....
        /*040c*/ 	.word	0xffffffff


	//   ....[26]....
        /*0410*/ 	.word	0xffffffff


	//   ....[27]....
        /*0414*/ 	.word	0xffffffff


	//   ....[28]....
        /*0418*/ 	.word	0xffffffff


	//   ....[29]....
        /*041c*/ 	.word	0xffffffff


	//   ....[30]....
        /*0420*/ 	.word	0xffffffff


	//   ....[31]....
        /*0424*/ 	.word	0xffffffff


	//   ....[32]....
        /*0428*/ 	.word	0xffffffff


	//   ....[33]....
        /*042c*/ 	.word	0xffffffff


	//   ....[34]....
        /*0430*/ 	.word	0xffffffff


	//   ....[35]....
        /*0434*/ 	.word	0xffffffff


	//   ....[36]....
        /*0438*/ 	.word	0xffffffff


	//   ....[37]....
        /*043c*/ 	.word	0xffffffff


	//   ....[38]....
        /*0440*/ 	.word	0xffffffff


	//   ....[39]....
        /*0444*/ 	.word	0xffffffff


	//   ....[40]....
        /*0448*/ 	.word	0xffffffff


	//   ....[41]....
        /*044c*/ 	.word	0xffffffff


	//   ....[42]....
        /*0450*/ 	.word	0xffffffff


	//   ....[43]....
        /*0454*/ 	.word	0xffffffff


	//   ....[44]....
        /*0458*/ 	.word	0xffffffff


	//   ....[45]....
        /*045c*/ 	.word	0xffffffff


	//   ....[46]....
        /*0460*/ 	.word	0xffffffff


	//   ....[47]....
        /*0464*/ 	.word	0xffffffff


	//   ....[48]....
        /*0468*/ 	.word	0xffffffff


	//   ....[49]....
        /*046c*/ 	.word	0xffffffff


	//   ....[50]....
        /*0470*/ 	.word	0xffffffff


	//   ....[51]....
        /*0474*/ 	.word	0xffffffff


	//   ....[52]....
        /*0478*/ 	.word	0xffffffff


	//   ....[53]....
        /*047c*/ 	.word	0xffffffff


	//   ....[54]....
        /*0480*/ 	.word	0xffffffff


	//   ....[55]....
        /*0484*/ 	.word	0xffffffff


	//   ....[56]....
        /*0488*/ 	.word	0xffffffff


	//   ....[57]....
        /*048c*/ 	.word	0xffffffff


	//   ....[58]....
        /*0490*/ 	.word	0xffffffff


	//   ....[59]....
        /*0494*/ 	.word	0xffffffff


	//   ....[60]....
        /*0498*/ 	.word	0xffffffff


	//   ....[61]....
        /*049c*/ 	.word	0xffffffff


	//   ....[62]....
        /*04a0*/ 	.word	0xffffffff


	//   ....[63]....
        /*04a4*/ 	.word	0xffffffff


	//   ....[64]....
        /*04a8*/ 	.word	0xffffffff


	//   ....[65]....
        /*04ac*/ 	.word	0xffffffff


	//   ....[66]....
        /*04b0*/ 	.word	0xffffffff


	//   ....[67]....
        /*04b4*/ 	.word	0xffffffff


	//   ....[68]....
        /*04b8*/ 	.word	0xffffffff


	//   ....[69]....
        /*04bc*/ 	.word	0xffffffff


	//   ....[70]....
        /*04c0*/ 	.word	0xffffffff


	//   ....[71]....
        /*04c4*/ 	.word	0xffffffff


	//   ....[72]....
        /*04c8*/ 	.word	0xffffffff


	//   ....[73]....
        /*04cc*/ 	.word	0xffffffff


	//   ....[74]....
        /*04d0*/ 	.word	0xffffffff


	//   ....[75]....
        /*04d4*/ 	.word	0xffffffff


	//   ....[76]....
        /*04d8*/ 	.word	0xffffffff


	//   ....[77]....
        /*04dc*/ 	.word	0xffffffff


	//   ....[78]....
        /*04e0*/ 	.word	0xffffffff


	//   ....[79]....
        /*04e4*/ 	.word	0xffffffff


	//   ....[80]....
        /*04e8*/ 	.word	0xffffffff


	//   ....[81]....
        /*04ec*/ 	.word	0xffffffff


	//   ....[82]....
        /*04f0*/ 	.word	0xffffffff


	//   ....[83]....
        /*04f4*/ 	.word	0xffffffff


	//   ....[84]....
        /*04f8*/ 	.word	0xffffffff


	//   ....[85]....
        /*04fc*/ 	.word	0xffffffff


	//   ....[86]....
        /*0500*/ 	.word	0xffffffff


	//   ....[87]....
        /*0504*/ 	.word	0xffffffff


	//   ....[88]....
        /*0508*/ 	.word	0xffffffff


	//   ....[89]....
        /*050c*/ 	.word	0xffffffff


	//   ....[90]....
        /*0510*/ 	.word	0xffffffff


	//----- nvinfo : EIATTR_COOP_GROUP_INSTR_OFFSETS
	.align		4
.L_434:
        /*0514*/ 	.byte	0x04, 0x28
        /*0516*/ 	.short	(.L_436 - .L_435)


	//   ....[0]....
.L_435:
        /*0518*/ 	.word	0x000000a0


	//   ....[1]....
        /*051c*/ 	.word	0x00001330


	//   ....[2]....
        /*0520*/ 	.word	0x00001350


	//   ....[3]....
        /*0524*/ 	.word	0x000015b0


	//   ....[4]....
        /*0528*/ 	.word	0x000015e0


	//   ....[5]....
        /*052c*/ 	.word	0x00001750


	//   ....[6]....
        /*0530*/ 	.word	0x00001780


	//   ....[7]....
        /*0534*/ 	.word	0x00001900


	//   ....[8]....
        /*0538*/ 	.word	0x00001950


	//   ....[9]....
        /*053c*/ 	.word	0x000020e0


	//   ....[10]....
        /*0540*/ 	.word	0x00002110


	//   ....[11]....
        /*0544*/ 	.word	0x00002140


	//   ....[12]....
        /*0548*/ 	.word	0x00002180


	//   ....[13]....
        /*054c*/ 	.word	0x000021c0


	//   ....[14]....
        /*0550*/ 	.word	0x00002200


	//   ....[15]....
        /*0554*/ 	.word	0x00002230


	//   ....[16]....
        /*0558*/ 	.word	0x00002270


	//   ....[17]....
        /*055c*/ 	.word	0x00002360


	//   ....[18]....
        /*0560*/ 	.word	0x00002390


	//   ....[19]....
        /*0564*/ 	.word	0x000023d0


	//   ....[20]....
        /*0568*/ 	.word	0x00002410


	//   ....[21]....
        /*056c*/ 	.word	0x00004060


	//   ....[22]....
        /*0570*/ 	.word	0x00004080


	//   ....[23]....
        /*0574*/ 	.word	0x000040a0


	//   ....[24]....
        /*0578*/ 	.word	0x000040d0


	//   ....[25]....
        /*057c*/ 	.word	0x00004170


	//   ....[26]....
        /*0580*/ 	.word	0x00004180


	//   ....[27]....
        /*0584*/ 	.word	0x000048c0


	//   ....[28]....
        /*0588*/ 	.word	0x00004ca0


	//   ....[29]....
        /*058c*/ 	.word	0x00005610


	//   ....[30]....
        /*0590*/ 	.word	0x00005740


	//   ....[31]....
        /*0594*/ 	.word	0x00005750


	//   ....[32]....
        /*0598*/ 	.word	0x000057a0


	//   ....[33]....
        /*059c*/ 	.word	0x00007760


	//   ....[34]....
        /*05a0*/ 	.word	0x00007790


	//   ....[35]....
        /*05a4*/ 	.word	0x000077a0


	//   ....[36]....
        /*05a8*/ 	.word	0x000077b0


	//   ....[37]....
        /*05ac*/ 	.word	0x00007870


	//   ....[38]....
        /*05b0*/ 	.word	0x00007890


	//   ....[39]....
        /*05b4*/ 	.word	0x00009650


	//   ....[40]....
        /*05b8*/ 	.word	0x00009660


	//   ....[41]....
        /*05bc*/ 	.word	0x00009670


	//   ....[42]....
        /*05c0*/ 	.word	0x00009680


	//   ....[43]....
        /*05c4*/ 	.word	0x00009690


	//   ....[44]....
        /*05c8*/ 	.word	0x000097e0


	//   ....[45]....
        /*05cc*/ 	.word	0x00009a40


	//   ....[46]....
        /*05d0*/ 	.word	0x00009a70


	//   ....[47]....
        /*05d4*/ 	.word	0x0000a300


	//   ....[48]....
        /*05d8*/ 	.word	0x0000a3f0


	//   ....[49]....
        /*05dc*/ 	.word	0x0000a400


	//   ....[50]....
        /*05e0*/ 	.word	0x0000a430


	//   ....[51]....
        /*05e4*/ 	.word	0x0000cf60


	//   ....[52]....
        /*05e8*/ 	.word	0x0000cf70


	//   ....[53]....
        /*05ec*/ 	.word	0x0000cf80


	//   ....[54]....
        /*05f0*/ 	.word	0x0000cf90


	//   ....[55]....
        /*05f4*/ 	.word	0x0000cfa0


	//   ....[56]....
        /*05f8*/ 	.word	0x0000cfb0


	//   ....[57]....
        /*05fc*/ 	.word	0x0000d4f0


	//   ....[58]....
        /*0600*/ 	.word	0x0000d510


	//   ....[59]....
        /*0604*/ 	.word	0x0000d530


	//   ....[60]....
        /*0608*/ 	.word	0x0000d540


	//   ....[61]....
        /*060c*/ 	.word	0x0000d560


	//   ....[62]....
        /*0610*/ 	.word	0x0000d590


	//   ....[63]....
        /*0614*/ 	.word	0x0000f550


	//   ....[64]....
        /*0618*/ 	.word	0x0000f560


	//   ....[65]....
        /*061c*/ 	.word	0x0000f580


	//   ....[66]....
        /*0620*/ 	.word	0x0000f5a0


	//   ....[67]....
        /*0624*/ 	.word	0x00011dc0


	//   ....[68]....
        /*0628*/ 	.word	0x00011df0


	//   ....[69]....
        /*062c*/ 	.word	0x00011e40


	//   ....[70]....
        /*0630*/ 	.word	0x00011e60


	//   ....[71]....
        /*0634*/ 	.word	0x000138b0


	//   ....[72]....
        /*0638*/ 	.word	0x000138e0


	//   ....[73]....
        /*063c*/ 	.word	0x00013920


	//   ....[74]....
        /*0640*/ 	.word	0x00013960


	//   ....[75]....
        /*0644*/ 	.word	0x00013b80


	//   ....[76]....
        /*0648*/ 	.word	0x00013b90


	//   ....[77]....
        /*064c*/ 	.word	0x00013d90


	//   ....[78]....
        /*0650*/ 	.word	0x00013dc0


	//   ....[79]....
        /*0654*/ 	.word	0x00013f80


	//   ....[80]....
        /*0658*/ 	.word	0x00013fb0


	//   ....[81]....
        /*065c*/ 	.word	0x00014170


	//   ....[82]....
        /*0660*/ 	.word	0x00014190


	//   ....[83]....
        /*0664*/ 	.word	0x00014b40


	//   ....[84]....
        /*0668*/ 	.word	0x00014b60


	//   ....[85]....
        /*066c*/ 	.word	0x00014cf0


	//   ....[86]....
        /*0670*/ 	.word	0x00014d20


	//   ....[87]....
        /*0674*/ 	.word	0x00014eb0


	//   ....[88]....
        /*0678*/ 	.word	0x00014ee0


	//   ....[89]....
        /*067c*/ 	.word	0x00015070


	//   ....[90]....
        /*0680*/ 	.word	0x00015090


	//----- nvinfo : EIATTR_EXIT_INSTR_OFFSETS
	.align		4
.L_436:
        /*0684*/ 	.byte	0x04, 0x1c
        /*0686*/ 	.short	(.L_438 - .L_437)


	//   ....[0]....
.L_437:
        /*0688*/ 	.word	0x00000450


	//   ....[1]....
        /*068c*/ 	.word	0x000141a0


	//   ....[2]....
        /*0690*/ 	.word	0x000142e0


	//   ....[3]....
        /*0694*/ 	.word	0x00014340


	//   ....[4]....
        /*0698*/ 	.word	0x000150a0


	//   ....[5]....
        /*069c*/ 	.word	0x000151b0


	//   ....[6]....
        /*06a0*/ 	.word	0x00015210


	//----- nvinfo : EIATTR_CTAIDZ_USED
	.align		4
.L_438:
        /*06a4*/ 	.byte	0x01, 0x04
	.zero		2


	//----- nvinfo : EIATTR_MAX_THREADS
	.align		4
        /*06a8*/ 	.byte	0x04, 0x05
        /*06aa*/ 	.short	(.L_440 - .L_439)
.L_439:
        /*06ac*/ 	.word	0x00000100
        /*06b0*/ 	.word	0x00000001
        /*06b4*/ 	.word	0x00000001


	//----- nvinfo : EIATTR_CRS_STACK_SIZE
	.align		4
.L_440:
        /*06b8*/ 	.byte	0x04, 0x1e
        /*06ba*/ 	.short	(.L_442 - .L_441)
.L_441:
        /*06bc*/ 	.word	0x00000000
.L_442:


//--------------------- .nv.info._ZN7cutlass13device_kernelIN5flash19enable_sm80_to_sm89INS1_16FlashAttnFwdSm80INS1_25CollectiveMainloopFwdSm80ILi8ELi1ELb0EN4cute5tupleIJNS5_1CILi128EEENS7_ILi48EEENS7_ILi256EEEEEELi256ENS_6half_tEfNS_4arch4Sm80ELb1ELb0ELb1ELb1ELb1ELb1ELb1ELb0EEENS1_21CollectiveEpilogueFwdINS6_IJS8_SA_S9_EEENS6_IJNS7_ILi1EEESI_SI_EEESC_SE_Li256ELb1ELb1ELb0ELb0EEENS1_19SingleTileSchedulerILb1ELb0ELb1ELi128EEEEEEEEEvNT_6ParamsE --------------------------
	.section	.nv.info._ZN7cutlass13device_kernelIN5flash19enable_sm80_to_sm89INS1_16FlashAttnFwdSm80INS1_25CollectiveMainloopFwdSm80ILi8ELi1ELb0EN4cute5tupleIJNS5_1CILi128EEENS7_ILi48EEENS7_ILi256EEEEEELi256ENS_6half_tEfNS_4arch4Sm80ELb1ELb0ELb1ELb1ELb1ELb1ELb1ELb0EEENS1_21CollectiveEpilogueFwdINS6_IJS8_SA_S9_EEENS6_IJNS7_ILi1EEESI_SI_EEESC_SE_Li256ELb1ELb1ELb0ELb0EEENS1_19SingleTileSchedulerILb1ELb0ELb1ELi128EEEEEEEEEvNT_6ParamsE,"",@"SHT_CUDA_INFO"
	.sectionflags	@""
	.align	4


	//----- nvinfo : EIATTR_CUDA_API_VERSION
	.align		4
        /*0000*/ 	.byte	0x04, 0x37
        /*0002*/ 	.short	(.L_444 - .L_443)
.L_443:
        /*0004*/ 	.word	0x00000082


	//----- nvinfo : EIATTR_SW2861232_WAR
	.align		4
.L_444:
        /*0008*/ 	.byte	0x01, 0x35
	.zero		2


	//----- nvinfo : EIATTR_PARAM_CBANK
	.align		4
        /*000c*/ 	.byte	0x04, 0x0a
        /*000e*/ 	.short	(.L_446 - .L_445)
	.align		4
.L_445:
        /*0010*/ 	.word	index@(.nv.constant0._ZN7cutlass13device_kernelIN5flash19enable_sm80_to_sm89INS1_16FlashAttnFwdSm80INS1_25CollectiveMainloopFwdSm80ILi8ELi1ELb0EN4cute5tupleIJNS5_1CILi128EEENS7_ILi48EEENS7_ILi256EEEEEELi256ENS_6half_tEfNS_4arch4Sm80ELb1ELb0ELb1ELb1ELb1ELb1ELb1ELb0EEENS1_21CollectiveEpilogueFwdINS6_IJS8_SA_S9_EEENS6_IJNS7_ILi1EEESI_SI_EEESC_SE_Li256ELb1ELb1ELb0ELb0EEENS1_19SingleTileSchedulerILb1ELb0ELb1ELi128EEEEEEEEEvNT_6ParamsE)
        /*0014*/ 	.short	0x0160
        /*0016*/ 	.short	0x0418


	//----- nvinfo : EIATTR_CBANK_PARAM_SIZE
	.align		4
.L_446:
        /*0018*/ 	.byte	0x03, 0x19
        /*001a*/ 	.short	0x0418


	//----- nvinfo : EIATTR_KPARAM_INFO
	.align		4
        /*001c*/ 	.byte	0x04, 0x17
        /*001e*/ 	.short	(.L_448 - .L_447)
.L_447:
        /*0020*/ 	.word	0x00000000
        /*0024*/ 	.short	0x0000
        /*0026*/ 	.short	0x0000
        /*0028*/ 	.byte	0x00, 0xf0, 0x61, 0x10


	//----- nvinfo : EIATTR_MAXREG_COUNT
	.align		4
.L_448:
        /*002c*/ 	.byte	0x03, 0x1b
        /*002e*/ 	.short	0x00ff


	//----- nvinfo : EIATTR_NUM_BARRIERS
	.align		4
        /*0030*/ 	.byte	0x02, 0x4c
        /*0032*/ 	.byte	0x02
	.zero		1


	//----- nvinfo : EIATTR_MERCURY_ISA_VERSION
	.align		4
        /*0034*/ 	.byte	0x03, 0x5f
        /*0036*/ 	.short	0x0000


	//----- nvinfo : EIATTR_COOP_GROUP_MASK_REGIDS
	.align		4
        /*0038*/ 	.byte	0x04, 0x29
        /*003a*/ 	.short	(.L_450 - .L_449)


	//   ....[0]....
.L_449:
        /*003c*/ 	.word	0xffffffff


	//   ....[1]....
        /*0040*/ 	.word	0xffffffff


	//   ....[2]....
        /*0044*/ 	.word	0xffffffff


	//   ....[3]....
        /*0048*/ 	.word	0xffffffff


	//   ....[4]....
        /*004c*/ 	.word	0xffffffff


	//   ....[5]....
        /*0050*/ 	.word	0xffffffff


	//   ....[6]....
        /*0054*/ 	.word	0xffffffff


	//   ....[7]....
        /*0058*/ 	.word	0xffffffff


	//   ....[8]....
        /*005c*/ 	.word	0xffffffff


	//   ....[9]....
        /*0060*/ 	.word	0xffffffff


	//   ....[10]....
        /*0064*/ 	.word	0xffffffff


	//   ....[11]....
        /*0068*/ 	.word	0xffffffff


	//   ....[12]....
        /*006c*/ 	.word	0xffffffff


	//   ....[13]....
        /*0070*/ 	.word	0xffffffff


	//   ....[14]....
        /*0074*/ 	.word	0xffffffff


	//   ....[15]....
        /*0078*/ 	.word	0xffffffff


	//   ....[16]....
        /*007c*/ 	.word	0xffffffff


	//   ....[17]....
        /*0080*/ 	.word	0xffffffff


	//   ....[18]....
        /*0084*/ 	.word	0xffffffff


	//   ....[19]....
        /*0088*/ 	.word	0xffffffff


	//   ....[20]....
        /*008c*/ 	.word	0xffffffff


	//   ....[21]....
        /*0090*/ 	.word	0xffffffff


	//   ....[22]....
        /*0094*/ 	.word	0xffffffff


	//   ....[23]....
        /*0098*/ 	.word	0xffffffff


	//   ....[24]....
        /*009c*/ 	.word	0xffffffff


	//   ....[25]....
        /*00a0*/ 	.word	0xffffffff


	//   ....[26]....
        /*00a4*/ 	.word	0xffffffff


	//   ....[27]....
        /*00a8*/ 	.word	0xffffffff


	//   ....[28]....
        /*00ac*/ 	.word	0xffffffff


	//   ....[29]....
        /*00b0*/ 	.word	0xffffffff


	//   ....[30]....
        /*00b4*/ 	.word	0xffffffff


	//   ....[31]....
        /*00b8*/ 	.word	0xffffffff


	//   ....[32]....
        /*00bc*/ 	.word	0xffffffff


	//   ....[33]....
        /*00c0*/ 	.word	0xffffffff


	//   ....[34]....
        /*00c4*/ 	.word	0xffffffff


	//   ....[35]....
        /*00c8*/ 	.word	0xffffffff


	//   ....[36]....
        /*00cc*/ 	.word	0xffffffff


	//   ....[37]....
        /*00d0*/ 	.word	0xffffffff


	//   ....[38]....
        /*00d4*/ 	.word	0xffffffff


	//   ....[39]....
        /*00d8*/ 	.word	0xffffffff


	//   ....[40]....
        /*00dc*/ 	.word	0xffffffff


	//   ....[41]....
        /*00e0*/ 	.word	0xffffffff


	//   ....[42]....
        /*00e4*/ 	.word	0xffffffff


	//   ....[43]....
        /*00e8*/ 	.word	0xffffffff


	//   ....[44]....
        /*00ec*/ 	.word	0xffffffff


	//   ....[45]....
        /*00f0*/ 	.word	0xffffffff


	//   ....[46]....
        /*00f4*/ 	.word	0xffffffff


	//   ....[47]....
        /*00f8*/ 	.word	0xffffffff


	//   ....[48]....
        /*00fc*/ 	.word	0xffffffff


	//   ....[49]....
        /*0100*/ 	.word	0xffffffff


	//   ....[50]....
        /*0104*/ 	.word	0xffffffff


	//   ....[51]....
        /*0108*/ 	.word	0xffffffff


	//   ....[52]....
        /*010c*/ 	.word	0xffffffff


	//   ....[53]....
        /*0110*/ 	.word	0xffffffff


	//   ....[54]....
        /*0114*/ 	.word	0xffffffff


	//   ....[55]....
        /*0118*/ 	.word	0xffffffff


	//   ....[56]....
        /*011c*/ 	.word	0xffffffff


	//   ....[57]....
        /*0120*/ 	.word	0xffffffff


	//   ....[58]....
        /*0124*/ 	.word	0xffffffff


	//   ....[59]....
        /*0128*/ 	.word	0xffffffff


	//   ....[60]....
        /*012c*/ 	.word	0xffffffff


	//   ....[61]....
        /*0130*/ 	.word	0xffffffff


	//   ....[62]....
        /*0134*/ 	.word	0xffffffff


	//   ....[63]....
        /*0138*/ 	.word	0xffffffff


	//   ....[64]....
        /*013c*/ 	.word	0xffffffff


	//   ....[65]....
        /*0140*/ 	.word	0xffffffff


	//   ....[66]....
        /*0144*/ 	.word	0xffffffff


	//   ....[67]....
        /*0148*/ 	.word	0xffffffff


	//   ....[68]....
        /*014c*/ 	.word	0xffffffff


	//   ....[69]....
        /*0150*/ 	.word	0xffffffff


	//   ....[70]....
        /*0154*/ 	.word	0xffffffff


	//   ....[71]....
        /*0158*/ 	.word	0xffffffff


	//   ....[72]....
        /*015c*/ 	.word	0xffffffff


	//   ....[73]....
        /*0160*/ 	.word	0xffffffff


	//   ....[74]....
        /*0164*/ 	.word	0xffffffff


	//   ....[75]....
        /*0168*/ 	.word	0xffffffff


	//   ....[76]....
        /*016c*/ 	.word	0xffffffff


	//   ....[77]....
        /*0170*/ 	.word	0xffffffff


	//   ....[78]....
        /*0174*/ 	.word	0xffffffff


	//   ....[79]....
        /*0178*/ 	.word	0xffffffff


	//   ....[80]....
        /*017c*/ 	.word	0xffffffff


	//   ....[81]....
        /*0180*/ 	.word	0xffffffff


	//   ....[82]....
        /*0184*/ 	.word	0xffffffff


	//   ....[83]....
        /*0188*/ 	.word	0xffffffff


	//   ....[84]....
        /*018c*/ 	.word	0xffffffff


	//   ....[85]....
        /*0190*/ 	.word	0xffffffff


	//   ....[86]....
        /*0194*/ 	.word	0xffffffff


	//   ....[87]....
        /*0198*/ 	.word	0xffffffff


	//   ....[88]....
        /*019c*/ 	.word	0xffffffff


	//   ....[89]....
        /*01a0*/ 	.word	0xffffffff


	//   ....[90]....
        /*01a4*/ 	.word	0xffffffff


	//   ....[91]....
        /*01a8*/ 	.word	0xffffffff


	//   ....[92]....
        /*01ac*/ 	.word	0xffffffff


	//   ....[93]....
        /*01b0*/ 	.word	0xffffffff


	//   ....[94]....
        /*01b4*/ 	.word	0xffffffff


	//   ....[95]....
        /*01b8*/ 	.word	0xffffffff


	//   ....[96]....
        /*01bc*/ 	.word	0xffffffff


	//   ....[97]....
        /*01c0*/ 	.word	0xffffffff


	//   ....[98]....
        /*01c4*/ 	.word	0xffffffff


	//   ....[99]....
        /*01c8*/ 	.word	0xffffffff


	//   ....[100]....
        /*01cc*/ 	.word	0xffffffff


	//   ....[101]....
        /*01d0*/ 	.word	0xffffffff


	//   ....[102]....
        /*01d4*/ 	.word	0xffffffff


	//   ....[103]....
        /*01d8*/ 	.word	0xffffffff


	//   ....[104]....
        /*01dc*/ 	.word	0xffffffff


	//   ....[105]....
        /*01e0*/ 	.word	0xffffffff


	//   ....[106]....
        /*01e4*/ 	.word	0xffffffff


	//   ....[107]....
        /*01e8*/ 	.word	0xffffffff


	//   ....[108]....
        /*01ec*/ 	.word	0xffffffff


	//   ....[109]....
        /*01f0*/ 	.word	0xffffffff


	//   ....[110]....
        /*01f4*/ 	.word	0xffffffff


	//   ....[111]....
        /*01f8*/ 	.word	0xffffffff


	//   ....[112]....
        /*01fc*/ 	.word	0xffffffff


	//   ....[113]....
        /*0200*/ 	.word	0xffffffff


	//   ....[114]....
        /*0204*/ 	.word	0xffffffff


	//   ....[115]....
        /*0208*/ 	.word	0xffffffff


	//   ....[116]....
        /*020c*/ 	.word	0xffffffff


	//   ....[117]....
        /*0210*/ 	.word	0xffffffff


	//   ....[118]....
        /*0214*/ 	.word	0xffffffff


	//   ....[119]....
        /*0218*/ 	.word	0xffffffff


	//   ....[120]....
        /*021c*/ 	.word	0xffffffff


	//   ....[121]....
        /*0220*/ 	.word	0xffffffff


	//   ....[122]....
        /*0224*/ 	.word	0xffffffff


	//   ....[123]....
        /*0228*/ 	.word	0xffffffff


	//   ....[124]....
        /*022c*/ 	.word	0xffffffff


	//   ....[125]....
        /*0230*/ 	.word	0xffffffff


	//   ....[126]....
        /*0234*/ 	.word	0xffffffff


	//   ....[127]....
        /*0238*/ 	.word	0xffffffff


	//   ....[128]....
        /*023c*/ 	.word	0xffffffff


	//   ....[129]....
        /*0240*/ 	.word	0xffffffff


	//   ....[130]....
        /*0244*/ 	.word	0xffffffff


	//----- nvinfo : EIATTR_COOP_GROUP_INSTR_OFFSETS
	.align		4
.L_450:
        /*0248*/ 	.byte	0x04, 0x28
        /*024a*/ 	.short	(.L_452 - .L_451)


	//   ....[0]....
.L_451:
        /*024c*/ 	.word	0x00000090


	//   ....[1]....
        /*0250*/ 	.word	0x000026c0


	//   ....[2]....
        /*0254*/ 	.word	0x00002730


	//   ....[3]....
        /*0258*/ 	.word	0x00003720


	//   ....[4]....
        /*025c*/ 	.word	0x00003730


	//   ....[5]....
        /*0260*/ 	.word	0x00004c60


	//   ....[6]....
        /*0264*/ 	.word	0x00004cd0


	//   ....[7]....
        /*0268*/ 	.word	0x00005d70


	//   ....[8]....
        /*026c*/ 	.word	0x00005d80


	//   ....[9]....
        /*0270*/ 	.word	0x00006d20


	//   ....[10]....
        /*0274*/ 	.word	0x00006d50


	//   ....[11]....
        /*0278*/ 	.word	0x00006f20


	//   ....[12]....
        /*027c*/ 	.word	0x00006f40


	//   ....[13]....
        /*0280*/ 	.word	0x00007370


	//   ....[14]....
        /*0284*/ 	.word	0x00007390


	//   ....[15]....
        /*0288*/ 	.word	0x000075c0


	//   ....[16]....
        /*028c*/ 	.word	0x000075e0


	//   ....[17]....
        /*0290*/ 	.word	0x00008500


	//   ....[18]....
        /*0294*/ 	.word	0x00008520


	//   ....[19]....
        /*0298*/ 	.word	0x00008710


	//   ....[20]....
        /*029c*/ 	.word	0x00008740


	//   ....[21]....
        /*02a0*/ 	.word	0x000088c0


	//   ....[22]....
        /*02a4*/ 	.word	0x000088f0


	//   ....[23]....
        /*02a8*/ 	.word	0x00008a70


	//   ....[24]....
        /*02ac*/ 	.word	0x00008ab0


	//   ....[25]....
        /*02b0*/ 	.word	0x00008fc0


	//   ....[26]....
        /*02b4*/ 	.word	0x00008fe0


	//   ....[27]....
        /*02b8*/ 	.word	0x00009130


	//   ....[28]....
        /*02bc*/ 	.word	0x00009140


	//   ....[29]....
        /*02c0*/ 	.word	0x00009540


	//   ....[30]....
        /*02c4*/ 	.word	0x000095b0


	//   ....[31]....
        /*02c8*/ 	.word	0x000095d0


	//   ....[32]....
        /*02cc*/ 	.word	0x00009600


	//   ....[33]....
        /*02d0*/ 	.word	0x000098f0


	//   ....[34]....
        /*02d4*/ 	.word	0x00009990


	//   ....[35]....
        /*02d8*/ 	.word	0x00009a10


	//   ....[36]....
        /*02dc*/ 	.word	0x00009a80


	//   ....[37]....
        /*02e0*/ 	.word	0x00009ec0


	//   ....[38]....
        /*02e4*/ 	.word	0x00009f10


	//   ....[39]....
        /*02e8*/ 	.word	0x00009f50


	//   ....[40]....
        /*02ec*/ 	.word	0x00009f90


	//   ....[41]....
        /*02f0*/ 	.word	0x0000a2e0


	//   ....[42]....
        /*02f4*/ 	.word	0x0000a380


	//   ....[43]....
        /*02f8*/ 	.word	0x0000a400


	//   ....[44]....
        /*02fc*/ 	.word	0x0000a470


	//   ....[45]....
        /*0300*/ 	.word	0x0000da40


	//   ....[46]....
        /*0304*/ 	.word	0x0000daa0


	//   ....[47]....
        /*0308*/ 	.word	0x0000dae0


	//   ....[48]....
        /*030c*/ 	.word	0x0000db00


	//   ....[49]....
        /*0310*/ 	.word	0x0000dcc0


	//   ....[50]....
        /*0314*/ 	.word	0x0000dd60


	//   ....[51]....
        /*0318*/ 	.word	0x0000ddb0


	//   ....[52]....
        /*031c*/ 	.word	0x0000de30


	//   ....[53]....
        /*0320*/ 	.word	0x0000e080


	//   ....[54]....
        /*0324*/ 	.word	0x0000e120


	//   ....[55]....
        /*0328*/ 	.word	0x0000e1a0


	//   ....[56]....
        /*032c*/ 	.word	0x0000e210


	//   ....[57]....
        /*0330*/ 	.word	0x0000e450


	//   ....[58]....
        /*0334*/ 	.word	0x0000e4a0


	//   ....[59]....
        /*0338*/ 	.word	0x0000e4f0


	//   ....[60]....
        /*033c*/ 	.word	0x0000e560


	//   ....[61]....
        /*0340*/ 	.word	0x00012280


	//   ....[62]....
        /*0344*/ 	.word	0x000122b0


	//   ....[63]....
        /*0348*/ 	.word	0x00012650


	//   ....[64]....
        /*034c*/ 	.word	0x00012660


	//   ....[65]....
        /*0350*/ 	.word	0x00013570


	//   ....[66]....
        /*0354*/ 	.word	0x00013590


	//   ....[67]....
        /*0358*/ 	.word	0x000136b0


	//   ....[68]....
        /*035c*/ 	.word	0x000136d0


	//   ....[69]....
        /*0360*/ 	.word	0x00013b50


	//   ....[70]....
        /*0364*/ 	.word	0x00013d30


	//   ....[71]....
        /*0368*/ 	.word	0x000142b0


	//   ....[72]....
        /*036c*/ 	.word	0x000142f0


	//   ....[73]....
        /*0370*/ 	.word	0x00014340


	//   ....[74]....
        /*0374*/ 	.word	0x00014430


	//   ....[75]....
        /*0378*/ 	.word	0x00015310


	//   ....[76]....
        /*037c*/ 	.word	0x00015330


	//   ....[77]....
        /*0380*/ 	.word	0x00015440


	//   ....[78]....
        /*0384*/ 	.word	0x00015450


	//   ....[79]....
        /*0388*/ 	.word	0x00016420


	//   ....[80]....
        /*038c*/ 	.word	0x00016440


	//   ....[81]....
        /*0390*/ 	.word	0x00016460


	//   ....[82]....
        /*0394*/ 	.word	0x00016470


	//   ....[83]....
        /*0398*/ 	.word	0x00016700


	//   ....[84]....
        /*039c*/ 	.word	0x00016720


	//   ....[85]....
        /*03a0*/ 	.word	0x00016a80


	//   ....[86]....
        /*03a4*/ 	.word	0x00016b80


	//   ....[87]....
        /*03a8*/ 	.word	0x00016c10


	//   ....[88]....
        /*03ac*/ 	.word	0x00016d50


	//   ....[89]....
        /*03b0*/ 	.word	0x000185b0


	//   ....[90]....
        /*03b4*/ 	.word	0x000185d0


	//   ....[91]....
        /*03b8*/ 	.word	0x00018760


	//   ....[92]....
        /*03bc*/ 	.word	0x00018770


	//   ....[93]....
        /*03c0*/ 	.word	0x00019750


	//   ....[94]....
        /*03c4*/ 	.word	0x00019760


	//   ....[95]....
        /*03c8*/ 	.word	0x00019770


	//   ....[96]....
        /*03cc*/ 	.word	0x00019780


	//   ....[97]....
        /*03d0*/ 	.word	0x00019b20


	//   ....[98]....
        /*03d4*/ 	.word	0x00019b40


	//   ....[99]....
        /*03d8*/ 	.word	0x00019b80


	//   ....[100]....
        /*03dc*/ 	.word	0x00019b90


	//   ....[101]....
        /*03e0*/ 	.word	0x0001b270


	//   ....[102]....
        /*03e4*/ 	.word	0x0001b2a0


	//   ....[103]....
        /*03e8*/ 	.word	0x0001b2e0


	//   ....[104]....
        /*03ec*/ 	.word	0x0001b2f0


	//   ....[105]....
        /*03f0*/ 	.word	0x0001cd80


	//   ....[106]....
        /*03f4*/ 	.word	0x0001cdc0


	//   ....[107]....
        /*03f8*/ 	.word	0x0001cdf0


	//   ....[108]....
        /*03fc*/ 	.word	0x0001ce20


	//   ....[109]....
        /*0400*/ 	.word	0x0001d040


	//   ....[110]....
        /*0404*/ 	.word	0x0001d050


	//   ....[111]....
        /*0408*/ 	.word	0x0001d250


	//   ....[112]....
        /*040c*/ 	.word	0x0001d280


	//   ....[113]....
        /*0410*/ 	.word	0x0001d440


	//   ....[114]....
        /*0414*/ 	.word	0x0001d470


	//   ....[115]....
        /*0418*/ 	.word	0x0001d630


	//   ....[116]....
        /*041c*/ 	.word	0x0001d650


	//   ....[117]....
        /*0420*/ 	.word	0x0001e000


	//   ....[118]....
        /*0424*/ 	.word	0x0001e020


	//   ....[119]....
        /*0428*/ 	.word	0x0001e1b0


	//   ....[120]....
        /*042c*/ 	.word	0x0001e1e0


	//   ....[121]....
        /*0430*/ 	.word	0x0001e370


	//   ....[122]....
        /*0434*/ 	.word	0x0001e3a0


	//   ....[123]....
        /*0438*/ 	.word	0x0001e530


	//   ....[124]....
        /*043c*/ 	.word	0x0001e550


	//   ....[125]....
        /*0440*/ 	.word	0x0001e710


	//   ....[126]....
        /*0444*/ 	.word	0x0001e770


	//   ....[127]....
        /*0448*/ 	.word	0x0001e7c0


	//   ....[128]....
        /*044c*/ 	.word	0x0001e820


	//   ....[129]....
        /*0450*/ 	.word	0x0001e870


	//   ....[130]....
        /*0454*/ 	.word	0x0001e8d0


	//----- nvinfo : EIATTR_EXIT_INSTR_OFFSETS
	.align		4
.L_452:
        /*0458*/ 	.byte	0x04, 0x1c
        /*045a*/ 	.short	(.L_454 - .L_453)


	//   ....[0]....
.L_453:
        /*045c*/ 	.word	0x00000440


	//   ....[1]....
        /*0460*/ 	.word	0x0001d660


	//   ....[2]....
        /*0464*/ 	.word	0x0001d7a0


	//   ....[3]....
        /*0468*/ 	.word	0x0001d800


	//   ....[4]....
        /*046c*/ 	.word	0x0001e560


	//   ....[5]....
        /*0470*/ 	.word	0x0001e670


	//   ....[6]....
        /*0474*/ 	.word	0x0001e6d0


	//----- nvinfo : EIATTR_CTAIDZ_USED
	.align		4
.L_454:
        /*0478*/ 	.byte	0x01, 0x04
	.zero		2


	//----- nvinfo : EIATTR_MAX_THREADS
	.align		4
        /*047c*/ 	.byte	0x04, 0x05
        /*047e*/ 	.short	(.L_456 - .L_455)
.L_455:
        /*0480*/ 	.word	0x00000100
        /*0484*/ 	.word	0x00000001
        /*0488*/ 	.word	0x00000001


	//----- nvinfo : EIATTR_CRS_STACK_SIZE
	.align		4
.L_456:
        /*048c*/ 	.byte	0x04, 0x1e
        /*048e*/ 	.short	(.L_458 - .L_457)
.L_457:
        /*0490*/ 	.word	0x00000000
.L_458:


//--------------------- .nv.callgraph             --------------------------
	.section	.nv.callgraph,"",@"SHT_CUDA_CALLGRAPH"
	.align	4
	.sectionentsize	8
	.align		4
        /*0000*/ 	.word	0x00000000
	.align		4
        /*0004*/ 	.word	0xffffffff
	.align		4
        /*0008*/ 	.word	0x00000000
	.align		4
        /*000c*/ 	.word	0xfffffffe
	.align		4
        /*0010*/ 	.word	0x00000000
	.align		4
        /*0014*/ 	.word	0xfffffffd
	.align		4
        /*0018*/ 	.word	0x00000000
	.align		4
        /*001c*/ 	.word	0xfffffffc


//--------------------- .nv.rel.action            --------------------------
	.section	.nv.rel.action,"",@"SHT_CUDA_RELOCINFO"
	.align	8
	.sectionentsize	8
        /*0000*/ 	.byte	0x73, 0x00, 0x00, 0x00, 0x00, 0x00, 0x00, 0x00, 0x00, 0x00, 0x00, 0x11, 0x25, 0x00, 0x05, 0x36


//--------------------- .nv.constant4             --------------------------
	.section	.nv.constant4,"a",@progbits
	.align	8
	.align		8
.nv.constant4:
        /*0000*/ 	.dword	_ZN80_INTERNAL_c93eee38_44_flash_fwd_hdim256_fp16_paged_softcap_sm80_cu_cf07d2ef_37114cuda3std3__45__cpo5beginE
	.align		8
        /*0008*/ 	.dword	_ZN80_INTERNAL_c93eee38_44_flash_fwd_hdim256_fp16_paged_softcap_sm80_cu_cf07d2ef_37114cuda3std3__45__cpo3endE
	.align		8
        /*0010*/ 	.dword	_ZN80_INTERNAL_c93eee38_44_flash_fwd_hdim256_fp16_paged_softcap_sm80_cu_cf07d2ef_37114cuda3std3__45__cpo6cbeginE
	.align		8
        /*0018*/ 	.dword	_ZN80_INTERNAL_c93eee38_44_flash_fwd_hdim256_fp16_paged_softcap_sm80_cu_cf07d2ef_37114cuda3std3__45__cpo4cendE
	.align		8
        /*0020*/ 	.dword	_ZN80_INTERNAL_c93eee38_44_flash_fwd_hdim256_fp16_paged_softcap_sm80_cu_cf07d2ef_37114cuda3std3__482_GLOBAL__N__c93eee38_44_flash_fwd_hdim256_fp16_paged_softcap_sm80_cu_cf07d2ef_37116ignoreE
	.align		8
        /*0028*/ 	.dword	_ZN80_INTERNAL_c93eee38_44_flash_fwd_hdim256_fp16_paged_softcap_sm80_cu_cf07d2ef_37114cuda3std3__419piecewise_constructE
	.align		8
        /*0030*/ 	.dword	_ZN80_INTERNAL_c93eee38_44_flash_fwd_hdim256_fp16_paged_softcap_sm80_cu_cf07d2ef_37114cuda3std3__48in_placeE
	.align		8
        /*0038*/ 	.dword	_ZN80_INTERNAL_c93eee38_44_flash_fwd_hdim256_fp16_paged_softcap_sm80_cu_cf07d2ef_37114cuda3std6ranges3__45__cpo4swapE
	.align		8
        /*0040*/ 	.dword	_ZN80_INTERNAL_c93eee38_44_flash_fwd_hdim256_fp16_paged_softcap_sm80_cu_cf07d2ef_37114cuda3std6ranges3__45__cpo9iter_moveE
	.align		8
        /*0048*/ 	.dword	_ZN80_INTERNAL_c93eee38_44_flash_fwd_hdim256_fp16_paged_softcap_sm80_cu_cf07d2ef_37114cute7productE
	.align		8
        /*0050*/ 	.dword	_ZN80_INTERNAL_c93eee38_44_flash_fwd_hdim256_fp16_paged_softcap_sm80_cu_cf07d2ef_37114cute1_E


//--------------------- .nv.constant0._ZN7cutlass13device_kernelIN5flash19enable_sm80_to_sm89INS1_16FlashAttnFwdSm80INS1_25CollectiveMainloopFwdSm80ILi8ELi1ELb1EN4cute5tupleIJNS5_1CILi128EEENS7_ILi64EEENS7_ILi256EEEEEELi256ENS_6half_tEfNS_4arch4Sm80ELb0ELb0ELb1ELb0ELb1ELb0ELb1ELb0EEENS1_21CollectiveEpilogueFwdINS6_IJS8_SA_S9_EEENS6_IJNS7_ILi1EEESI_SI_EEESC_SE_Li256ELb0ELb1ELb0ELb0EEENS1_19SingleTileSchedulerILb0ELb0ELb1ELi128EEEEEEEEEvNT_6ParamsE --------------------------
	.section	.nv.constant0._ZN7cutlass13device_kernelIN5flash19enable_sm80_to_sm89INS1_16FlashAttnFwdSm80INS1_25CollectiveMainloopFwdSm80ILi8ELi1ELb1EN4cute5tupleIJNS5_1CILi128EEENS7_ILi64EEENS7_ILi256EEEEEELi256ENS_6half_tEfNS_4arch4Sm80ELb0ELb0ELb1ELb0ELb1ELb0ELb1ELb0EEENS1_21CollectiveEpilogueFwdINS6_IJS8_SA_S9_EEENS6_IJNS7_ILi1EEESI_SI_EEESC_SE_Li256ELb0ELb1ELb0ELb0EEENS1_19SingleTileSchedulerILb0ELb0ELb1ELi128EEEEEEEEEvNT_6ParamsE,"a",@progbits
	.sectionflags	@""
	.align	4
.nv.constant0._ZN7cutlass13device_kernelIN5flash19enable_sm80_to_sm89INS1_16FlashAttnFwdSm80INS1_25CollectiveMainloopFwdSm80ILi8ELi1ELb1EN4cute5tupleIJNS5_1CILi128EEENS7_ILi64EEENS7_ILi256EEEEEELi256ENS_6half_tEfNS_4arch4Sm80ELb0ELb0ELb1ELb0ELb1ELb0ELb1ELb0EEENS1_21CollectiveEpilogueFwdINS6_IJS8_SA_S9_EEENS6_IJNS7_ILi1EEESI_SI_EEESC_SE_Li256ELb0ELb1ELb0ELb0EEENS1_19SingleTileSchedulerILb0ELb0ELb1ELi128EEEEEEEEEvNT_6ParamsE:
	.zero		1400


//--------------------- .nv.constant0._ZN7cutlass13device_kernelIN5flash19enable_sm80_to_sm89INS1_16FlashAttnFwdSm80INS1_25CollectiveMainloopFwdSm80ILi8ELi1ELb1EN4cute5tupleIJNS5_1CILi128EEENS7_ILi64EEENS7_ILi256EEEEEELi256ENS_6half_tEfNS_4arch4Sm80ELb0ELb0ELb1ELb1ELb1ELb0ELb1ELb0EEENS1_21CollectiveEpilogueFwdINS6_IJS8_SA_S9_EEENS6_IJNS7_ILi1EEESI_SI_EEESC_SE_Li256ELb1ELb1ELb0ELb0EEENS1_19SingleTileSchedulerILb1ELb0ELb1ELi128EEEEEEEEEvNT_6ParamsE --------------------------
	.section	.nv.constant0._ZN7cutlass13device_kernelIN5flash19enable_sm80_to_sm89INS1_16FlashAttnFwdSm80INS1_25CollectiveMainloopFwdSm80ILi8ELi1ELb1EN4cute5tupleIJNS5_1CILi128EEENS7_ILi64EEENS7_ILi256EEEEEELi256ENS_6half_tEfNS_4arch4Sm80ELb0ELb0ELb1ELb1ELb1ELb0ELb1ELb0EEENS1_21CollectiveEpilogueFwdINS6_IJS8_SA_S9_EEENS6_IJNS7_ILi1EEESI_SI_EEESC_SE_Li256ELb1ELb1ELb0ELb0EEENS1_19SingleTileSchedulerILb1ELb0ELb1ELi128EEEEEEEEEvNT_6ParamsE,"a",@progbits
	.sectionflags	@""
	.align	4
.nv.constant0._ZN7cutlass13device_kernelIN5flash19enable_sm80_to_sm89INS1_16FlashAttnFwdSm80INS1_25CollectiveMainloopFwdSm80ILi8ELi1ELb1EN4cute5tupleIJNS5_1CILi128EEENS7_ILi64EEENS7_ILi256EEEEEELi256ENS_6half_tEfNS_4arch4Sm80ELb0ELb0ELb1ELb1ELb1ELb0ELb1ELb0EEENS1_21CollectiveEpilogueFwdINS6_IJS8_SA_S9_EEENS6_IJNS7_ILi1EEESI_SI_EEESC_SE_Li256ELb1ELb1ELb0ELb0EEENS1_19SingleTileSchedulerILb1ELb0ELb1ELi128EEEEEEEEEvNT_6ParamsE:
	.zero		1400


//--------------------- .nv.constant0._ZN7cutlass13device_kernelIN5flash19enable_sm80_to_sm89INS1_16FlashAttnFwdSm80INS1_25CollectiveMainloopFwdSm80ILi8ELi1ELb0EN4cute5tupleIJNS5_1CILi128EEENS7_ILi32EEENS7_ILi256EEEEEELi256ENS_6half_tEfNS_4arch4Sm80ELb0ELb0ELb1ELb1ELb1ELb1ELb1ELb0EEENS1_21CollectiveEpilogueFwdINS6_IJS8_SA_S9_EEENS6_IJNS7_ILi1EEESI_SI_EEESC_SE_Li256ELb1ELb1ELb0ELb0EEENS1_19SingleTileSchedulerILb1ELb0ELb1ELi128EEEEEEEEEvNT_6ParamsE --------------------------
	.section	.nv.constant0._ZN7cutlass13device_kernelIN5flash19enable_sm80_to_sm89INS1_16FlashAttnFwdSm80INS1_25CollectiveMainloopFwdSm80ILi8ELi1ELb0EN4cute5tupleIJNS5_1CILi128EEENS7_ILi32EEENS7_ILi256EEEEEELi256ENS_6half_tEfNS_4arch4Sm80ELb0ELb0ELb1ELb1ELb1ELb1ELb1ELb0EEENS1_21CollectiveEpilogueFwdINS6_IJS8_SA_S9_EEENS6_IJNS7_ILi1EEESI_SI_EEESC_SE_Li256ELb1ELb1ELb0ELb0EEENS1_19SingleTileSchedulerILb1ELb0ELb1ELi128EEEEEEEEEvNT_6ParamsE,"a",@progbits
	.sectionflags	@""
	.align	4
.nv.constant0._ZN7cutlass13device_kernelIN5flash19enable_sm80_to_sm89INS1_16FlashAttnFwdSm80INS1_25CollectiveMainloopFwdSm80ILi8ELi1ELb0EN4cute5tupleIJNS5_1CILi128EEENS7_ILi32EEENS7_ILi256EEEEEELi256ENS_6half_tEfNS_4arch4Sm80ELb0ELb0ELb1ELb1ELb1ELb1ELb1ELb0EEENS1_21CollectiveEpilogueFwdINS6_IJS8_SA_S9_EEENS6_IJNS7_ILi1EEESI_SI_EEESC_SE_Li256ELb1ELb1ELb0ELb0EEENS1_19SingleTileSchedulerILb1ELb0ELb1ELi128EEEEEEEEEvNT_6ParamsE:
	.zero		1400


//--------------------- .nv.constant0._ZN7cutlass13device_kernelIN5flash19enable_sm80_to_sm89INS1_16FlashAttnFwdSm80INS1_25CollectiveMainloopFwdSm80ILi8ELi1ELb1EN4cute5tupleIJNS5_1CILi128EEENS7_ILi48EEENS7_ILi256EEEEEELi256ENS_6half_tEfNS_4arch4Sm80ELb0ELb1ELb1ELb0ELb1ELb0ELb1ELb0EEENS1_21CollectiveEpilogueFwdINS6_IJS8_SA_S9_EEENS6_IJNS7_ILi1EEESI_SI_EEESC_SE_Li256ELb0ELb1ELb0ELb0EEENS1_19SingleTileSchedulerILb0ELb0ELb1ELi128EEEEEEEEEvNT_6ParamsE --------------------------
	.section	.nv.constant0._ZN7cutlass13device_kernelIN5flash19enable_sm80_to_sm89INS1_16FlashAttnFwdSm80INS1_25CollectiveMainloopFwdSm80ILi8ELi1ELb1EN4cute5tupleIJNS5_1CILi128EEENS7_ILi48EEENS7_ILi256EEEEEELi256ENS_6half_tEfNS_4arch4Sm80ELb0ELb1ELb1ELb0ELb1ELb0ELb1ELb0EEENS1_21CollectiveEpilogueFwdINS6_IJS8_SA_S9_EEENS6_IJNS7_ILi1EEESI_SI_EEESC_SE_Li256ELb0ELb1ELb0ELb0EEENS1_19SingleTileSchedulerILb0ELb0ELb1ELi128EEEEEEEEEvNT_6ParamsE,"a",@progbits
	.sectionflags	@""
	.align	4
.nv.constant0._ZN7cutlass13device_kernelIN5flash19enable_sm80_to_sm89INS1_16FlashAttnFwdSm80INS1_25CollectiveMainloopFwdSm80ILi8ELi1ELb1EN4cute5tupleIJNS5_1CILi128EEENS7_ILi48EEENS7_ILi256EEEEEELi256ENS_6half_tEfNS_4arch4Sm80ELb0ELb1ELb1ELb0ELb1ELb0ELb1ELb0EEENS1_21CollectiveEpilogueFwdINS6_IJS8_SA_S9_EEENS6_IJNS7_ILi1EEESI_SI_EEESC_SE_Li256ELb0ELb1ELb0ELb0EEENS1_19SingleTileSchedulerILb0ELb0ELb1ELi128EEEEEEEEEvNT_6ParamsE:
	.zero		1400


//--------------------- .nv.constant0._ZN7cutlass13device_kernelIN5flash19enable_sm80_to_sm89INS1_16FlashAttnFwdSm80INS1_25CollectiveMainloopFwdSm80ILi8ELi1ELb1EN4cute5tupleIJNS5_1CILi128EEENS7_ILi48EEENS7_ILi256EEEEEELi256ENS_6half_tEfNS_4arch4Sm80ELb0ELb1ELb1ELb1ELb1ELb0ELb1ELb0EEENS1_21CollectiveEpilogueFwdINS6_IJS8_SA_S9_EEENS6_IJNS7_ILi1EEESI_SI_EEESC_SE_Li256ELb1ELb1ELb0ELb0EEENS1_19SingleTileSchedulerILb1ELb0ELb1ELi128EEEEEEEEEvNT_6ParamsE --------------------------
	.section	.nv.constant0._ZN7cutlass13device_kernelIN5flash19enable_sm80_to_sm89INS1_16FlashAttnFwdSm80INS1_25CollectiveMainloopFwdSm80ILi8ELi1ELb1EN4cute5tupleIJNS5_1CILi128EEENS7_ILi48EEENS7_ILi256EEEEEELi256ENS_6half_tEfNS_4arch4Sm80ELb0ELb1ELb1ELb1ELb1ELb0ELb1ELb0EEENS1_21CollectiveEpilogueFwdINS6_IJS8_SA_S9_EEENS6_IJNS7_ILi1EEESI_SI_EEESC_SE_Li256ELb1ELb1ELb0ELb0EEENS1_19SingleTileSchedulerILb1ELb0ELb1ELi128EEEEEEEEEvNT_6ParamsE,"a",@progbits
	.sectionflags	@""
	.align	4
.nv.constant0._ZN7cutlass13device_kernelIN5flash19enable_sm80_to_sm89INS1_16FlashAttnFwdSm80INS1_25CollectiveMainloopFwdSm80ILi8ELi1ELb1EN4cute5tupleIJNS5_1CILi128EEENS7_ILi48EEENS7_ILi256EEEEEELi256ENS_6half_tEfNS_4arch4Sm80ELb0ELb1ELb1ELb1ELb1ELb0ELb1ELb0EEENS1_21CollectiveEpilogueFwdINS6_IJS8_SA_S9_EEENS6_IJNS7_ILi1EEESI_SI_EEESC_SE_Li256ELb1ELb1ELb0ELb0EEENS1_19SingleTileSchedulerILb1ELb0ELb1ELi128EEEEEEEEEvNT_6ParamsE:
	.zero		1400


//--------------------- .nv.constant0._ZN7cutlass13device_kernelIN5flash19enable_sm80_to_sm89INS1_16FlashAttnFwdSm80INS1_25CollectiveMainloopFwdSm80ILi8ELi1ELb0EN4cute5tupleIJNS5_1CILi128EEENS7_ILi32EEENS7_ILi256EEEEEELi256ENS_6half_tEfNS_4arch4Sm80ELb0ELb1ELb1ELb1ELb1ELb1ELb1ELb0EEENS1_21CollectiveEpilogueFwdINS6_IJS8_SA_S9_EEENS6_IJNS7_ILi1EEESI_SI_EEESC_SE_Li256ELb1ELb1ELb0ELb0EEENS1_19SingleTileSchedulerILb1ELb0ELb1ELi128EEEEEEEEEvNT_6ParamsE --------------------------
	.section	.nv.constant0._ZN7cutlass13device_kernelIN5flash19enable_sm80_to_sm89INS1_16FlashAttnFwdSm80INS1_25CollectiveMainloopFwdSm80ILi8ELi1ELb0EN4cute5tupleIJNS5_1CILi128EEENS7_ILi32EEENS7_ILi256EEEEEELi256ENS_6half_tEfNS_4arch4Sm80ELb0ELb1ELb1ELb1ELb1ELb1ELb1ELb0EEENS1_21CollectiveEpilogueFwdINS6_IJS8_SA_S9_EEENS6_IJNS7_ILi1EEESI_SI_EEESC_SE_Li256ELb1ELb1ELb0ELb0EEENS1_19SingleTileSchedulerILb1ELb0ELb1ELi128EEEEEEEEEvNT_6ParamsE,"a",@progbits
	.sectionflags	@""
	.align	4
.nv.constant0._ZN7cutlass13device_kernelIN5flash19enable_sm80_to_sm89INS1_16FlashAttnFwdSm80INS1_25CollectiveMainloopFwdSm80ILi8ELi1ELb0EN4cute5tupleIJNS5_1CILi128EEENS7_ILi32EEENS7_ILi256EEEEEELi256ENS_6half_tEfNS_4arch4Sm80ELb0ELb1ELb1ELb1ELb1ELb1ELb1ELb0EEENS1_21CollectiveEpilogueFwdINS6_IJS8_SA_S9_EEENS6_IJNS7_ILi1EEESI_SI_EEESC_SE_Li256ELb1ELb1ELb0ELb0EEENS1_19SingleTileSchedulerILb1ELb0ELb1ELi128EEEEEEEEEvNT_6ParamsE:
	.zero		1400


//--------------------- .nv.constant0._ZN7cutlass13device_kernelIN5flash19enable_sm80_to_sm89INS1_16FlashAttnFwdSm80INS1_25CollectiveMainloopFwdSm80ILi8ELi1ELb1EN4cute5tupleIJNS5_1CILi128EEENS7_ILi64EEENS7_ILi256EEEEEELi256ENS_6half_tEfNS_4arch4Sm80ELb1ELb0ELb1ELb0ELb1ELb0ELb1ELb0EEENS1_21CollectiveEpilogueFwdINS6_IJS8_SA_S9_EEENS6_IJNS7_ILi1EEESI_SI_EEESC_SE_Li256ELb0ELb1ELb0ELb0EEENS1_30DynamicPersistentTileSchedulerILi256ELi256ELb0ELb1ELb0EEEEEEEEEvNT_6ParamsE --------------------------
	.section	.nv.constant0._ZN7cutlass13device_kernelIN5flash19enable_sm80_to_sm89INS1_16FlashAttnFwdSm80INS1_25CollectiveMainloopFwdSm80ILi8ELi1ELb1EN4cute5tupleIJNS5_1CILi128EEENS7_ILi64EEENS7_ILi256EEEEEELi256ENS_6half_tEfNS_4arch4Sm80ELb1ELb0ELb1ELb0ELb1ELb0ELb1ELb0EEENS1_21CollectiveEpilogueFwdINS6_IJS8_SA_S9_EEENS6_IJNS7_ILi1EEESI_SI_EEESC_SE_Li256ELb0ELb1ELb0ELb0EEENS1_30DynamicPersistentTileSchedulerILi256ELi256ELb0ELb1ELb0EEEEEEEEEvNT_6ParamsE,"a",@progbits
	.sectionflags	@""
	.align	4
.nv.constant0._ZN7cutlass13device_kernelIN5flash19enable_sm80_to_sm89INS1_16FlashAttnFwdSm80INS1_25CollectiveMainloopFwdSm80ILi8ELi1ELb1EN4cute5tupleIJNS5_1CILi128EEENS7_ILi64EEENS7_ILi256EEEEEELi256ENS_6half_tEfNS_4arch4Sm80ELb1ELb0ELb1ELb0ELb1ELb0ELb1ELb0EEENS1_21CollectiveEpilogueFwdINS6_IJS8_SA_S9_EEENS6_IJNS7_ILi1EEESI_SI_EEESC_SE_Li256ELb0ELb1ELb0ELb0EEENS1_30DynamicPersistentTileSchedulerILi256ELi256ELb0ELb1ELb0EEEEEEEEEvNT_6ParamsE:
	.zero		1416


//--------------------- .nv.constant0._ZN7cutlass13device_kernelIN5flash19enable_sm80_to_sm89INS1_16FlashAttnFwdSm80INS1_25CollectiveMainloopFwdSm80ILi8ELi1ELb1EN4cute5tupleIJNS5_1CILi128EEENS7_ILi64EEENS7_ILi256EEEEEELi256ENS_6half_tEfNS_4arch4Sm80ELb1ELb0ELb1ELb1ELb1ELb0ELb1ELb0EEENS1_21CollectiveEpilogueFwdINS6_IJS8_SA_S9_EEENS6_IJNS7_ILi1EEESI_SI_EEESC_SE_Li256ELb1ELb1ELb0ELb0EEENS1_19SingleTileSchedulerILb1ELb0ELb1ELi128EEEEEEEEEvNT_6ParamsE --------------------------
	.section	.nv.constant0._ZN7cutlass13device_kernelIN5flash19enable_sm80_to_sm89INS1_16FlashAttnFwdSm80INS1_25CollectiveMainloopFwdSm80ILi8ELi1ELb1EN4cute5tupleIJNS5_1CILi128EEENS7_ILi64EEENS7_ILi256EEEEEELi256ENS_6half_tEfNS_4arch4Sm80ELb1ELb0ELb1ELb1ELb1ELb0ELb1ELb0EEENS1_21CollectiveEpilogueFwdINS6_IJS8_SA_S9_EEENS6_IJNS7_ILi1EEESI_SI_EEESC_SE_Li256ELb1ELb1ELb0ELb0EEENS1_19SingleTileSchedulerILb1ELb0ELb1ELi128EEEEEEEEEvNT_6ParamsE,"a",@progbits
	.sectionflags	@""
	.align	4
.nv.constant0._ZN7cutlass13device_kernelIN5flash19enable_sm80_to_sm89INS1_16FlashAttnFwdSm80INS1_25CollectiveMainloopFwdSm80ILi8ELi1ELb1EN4cute5tupleIJNS5_1CILi128EEENS7_ILi64EEENS7_ILi256EEEEEELi256ENS_6half_tEfNS_4arch4Sm80ELb1ELb0ELb1ELb1ELb1ELb0ELb1ELb0EEENS1_21CollectiveEpilogueFwdINS6_IJS8_SA_S9_EEENS6_IJNS7_ILi1EEESI_SI_EEESC_SE_Li256ELb1ELb1ELb0ELb0EEENS1_19SingleTileSchedulerILb1ELb0ELb1ELi128EEEEEEEEEvNT_6ParamsE:
	.zero		1400


//--------------------- .nv.constant0._ZN7cutlass13device_kernelIN5flash19enable_sm80_to_sm89INS1_16FlashAttnFwdSm80INS1_25CollectiveMainloopFwdSm80ILi8ELi1ELb0EN4cute5tupleIJNS5_1CILi128EEENS7_ILi32EEENS7_ILi256EEEEEELi256ENS_6half_tEfNS_4arch4Sm80ELb1ELb0ELb1ELb1ELb1ELb1ELb1ELb0EEENS1_21CollectiveEpilogueFwdINS6_IJS8_SA_S9_EEENS6_IJNS7_ILi1EEESI_SI_EEESC_SE_Li256ELb1ELb1ELb0ELb0EEENS1_19SingleTileSchedulerILb1ELb0ELb1ELi128EEEEEEEEEvNT_6ParamsE --------------------------
	.section	.nv.constant0._ZN7cutlass13device_kernelIN5flash19enable_sm80_to_sm89INS1_16FlashAttnFwdSm80INS1_25CollectiveMainloopFwdSm80ILi8ELi1ELb0EN4cute5tupleIJNS5_1CILi128EEENS7_ILi32EEENS7_ILi256EEEEEELi256ENS_6half_tEfNS_4arch4Sm80ELb1ELb0ELb1ELb1ELb1ELb1ELb1ELb0EEENS1_21CollectiveEpilogueFwdINS6_IJS8_SA_S9_EEENS6_IJNS7_ILi1EEESI_SI_EEESC_SE_Li256ELb1ELb1ELb0ELb0EEENS1_19SingleTileSchedulerILb1ELb0ELb1ELi128EEEEEEEEEvNT_6ParamsE,"a",@progbits
	.sectionflags	@""
	.align	4
.nv.constant0._ZN7cutlass13device_kernelIN5flash19enable_sm80_to_sm89INS1_16FlashAttnFwdSm80INS1_25CollectiveMainloopFwdSm80ILi8ELi1ELb0EN4cute5tupleIJNS5_1CILi128EEENS7_ILi32EEENS7_ILi256EEEEEELi256ENS_6half_tEfNS_4arch4Sm80ELb1ELb0ELb1ELb1ELb1ELb1ELb1ELb0EEENS1_21CollectiveEpilogueFwdINS6_IJS8_SA_S9_EEENS6_IJNS7_ILi1EEESI_SI_EEESC_SE_Li256ELb1ELb1ELb0ELb0EEENS1_19SingleTileSchedulerILb1ELb0ELb1ELi128EEEEEEEEEvNT_6ParamsE:
	.zero		1400


//--------------------- .nv.constant0._ZN7cutlass13device_kernelIN5flash19enable_sm80_to_sm89INS1_16FlashAttnFwdSm80INS1_25CollectiveMainloopFwdSm80ILi8ELi1ELb0EN4cute5tupleIJNS5_1CILi128EEENS7_ILi96EEENS7_ILi256EEEEEELi256ENS_6half_tEfNS_4arch4Sm80ELb0ELb0ELb1ELb0ELb1ELb0ELb1ELb0EEENS1_21CollectiveEpilogueFwdINS6_IJS8_SA_S9_EEENS6_IJNS7_ILi1EEESI_SI_EEESC_SE_Li256ELb0ELb1ELb0ELb0EEENS1_19SingleTileSchedulerILb0ELb0ELb1ELi128EEEEEEEEEvNT_6ParamsE --------------------------
	.section	.nv.constant0._ZN7cutlass13device_kernelIN5flash19enable_sm80_to_sm89INS1_16FlashAttnFwdSm80INS1_25CollectiveMainloopFwdSm80ILi8ELi1ELb0EN4cute5tupleIJNS5_1CILi128EEENS7_ILi96EEENS7_ILi256EEEEEELi256ENS_6half_tEfNS_4arch4Sm80ELb0ELb0ELb1ELb0ELb1ELb0ELb1ELb0EEENS1_21CollectiveEpilogueFwdINS6_IJS8_SA_S9_EEENS6_IJNS7_ILi1EEESI_SI_EEESC_SE_Li256ELb0ELb1ELb0ELb0EEENS1_19SingleTileSchedulerILb0ELb0ELb1ELi128EEEEEEEEEvNT_6ParamsE,"a",@progbits
	.sectionflags	@""
	.align	4
.nv.constant0._ZN7cutlass13device_kernelIN5flash19enable_sm80_to_sm89INS1_16FlashAttnFwdSm80INS1_25CollectiveMainloopFwdSm80ILi8ELi1ELb0EN4cute5tupleIJNS5_1CILi128EEENS7_ILi96EEENS7_ILi256EEEEEELi256ENS_6half_tEfNS_4arch4Sm80ELb0ELb0ELb1ELb0ELb1ELb0ELb1ELb0EEENS1_21CollectiveEpilogueFwdINS6_IJS8_SA_S9_EEENS6_IJNS7_ILi1EEESI_SI_EEESC_SE_Li256ELb0ELb1ELb0ELb0EEENS1_19SingleTileSchedulerILb0ELb0ELb1ELi128EEEEEEEEEvNT_6ParamsE:
	.zero		1400


//--------------------- .nv.constant0._ZN7cutlass13device_kernelIN5flash19enable_sm80_to_sm89INS1_16FlashAttnFwdSm80INS1_25CollectiveMainloopFwdSm80ILi8ELi1ELb0EN4cute5tupleIJNS5_1CILi128EEENS7_ILi96EEENS7_ILi256EEEEEELi256ENS_6half_tEfNS_4arch4Sm80ELb0ELb0ELb1ELb1ELb1ELb0ELb1ELb0EEENS1_21CollectiveEpilogueFwdINS6_IJS8_SA_S9_EEENS6_IJNS7_ILi1EEESI_SI_EEESC_SE_Li256ELb1ELb1ELb0ELb0EEENS1_19SingleTileSchedulerILb1ELb0ELb1ELi128EEEEEEEEEvNT_6ParamsE --------------------------
	.section	.nv.constant0._ZN7cutlass13device_kernelIN5flash19enable_sm80_to_sm89INS1_16FlashAttnFwdSm80INS1_25CollectiveMainloopFwdSm80ILi8ELi1ELb0EN4cute5tupleIJNS5_1CILi128EEENS7_ILi96EEENS7_ILi256EEEEEELi256ENS_6half_tEfNS_4arch4Sm80ELb0ELb0ELb1ELb1ELb1ELb0ELb1ELb0EEENS1_21CollectiveEpilogueFwdINS6_IJS8_SA_S9_EEENS6_IJNS7_ILi1EEESI_SI_EEESC_SE_Li256ELb1ELb1ELb0ELb0EEENS1_19SingleTileSchedulerILb1ELb0ELb1ELi128EEEEEEEEEvNT_6ParamsE,"a",@progbits
	.sectionflags	@""
	.align	4
.nv.constant0._ZN7cutlass13device_kernelIN5flash19enable_sm80_to_sm89INS1_16FlashAttnFwdSm80INS1_25CollectiveMainloopFwdSm80ILi8ELi1ELb0EN4cute5tupleIJNS5_1CILi128EEENS7_ILi96EEENS7_ILi256EEEEEELi256ENS_6half_tEfNS_4arch4Sm80ELb0ELb0ELb1ELb1ELb1ELb0ELb1ELb0EEENS1_21CollectiveEpilogueFwdINS6_IJS8_SA_S9_EEENS6_IJNS7_ILi1EEESI_SI_EEESC_SE_Li256ELb1ELb1ELb0ELb0EEENS1_19SingleTileSchedulerILb1ELb0ELb1ELi128EEEEEEEEEvNT_6ParamsE:
	.zero		1400


//--------------------- .nv.constant0._ZN7cutlass13device_kernelIN5flash19enable_sm80_to_sm89INS1_16FlashAttnFwdSm80INS1_25CollectiveMainloopFwdSm80ILi8ELi1ELb0EN4cute5tupleIJNS5_1CILi128EEENS7_ILi48EEENS7_ILi256EEEEEELi256ENS_6half_tEfNS_4arch4Sm80ELb0ELb0ELb1ELb1ELb1ELb1ELb1ELb0EEENS1_21CollectiveEpilogueFwdINS6_IJS8_SA_S9_EEENS6_IJNS7_ILi1EEESI_SI_EEESC_SE_Li256ELb1ELb1ELb0ELb0EEENS1_19SingleTileSchedulerILb1ELb0ELb1ELi128EEEEEEEEEvNT_6ParamsE --------------------------
	.section	.nv.constant0._ZN7cutlass13device_kernelIN5flash19enable_sm80_to_sm89INS1_16FlashAttnFwdSm80INS1_25CollectiveMainloopFwdSm80ILi8ELi1ELb0EN4cute5tupleIJNS5_1CILi128EEENS7_ILi48EEENS7_ILi256EEEEEELi256ENS_6half_tEfNS_4arch4Sm80ELb0ELb0ELb1ELb1ELb1ELb1ELb1ELb0EEENS1_21CollectiveEpilogueFwdINS6_IJS8_SA_S9_EEENS6_IJNS7_ILi1EEESI_SI_EEESC_SE_Li256ELb1ELb1ELb0ELb0EEENS1_19SingleTileSchedulerILb1ELb0ELb1ELi128EEEEEEEEEvNT_6ParamsE,"a",@progbits
	.sectionflags	@""
	.align	4
.nv.constant0._ZN7cutlass13device_kernelIN5flash19enable_sm80_to_sm89INS1_16FlashAttnFwdSm80INS1_25CollectiveMainloopFwdSm80ILi8ELi1ELb0EN4cute5tupleIJNS5_1CILi128EEENS7_ILi48EEENS7_ILi256EEEEEELi256ENS_6half_tEfNS_4arch4Sm80ELb0ELb0ELb1ELb1ELb1ELb1ELb1ELb0EEENS1_21CollectiveEpilogueFwdINS6_IJS8_SA_S9_EEENS6_IJNS7_ILi1EEESI_SI_EEESC_SE_Li256ELb1ELb1ELb0ELb0EEENS1_19SingleTileSchedulerILb1ELb0ELb1ELi128EEEEEEEEEvNT_6ParamsE:
	.zero		1400


//--------------------- .nv.constant0._ZN7cutlass13device_kernelIN5flash19enable_sm80_to_sm89INS1_16FlashAttnFwdSm80INS1_25CollectiveMainloopFwdSm80ILi8ELi1ELb0EN4cute5tupleIJNS5_1CILi128EEENS7_ILi64EEENS7_ILi256EEEEEELi256ENS_6half_tEfNS_4arch4Sm80ELb0ELb1ELb1ELb0ELb1ELb0ELb1ELb0EEENS1_21CollectiveEpilogueFwdINS6_IJS8_SA_S9_EEENS6_IJNS7_ILi1EEESI_SI_EEESC_SE_Li256ELb0ELb1ELb0ELb0EEENS1_19SingleTileSchedulerILb0ELb0ELb1ELi128EEEEEEEEEvNT_6ParamsE --------------------------
	.section	.nv.constant0._ZN7cutlass13device_kernelIN5flash19enable_sm80_to_sm89INS1_16FlashAttnFwdSm80INS1_25CollectiveMainloopFwdSm80ILi8ELi1ELb0EN4cute5tupleIJNS5_1CILi128EEENS7_ILi64EEENS7_ILi256EEEEEELi256ENS_6half_tEfNS_4arch4Sm80ELb0ELb1ELb1ELb0ELb1ELb0ELb1ELb0EEENS1_21CollectiveEpilogueFwdINS6_IJS8_SA_S9_EEENS6_IJNS7_ILi1EEESI_SI_EEESC_SE_Li256ELb0ELb1ELb0ELb0EEENS1_19SingleTileSchedulerILb0ELb0ELb1ELi128EEEEEEEEEvNT_6ParamsE,"a",@progbits
	.sectionflags	@""
	.align	4
.nv.constant0._ZN7cutlass13device_kernelIN5flash19enable_sm80_to_sm89INS1_16FlashAttnFwdSm80INS1_25CollectiveMainloopFwdSm80ILi8ELi1ELb0EN4cute5tupleIJNS5_1CILi128EEENS7_ILi64EEENS7_ILi256EEEEEELi256ENS_6half_tEfNS_4arch4Sm80ELb0ELb1ELb1ELb0ELb1ELb0ELb1ELb0EEENS1_21CollectiveEpilogueFwdINS6_IJS8_SA_S9_EEENS6_IJNS7_ILi1EEESI_SI_EEESC_SE_Li256ELb0ELb1ELb0ELb0EEENS1_19SingleTileSchedulerILb0ELb0ELb1ELi128EEEEEEEEEvNT_6ParamsE:
	.zero		1400


//--------------------- .nv.constant0._ZN7cutlass13device_kernelIN5flash19enable_sm80_to_sm89INS1_16FlashAttnFwdSm80INS1_25CollectiveMainloopFwdSm80ILi8ELi1ELb0EN4cute5tupleIJNS5_1CILi128EEENS7_ILi64EEENS7_ILi256EEEEEELi256ENS_6half_tEfNS_4arch4Sm80ELb0ELb1ELb1ELb1ELb1ELb0ELb1ELb0EEENS1_21CollectiveEpilogueFwdINS6_IJS8_SA_S9_EEENS6_IJNS7_ILi1EEESI_SI_EEESC_SE_Li256ELb1ELb1ELb0ELb0EEENS1_19SingleTileSchedulerILb1ELb0ELb1ELi128EEEEEEEEEvNT_6ParamsE --------------------------
	.section	.nv.constant0._ZN7cutlass13device_kernelIN5flash19enable_sm80_to_sm89INS1_16FlashAttnFwdSm80INS1_25CollectiveMainloopFwdSm80ILi8ELi1ELb0EN4cute5tupleIJNS5_1CILi128EEENS7_ILi64EEENS7_ILi256EEEEEELi256ENS_6half_tEfNS_4arch4Sm80ELb0ELb1ELb1ELb1ELb1ELb0ELb1ELb0EEENS1_21CollectiveEpilogueFwdINS6_IJS8_SA_S9_EEENS6_IJNS7_ILi1EEESI_SI_EEESC_SE_Li256ELb1ELb1ELb0ELb0EEENS1_19SingleTileSchedulerILb1ELb0ELb1ELi128EEEEEEEEEvNT_6ParamsE,"a",@progbits
	.sectionflags	@""
	.align	4
.nv.constant0._ZN7cutlass13device_kernelIN5flash19enable_sm80_to_sm89INS1_16FlashAttnFwdSm80INS1_25CollectiveMainloopFwdSm80ILi8ELi1ELb0EN4cute5tupleIJNS5_1CILi128EEENS7_ILi64EEENS7_ILi256EEEEEELi256ENS_6half_tEfNS_4arch4Sm80ELb0ELb1ELb1ELb1ELb1ELb0ELb1ELb0EEENS1_21CollectiveEpilogueFwdINS6_IJS8_SA_S9_EEENS6_IJNS7_ILi1EEESI_SI_EEESC_SE_Li256ELb1ELb1ELb0ELb0EEENS1_19SingleTileSchedulerILb1ELb0ELb1ELi128EEEEEEEEEvNT_6ParamsE:
	.zero		1400


//--------------------- .nv.constant0._ZN7cutlass13device_kernelIN5flash19enable_sm80_to_sm89INS1_16FlashAttnFwdSm80INS1_25CollectiveMainloopFwdSm80ILi8ELi1ELb0EN4cute5tupleIJNS5_1CILi128EEENS7_ILi48EEENS7_ILi256EEEEEELi256ENS_6half_tEfNS_4arch4Sm80ELb0ELb1ELb1ELb1ELb1ELb1ELb1ELb0EEENS1_21CollectiveEpilogueFwdINS6_IJS8_SA_S9_EEENS6_IJNS7_ILi1EEESI_SI_EEESC_SE_Li256ELb1ELb1ELb0ELb0EEENS1_19SingleTileSchedulerILb1ELb0ELb1ELi128EEEEEEEEEvNT_6ParamsE --------------------------
	.section	.nv.constant0._ZN7cutlass13device_kernelIN5flash19enable_sm80_to_sm89INS1_16FlashAttnFwdSm80INS1_25CollectiveMainloopFwdSm80ILi8ELi1ELb0EN4cute5tupleIJNS5_1CILi128EEENS7_ILi48EEENS7_ILi256EEEEEELi256ENS_6half_tEfNS_4arch4Sm80ELb0ELb1ELb1ELb1ELb1ELb1ELb1ELb0EEENS1_21CollectiveEpilogueFwdINS6_IJS8_SA_S9_EEENS6_IJNS7_ILi1EEESI_SI_EEESC_SE_Li256ELb1ELb1ELb0ELb0EEENS1_19SingleTileSchedulerILb1ELb0ELb1ELi128EEEEEEEEEvNT_6ParamsE,"a",@progbits
	.sectionflags	@""
	.align	4
.nv.constant0._ZN7cutlass13device_kernelIN5flash19enable_sm80_to_sm89INS1_16FlashAttnFwdSm80INS1_25CollectiveMainloopFwdSm80ILi8ELi1ELb0EN4cute5tupleIJNS5_1CILi128EEENS7_ILi48EEENS7_ILi256EEEEEELi256ENS_6half_tEfNS_4arch4Sm80ELb0ELb1ELb1ELb1ELb1ELb1ELb1ELb0EEENS1_21CollectiveEpilogueFwdINS6_IJS8_SA_S9_EEENS6_IJNS7_ILi1EEESI_SI_EEESC_SE_Li256ELb1ELb1ELb0ELb0EEENS1_19SingleTileSchedulerILb1ELb0ELb1ELi128EEEEEEEEEvNT_6ParamsE:
	.zero		1400


//--------------------- .nv.constant0._ZN7cutlass13device_kernelIN5flash19enable_sm80_to_sm89INS1_16FlashAttnFwdSm80INS1_25CollectiveMainloopFwdSm80ILi8ELi1ELb0EN4cute5tupleIJNS5_1CILi128EEENS7_ILi96EEENS7_ILi256EEEEEELi256ENS_6half_tEfNS_4arch4Sm80ELb1ELb0ELb1ELb0ELb1ELb0ELb1ELb0EEENS1_21CollectiveEpilogueFwdINS6_IJS8_SA_S9_EEENS6_IJNS7_ILi1EEESI_SI_EEESC_SE_Li256ELb0ELb1ELb0ELb0EEENS1_30DynamicPersistentTileSchedulerILi256ELi256ELb0ELb1ELb0EEEEEEEEEvNT_6ParamsE --------------------------
	.section	.nv.constant0._ZN7cutlass13device_kernelIN5flash19enable_sm80_to_sm89INS1_16FlashAttnFwdSm80INS1_25CollectiveMainloopFwdSm80ILi8ELi1ELb0EN4cute5tupleIJNS5_1CILi128EEENS7_ILi96EEENS7_ILi256EEEEEELi256ENS_6half_tEfNS_4arch4Sm80ELb1ELb0ELb1ELb0ELb1ELb0ELb1ELb0EEENS1_21CollectiveEpilogueFwdINS6_IJS8_SA_S9_EEENS6_IJNS7_ILi1EEESI_SI_EEESC_SE_Li256ELb0ELb1ELb0ELb0EEENS1_30DynamicPersistentTileSchedulerILi256ELi256ELb0ELb1ELb0EEEEEEEEEvNT_6ParamsE,"a",@progbits
	.sectionflags	@""
	.align	4
.nv.constant0._ZN7cutlass13device_kernelIN5flash19enable_sm80_to_sm89INS1_16FlashAttnFwdSm80INS1_25CollectiveMainloopFwdSm80ILi8ELi1ELb0EN4cute5tupleIJNS5_1CILi128EEENS7_ILi96EEENS7_ILi256EEEEEELi256ENS_6half_tEfNS_4arch4Sm80ELb1ELb0ELb1ELb0ELb1ELb0ELb1ELb0EEENS1_21CollectiveEpilogueFwdINS6_IJS8_SA_S9_EEENS6_IJNS7_ILi1EEESI_SI_EEESC_SE_Li256ELb0ELb1ELb0ELb0EEENS1_30DynamicPersistentTileSchedulerILi256ELi256ELb0ELb1ELb0EEEEEEEEEvNT_6ParamsE:
	.zero		1416


//--------------------- .nv.constant0._ZN7cutlass13device_kernelIN5flash19enable_sm80_to_sm89INS1_16FlashAttnFwdSm80INS1_25CollectiveMainloopFwdSm80ILi8ELi1ELb0EN4cute5tupleIJNS5_1CILi128EEENS7_ILi96EEENS7_ILi256EEEEEELi256ENS_6half_tEfNS_4arch4Sm80ELb1ELb0ELb1ELb1ELb1ELb0ELb1ELb0EEENS1_21CollectiveEpilogueFwdINS6_IJS8_SA_S9_EEENS6_IJNS7_ILi1EEESI_SI_EEESC_SE_Li256ELb1ELb1ELb0ELb0EEENS1_19SingleTileSchedulerILb1ELb0ELb1ELi128EEEEEEEEEvNT_6ParamsE --------------------------
	.section	.nv.constant0._ZN7cutlass13device_kernelIN5flash19enable_sm80_to_sm89INS1_16FlashAttnFwdSm80INS1_25CollectiveMainloopFwdSm80ILi8ELi1ELb0EN4cute5tupleIJNS5_1CILi128EEENS7_ILi96EEENS7_ILi256EEEEEELi256ENS_6half_tEfNS_4arch4Sm80ELb1ELb0ELb1ELb1ELb1ELb0ELb1ELb0EEENS1_21CollectiveEpilogueFwdINS6_IJS8_SA_S9_EEENS6_IJNS7_ILi1EEESI_SI_EEESC_SE_Li256ELb1ELb1ELb0ELb0EEENS1_19SingleTileSchedulerILb1ELb0ELb1ELi128EEEEEEEEEvNT_6ParamsE,"a",@progbits
	.sectionflags	@""
	.align	4
.nv.constant0._ZN7cutlass13device_kernelIN5flash19enable_sm80_to_sm89INS1_16FlashAttnFwdSm80INS1_25CollectiveMainloopFwdSm80ILi8ELi1ELb0EN4cute5tupleIJNS5_1CILi128EEENS7_ILi96EEENS7_ILi256EEEEEELi256ENS_6half_tEfNS_4arch4Sm80ELb1ELb0ELb1ELb1ELb1ELb0ELb1ELb0EEENS1_21CollectiveEpilogueFwdINS6_IJS8_SA_S9_EEENS6_IJNS7_ILi1EEESI_SI_EEESC_SE_Li256ELb1ELb1ELb0ELb0EEENS1_19SingleTileSchedulerILb1ELb0ELb1ELi128EEEEEEEEEvNT_6ParamsE:
	.zero		1400


//--------------------- .nv.constant0._ZN7cutlass13device_kernelIN5flash19enable_sm80_to_sm89INS1_16FlashAttnFwdSm80INS1_25CollectiveMainloopFwdSm80ILi8ELi1ELb0EN4cute5tupleIJNS5_1CILi128EEENS7_ILi48EEENS7_ILi256EEEEEELi256ENS_6half_tEfNS_4arch4Sm80ELb1ELb0ELb1ELb1ELb1ELb1ELb1ELb0EEENS1_21CollectiveEpilogueFwdINS6_IJS8_SA_S9_EEENS6_IJNS7_ILi1EEESI_SI_EEESC_SE_Li256ELb1ELb1ELb0ELb0EEENS1_19SingleTileSchedulerILb1ELb0ELb1ELi128EEEEEEEEEvNT_6ParamsE --------------------------
	.section	.nv.constant0._ZN7cutlass13device_kernelIN5flash19enable_sm80_to_sm89INS1_16FlashAttnFwdSm80INS1_25CollectiveMainloopFwdSm80ILi8ELi1ELb0EN4cute5tupleIJNS5_1CILi128EEENS7_ILi48EEENS7_ILi256EEEEEELi256ENS_6half_tEfNS_4arch4Sm80ELb1ELb0ELb1ELb1ELb1ELb1ELb1ELb0EEENS1_21CollectiveEpilogueFwdINS6_IJS8_SA_S9_EEENS6_IJNS7_ILi1EEESI_SI_EEESC_SE_Li256ELb1ELb1ELb0ELb0EEENS1_19SingleTileSchedulerILb1ELb0ELb1ELi128EEEEEEEEEvNT_6ParamsE,"a",@progbits
	.sectionflags	@""
	.align	4
.nv.constant0._ZN7cutlass13device_kernelIN5flash19enable_sm80_to_sm89INS1_16FlashAttnFwdSm80INS1_25CollectiveMainloopFwdSm80ILi8ELi1ELb0EN4cute5tupleIJNS5_1CILi128EEENS7_ILi48EEENS7_ILi256EEEEEELi256ENS_6half_tEfNS_4arch4Sm80ELb1ELb0ELb1ELb1ELb1ELb1ELb1ELb0EEENS1_21CollectiveEpilogueFwdINS6_IJS8_SA_S9_EEENS6_IJNS7_ILi1EEESI_SI_EEESC_SE_Li256ELb1ELb1ELb0ELb0EEENS1_19SingleTileSchedulerILb1ELb0ELb1ELi128EEEEEEEEEvNT_6ParamsE:
	.zero		1400


//--------------------- .text._ZN7cutlass13device_kernelIN5flash19enable_sm80_to_sm89INS1_16FlashAttnFwdSm80INS1_25CollectiveMainloopFwdSm80ILi8ELi1ELb1EN4cute5tupleIJNS5_1CILi128EEENS7_ILi64EEENS7_ILi256EEEEEELi256ENS_6half_tEfNS_4arch4Sm80ELb0ELb0ELb1ELb0ELb1ELb0ELb1ELb0EEENS1_21CollectiveEpilogueFwdINS6_IJS8_SA_S9_EEENS6_IJNS7_ILi1EEESI_SI_EEESC_SE_Li256ELb0ELb1ELb0ELb0EEENS1_19SingleTileSchedulerILb0ELb0ELb1ELi128EEEEEEEEEvNT_6ParamsE --------------------------
	.section	.text._ZN7cutlass13device_kernelIN5flash19enable_sm80_to_sm89INS1_16FlashAttnFwdSm80INS1_25CollectiveMainloopFwdSm80ILi8ELi1ELb1EN4cute5tupleIJNS5_1CILi128EEENS7_ILi64EEENS7_ILi256EEEEEELi256ENS_6half_tEfNS_4arch4Sm80ELb0ELb0ELb1ELb0ELb1ELb0ELb1ELb0EEENS1_21CollectiveEpilogueFwdINS6_IJS8_SA_S9_EEENS6_IJNS7_ILi1EEESI_SI_EEESC_SE_Li256ELb0ELb1ELb0ELb0EEENS1_19SingleTileSchedulerILb0ELb0ELb1ELi128EEEEEEEEEvNT_6ParamsE,"ax",@progbits
	.sectioninfo	@"SHI_REGISTERS=255"
	.align	128
.text._ZN7cutlass13device_kernelIN5flash19enable_sm80_to_sm89INS1_16FlashAttnFwdSm80INS1_25CollectiveMainloopFwdSm80ILi8ELi1ELb1EN4cute5tupleIJNS5_1CILi128EEENS7_ILi64EEENS7_ILi256EEEEEELi256ENS_6half_tEfNS_4arch4Sm80ELb0ELb0ELb1ELb0ELb1ELb0ELb1ELb0EEENS1_21CollectiveEpilogueFwdINS6_IJS8_SA_S9_EEENS6_IJNS7_ILi1EEESI_SI_EEESC_SE_Li256ELb0ELb1ELb0ELb0EEENS1_19SingleTileSchedulerILb0ELb0ELb1ELi128EEEEEEEEEvNT_6ParamsE:
        .type           _ZN7cutlass13device_kernelIN5flash19enable_sm80_to_sm89INS1_16FlashAttnFwdSm80INS1_25CollectiveMainloopFwdSm80ILi8ELi1ELb1EN4cute5tupleIJNS5_1CILi128EEENS7_ILi64EEENS7_ILi256EEEEEELi256ENS_6half_tEfNS_4arch4Sm80ELb0ELb0ELb1ELb0ELb1ELb0ELb1ELb0EEENS1_21CollectiveEpilogueFwdINS6_IJS8_SA_S9_EEENS6_IJNS7_ILi1EEESI_SI_EEESC_SE_Li256ELb0ELb1ELb0ELb0EEENS1_19SingleTileSchedulerILb0ELb0ELb1ELi128EEEEEEEEEvNT_6ParamsE,@function
        .size           _ZN7cutlass13device_kernelIN5flash19enable_sm80_to_sm89INS1_16FlashAttnFwdSm80INS1_25CollectiveMainloopFwdSm80ILi8ELi1ELb1EN4cute5tupleIJNS5_1CILi128EEENS7_ILi64EEENS7_ILi256EEEEEELi256ENS_6half_tEfNS_4arch4Sm80ELb0ELb0ELb1ELb0ELb1ELb0ELb1ELb0EEENS1_21CollectiveEpilogueFwdINS6_IJS8_SA_S9_EEENS6_IJNS7_ILi1EEESI_SI_EEESC_SE_Li256ELb0ELb1ELb0ELb0EEENS1_19SingleTileSchedulerILb0ELb0ELb1ELi128EEEEEEEEEvNT_6ParamsE,(.L_x_1766 - _ZN7cutlass13device_kernelIN5flash19enable_sm80_to_sm89INS1_16FlashAttnFwdSm80INS1_25CollectiveMainloopFwdSm80ILi8ELi1ELb1EN4cute5tupleIJNS5_1CILi128EEENS7_ILi64EEENS7_ILi256EEEEEELi256ENS_6half_tEfNS_4arch4Sm80ELb0ELb0ELb1ELb0ELb1ELb0ELb1ELb0EEENS1_21CollectiveEpilogueFwdINS6_IJS8_SA_S9_EEENS6_IJNS7_ILi1EEESI_SI_EEESC_SE_Li256ELb0ELb1ELb0ELb0EEENS1_19SingleTileSchedulerILb0ELb0ELb1ELi128EEEEEEEEEvNT_6ParamsE)
        .other          _ZN7cutlass13device_kernelIN5flash19enable_sm80_to_sm89INS1_16FlashAttnFwdSm80INS1_25CollectiveMainloopFwdSm80ILi8ELi1ELb1EN4cute5tupleIJNS5_1CILi128EEENS7_ILi64EEENS7_ILi256EEEEEELi256ENS_6half_tEfNS_4arch4Sm80ELb0ELb0ELb1ELb0ELb1ELb0ELb1ELb0EEENS1_21CollectiveEpilogueFwdINS6_IJS8_SA_S9_EEENS6_IJNS7_ILi1EEESI_SI_EEESC_SE_Li256ELb0ELb1ELb0ELb0EEENS1_19SingleTileSchedulerILb0ELb0ELb1ELi128EEEEEEEEEvNT_6ParamsE,@"STO_CUDA_ENTRY STV_DEFAULT"
_ZN7cutlass13device_kernelIN5flash19enable_sm80_to_sm89INS1_16FlashAttnFwdSm80INS1_25CollectiveMainloopFwdSm80ILi8ELi1ELb1EN4cute5tupleIJNS5_1CILi128EEENS7_ILi64EEENS7_ILi256EEEEEELi256ENS_6half_tEfNS_4arch4Sm80ELb0ELb0ELb1ELb0ELb1ELb0ELb1ELb0EEENS1_21CollectiveEpilogueFwdINS6_IJS8_SA_S9_EEENS6_IJNS7_ILi1EEESI_SI_EEESC_SE_Li256ELb0ELb1ELb0ELb0EEENS1_19SingleTileSchedulerILb0ELb0ELb1ELi128EEEEEEEEEvNT_6ParamsE:
[----:B------:R-:W-:-:S03]  /*0000*/  MOV R1, c[0x0][0x28] ;  /* 0x00000a0000017a02 */ /* 0x000fc60000000f00 */
[----:B------:R-:W1:Y:S01]  /*0010*/  S2UR UR16, SR_CTAID.Z ;  /* 0x00000000001079c3 */ /* 0x000e620000002700 */
[----:B------:R-:W-:Y:S02]  /*0020*/  IADD3 R1, R1, -0xc0, RZ ;  /* 0xffffff4001017810 */ /* 0x000fe40007ffe0ff */
[----:B-1----:R-:W-:-:S13]  /*0030*/  ISETP.LE.AND P0, PT, RZ, UR16, PT ;  /* 0x00000010ff007c0c */ /* 0x002fda000bf03270 */
[----:B------:R-:W-:Y:S05]  /*0040*/  @!P0 EXIT ;  /* 0x000000000000894d */ /* 0x000fea0003800000 */
[----:B------:R-:W-:Y:S02]  /*0050*/  ULDC.64 UR6, c[0x0][0x370] ;  /* 0x0000dc0000067ab9 */ /* 0x000fe40000000a00 */
[----:B------:R-:W-:Y:S02]  /*0060*/  UISETP.NE.U32.AND UP1, UPT, URZ, UR6, UPT ;  /* 0x000000063f00728c */ /* 0x000fe4000bf25070 */
[----:B------:R-:W-:Y:S02]  /*0070*/  ULDC.64 UR4, c[0x0][0x340] ;  /* 0x0000d00000047ab9 */ /* 0x000fe40000000a00 */
[----:B------:R-:W-:Y:S02]  /*0080*/  UISETP.NE.AND.EX UP1, UPT, URZ, UR7, UPT, UP1 ;  /* 0x000000073f00728c */ /* 0x000fe4000bf25310 */
[----:B------:R-:W-:Y:S02]  /*0090*/  UISETP.NE.U32.AND UP0, UPT, URZ, UR4, UPT ;  /* 0x000000043f00728c */ /* 0x000fe4000bf05070 */
[----:B------:R-:W-:-:S02]  /*00a0*/  ULDC.64 UR8, c[0x0][0x370] ;  /* 0x0000dc0000087ab9 */ /* 0x000fc40000000a00 */
[----:B------:R-:W-:Y:S01]  /*00b0*/  UISETP.NE.AND.EX UP0, UPT, URZ, UR5, UPT, UP0 ;  /* 0x000000053f00728c */ /* 0x000fe2000bf05300 */
[----:B------:R-:W-:Y:S01]  /*00c0*/  PLOP3.LUT P1, PT, PT, PT, UP1, 0x80, 0x0 ;  /* 0x000000000000781c */ /* 0x000fe20003f2f018 */
[----:B------:R-:W-:Y:S02]  /*00d0*/  ULDC.64 UR14, c[0x0][0x118] ;  /* 0x00004600000e7ab9 */ /* 0x000fe40000000a00 */
[----:B------:R-:W-:Y:S02]  /*00e0*/  ULDC.64 UR6, c[0x0][0x340] ;  /* 0x0000d00000067ab9 */ /* 0x000fe40000000a00 */
[----:B------:R-:W-:Y:S01]  /*00f0*/  @UP1 UMOV UR5, 0x4 ;  /* 0x0000000400051882 */ /* 0x000fe20000000000 */
[----:B------:R-:W-:Y:S01]  /*0100*/  PLOP3.LUT P0, PT, PT, PT, UP0, 0x80, 0x0 ;  /* 0x000000000000781c */ /* 0x000fe20003f0f008 */
[----:B------:R-:W-:-:S03]  /*0110*/  @UP1 UIMAD.WIDE UR8, UR16, UR5, UR8 ;  /* 0x00000005100812a5 */ /* 0x000fc6000f8e0208 */
[----:B------:R-:W-:Y:S02]  /*0120*/  @UP0 UMOV UR4, 0x4 ;  /* 0x0000000400040882 */ /* 0x000fe40000000000 */
[----:B------:R-:W-:Y:S01]  /*0130*/  @UP0 UIMAD.WIDE UR4, UR16, UR4, UR6 ;  /* 0x00000004100402a5 */ /* 0x000fe2000f8e0206 */
[----:B------:R-:W-:Y:S02]  /*0140*/  IMAD.U32 R4, RZ, RZ, UR8 ;  /* 0x00000008ff047e24 */ /* 0x000fe4000f8e00ff */
[----:B------:R-:W-:-:S03]  /*0150*/  IMAD.U32 R5, RZ, RZ, UR9 ;  /* 0x00000009ff057e24 */ /* 0x000fc6000f8e00ff */
[----:B------:R-:W-:Y:S01]  /*0160*/  IMAD.U32 R2, RZ, RZ, UR4 ;  /* 0x00000004ff027e24 */ /* 0x000fe2000f8e00ff */
[----:B------:R-:W-:Y:S01]  /*0170*/  ULDC UR4, c[0x0][0x2ac] ;  /* 0x0000ab0000047ab9 */ /* 0x000fe20000000800 */
[----:B------:R-:W2:Y:S01]  /*0180*/  @P1 LDG.E R4, [R4.64] ;  /* 0x0000000e04041981 */ /* 0x000ea2000c1e1900 */
[----:B------:R-:W-:-:S05]  /*0190*/  IMAD.U32 R3, RZ, RZ, UR5 ;  /* 0x00000005ff037e24 */ /* 0x000fca000f8e00ff */
[----:B------:R1:W3:Y:S04]  /*01a0*/  @P0 LDG.E R2, [R2.64] ;  /* 0x0000000e02020981 */ /* 0x0002e8000c1e1900 */
[----:B------:R-:W4:Y:S01]  /*01b0*/  S2R R27, SR_TID.X ;  /* 0x00000000001b7919 */ /* 0x000f220000002100 */
[----:B------:R-:W-:Y:S02]  /*01c0*/  ULDC UR6, c[0x0][0x1d0] ;  /* 0x0000740000067ab9 */ /* 0x000fe40000000800 */
[----:B------:R-:W-:Y:S02]  /*01d0*/  UIMAD UR6, UR4, UR6, 0x3f ;  /* 0x0000003f040674a4 */ /* 0x000fe4000f8e0206 */
[----:B------:R-:W-:Y:S02]  /*01e0*/  UMOV UR11, URZ ;  /* 0x0000003f000b7c82 */ /* 0x000fe40008000000 */
[----:B------:R-:W-:-:S04]  /*01f0*/  USHF.R.S32.HI UR5, URZ, 0x1f, UR6 ;  /* 0x0000001f3f057899 */ /* 0x000fc80008011406 */
[----:B------:R-:W-:Y:S01]  /*0200*/  ULEA.HI UR5, UR5, UR6, URZ, 0x6 ;  /* 0x0000000605057291 */ /* 0x000fe2000f8f303f */
[----:B----4-:R-:W-:-:S04]  /*0210*/  SHF.R.S32.HI R26, RZ, 0x1f, R27 ;  /* 0x0000001fff1a7819 */ /* 0x010fc8000001141b */
[----:B-1----:R-:W-:Y:S01]  /*0220*/  LEA.HI R3, R26, R27, RZ, 0x3 ;  /* 0x0000001b1a037211 */ /* 0x002fe200078f18ff */
[----:B------:R-:W-:-:S03]  /*0230*/  USHF.R.S32.HI UR8, URZ, 0x6, UR5 ;  /* 0x000000063f087899 */ /* 0x000fc60008011405 */
[----:B------:R-:W-:Y:S02]  /*0240*/  LOP3.LUT R0, R3, 0xfffffff8, RZ, 0xc0, !PT ;  /* 0xfffffff803007812 */ /* 0x000fe400078ec0ff */
[----:B------:R-:W-:-:S03]  /*0250*/  SHF.R.S32.HI R18, RZ, 0x3, R3 ;  /* 0x00000003ff127819 */ /* 0x000fc60000011403 */
[----:B------:R-:W-:Y:S02]  /*0260*/  IMAD.IADD R20, R27, 0x1, -R0 ;  /* 0x000000011b147824 */ /* 0x000fe400078e0a00 */
[----:B------:R-:W-:Y:S02]  /*0270*/  IMAD.U32 R0, RZ, RZ, UR8 ;  /* 0x00000008ff007e24 */ /* 0x000fe4000f8e00ff */
[----:B------:R-:W-:Y:S02]  /*0280*/  IMAD R86, R20, 0x20, R18 ;  /* 0x0000002014567824 */ /* 0x000fe400078e0212 */
[----:B------:R-:W-:Y:S01]  /*0290*/  IMAD.MOV.U32 R87, RZ, RZ, c[0x0][0x2b8] ;  /* 0x0000ae00ff577624 */ /* 0x000fe200078e00ff */
[----:B------:R-:W-:Y:S01]  /*02a0*/  ULDC UR10, c[0x0][0x1d0] ;  /* 0x00007400000a7ab9 */ /* 0x000fe20000000800 */
[----:B------:R-:W-:Y:S01]  /*02b0*/  IMAD R0, R0, 0x40, R86 ;  /* 0x0000004000007824 */ /* 0x000fe200078e0256 */
[----:B------:R-:W-:Y:S02]  /*02c0*/  UIMAD UR10, UR4, UR10, URZ ;  /* 0x0000000a040a72a4 */ /* 0x000fe4000f8e023f */
[----:B------:R-:W-:Y:S01]  /*02d0*/  ISETP.NE.AND P2, PT, R87, 0x1, PT ;  /* 0x000000015700780c */ /* 0x000fe20003f45270 */
[----:B------:R-:W-:Y:S01]  /*02e0*/  ULDC.64 UR4, c[0x0][0x2b0] ;  /* 0x0000ac0000047ab9 */ /* 0x000fe20000000a00 */
[----:B------:R-:W-:-:S02]  /*02f0*/  IADD3 R0, R0, -0x40, RZ ;  /* 0xffffffc000007810 */ /* 0x000fc40007ffe0ff */
[----:B------:R-:W-:Y:S01]  /*0300*/  LOP3.LUT R176, R176, 0xffffffef, RZ, 0xc0, !PT ;  /* 0xffffffefb0b07812 */ /* 0x000fe200078ec0ff */
[----:B------:R-:W-:-:S08]  /*0310*/  IMAD.MOV.U32 R36, RZ, RZ, RZ ;  /* 0x000000ffff247224 */ /* 0x000fd000078e00ff */
[----:B------:R-:W-:Y:S01]  /*0320*/  @P2 LOP3.LUT R176, R176, 0x10, RZ, 0xfc, !PT ;  /* 0x00000010b0b02812 */ /* 0x000fe200078efcff */
[----:B------:R-:W1:Y:S01]  /*0330*/  S2UR UR9, SR_CTAID.Y ;  /* 0x00000000000979c3 */ /* 0x000e620000002600 */
[----:B------:R-:W4:Y:S01]  /*0340*/  S2R R7, SR_CTAID.X ;  /* 0x0000000000077919 */ /* 0x000f220000002500 */
[----:B------:R-:W-:Y:S01]  /*0350*/  IMAD.MOV.U32 R11, RZ, RZ, c[0x0][0x2c4] ;  /* 0x0000b100ff0b7624 */ /* 0x000fe200078e00ff */
[----:B------:R-:W-:Y:S01]  /*0360*/  USHF.R.S32.HI UR18, URZ, 0x1f, UR16 ;  /* 0x0000001f3f127899 */ /* 0x000fe20008011410 */
[----:B----4-:R-:W-:Y:S01]  /*0370*/  IMAD R8, R7, 0x80, R86 ;  /* 0x0000008007087824 */ /* 0x010fe200078e0256 */
[----:B------:R-:W-:Y:S06]  /*0380*/  BAR.SYNC.DEFER_BLOCKING 0x0 ;  /* 0x0000000000007b1d */ /* 0x000fec0000010000 */
[----:B--2---:R-:W2:Y:S08]  /*0390*/  @P1 R2UR UR11, R4 ;  /* 0x00000000040b13c2 */ /* 0x004eb000000e0000 */
[----:B---3--:R3:W4:Y:S01]  /*03a0*/  @P0 R2UR UR7, R2 ;  /* 0x00000000020703c2 */ /* 0x00872200000e0000 */
[----:B------:R-:W-:Y:S01]  /*03b0*/  ISETP.GE.AND P0, PT, R0, UR10, PT ;  /* 0x0000000a00007c0c */ /* 0x000fe2000bf06270 */
[----:B----4-:R-:W-:-:S02]  /*03c0*/  @!UP0 UMOV UR7, UR16 ;  /* 0x0000001000078c82 */ /* 0x010fc40008000000 */
[----:B------:R-:W-:Y:S01]  /*03d0*/  USHF.R.S32.HI UR6, URZ, 0x1f, UR7 ;  /* 0x0000001f3f067899 */ /* 0x000fe20008011407 */
[----:B------:R-:W-:-:S03]  /*03e0*/  ISETP.GT.OR P0, PT, R86, 0x3f, P0 ;  /* 0x0000003f5600780c */ /* 0x000fc60000704670 */
[----:B------:R-:W-:Y:S01]  /*03f0*/  UIMAD UR6, UR6, UR4, URZ ;  /* 0x00000004060672a4 */ /* 0x000fe2000f8e023f */
[----:B--2---:R-:W-:Y:S01]  /*0400*/  IADD3 R15, R0, UR11, RZ ;  /* 0x0000000b000f7c10 */ /* 0x004fe2000fffe0ff */
[----:B------:R-:W-:-:S04]  /*0410*/  UIMAD.WIDE.U32 UR12, UR7, UR4, URZ ;  /* 0x00000004070c72a5 */ /* 0x000fc8000f8e003f */
[----:B------:R-:W-:Y:S01]  /*0420*/  @P2 IMAD.HI.U32 R0, R15, c[0x0][0x2bc], RZ ;  /* 0x0000af000f002a27 */ /* 0x000fe200078e00ff */
[----:B------:R-:W-:-:S03]  /*0430*/  UIMAD UR6, UR7, UR5, UR6 ;  /* 0x00000005070672a4 */ /* 0x000fc6000f8e0206 */
[----:B------:R-:W-:Y:S01]  /*0440*/  IMAD.MOV.U32 R12, RZ, RZ, R15 ;  /* 0x000000ffff0c7224 */ /* 0x000fe200078e000f */
[----:B------:R-:W-:Y:S01]  /*0450*/  @P2 SHF.R.U32.HI R12, RZ, c[0x0][0x2c0], R0 ;  /* 0x0000b000ff0c2a19 */ /* 0x000fe20000011600 */
[----:B------:R-:W-:Y:S02]  /*0460*/  UIADD3 UR6, UR13, UR6, URZ ;  /* 0x000000060d067290 */ /* 0x000fe4000fffe03f */
[----:B-1----:R-:W-:Y:S01]  /*0470*/  USHF.R.S32.HI UR7, URZ, 0x1f, UR9 ;  /* 0x0000001f3f077899 */ /* 0x002fe20008011409 */
[----:B------:R-:W-:Y:S01]  /*0480*/  @!P0 IADD3 R0, P2, R12, UR12, RZ ;  /* 0x0000000c0c008c10 */ /* 0x000fe2000ff5e0ff */
[----:B------:R-:W-:-:S03]  /*0490*/  ULDC.64 UR4, c[0x0][0x1b8] ;  /* 0x00006e0000047ab9 */ /* 0x000fc60000000a00 */
[----:B---3--:R-:W-:Y:S02]  /*04a0*/  @!P0 LEA R2, P1, R0, c[0x0][0x2a0], 0x2 ;  /* 0x0000a80000028a11 */ /* 0x008fe400078210ff */
[----:B------:R-:W-:-:S04]  /*04b0*/  @!P0 LEA.HI.X.SX32 R3, R12, UR6, 0x1, P2 ;  /* 0x000000060c038c11 */ /* 0x000fc800090f0eff */
[----:B------:R-:W-:-:S05]  /*04c0*/  @!P0 LEA.HI.X R3, R0, c[0x0][0x2a4], R3, 0x2, P1 ;  /* 0x0000a90000038a11 */ /* 0x000fca00008f1403 */
[----:B------:R1:W2:Y:S01]  /*04d0*/  @!P0 LDG.E R36, [R2.64] ;  /* 0x0000000e02248981 */ /* 0x0002a2000c1e1900 */
[----:B------:R-:W-:Y:S01]  /*04e0*/  ISETP.NE.AND P0, PT, R11, 0x1, PT ;  /* 0x000000010b00780c */ /* 0x000fe20003f05270 */
[----:B------:R-:W-:Y:S02]  /*04f0*/  UIMAD UR17, UR7, UR4, URZ ;  /* 0x00000004071172a4 */ /* 0x000fe4000f8e023f */
[----:B------:R-:W-:Y:S02]  /*0500*/  UIMAD.WIDE.U32 UR20, UR9, UR4, URZ ;  /* 0x00000004091472a5 */ /* 0x000fe4000f8e003f */
[----:B------:R-:W-:-:S03]  /*0510*/  UIMAD UR17, UR9, UR5, UR17 ;  /* 0x00000005091172a4 */ /* 0x000fc6000f8e0211 */
[----:B------:R-:W-:Y:S02]  /*0520*/  ULDC.64 UR4, c[0x0][0x1c0] ;  /* 0x0000700000047ab9 */ /* 0x000fe40000000a00 */
[----:B------:R-:W-:Y:S02]  /*0530*/  UIMAD UR18, UR18, UR4, URZ ;  /* 0x00000004121272a4 */ /* 0x000fe4000f8e023f */
[----:B------:R-:W-:Y:S01]  /*0540*/  UIADD3 UR21, UR21, UR17, URZ ;  /* 0x0000001115157290 */ /* 0x000fe2000fffe03f */
[----:B------:R-:W-:Y:S01]  /*0550*/  @P0 IMAD.HI.U32 R0, R8, c[0x0][0x2c8], RZ ;  /* 0x0000b20008000a27 */ /* 0x000fe200078e00ff */
[----:B------:R-:W-:Y:S02]  /*0560*/  UIMAD UR5, UR16, UR5, UR18 ;  /* 0x00000005100572a4 */ /* 0x000fe4000f8e0212 */
[----:B------:R-:W-:Y:S01]  /*0570*/  UIMAD.WIDE.U32 UR16, UR16, UR4, UR20 ;  /* 0x00000004101072a5 */ /* 0x000fe2000f8e0014 */
[----:B------:R-:W-:Y:S01]  /*0580*/  IMAD.MOV.U32 R4, RZ, RZ, R8 ;  /* 0x000000ffff047224 */ /* 0x000fe200078e0008 */
[----:B------:R-:W-:-:S02]  /*0590*/  @P0 SHF.R.U32.HI R4, RZ, c[0x0][0x2cc], R0 ;  /* 0x0000b300ff040a19 */ /* 0x000fc40000011600 */
[----:B------:R-:W-:Y:S02]  /*05a0*/  UIADD3 UR5, UR17, UR5, URZ ;  /* 0x0000000511057290 */ /* 0x000fe4000fffe03f */
[--C-:B------:R-:W-:Y:S01]  /*05b0*/  SHF.R.S32.HI R5, RZ, 0x1f, R4.reuse ;  /* 0x0000001fff057819 */ /* 0x100fe20000011404 */
[----:B------:R-:W-:Y:S02]  /*05c0*/  IMAD.MOV R0, RZ, RZ, -R4 ;  /* 0x000000ffff007224 */ /* 0x000fe400078e0a04 */
[----:B-1----:R-:W-:Y:S02]  /*05d0*/  IMAD.U32 R3, RZ, RZ, UR17 ;  /* 0x00000011ff037e24 */ /* 0x002fe4000f8e00ff */
[----:B------:R-:W-:Y:S02]  /*05e0*/  IMAD R6, R5, c[0x0][0x1b0], RZ ;  /* 0x00006c0005067a24 */ /* 0x000fe400078e02ff */
[----:B------:R-:W-:Y:S02]  /*05f0*/  IMAD.U32 R2, RZ, RZ, UR16 ;  /* 0x00000010ff027e24 */ /* 0x000fe4000f8e00ff */
[----:B------:R-:W-:-:S02]  /*0600*/  IMAD.U32 R3, RZ, RZ, UR5 ;  /* 0x00000005ff037e24 */ /* 0x000fc4000f8e00ff */
[----:B------:R-:W-:Y:S01]  /*0610*/  IMAD.SHL.U32 R179, R20, 0x8, RZ ;  /* 0x0000000814b37824 */ /* 0x000fe200078e00ff */
[----:B------:R-:W-:Y:S01]  /*0620*/  STL [R1+0x88], R86 ;  /* 0x0000885601007387 */ /* 0x000fe20000100800 */
[----:B------:R-:W-:Y:S01]  /*0630*/  IMAD R5, R0, c[0x0][0x2c4], R8 ;  /* 0x0000b10000057a24 */ /* 0x000fe200078e0208 */
[----:B------:R-:W-:Y:S01]  /*0640*/  LEA.HI R16, R26, R27, RZ, 0x4 ;  /* 0x0000001b1a107211 */ /* 0x000fe200078f20ff */
[----:B------:R-:W-:Y:S01]  /*0650*/  IMAD.WIDE.U32 R2, R4, c[0x0][0x1b0], R2 ;  /* 0x00006c0004027a25 */ /* 0x000fe200078e0002 */
[----:B------:R-:W-:-:S03]  /*0660*/  ULDC.64 UR4, c[0x0][0x1e8] ;  /* 0x00007a0000047ab9 */ /* 0x000fc60000000a00 */
[----:B------:R-:W-:Y:S01]  /*0670*/  IMAD R0, R4, c[0x0][0x1b4], R6 ;  /* 0x00006d0004007a24 */ /* 0x000fe200078e0206 */
[----:B------:R-:W-:-:S03]  /*0680*/  SHF.R.S32.HI R4, RZ, 0x1f, R5 ;  /* 0x0000001fff047819 */ /* 0x000fc60000011405 */
[----:B------:R-:W-:Y:S02]  /*0690*/  IMAD.IADD R3, R3, 0x1, R0 ;  /* 0x0000000103037824 */ /* 0x000fe400078e0200 */
[----:B------:R-:W-:Y:S02]  /*06a0*/  IMAD R0, R4, c[0x0][0x1a8], RZ ;  /* 0x00006a0004007a24 */ /* 0x000fe400078e02ff */
[----:B------:R-:W-:-:S04]  /*06b0*/  IMAD.WIDE.U32 R2, R5, c[0x0][0x1a8], R2 ;  /* 0x00006a0005027a25 */ /* 0x000fc800078e0002 */
[----:B------:R-:W-:Y:S01]  /*06c0*/  IMAD R0, R5, c[0x0][0x1ac], R0 ;  /* 0x00006b0005007a24 */ /* 0x000fe200078e0200 */
[----:B------:R-:W-:-:S03]  /*06d0*/  LEA R14, P0, R2, c[0x0][0x160], 0x1 ;  /* 0x00005800020e7a11 */ /* 0x000fc600078008ff */
[----:B------:R-:W-:Y:S02]  /*06e0*/  IMAD.IADD R0, R3, 0x1, R0 ;  /* 0x0000000103007824 */ /* 0x000fe400078e0200 */
[----:B------:R-:W-:Y:S02]  /*06f0*/  IMAD.SHL.U32 R3, R18, 0x40, RZ ;  /* 0x0000004012037824 */ /* 0x000fe400078e00ff */
[----:B------:R-:W-:Y:S01]  /*0700*/  IMAD R11, R11, c[0x0][0x168], RZ ;  /* 0x00005a000b0b7a24 */ /* 0x000fe200078e02ff */
[----:B------:R-:W-:Y:S01]  /*0710*/  LEA.HI.X R13, R2, c[0x0][0x164], R0, 0x1, P0 ;  /* 0x00005900020d7a11 */ /* 0x000fe200000f0c00 */
[----:B------:R-:W-:Y:S01]  /*0720*/  IMAD R17, R7, 0x80, R18 ;  /* 0x0000008007117824 */ /* 0x000fe200078e0212 */
[----:B------:R-:W-:Y:S01]  /*0730*/  LOP3.LUT R0, R3, 0x1c0, RZ, 0xc0, !PT ;  /* 0x000001c003007812 */ /* 0x000fe200078ec0ff */
[----:B------:R-:W-:Y:S01]  /*0740*/  SHFL.IDX PT, R2, R14, RZ, 0x181f ;  /* 0x00181fff0e027589 */ /* 0x000fe200000e0000 */
[----:B------:R-:W-:Y:S02]  /*0750*/  LEA.HI R5, R26, R27, RZ, 0x6 ;  /* 0x0000001b1a057211 */ /* 0x000fe400078f30ff */
[----:B------:R-:W-:Y:S01]  /*0760*/  ISETP.GE.AND P0, PT, R17, R11, PT ;  /* 0x0000000b1100720c */ /* 0x000fe20003f06270 */
[----:B------:R-:W1:Y:S01]  /*0770*/  SHFL.IDX PT, R3, R13, RZ, 0x181f ;  /* 0x00181fff0d037589 */ /* 0x000e6200000e0000 */
[----:B------:R-:W-:-:S02]  /*0780*/  SHF.R.U32.HI R4, RZ, 0x3, R0 ;  /* 0x00000003ff047819 */ /* 0x000fc40000011600 */
[----:B------:R-:W-:-:S04]  /*0790*/  LOP3.LUT R0, R0, 0x38, R179, 0xf8, !PT ;  /* 0x0000003800007812 */ /* 0x000fc800078ef8b3 */
[----:B------:R-:W-:Y:S01]  /*07a0*/  LOP3.LUT R0, R0, R4, RZ, 0x3c, !PT ;  /* 0x0000000400007212 */ /* 0x000fe200078e3cff */
[----:B------:R-:W-:Y:S01]  /*07b0*/  IMAD.SHL.U32 R4, R5, 0x8, RZ ;  /* 0x0000000805047824 */ /* 0x000fe200078e00ff */
[C---:B------:R-:W-:Y:S02]  /*07c0*/  IADD3 R134, R179.reuse, 0x40, RZ ;  /* 0x00000040b3867810 */ /* 0x040fe40007ffe0ff */
[C---:B------:R-:W-:Y:S02]  /*07d0*/  IADD3 R133, R179.reuse, 0x80, RZ ;  /* 0x00000080b3857810 */ /* 0x040fe40007ffe0ff */
[----:B------:R-:W-:Y:S02]  /*07e0*/  IADD3 R177, R179, 0xc0, RZ ;  /* 0x000000c0b3b17810 */ /* 0x000fe40007ffe0ff */
[----:B------:R-:W-:Y:S02]  /*07f0*/  LOP3.LUT R178, R0, 0xfffffe00, R4, 0xf8, !PT ;  /* 0xfffffe0000b27812 */ /* 0x000fe400078ef804 */
[----:B------:R-:W-:-:S02]  /*0800*/  @!P0 SHF.R.S32.HI R4, RZ, 0x1f, R134 ;  /* 0x0000001fff048819 */ /* 0x000fc40000011486 */
[----:B------:R-:W-:Y:S02]  /*0810*/  @!P0 SHF.R.S32.HI R0, RZ, 0x1f, R133 ;  /* 0x0000001fff008819 */ /* 0x000fe40000011485 */
[----:B------:R-:W-:Y:S02]  /*0820*/  @!P0 SHF.R.S32.HI R5, RZ, 0x1f, R177 ;  /* 0x0000001fff058819 */ /* 0x000fe400000114b1 */
[----:B------:R-:W-:Y:S02]  /*0830*/  ISETP.GE.AND P6, PT, R179, c[0x0][0x198], PT ;  /* 0x00006600b3007a0c */ /* 0x000fe40003fc6270 */
[----:B------:R-:W-:Y:S02]  /*0840*/  @!P0 LEA.HI R6, R4, R134, RZ, 0x3 ;  /* 0x0000008604068211 */ /* 0x000fe400078f18ff */
[----:B------:R-:W-:Y:S02]  /*0850*/  ISETP.GE.AND P5, PT, R134, c[0x0][0x198], PT ;  /* 0x0000660086007a0c */ /* 0x000fe40003fa6270 */
[----:B------:R-:W-:-:S02]  /*0860*/  @!P0 LEA.HI R4, R0, R133, RZ, 0x3 ;  /* 0x0000008500048211 */ /* 0x000fc400078f18ff */
[----:B------:R-:W-:Y:S02]  /*0870*/  ISETP.GE.AND P4, PT, R133, c[0x0][0x198], PT ;  /* 0x0000660085007a0c */ /* 0x000fe40003f86270 */
[----:B------:R-:W-:Y:S02]  /*0880*/  @!P0 LEA.HI R0, R5, R177, RZ, 0x3 ;  /* 0x000000b105008211 */ /* 0x000fe400078f18ff */
[----:B------:R-:W-:Y:S02]  /*0890*/  ISETP.GE.AND P3, PT, R177, c[0x0][0x198], PT ;  /* 0x00006600b1007a0c */ /* 0x000fe40003f66270 */
[----:B------:R-:W-:Y:S01]  /*08a0*/  @!P0 LOP3.LUT R6, R6, 0xfffffff8, RZ, 0xc0, !PT ;  /* 0xfffffff806068812 */ /* 0x000fe200078ec0ff */
[----:B------:R3:W-:Y:S01]  /*08b0*/  STL [R1+0xb4], R8 ;  /* 0x0000b40801007387 */ /* 0x0007e20000100800 */
[----:B------:R-:W-:Y:S02]  /*08c0*/  @!P0 LOP3.LUT R4, R4, 0xfffffff8, RZ, 0xc0, !PT ;  /* 0xfffffff804048812 */ /* 0x000fe400078ec0ff */
[----:B------:R-:W-:Y:S01]  /*08d0*/  @!P0 LOP3.LUT R10, R0, 0xfffffff8, RZ, 0xc0, !PT ;  /* 0xfffffff8000a8812 */ /* 0x000fe200078ec0ff */
[----:B------:R-:W-:-:S02]  /*08e0*/  @!P0 IMAD.SHL.U32 R0, R178, 0x2, RZ ;  /* 0x00000002b2008824 */ /* 0x000fc400078e00ff */
[----:B-1----:R-:W-:-:S04]  /*08f0*/  @!P0 IMAD.WIDE R6, R6, 0x2, R2 ;  /* 0x0000000206068825 */ /* 0x002fc800078e0202 */
[----:B------:R-:W-:-:S04]  /*0900*/  @!P0 IMAD.WIDE R4, R4, 0x2, R2 ;  /* 0x0000000204048825 */ /* 0x000fc800078e0202 */
[----:B---3--:R-:W-:-:S04]  /*0910*/  @!P0 IMAD.WIDE R8, R179, 0x2, R2 ;  /* 0x00000002b3088825 */ /* 0x008fc800078e0202 */
[----:B------:R-:W-:Y:S01]  /*0920*/  @!P0 IMAD.WIDE R2, R10, 0x2, R2 ;  /* 0x000000020a028825 */ /* 0x000fe200078e0202 */
[----:B------:R-:W-:Y:S01]  /*0930*/  @!PT LDS RZ, [RZ] ;  /* 0x00000000fffff984 */ /* 0x000fe20000000800 */
[----:B------:R1:W-:Y:S04]  /*0940*/  @!P0 LDGSTS.E.BYPASS.LTC128B.128 [R0+0x100], [R8.64], !P6 ;  /* 0x0010000008008fae */ /* 0x0003e8000f101d4e */
[----:B------:R3:W-:Y:S04]  /*0950*/  @!P0 LDGSTS.E.BYPASS.LTC128B.128 [R0+0x4100], [R6.64], !P5 ;  /* 0x0410000006008fae */ /* 0x0007e8000e901d4e */
[----:B------:R4:W-:Y:S04]  /*0960*/  @!P0 LDGSTS.E.BYPASS.LTC128B.128 [R0+0x8100], [R4.64], !P4 ;  /* 0x0810000004008fae */ /* 0x0009e8000e101d4e */
[----:B------:R5:W-:Y:S01]  /*0970*/  @!P0 LDGSTS.E.BYPASS.LTC128B.128 [R0+0xc100], [R2.64], !P3 ;  /* 0x0c10000002008fae */ /* 0x000be2000d901d4e */
[----:B-1----:R-:W-:-:S04]  /*0980*/  IADD3 R8, R17, 0x20, RZ ;  /* 0x0000002011087810 */ /* 0x002fc80007ffe0ff */
[----:B------:R-:W-:Y:S01]  /*0990*/  ISETP.GE.AND P0, PT, R8, R11, PT ;  /* 0x0000000b0800720c */ /* 0x000fe20003f06270 */
[----:B-----5:R-:W-:Y:S04]  /*09a0*/  SHFL.IDX PT, R2, R14, 0x1, 0x181f ;  /* 0x00381f000e027f89 */ /* 0x020fe800000e0000 */
[----:B------:R-:W1:Y:S08]  /*09b0*/  SHFL.IDX PT, R3, R13, 0x1, 0x181f ;  /* 0x00381f000d037f89 */ /* 0x000e7000000e0000 */
[----:B----4-:R-:W-:-:S02]  /*09c0*/  @!P0 SHF.R.S32.HI R4, RZ, 0x1f, R134 ;  /* 0x0000001fff048819 */ /* 0x010fc40000011486 */
[----:B---3--:R-:W-:Y:S02]  /*09d0*/  @!P0 SHF.R.S32.HI R0, RZ, 0x1f, R133 ;  /* 0x0000001fff008819 */ /* 0x008fe40000011485 */
[----:B------:R-:W-:Y:S02]  /*09e0*/  @!P0 SHF.R.S32.HI R5, RZ, 0x1f, R177 ;  /* 0x0000001fff058819 */ /* 0x000fe400000114b1 */
[----:B------:R-:W-:Y:S02]  /*09f0*/  @!P0 LEA.HI R6, R4, R134, RZ, 0x3 ;  /* 0x0000008604068211 */ /* 0x000fe400078f18ff */
[----:B------:R-:W-:Y:S02]  /*0a00*/  @!P0 LEA.HI R4, R0, R133, RZ, 0x3 ;  /* 0x0000008500048211 */ /* 0x000fe400078f18ff */
[----:B------:R-:W-:Y:S02]  /*0a10*/  @!P0 LEA.HI R0, R5, R177, RZ, 0x3 ;  /* 0x000000b105008211 */ /* 0x000fe400078f18ff */
[----:B------:R-:W-:-:S02]  /*0a20*/  @!P0 LOP3.LUT R6, R6, 0xfffffff8, RZ, 0xc0, !PT ;  /* 0xfffffff806068812 */ /* 0x000fc400078ec0ff */
[----:B------:R-:W-:Y:S02]  /*0a30*/  @!P0 LOP3.LUT R4, R4, 0xfffffff8, RZ, 0xc0, !PT ;  /* 0xfffffff804048812 */ /* 0x000fe400078ec0ff */
[----:B------:R-:W-:Y:S01]  /*0a40*/  @!P0 LOP3.LUT R10, R0, 0xfffffff8, RZ, 0xc0, !PT ;  /* 0xfffffff8000a8812 */ /* 0x000fe200078ec0ff */
[----:B------:R-:W-:Y:S02]  /*0a50*/  @!P0 IMAD.SHL.U32 R0, R178, 0x2, RZ ;  /* 0x00000002b2008824 */ /* 0x000fe400078e00ff */
[----:B-1----:R-:W-:-:S04]  /*0a60*/  @!P0 IMAD.WIDE R8, R179, 0x2, R2 ;  /* 0x00000002b3088825 */ /* 0x002fc800078e0202 */
[--C-:B------:R-:W-:Y:S01]  /*0a70*/  @!P0 IMAD.WIDE R6, R6, 0x2, R2.reuse ;  /* 0x0000000206068825 */ /* 0x100fe200078e0202 */
[----:B------:R1:W-:Y:S03]  /*0a80*/  @!P0 LDGSTS.E.BYPASS.LTC128B.128 [R0+0x1100], [R8.64], !P6 ;  /* 0x0110000008008fae */ /* 0x0003e6000f101d4e */
[--C-:B------:R-:W-:Y:S01]  /*0a90*/  @!P0 IMAD.WIDE R4, R4, 0x2, R2.reuse ;  /* 0x0000000204048825 */ /* 0x100fe200078e0202 */
[----:B------:R3:W-:Y:S03]  /*0aa0*/  @!P0 LDGSTS.E.BYPASS.LTC128B.128 [R0+0x5100], [R6.64], !P5 ;  /* 0x0510000006008fae */ /* 0x0007e6000e901d4e */
[----:B------:R-:W-:Y:S01]  /*0ab0*/  @!P0 IMAD.WIDE R2, R10, 0x2, R2 ;  /* 0x000000020a028825 */ /* 0x000fe200078e0202 */
[----:B------:R1:W-:Y:S04]  /*0ac0*/  @!P0 LDGSTS.E.BYPASS.LTC128B.128 [R0+0x9100], [R4.64], !P4 ;  /* 0x0910000004008fae */ /* 0x0003e8000e101d4e */
[----:B------:R4:W-:Y:S01]  /*0ad0*/  @!P0 LDGSTS.E.BYPASS.LTC128B.128 [R0+0xd100], [R2.64], !P3 ;  /* 0x0d10000002008fae */ /* 0x0009e2000d901d4e */
[----:B---3--:R-:W-:-:S04]  /*0ae0*/  IADD3 R6, R17, 0x40, RZ ;  /* 0x0000004011067810 */ /* 0x008fc80007ffe0ff */
[----:B------:R-:W-:Y:S02]  /*0af0*/  ISETP.GE.AND P0, PT, R6, R11, PT ;  /* 0x0000000b0600720c */ /* 0x000fe40003f06270 */
[----:B------:R-:W-:Y:S01]  /*0b00*/  SHF.R.S32.HI R6, RZ, 0x4, R16 ;  /* 0x00000004ff067819 */ /* 0x000fe20000011410 */
[----:B----4-:R-:W-:Y:S01]  /*0b10*/  SHFL.IDX PT, R2, R14, 0x2, 0x181f ;  /* 0x00581f000e027f89 */ /* 0x010fe200000e0000 */
[----:B-1----:R-:W-:-:S03]  /*0b20*/  IMAD.MOV R0, RZ, RZ, -R12 ;  /* 0x000000ffff007224 */ /* 0x002fc600078e0a0c */
[----:B------:R-:W1:Y:S01]  /*0b30*/  SHFL.IDX PT, R3, R13, 0x2, 0x181f ;  /* 0x00581f000d037f89 */ /* 0x000e6200000e0000 */
[----:B------:R-:W-:Y:S01]  /*0b40*/  LEA.HI R5, R16, R6, RZ, 0x1 ;  /* 0x0000000610057211 */ /* 0x000fe200078f08ff */
[----:B------:R-:W-:Y:S01]  /*0b50*/  IMAD R37, R0, c[0x0][0x2b8], R15 ;  /* 0x0000ae0000257a24 */ /* 0x000fe200078e020f */
[----:B------:R-:W-:Y:S02]  /*0b60*/  IADD3 R4, R17, 0x60, RZ ;  /* 0x0000006011047810 */ /* 0x000fe40007ffe0ff */
[----:B------:R-:W-:Y:S02]  /*0b70*/  LOP3.LUT R0, R5, 0xfffffffe, RZ, 0xc0, !PT ;  /* 0xfffffffe05007812 */ /* 0x000fe400078ec0ff */
[----:B------:R-:W-:Y:S02]  /*0b80*/  ISETP.GE.AND P2, PT, R4, R11, PT ;  /* 0x0000000b0400720c */ /* 0x000fe40003f46270 */
[----:B------:R-:W-:Y:S02]  /*0b90*/  @!P0 SHF.R.S32.HI R5, RZ, 0x1f, R134 ;  /* 0x0000001fff058819 */ /* 0x000fe40000011486 */
[----:B------:R-:W-:Y:S01]  /*0ba0*/  SHF.R.S32.HI R25, RZ, 0x1f, R37 ;  /* 0x0000001fff197819 */ /* 0x000fe20000011425 */
[----:B------:R-:W-:Y:S01]  /*0bb0*/  IMAD.IADD R23, R6, 0x1, -R0 ;  /* 0x0000000106177824 */ /* 0x000fe200078e0a00 */
[----:B------:R-:W-:-:S02]  /*0bc0*/  @!P0 SHF.R.S32.HI R4, RZ, 0x1f, R133 ;  /* 0x0000001fff048819 */ /* 0x000fc40000011485 */
[----:B------:R-:W-:Y:S01]  /*0bd0*/  @!P0 SHF.R.S32.HI R0, RZ, 0x1f, R177 ;  /* 0x0000001fff008819 */ /* 0x000fe200000114b1 */
[----:B------:R-:W-:Y:S01]  /*0be0*/  IMAD R7, R25, c[0x0][0x1e0], RZ ;  /* 0x0000780019077a24 */ /* 0x000fe200078e02ff */
[----:B------:R-:W-:Y:S02]  /*0bf0*/  @!P0 LEA.HI R8, R5, R134, RZ, 0x3 ;  /* 0x0000008605088211 */ /* 0x000fe400078f18ff */
[----:B------:R-:W-:Y:S02]  /*0c00*/  @!P0 LEA.HI R6, R4, R133, RZ, 0x3 ;  /* 0x0000008504068211 */ /* 0x000fe400078f18ff */
[----:B------:R-:W-:Y:S01]  /*0c10*/  @!P0 LEA.HI R0, R0, R177, RZ, 0x3 ;  /* 0x000000b100008211 */ /* 0x000fe200078f18ff */
[C---:B------:R-:W-:Y:S01]  /*0c20*/  IMAD.WIDE.U32 R4, R37.reuse, c[0x0][0x1e0], RZ ;  /* 0x0000780025047a25 */ /* 0x040fe200078e00ff */
[----:B------:R-:W-:Y:S02]  /*0c30*/  @!P0 LOP3.LUT R8, R8, 0xfffffff8, RZ, 0xc0, !PT ;  /* 0xfffffff808088812 */ /* 0x000fe400078ec0ff */
[----:B------:R-:W-:Y:S01]  /*0c40*/  @!P0 LOP3.LUT R6, R6, 0xfffffff8, RZ, 0xc0, !PT ;  /* 0xfffffff806068812 */ /* 0x000fe200078ec0ff */
[----:B------:R-:W-:Y:S01]  /*0c50*/  IMAD R7, R37, c[0x0][0x1e4], R7 ;  /* 0x0000790025077a24 */ /* 0x000fe200078e0207 */
[----:B------:R-:W-:Y:S01]  /*0c60*/  @!P0 LOP3.LUT R12, R0, 0xfffffff8, RZ, 0xc0, !PT ;  /* 0xfffffff8000c8812 */ /* 0x000fe200078ec0ff */
[----:B------:R-:W-:-:S02]  /*0c70*/  @!P0 IMAD.SHL.U32 R0, R178, 0x2, RZ ;  /* 0x00000002b2008824 */ /* 0x000fc400078e00ff */
[----:B-1----:R-:W-:-:S04]  /*0c80*/  @!P0 IMAD.WIDE R10, R179, 0x2, R2 ;  /* 0x00000002b30a8825 */ /* 0x002fc800078e0202 */
[----:B------:R-:W-:Y:S01]  /*0c90*/  IMAD.IADD R5, R5, 0x1, R7 ;  /* 0x0000000105057824 */ /* 0x000fe200078e0207 */
[----:B------:R1:W-:Y:S01]  /*0ca0*/  @!P0 LDGSTS.E.BYPASS.LTC128B.128 [R0+0x2100], [R10.64], !P6 ;  /* 0x021000000a008fae */ /* 0x0003e2000f101d4e */
[----:B------:R-:W-:-:S04]  /*0cb0*/  @!P0 IMAD.WIDE R8, R8, 0x2, R2 ;  /* 0x0000000208088825 */ /* 0x000fc800078e0202 */
[--C-:B------:R-:W-:Y:S01]  /*0cc0*/  @!P0 IMAD.WIDE R6, R6, 0x2, R2.reuse ;  /* 0x0000000206068825 */ /* 0x100fe200078e0202 */
[----:B------:R1:W-:Y:S04]  /*0cd0*/  @!P0 LDGSTS.E.BYPASS.LTC128B.128 [R0+0x6100], [R8.64], !P5 ;  /* 0x0610000008008fae */ /* 0x0003e8000e901d4e */
[----:B------:R3:W-:Y:S01]  /*0ce0*/  @!P0 LDGSTS.E.BYPASS.LTC128B.128 [R0+0xa100], [R6.64], !P4 ;  /* 0x0a10000006008fae */ /* 0x0007e2000e101d4e */
[----:B------:R-:W-:Y:S01]  /*0cf0*/  @!P0 IMAD.WIDE R2, R12, 0x2, R2 ;  /* 0x000000020c028825 */ /* 0x000fe200078e0202 */
[----:B------:R-:W-:Y:S01]  /*0d00*/  UIMAD.WIDE.U32 UR18, UR9, UR4, URZ ;  /* 0x00000004091272a5 */ /* 0x000fe2000f8e003f */
[----:B--2---:R-:W-:Y:S01]  /*0d10*/  SHF.R.S32.HI R24, RZ, 0x1f, R36 ;  /* 0x0000001fff187819 */ /* 0x004fe20000011424 */
[----:B------:R-:W-:Y:S02]  /*0d20*/  UIMAD UR4, UR7, UR4, URZ ;  /* 0x00000004070472a4 */ /* 0x000fe4000f8e023f */
[----:B------:R1:W-:Y:S01]  /*0d30*/  @!P0 LDGSTS.E.BYPASS.LTC128B.128 [R0+0xe100], [R2.64], !P3 ;  /* 0x0e10000002008fae */ /* 0x0003e2000d901d4e */
[----:B------:R-:W-:Y:S01]  /*0d40*/  IMAD.WIDE.U32 R4, R36, c[0x0][0x1f0], R4 ;  /* 0x00007c0024047a25 */ /* 0x000fe200078e0004 */
[----:B------:R-:W-:Y:S01]  /*0d50*/  UIMAD UR4, UR9, UR5, UR4 ;  /* 0x00000005090472a4 */ /* 0x000fe2000f8e0204 */
[----:B---3--:R-:W-:-:S05]  /*0d60*/  LOP3.LUT R6, R16, 0xfffffff0, RZ, 0xc0, !PT ;  /* 0xfffffff010067812 */ /* 0x008fca00078ec0ff */
[----:B------:R-:W-:Y:S02]  /*0d70*/  IMAD.IADD R6, R27, 0x1, -R6 ;  /* 0x000000011b067824 */ /* 0x000fe400078e0a06 */
[----:B-1----:R-:W-:-:S03]  /*0d80*/  IMAD R0, R24, c[0x0][0x1f0], RZ ;  /* 0x00007c0018007a24 */ /* 0x002fc600078e02ff */
[----:B------:R-:W-:Y:S01]  /*0d90*/  SHF.R.S32.HI R2, RZ, 0x1f, R6 ;  /* 0x0000001fff027819 */ /* 0x000fe20000011406 */
[----:B------:R-:W-:Y:S01]  /*0da0*/  UIADD3 UR16, UR19, UR4, URZ ;  /* 0x0000000413107290 */ /* 0x000fe2000fffe03f */
[----:B------:R1:W-:Y:S02]  /*0db0*/  SHFL.IDX PT, R3, R13, 0x3, 0x181f ;  /* 0x00781f000d037f89 */ /* 0x0003e400000e0000 */
[----:B------:R-:W-:Y:S01]  /*0dc0*/  LEA.HI R21, R2, R6, RZ, 0x3 ;  /* 0x0000000602157211 */ /* 0x000fe200078f18ff */
[----:B------:R-:W-:Y:S01]  /*0dd0*/  IMAD R0, R36, c[0x0][0x1f4], R0 ;  /* 0x00007d0024007a24 */ /* 0x000fe200078e0200 */
[----:B------:R2:W3:Y:S01]  /*0de0*/  SHFL.IDX PT, R2, R14, 0x3, 0x181f ;  /* 0x00781f000e027f89 */ /* 0x0004e200000e0000 */
[----:B------:R-:W-:Y:S01]  /*0df0*/  IADD3 R4, P0, R4, UR18, RZ ;  /* 0x0000001204047c10 */ /* 0x000fe2000ff1e0ff */
[----:B------:R-:W-:Y:S01]  /*0e00*/  ULEA UR17, UR8, 0xffffffc0, 0x6 ;  /* 0xffffffc008117891 */ /* 0x000fe2000f8e303f */
[----:B------:R-:W-:Y:S01]  /*0e10*/  LOP3.LUT R8, R21, 0xfffffff8, RZ, 0xc0, !PT ;  /* 0xfffffff815087812 */ /* 0x000fe200078ec0ff */
[----:B------:R-:W-:Y:S01]  /*0e20*/  IMAD.SHL.U32 R7, R18, 0x8, RZ ;  /* 0x0000000812077824 */ /* 0x000fe200078e00ff */
[----:B------:R-:W-:Y:S01]  /*0e30*/  IADD3.X R5, R5, UR16, R0, P0, !PT ;  /* 0x0000001005057c10 */ /* 0x000fe200087fe400 */
[----:B------:R-:W-:Y:S01]  /*0e40*/  IMAD.SHL.U32 R0, R20, 0x40, RZ ;  /* 0x0000004014007824 */ /* 0x000fe200078e00ff */
[----:B------:R-:W-:Y:S01]  /*0e50*/  LEA R16, P0, R4, c[0x0][0x1c8], 0x1 ;  /* 0x0000720004107a11 */ /* 0x000fe200078008ff */
[----:B------:R-:W-:Y:S01]  /*0e60*/  UIADD3 UR17, UR10, -UR17, URZ ;  /* 0x800000110a117290 */ /* 0x000fe2000fffe03f */
[----:B------:R-:W-:Y:S01]  /*0e70*/  IMAD.IADD R19, R6, 0x1, -R8 ;  /* 0x0000000106137824 */ /* 0x000fe200078e0a08 */
[----:B------:R-:W-:Y:S01]  /*0e80*/  @!P2 SHF.R.S32.HI R6, RZ, 0x1f, R177 ;  /* 0x0000001fff06a819 */ /* 0x000fe200000114b1 */
[----:B------:R-:W-:Y:S01]  /*0e90*/  STL [R1+0x54], R36 ;  /* 0x0000542401007387 */ /* 0x000fe20000100800 */
[----:B------:R-:W-:Y:S01]  /*0ea0*/  LOP3.LUT R0, R0, 0x1c0, RZ, 0xc0, !PT ;  /* 0x000001c000007812 */ /* 0x000fe200078ec0ff */
[----:B------:R-:W-:Y:S01]  /*0eb0*/  UISETP.GE.AND UP0, UPT, UR10, 0x1, UPT ;  /* 0x000000010a00788c */ /* 0x000fe2000bf06270 */
[----:B------:R-:W-:Y:S01]  /*0ec0*/  IADD3 R18, -R18, UR17, RZ ;  /* 0x0000001112127c10 */ /* 0x000fe2000fffe1ff */
[----:B------:R-:W-:Y:S01]  /*0ed0*/  ULDC.64 UR4, c[0x0][0x210] ;  /* 0x0000840000047ab9 */ /* 0x000fe20000000a00 */
[----:B-1----:R-:W-:-:S02]  /*0ee0*/  LEA.HI.X R13, R4, c[0x0][0x1cc], R5, 0x1, P0 ;  /* 0x00007300040d7a11 */ /* 0x002fc400000f0c05 */
[----:B------:R-:W-:Y:S02]  /*0ef0*/  @!P2 SHF.R.S32.HI R5, RZ, 0x1f, R134 ;  /* 0x0000001fff05a819 */ /* 0x000fe40000011486 */
[----:B------:R-:W-:Y:S02]  /*0f00*/  @!P2 SHF.R.S32.HI R4, RZ, 0x1f, R133 ;  /* 0x0000001fff04a819 */ /* 0x000fe40000011485 */
[----:B------:R-:W-:Y:S02]  /*0f10*/  @!P2 LEA.HI R5, R5, R134, RZ, 0x3 ;  /* 0x000000860505a211 */ /* 0x000fe400078f18ff */
[----:B------:R-:W-:Y:S02]  /*0f20*/  LOP3.LUT R15, R0, 0x8, R7, 0xf8, !PT ;  /* 0x00000008000f7812 */ /* 0x000fe400078ef807 */
[----:B--2---:R-:W-:Y:S02]  /*0f30*/  SHF.R.U32.HI R14, RZ, 0x3, R0 ;  /* 0x00000003ff0e7819 */ /* 0x004fe40000011600 */
[----:B------:R-:W-:-:S02]  /*0f40*/  @!P2 LEA.HI R4, R4, R133, RZ, 0x3 ;  /* 0x000000850404a211 */ /* 0x000fc400078f18ff */
[----:B------:R-:W-:Y:S02]  /*0f50*/  @!P2 LEA.HI R0, R6, R177, RZ, 0x3 ;  /* 0x000000b10600a211 */ /* 0x000fe400078f18ff */
[----:B------:R-:W-:Y:S02]  /*0f60*/  ISETP.GE.AND P1, PT, R18, 0x1, PT ;  /* 0x000000011200780c */ /* 0x000fe40003f26270 */
[----:B------:R-:W-:Y:S02]  /*0f70*/  @!P2 LOP3.LUT R8, R5, 0xfffffff8, RZ, 0xc0, !PT ;  /* 0xfffffff80508a812 */ /* 0x000fe400078ec0ff */
[----:B------:R-:W-:Y:S02]  /*0f80*/  @!P2 LOP3.LUT R6, R4, 0xfffffff8, RZ, 0xc0, !PT ;  /* 0xfffffff80406a812 */ /* 0x000fe400078ec0ff */
[----:B------:R-:W-:Y:S01]  /*0f90*/  @!P2 LOP3.LUT R12, R0, 0xfffffff8, RZ, 0xc0, !PT ;  /* 0xfffffff8000ca812 */ /* 0x000fe200078ec0ff */
[----:B------:R-:W-:Y:S01]  /*0fa0*/  @!P2 IMAD.SHL.U32 R0, R178, 0x2, RZ ;  /* 0x00000002b200a824 */ /* 0x000fe200078e00ff */
[----:B------:R-:W-:Y:S01]  /*0fb0*/  SHFL.IDX PT, R4, R16, RZ, 0x181f ;  /* 0x00181fff10047589 */ /* 0x000fe200000e0000 */
[----:B---3--:R-:W-:-:S03]  /*0fc0*/  @!P2 IMAD.WIDE R10, R179, 0x2, R2 ;  /* 0x00000002b30aa825 */ /* 0x008fc600078e0202 */
[----:B------:R-:W1:Y:S01]  /*0fd0*/  SHFL.IDX PT, R5, R13, RZ, 0x181f ;  /* 0x00181fff0d057589 */ /* 0x000e6200000e0000 */
[----:B------:R-:W-:-:S03]  /*0fe0*/  @!P2 IMAD.WIDE R8, R8, 0x2, R2 ;  /* 0x000000020808a825 */ /* 0x000fc600078e0202 */
[----:B------:R2:W-:Y:S01]  /*0ff0*/  @!P2 LDGSTS.E.BYPASS.LTC128B.128 [R0+0x3100], [R10.64], !P6 ;  /* 0x031000000a00afae */ /* 0x0005e2000f101d4e */
[----:B------:R-:W-:-:S03]  /*1000*/  @!P2 IMAD.WIDE R6, R6, 0x2, R2 ;  /* 0x000000020606a825 */ /* 0x000fc600078e0202 */
[----:B------:R2:W-:Y:S01]  /*1010*/  @!P2 LDGSTS.E.BYPASS.LTC128B.128 [R0+0x7100], [R8.64], !P5 ;  /* 0x071000000800afae */ /* 0x0005e2000e901d4e */
[----:B------:R-:W-:-:S03]  /*1020*/  @!P2 IMAD.WIDE R2, R12, 0x2, R2 ;  /* 0x000000020c02a825 */ /* 0x000fc600078e0202 */
[----:B------:R2:W-:Y:S04]  /*1030*/  @!P2 LDGSTS.E.BYPASS.LTC128B.128 [R0+0xb100], [R6.64], !P4 ;  /* 0x0b1000000600afae */ /* 0x0005e8000e101d4e */
[----:B------:R3:W-:Y:S01]  /*1040*/  @!P2 LDGSTS.E.BYPASS.LTC128B.128 [R0+0xf100], [R2.64], !P3 ;  /* 0x0f1000000200afae */ /* 0x0007e2000d901d4e */
[----:B------:R-:W-:Y:S02]  /*1050*/  ISETP.GE.AND P0, PT, R18, 0x21, PT ;  /* 0x000000211200780c */ /* 0x000fe40003f06270 */
[----:B------:R-:W-:Y:S01]  /*1060*/  ISETP.GE.AND P5, PT, R179, c[0x0][0x1d4], PT ;  /* 0x00007500b3007a0c */ /* 0x000fe20003fa6270 */
[----:B------:R-:W-:Y:S01]  /*1070*/  STL [R1+0x80], R179 ;  /* 0x000080b301007387 */ /* 0x000fe20000100800 */
[----:B------:R-:W-:Y:S01]  /*1080*/  ISETP.GE.AND P4, PT, R134, c[0x0][0x1d4], PT ;  /* 0x0000750086007a0c */ /* 0x000fe20003f86270 */
[----:B------:R-:W-:Y:S01]  /*1090*/  @P1 IMAD.SHL.U32 R12, R178, 0x2, RZ ;  /* 0x00000002b20c1824 */ /* 0x000fe200078e00ff */
[----:B------:R-:W-:Y:S01]  /*10a0*/  LOP3.LUT R22, R15, R14, RZ, 0x3c, !PT ;  /* 0x0000000e0f167212 */ /* 0x000fe200078e3cff */
[----:B------:R-:W-:Y:S04]  /*10b0*/  STL [R1+0xac], R17 ;  /* 0x0000ac1101007387 */ /* 0x000fe80000100800 */
[----:B------:R-:W0:Y:S01]  /*10c0*/  LDGDEPBAR ;  /* 0x00000000000079af */ /* 0x000e220000000000 */
[----:B---3--:R-:W-:-:S02]  /*10d0*/  @P1 SHF.R.S32.HI R3, RZ, 0x1f, R134 ;  /* 0x0000001fff031819 */ /* 0x008fc40000011486 */
[----:B------:R-:W-:Y:S02]  /*10e0*/  @P1 SHF.R.S32.HI R2, RZ, 0x1f, R133 ;  /* 0x0000001fff021819 */ /* 0x000fe40000011485 */
[----:B------:R-:W-:Y:S02]  /*10f0*/  @P1 LEA.HI R3, R3, R134, RZ, 0x3 ;  /* 0x0000008603031211 */ /* 0x000fe400078f18ff */
[----:B--2---:R-:W-:Y:S02]  /*1100*/  @P1 SHF.R.S32.HI R0, RZ, 0x1f, R177 ;  /* 0x0000001fff001819 */ /* 0x004fe400000114b1 */
[----:B------:R-:W-:Y:S02]  /*1110*/  @P1 LEA.HI R6, R2, R133, RZ, 0x3 ;  /* 0x0000008502061211 */ /* 0x000fe400078f18ff */
[----:B------:R-:W-:Y:S01]  /*1120*/  @P1 LEA.HI R0, R0, R177, RZ, 0x3 ;  /* 0x000000b100001211 */ /* 0x000fe200078f18ff */
[----:B------:R2:W-:Y:S01]  /*1130*/  SHFL.IDX PT, R2, R16, 0x1, 0x181f ;  /* 0x00381f0010027f89 */ /* 0x0005e200000e0000 */
[----:B------:R-:W-:-:S03]  /*1140*/  @P1 LOP3.LUT R7, R3, 0xfffffff8, RZ, 0xc0, !PT ;  /* 0xfffffff803071812 */ /* 0x000fc600078ec0ff */
[----:B------:R-:W3:Y:S01]  /*1150*/  SHFL.IDX PT, R3, R13, 0x1, 0x181f ;  /* 0x00381f000d037f89 */ /* 0x000ee200000e0000 */
[----:B------:R-:W-:Y:S02]  /*1160*/  @P1 LOP3.LUT R10, R6, 0xfffffff8, RZ, 0xc0, !PT ;  /* 0xfffffff8060a1812 */ /* 0x000fe400078ec0ff */
[----:B------:R-:W-:Y:S01]  /*1170*/  @P1 LOP3.LUT R0, R0, 0xfffffff8, RZ, 0xc0, !PT ;  /* 0xfffffff800001812 */ /* 0x000fe200078ec0ff */
[----:B-1----:R-:W-:-:S04]  /*1180*/  @P1 IMAD.WIDE R8, R179, 0x2, R4 ;  /* 0x00000002b3081825 */ /* 0x002fc800078e0204 */
[--C-:B------:R-:W-:Y:S01]  /*1190*/  @P1 IMAD.WIDE R6, R7, 0x2, R4.reuse ;  /* 0x0000000207061825 */ /* 0x100fe200078e0204 */
[----:B------:R1:W-:Y:S03]  /*11a0*/  @P1 LDGSTS.E.BYPASS.LTC128B.128 [R12+0x10100], [R8.64], !P5 ;  /* 0x10100000080c1fae */ /* 0x0003e6000e901d4e */
[----:B------:R-:W-:Y:S01]  /*11b0*/  @P1 IMAD.WIDE R14, R0, 0x2, R4 ;  /* 0x00000002000e1825 */ /* 0x000fe200078e0204 */
[----:B------:R-:W-:Y:S01]  /*11c0*/  @P0 SHF.R.S32.HI R0, RZ, 0x1f, R133 ;  /* 0x0000001fff000819 */ /* 0x000fe20000011485 */
[----:B------:R4:W-:Y:S02]  /*11d0*/  @P1 LDGSTS.E.BYPASS.LTC128B.128 [R12+0x12100], [R6.64], !P4 ;  /* 0x12100000060c1fae */ /* 0x0009e4000e101d4e */
[----:B--2---:R-:W-:Y:S01]  /*11e0*/  @P1 IMAD.WIDE R16, R10, 0x2, R4 ;  /* 0x000000020a101825 */ /* 0x004fe200078e0204 */
[----:B------:R-:W-:Y:S02]  /*11f0*/  @P0 SHF.R.S32.HI R4, RZ, 0x1f, R134 ;  /* 0x0000001fff040819 */ /* 0x000fe40000011486 */
[----:B------:R-:W-:-:S02]  /*1200*/  @P0 SHF.R.S32.HI R5, RZ, 0x1f, R177 ;  /* 0x0000001fff050819 */ /* 0x000fc400000114b1 */
[----:B------:R-:W-:Y:S02]  /*1210*/  ISETP.GE.AND P3, PT, R133, c[0x0][0x1d4], PT ;  /* 0x0000750085007a0c */ /* 0x000fe40003f66270 */
[----:B------:R-:W-:-:S11]  /*1220*/  ISETP.GE.AND P6, PT, R177, c[0x0][0x1d4], PT ;  /* 0x00007500b1007a0c */ /* 0x000fd60003fc6270 */
[----:B------:R2:W-:Y:S01]  /*1230*/  @P1 LDGSTS.E.BYPASS.LTC128B.128 [R12+0x14100], [R16.64], !P3 ;  /* 0x14100000100c1fae */ /* 0x0005e2000d901d4e */
[----:B----4-:R-:W-:-:S03]  /*1240*/  @P0 LEA.HI R6, R4, R134, RZ, 0x3 ;  /* 0x0000008604060211 */ /* 0x010fc600078f18ff */
[----:B------:R2:W-:Y:S01]  /*1250*/  @P1 LDGSTS.E.BYPASS.LTC128B.128 [R12+0x16100], [R14.64], !P6 ;  /* 0x161000000e0c1fae */ /* 0x0005e2000f101d4e */
[----:B------:R-:W-:Y:S02]  /*1260*/  @P0 LEA.HI R4, R0, R133, RZ, 0x3 ;  /* 0x0000008500040211 */ /* 0x000fe400078f18ff */
[----:B------:R-:W-:Y:S02]  /*1270*/  @P0 LEA.HI R0, R5, R177, RZ, 0x3 ;  /* 0x000000b105000211 */ /* 0x000fe400078f18ff */
[----:B------:R-:W-:Y:S02]  /*1280*/  @P0 LOP3.LUT R6, R6, 0xfffffff8, RZ, 0xc0, !PT ;  /* 0xfffffff806060812 */ /* 0x000fe400078ec0ff */
[----:B------:R-:W-:Y:S02]  /*1290*/  @P0 LOP3.LUT R5, R4, 0xfffffff8, RZ, 0xc0, !PT ;  /* 0xfffffff804050812 */ /* 0x000fe400078ec0ff */
[----:B------:R-:W-:Y:S01]  /*12a0*/  @P0 LOP3.LUT R0, R0, 0xfffffff8, RZ, 0xc0, !PT ;  /* 0xfffffff800000812 */ /* 0x000fe200078ec0ff */
[----:B---3--:R-:W-:-:S04]  /*12b0*/  @P0 IMAD.WIDE R6, R6, 0x2, R2 ;  /* 0x0000000206060825 */ /* 0x008fc800078e0202 */
[----:B------:R-:W-:-:S04]  /*12c0*/  @P0 IMAD.WIDE R10, R5, 0x2, R2 ;  /* 0x00000002050a0825 */ /* 0x000fc800078e0202 */
[----:B-1----:R-:W-:-:S04]  /*12d0*/  @P0 IMAD.WIDE R8, R0, 0x2, R2 ;  /* 0x0000000200080825 */ /* 0x002fc800078e0202 */
[----:B------:R-:W-:Y:S02]  /*12e0*/  @P0 IMAD.SHL.U32 R4, R178, 0x2, RZ ;  /* 0x00000002b2040824 */ /* 0x000fe400078e00ff */
[----:B------:R-:W-:-:S05]  /*12f0*/  @P0 IMAD.WIDE R2, R179, 0x2, R2 ;  /* 0x00000002b3020825 */ /* 0x000fca00078e0202 */
[----:B------:R1:W-:Y:S04]  /*1300*/  @P0 LDGSTS.E.BYPASS.LTC128B.128 [R4+0x11100], [R2.64], !P5 ;  /* 0x1110000002040fae */ /* 0x0003e8000e901d4e */
[----:B------:R3:W-:Y:S04]  /*1310*/  @P0 LDGSTS.E.BYPASS.LTC128B.128 [R4+0x13100], [R6.64], !P4 ;  /* 0x1310000006040fae */ /* 0x0007e8000e101d4e */
[----:B------:R3:W-:Y:S04]  /*1320*/  @P0 LDGSTS.E.BYPASS.LTC128B.128 [R4+0x15100], [R10.64], !P3 ;  /* 0x151000000a040fae */ /* 0x0007e8000d901d4e */
[----:B------:R3:W-:Y:S04]  /*1330*/  @P0 LDGSTS.E.BYPASS.LTC128B.128 [R4+0x17100], [R8.64], !P6 ;  /* 0x1710000008040fae */ /* 0x0007e8000f101d4e */
[----:B------:R-:W0:Y:S01]  /*1340*/  LDGDEPBAR ;  /* 0x00000000000079af */ /* 0x000e220000000000 */
[----:B------:R-:W-:-:S02]  /*1350*/  IMAD.SHL.U32 R13, R19, 0x40, RZ ;  /* 0x00000040130d7824 */ /* 0x000fc400078e00ff */
[----:B------:R-:W-:-:S03]  /*1360*/  IMAD.SHL.U32 R5, R23, 0x8, RZ ;  /* 0x0000000817057824 */ /* 0x000fc600078e00ff */
[----:B------:R-:W-:-:S04]  /*1370*/  LOP3.LUT R0, R13, 0x1c0, RZ, 0xc0, !PT ;  /* 0x000001c00d007812 */ /* 0x000fc800078ec0ff */
[----:B-1----:R-:W-:Y:S02]  /*1380*/  LOP3.LUT R2, R0, 0x8, R5, 0xf8, !PT ;  /* 0x0000000800027812 */ /* 0x002fe400078ef805 */
[----:B------:R-:W-:Y:S01]  /*1390*/  SHF.R.U32.HI R0, RZ, 0x3, R0 ;  /* 0x00000003ff007819 */ /* 0x000fe20000011600 */
[----:B------:R-:W-:Y:S01]  /*13a0*/  IMAD.SHL.U32 R3, R21, 0x40, RZ ;  /* 0x0000004015037824 */ /* 0x000fe200078e00ff */
[----:B------:R-:W-:Y:S02]  /*13b0*/  LEA.HI R5, R26, R27, RZ, 0x5 ;  /* 0x0000001b1a057211 */ /* 0x000fe400078f28ff */
[----:B------:R-:W-:Y:S02]  /*13c0*/  LOP3.LUT R2, R2, R0, RZ, 0x3c, !PT ;  /* 0x0000000002027212 */ /* 0x000fe400078e3cff */
[----:B------:R-:W-:Y:S02]  /*13d0*/  SHF.R.S32.HI R232, RZ, 0x5, R5 ;  /* 0x00000005ffe87819 */ /* 0x000fe40000011405 */
[----:B------:R-:W-:Y:S01]  /*13e0*/  LOP3.LUT R3, R2, 0xfffffe00, R3, 0xf8, !PT ;  /* 0xfffffe0002037812 */ /* 0x000fe200078ef803 */
[----:B------:R-:W-:-:S04]  /*13f0*/  DEPBAR.LE SB0, 0x1 ;  /* 0x000080400000791a */ /* 0x000fc80000000000 */
[----:B------:R-:W-:Y:S01]  /*1400*/  IMAD R0, R23, 0x200, R22 ;  /* 0x0000020017007824 */ /* 0x000fe200078e0216 */
[----:B------:R-:W-:Y:S01]  /*1410*/  R2P PR, R19, 0x6 ;  /* 0x0000000613007804 */ /* 0x000fe20000000000 */
[----:B---3--:R-:W-:Y:S02]  /*1420*/  IMAD.MOV.U32 R4, RZ, RZ, 0x10 ;  /* 0x00000010ff047424 */ /* 0x008fe400078e00ff */
[----:B------:R-:W-:Y:S02]  /*1430*/  IMAD R232, R232, 0x400, R3 ;  /* 0x00000400e8e87824 */ /* 0x000fe400078e0203 */
[----:B------:R-:W-:Y:S01]  /*1440*/  IMAD.SHL.U32 R135, R0, 0x2, RZ ;  /* 0x0000000200877824 */ /* 0x000fe200078e00ff */
[----:B------:R-:W-:Y:S01]  /*1450*/  BAR.SYNC.DEFER_BLOCKING 0x0 ;  /* 0x0000000000007b1d */ /* 0x000fe20000010000 */
[----:B------:R-:W-:Y:S01]  /*1460*/  IMAD.MOV.U32 R0, RZ, RZ, 0x20 ;  /* 0x00000020ff007424 */ /* 0x000fe200078e00ff */
[----:B------:R-:W-:Y:S01]  /*1470*/  SEL R4, R4, 0xfffffff0, !P1 ;  /* 0xfffffff004047807 */ /* 0x000fe20004800000 */
[----:B------:R-:W-:-:S03]  /*1480*/  IMAD.SHL.U32 R232, R232, 0x2, RZ ;  /* 0x00000002e8e87824 */ /* 0x000fc600078e00ff */
[----:B------:R-:W-:Y:S01]  /*1490*/  SEL R0, R0, 0xffffffe0, !P2 ;  /* 0xffffffe000007807 */ /* 0x000fe20005000000 */
[----:B------:R-:W-:-:S04]  /*14a0*/  IMAD R236, R4, 0x2, R232 ;  /* 0x0000000204ec7824 */ /* 0x000fc800078e02e8 */
[C---:B------:R-:W-:Y:S02]  /*14b0*/  IMAD R240, R0.reuse, 0x2, R232 ;  /* 0x0000000200f07824 */ /* 0x040fe400078e02e8 */
[----:B------:R-:W-:Y:S01]  /*14c0*/  IMAD R244, R0, 0x2, R236 ;  /* 0x0000000200f47824 */ /* 0x000fe200078e02ec */
[----:B------:R-:W-:Y:S01]  /*14d0*/  LOP3.LUT P0, RZ, R20, 0x2, RZ, 0xc0, !PT ;  /* 0x0000000214ff7812 */ /* 0x000fe2000780c0ff */
[----:B------:R2:W1:Y:S04]  /*14e0*/  LDSM.16.M88.4 R168, [R232+0x100] ;  /* 0x00010000e8a8783b */ /* 0x0004680000000200 */
[----:B------:R2:W3:Y:S04]  /*14f0*/  LDSM.16.M88.4 R200, [R232+0x4100] ;  /* 0x00410000e8c8783b */ /* 0x0004e80000000200 */
[----:B------:R2:W4:Y:S04]  /*1500*/  LDSM.16.M88.4 R216, [R232+0x8100] ;  /* 0x00810000e8d8783b */ /* 0x0005280000000200 */
[----:B------:R2:W1:Y:S04]  /*1510*/  LDSM.16.M88.4 R172, [R236+0x100] ;  /* 0x00010000ecac783b */ /* 0x0004680000000200 */
        /* <DEDUP_REMOVED lines=8> */
[----:B------:R-:W1:Y:S04]  /*15a0*/  LDSM.16.M88.4 R232, [R232+0xc100] ;  /* 0x00c10000e8e8783b */ /* 0x000e680000000200 */
[----:B------:R-:W1:Y:S04]  /*15b0*/  LDSM.16.M88.4 R236, [R236+0xc100] ;  /* 0x00c10000ecec783b */ /* 0x000e680000000200 */
[----:B------:R-:W1:Y:S04]  /*15c0*/  LDSM.16.M88.4 R240, [R240+0xc100] ;  /* 0x00c10000f0f0783b */ /* 0x000e680000000200 */
[----:B------:R-:W1:Y:S04]  /*15d0*/  LDSM.16.M88.4 R244, [R244+0xc100] ;  /* 0x00c10000f4f4783b */ /* 0x000e680000000200 */
[----:B------:R-:W-:Y:S01]  /*15e0*/  BAR.SYNC.DEFER_BLOCKING 0x0 ;  /* 0x0000000000007b1d */ /* 0x000fe20000010000 */
[----:B------:R-:W-:-:S02]  /*15f0*/  IADD3 R2, R135, 0x10100, RZ ;  /* 0x0001010087027810 */ /* 0x000fc40007ffe0ff */
[----:B------:R-:W-:Y:S02]  /*1600*/  IADD3 R88, R135, 0x10120, RZ ;  /* 0x0001012087587810 */ /* 0x000fe40007ffe0ff */
[----:B------:R-:W-:Y:S02]  /*1610*/  @P0 IADD3 R88, R2, -0x20, RZ ;  /* 0xffffffe002580810 */ /* 0x000fe40007ffe0ff */
[----:B------:R-:W-:Y:S02]  /*1620*/  LOP3.LUT R2, R5, 0xffffffe0, RZ, 0xc0, !PT ;  /* 0xffffffe005027812 */ /* 0x000fe400078ec0ff */
[C---:B------:R-:W-:Y:S01]  /*1630*/  IADD3 R6, R88.reuse, 0x800, RZ ;  /* 0x0000080058067810 */ /* 0x040fe20007ffe0ff */
[----:B------:R2:W-:Y:S02]  /*1640*/  STL [R1+0xb0], R178 ;  /* 0x0000b0b201007387 */ /* 0x0005e40000100800 */
[----:B------:R-:W-:Y:S01]  /*1650*/  IMAD.IADD R84, R27, 0x1, -R2 ;  /* 0x000000011b547824 */ /* 0x000fe200078e0a02 */
[C---:B------:R-:W-:Y:S01]  /*1660*/  IADD3 R2, R88.reuse, 0x1800, RZ ;  /* 0x0000180058027810 */ /* 0x040fe20007ffe0ff */
[----:B------:R2:W-:Y:S01]  /*1670*/  STL [R1+0x60], R37 ;  /* 0x0000602501007387 */ /* 0x0005e20000100800 */
[----:B------:R-:W-:-:S03]  /*1680*/  IADD3 R5, R88, 0x1000, RZ ;  /* 0x0000100058057810 */ /* 0x000fc60007ffe0ff */
[----:B------:R2:W-:Y:S01]  /*1690*/  STL [R1+0x4], R88 ;  /* 0x0000045801007387 */ /* 0x0005e20000100800 */
[----:B------:R-:W-:-:S04]  /*16a0*/  DEPBAR.LE SB0, 0x0 ;  /* 0x000080000000791a */ /* 0x000fc80000000000 */
[----:B------:R-:W-:Y:S06]  /*16b0*/  BAR.SYNC.DEFER_BLOCKING 0x0 ;  /* 0x0000000000007b1d */ /* 0x000fec0000010000 */
[----:B------:R2:W-:Y:S04]  /*16c0*/  STL [R1+0x40], R6 ;  /* 0x0000400601007387 */ /* 0x0005e80000100800 */
[----:B------:R2:W-:Y:S04]  /*16d0*/  STL [R1+0x38], R2 ;  /* 0x0000380201007387 */ /* 0x0005e80000100800 */
[----:B------:R2:W-:Y:S01]  /*16e0*/  STL [R1+0x3c], R5 ;  /* 0x00003c0501007387 */ /* 0x0005e20000100800 */
[----:B------:R-:W-:Y:S01]  /*16f0*/  PLOP3.LUT P0, PT, PT, PT, UP0, 0x80, 0x0 ;  /* 0x000000000000781c */ /* 0x000fe20003f0f008 */
[----:B------:R-:W-:-:S02]  /*1700*/  UIMAD UR7, UR7, UR4, URZ ;  /* 0x00000004070772a4 */ /* 0x000fc4000f8e023f */
[----:B------:R-:W-:Y:S02]  /*1710*/  UIMAD.WIDE.U32 UR20, UR9, UR4, URZ ;  /* 0x00000004091472a5 */ /* 0x000fe4000f8e003f */
[----:B------:R-:W-:Y:S01]  /*1720*/  UIMAD UR5, UR9, UR5, UR7 ;  /* 0x00000005090572a4 */ /* 0x000fe2000f8e0207 */
[----:B------:R-:W-:Y:S01]  /*1730*/  ISETP.GT.AND P2, PT, R86, 0x3f, PT ;  /* 0x0000003f5600780c */ /* 0x000fe20003f44270 */
[----:B------:R2:W1:Y:S02]  /*1740*/  LDSM.16.M88.4 R28, [R135+0x10100] ;  /* 0x01010000871c783b */ /* 0x0004640000000200 */
[----:B------:R-:W-:Y:S02]  /*1750*/  UIADD3 UR5, UR21, UR5, URZ ;  /* 0x0000000515057290 */ /* 0x000fe4000fffe03f */
[----:B------:R2:W1:Y:S01]  /*1760*/  LDSM.16.M88.4 R32, [R135+0x10900] ;  /* 0x010900008720783b */ /* 0x0004620000000200 */
[----:B------:R-:W-:-:S03]  /*1770*/  SEL R85, RZ, 0x10, P6 ;  /* 0x00000010ff557807 */ /* 0x000fc60003000000 */
[----:B------:R2:W1:Y:S04]  /*1780*/  LDSM.16.M88.4 R44, [R135+0x11100] ;  /* 0x01110000872c783b */ /* 0x0004680000000200 */
[----:B------:R2:W1:Y:S04]  /*1790*/  LDSM.16.M88.4 R52, [R135+0x11900] ;  /* 0x011900008734783b */ /* 0x0004680000000200 */
[----:B------:R2:W1:Y:S04]  /*17a0*/  LDSM.16.M88.4 R40, [R88] ;  /* 0x000000005828783b */ /* 0x0004680000000200 */
[----:B------:R2:W1:Y:S04]  /*17b0*/  LDSM.16.M88.4 R56, [R88+0x800] ;  /* 0x000800005838783b */ /* 0x0004680000000200 */
[----:B------:R2:W1:Y:S04]  /*17c0*/  LDSM.16.M88.4 R64, [R88+0x1000] ;  /* 0x001000005840783b */ /* 0x0004680000000200 */
[----:B------:R2:W1:Y:S01]  /*17d0*/  LDSM.16.M88.4 R72, [R88+0x1800] ;  /* 0x001800005848783b */ /* 0x0004620000000200 */
[----:B------:R-:W-:Y:S05]  /*17e0*/  @!P0 BRA `(.L_x_0) ;  /* 0x0000047000008947 */ /* 0x000fea0003800000 */
[----:B--234-:R-:W-:Y:S01]  /*17f0*/  IMAD R2, R25, c[0x0][0x208], RZ ;  /* 0x0000820019027a24 */ /* 0x01cfe200078e02ff */
[----:B------:R-:W-:Y:S01]  /*1800*/  SHF.R.S32.HI R8, RZ, 0x1f, R133 ;  /* 0x0000001fff087819 */ /* 0x000fe20000011485 */
[----:B------:R-:W-:Y:S01]  /*1810*/  IMAD.WIDE.U32 R6, R37, c[0x0][0x208], RZ ;  /* 0x0000820025067a25 */ /* 0x000fe200078e00ff */
[----:B------:R-:W-:-:S02]  /*1820*/  SHF.R.S32.HI R9, RZ, 0x1f, R177 ;  /* 0x0000001fff097819 */ /* 0x000fc400000114b1 */
[----:B------:R-:W-:Y:S01]  /*1830*/  LEA.HI R8, R8, R133, RZ, 0x3 ;  /* 0x0000008508087211 */ /* 0x000fe200078f18ff */
[----:B------:R-:W-:Y:S01]  /*1840*/  IMAD R2, R37, c[0x0][0x20c], R2 ;  /* 0x0000830025027a24 */ /* 0x000fe200078e0202 */
[----:B------:R-:W-:Y:S01]  /*1850*/  P2R R21, PR, RZ, 0x8 ;  /* 0x00000008ff157803 */ /* 0x000fe20000000000 */
[C---:B------:R-:W-:Y:S01]  /*1860*/  IMAD.WIDE R14, R179.reuse, 0x2, RZ ;  /* 0x00000002b30e7825 */ /* 0x040fe200078e02ff */
[----:B------:R-:W-:Y:S02]  /*1870*/  ISETP.GE.AND P3, PT, R179, c[0x0][0x1d4], PT ;  /* 0x00007500b3007a0c */ /* 0x000fe40003f66270 */
[----:B------:R-:W-:Y:S01]  /*1880*/  P2R R19, PR, RZ, 0x4 ;  /* 0x00000004ff137803 */ /* 0x000fe20000000000 */
[----:B------:R-:W-:Y:S01]  /*1890*/  IMAD.IADD R7, R7, 0x1, R2 ;  /* 0x0000000107077824 */ /* 0x000fe200078e0202 */
[----:B------:R-:W-:Y:S01]  /*18a0*/  ISETP.GE.AND P2, PT, R134, c[0x0][0x1d4], PT ;  /* 0x0000750086007a0c */ /* 0x000fe20003f46270 */
[----:B------:R-:W-:Y:S01]  /*18b0*/  IMAD R2, R24, c[0x0][0x218], RZ ;  /* 0x0000860018027a24 */ /* 0x000fe200078e02ff */
[----:B------:R-:W-:Y:S01]  /*18c0*/  ISETP.GE.AND P1, PT, R133, c[0x0][0x1d4], PT ;  /* 0x0000750085007a0c */ /* 0x000fe20003f26270 */
[----:B------:R-:W-:Y:S01]  /*18d0*/  IMAD.WIDE.U32 R6, R36, c[0x0][0x218], R6 ;  /* 0x0000860024067a25 */ /* 0x000fe200078e0006 */
[----:B------:R-:W-:-:S03]  /*18e0*/  P2R R26, PR, RZ, 0x10 ;  /* 0x00000010ff1a7803 */ /* 0x000fc60000000000 */
[----:B------:R-:W-:Y:S01]  /*18f0*/  IMAD R5, R36, c[0x0][0x21c], R2 ;  /* 0x0000870024057a24 */ /* 0x000fe200078e0202 */
[----:B------:R-:W-:-:S04]  /*1900*/  IADD3 R2, P0, R6, UR20, RZ ;  /* 0x0000001406027c10 */ /* 0x000fc8000ff1e0ff */
[----:B------:R-:W-:Y:S02]  /*1910*/  IADD3.X R5, R7, UR5, R5, P0, !PT ;  /* 0x0000000507057c10 */ /* 0x000fe400087fe405 */
[----:B------:R-:W-:-:S04]  /*1920*/  LEA R6, P0, R2, c[0x0][0x1f8], 0x1 ;  /* 0x00007e0002067a11 */ /* 0x000fc800078008ff */
[----:B------:R-:W-:Y:S01]  /*1930*/  LEA.HI.X R5, R2, c[0x0][0x1fc], R5, 0x1, P0 ;  /* 0x00007f0002057a11 */ /* 0x000fe200000f0c05 */
[----:B------:R-:W2:Y:S01]  /*1940*/  SHFL.IDX PT, R12, R6, RZ, 0x181f ;  /* 0x00181fff060c7589 */ /* 0x000ea200000e0000 */
[----:B------:R-:W-:-:S03]  /*1950*/  SHF.R.S32.HI R2, RZ, 0x1f, R134 ;  /* 0x0000001fff027819 */ /* 0x000fc60000011486 */
[----:B------:R-:W3:Y:S01]  /*1960*/  SHFL.IDX PT, R13, R5, RZ, 0x181f ;  /* 0x00181fff050d7589 */ /* 0x000ee200000e0000 */
[----:B------:R-:W-:-:S03]  /*1970*/  LEA.HI R7, R2, R134, RZ, 0x3 ;  /* 0x0000008602077211 */ /* 0x000fc600078f18ff */
[----:B------:R4:W5:Y:S04]  /*1980*/  SHFL.IDX PT, R2, R6, 0x1, 0x181f ;  /* 0x00381f0006027f89 */ /* 0x00096800000e0000 */
[----:B------:R-:W1:Y:S01]  /*1990*/  SHFL.IDX PT, R5, R5, 0x1, 0x181f ;  /* 0x00381f0005057f89 */ /* 0x000e6200000e0000 */
[----:B--2---:R-:W-:-:S05]  /*19a0*/  IADD3 R24, P0, R12, R14, RZ ;  /* 0x0000000e0c187210 */ /* 0x004fca0007f1e0ff */
[----:B---3--:R-:W-:Y:S01]  /*19b0*/  IMAD.X R25, R13, 0x1, R15, P0 ;  /* 0x000000010d197824 */ /* 0x008fe200000e060f */
[----:B----4-:R-:W-:Y:S02]  /*19c0*/  LOP3.LUT R6, R7, 0xfffffff8, RZ, 0xc0, !PT ;  /* 0xfffffff807067812 */ /* 0x010fe400078ec0ff */
[----:B------:R-:W-:-:S03]  /*19d0*/  LOP3.LUT R7, R8, 0xfffffff8, RZ, 0xc0, !PT ;  /* 0xfffffff808077812 */ /* 0x000fc600078ec0ff */
[----:B------:R-:W-:Y:S01]  /*19e0*/  IMAD.WIDE R10, R6, 0x2, RZ ;  /* 0x00000002060a7825 */ /* 0x000fe200078e02ff */
[----:B------:R-:W-:-:S03]  /*19f0*/  LEA.HI R6, R9, R177, RZ, 0x3 ;  /* 0x000000b109067211 */ /* 0x000fc600078f18ff */
[----:B------:R-:W-:Y:S01]  /*1a00*/  IMAD.WIDE R8, R7, 0x2, RZ ;  /* 0x0000000207087825 */ /* 0x000fe200078e02ff */
[----:B------:R-:W-:Y:S02]  /*1a10*/  IADD3 R22, P0, R12, R10, RZ ;  /* 0x0000000a0c167210 */ /* 0x000fe40007f1e0ff */
[----:B------:R-:W-:-:S03]  /*1a20*/  LOP3.LUT R6, R6, 0xfffffff8, RZ, 0xc0, !PT ;  /* 0xfffffff806067812 */ /* 0x000fc600078ec0ff */
[----:B------:R-:W-:Y:S01]  /*1a30*/  IMAD.X R23, R13, 0x1, R11, P0 ;  /* 0x000000010d177824 */ /* 0x000fe200000e060b */
[----:B------:R-:W-:Y:S01]  /*1a40*/  IADD3 R16, P0, R12, R8, RZ ;  /* 0x000000080c107210 */ /* 0x000fe20007f1e0ff */
[----:B------:R-:W-:-:S04]  /*1a50*/  IMAD.WIDE R6, R6, 0x2, RZ ;  /* 0x0000000206067825 */ /* 0x000fc800078e02ff */
[----:B------:R-:W-:Y:S01]  /*1a60*/  IMAD.X R17, R13, 0x1, R9, P0 ;  /* 0x000000010d117824 */ /* 0x000fe200000e0609 */
[----:B-----5:R-:W-:-:S05]  /*1a70*/  IADD3 R14, P0, R14, R2, RZ ;  /* 0x000000020e0e7210 */ /* 0x020fca0007f1e0ff */
[----:B-1----:R-:W-:Y:S01]  /*1a80*/  IMAD.X R15, R15, 0x1, R5, P0 ;  /* 0x000000010f0f7824 */ /* 0x002fe200000e0605 */
[----:B------:R-:W-:-:S05]  /*1a90*/  IADD3 R12, P0, R12, R6, RZ ;  /* 0x000000060c0c7210 */ /* 0x000fca0007f1e0ff */
[----:B------:R-:W-:Y:S01]  /*1aa0*/  IMAD.X R13, R13, 0x1, R7, P0 ;  /* 0x000000010d0d7824 */ /* 0x000fe200000e0607 */
[----:B------:R-:W-:-:S05]  /*1ab0*/  IADD3 R10, P0, R10, R2, RZ ;  /* 0x000000020a0a7210 */ /* 0x000fca0007f1e0ff */
[----:B------:R-:W-:Y:S01]  /*1ac0*/  IMAD.X R11, R11, 0x1, R5, P0 ;  /* 0x000000010b0b7824 */ /* 0x000fe200000e0605 */
[----:B------:R-:W-:-:S05]  /*1ad0*/  IADD3 R8, P0, R8, R2, RZ ;  /* 0x0000000208087210 */ /* 0x000fca0007f1e0ff */
[----:B------:R-:W-:Y:S01]  /*1ae0*/  IMAD.X R9, R9, 0x1, R5, P0 ;  /* 0x0000000109097824 */ /* 0x000fe200000e0605 */
[----:B------:R-:W-:Y:S01]  /*1af0*/  IADD3 R6, P0, R6, R2, RZ ;  /* 0x0000000206067210 */ /* 0x000fe20007f1e0ff */
[----:B------:R-:W-:-:S04]  /*1b00*/  IMAD.SHL.U32 R2, R178, 0x2, RZ ;  /* 0x00000002b2027824 */ /* 0x000fc800078e00ff */
[----:B------:R-:W-:Y:S01]  /*1b10*/  IMAD.X R7, R7, 0x1, R5, P0 ;  /* 0x0000000107077824 */ /* 0x000fe200000e0605 */
[C---:B------:R-:W-:Y:S02]  /*1b20*/  ISETP.LT.OR P0, PT, R18.reuse, 0x1, P3 ;  /* 0x000000011200780c */ /* 0x040fe40001f01670 */
[----:B------:R-:W-:-:S11]  /*1b30*/  ISETP.LT.OR P3, PT, R18, 0x21, P3 ;  /* 0x000000211200780c */ /* 0x000fd60001f61670 */
[----:B------:R1:W-:Y:S01]  /*1b40*/  LDGSTS.E.BYPASS.LTC128B.128 [R2+0x100], [R24.64], !P0 ;  /* 0x0010000018027fae */ /* 0x0003e2000c101d4e */
[C---:B------:R-:W-:Y:S02]  /*1b50*/  ISETP.LT.OR P0, PT, R18.reuse, 0x1, P2 ;  /* 0x000000011200780c */ /* 0x040fe40001701670 */
[----:B------:R-:W-:-:S11]  /*1b60*/  ISETP.LT.OR P2, PT, R18, 0x21, P2 ;  /* 0x000000211200780c */ /* 0x000fd60001741670 */
[----:B------:R1:W-:Y:S01]  /*1b70*/  LDGSTS.E.BYPASS.LTC128B.128 [R2+0x2100], [R22.64], !P0 ;  /* 0x0210000016027fae */ /* 0x0003e2000c101d4e */
[C---:B------:R-:W-:Y:S02]  /*1b80*/  ISETP.LT.OR P0, PT, R18.reuse, 0x1, P1 ;  /* 0x000000011200780c */ /* 0x040fe40000f01670 */
[----:B------:R-:W-:-:S11]  /*1b90*/  ISETP.LT.OR P1, PT, R18, 0x21, P1 ;  /* 0x000000211200780c */ /* 0x000fd60000f21670 */
[----:B------:R1:W-:Y:S01]  /*1ba0*/  LDGSTS.E.BYPASS.LTC128B.128 [R2+0x4100], [R16.64], !P0 ;  /* 0x0410000010027fae */ /* 0x0003e2000c101d4e */
[----:B------:R-:W-:-:S04]  /*1bb0*/  ISETP.GE.AND P0, PT, R177, c[0x0][0x1d4], PT ;  /* 0x00007500b1007a0c */ /* 0x000fc80003f06270 */
[C---:B------:R-:W-:Y:S02]  /*1bc0*/  ISETP.LT.OR P4, PT, R18.reuse, 0x1, P0 ;  /* 0x000000011200780c */ /* 0x040fe40000781670 */
[----:B------:R-:W-:-:S11]  /*1bd0*/  ISETP.LT.OR P0, PT, R18, 0x21, P0 ;  /* 0x000000211200780c */ /* 0x000fd60000701670 */
[----:B------:R1:W-:Y:S01]  /*1be0*/  LDGSTS.E.BYPASS.LTC128B.128 [R2+0x6100], [R12.64], !P4 ;  /* 0x061000000c027fae */ /* 0x0003e2000e101d4e */
[----:B------:R-:W-:-:S03]  /*1bf0*/  ISETP.NE.AND P4, PT, R26, RZ, PT ;  /* 0x000000ff1a00720c */ /* 0x000fc60003f85270 */
[----:B------:R1:W-:Y:S01]  /*1c00*/  LDGSTS.E.BYPASS.LTC128B.128 [R2+0x1100], [R14.64], !P3 ;  /* 0x011000000e027fae */ /* 0x0003e2000d901d4e */
[----:B------:R-:W-:-:S03]  /*1c10*/  ISETP.NE.AND P3, PT, R21, RZ, PT ;  /* 0x000000ff1500720c */ /* 0x000fc60003f65270 */
[----:B------:R1:W-:Y:S01]  /*1c20*/  LDGSTS.E.BYPASS.LTC128B.128 [R2+0x3100], [R10.64], !P2 ;  /* 0x031000000a027fae */ /* 0x0003e2000d101d4e */
[----:B------:R-:W-:-:S03]  /*1c30*/  ISETP.NE.AND P2, PT, R19, RZ, PT ;  /* 0x000000ff1300720c */ /* 0x000fc60003f45270 */
[----:B------:R1:W-:Y:S04]  /*1c40*/  LDGSTS.E.BYPASS.LTC128B.128 [R2+0x5100], [R8.64], !P1 ;  /* 0x0510000008027fae */ /* 0x0003e8000c901d4e */
[----:B------:R1:W-:Y:S04]  /*1c50*/  LDGSTS.E.BYPASS.LTC128B.128 [R2+0x7100], [R6.64], !P0 ;  /* 0x0710000006027fae */ /* 0x0003e8000c101d4e */
.L_x_0:
[C---:B-1234-:R-:W-:Y:S01]  /*1c60*/  HMMA.16816.F32 R12, R168.reuse, R28, RZ ;  /* 0x0000001ca80c723c */ /* 0x05efe200000018ff */
[----:B------:R-:W-:Y:S01]  /*1c70*/  LOP3.LUT P0, RZ, R20, 0x4, RZ, 0xc0, !PT ;  /* 0x0000000414ff7812 */ /* 0x000fe2000780c0ff */
[----:B------:R-:W0:Y:S01]  /*1c80*/  LDGDEPBAR ;  /* 0x00000000000079af */ /* 0x000e220000000000 */
[----:B------:R-:W-:Y:S01]  /*1c90*/  MOV R2, 0x40 ;  /* 0x0000004000027802 */ /* 0x000fe20000000f00 */
[----:B------:R-:W-:Y:S01]  /*1ca0*/  UISETP.GE.AND UP0, UPT, UR10, 0x41, UPT ;  /* 0x000000410a00788c */ /* 0x000fe2000bf06270 */
[----:B------:R-:W-:Y:S02]  /*1cb0*/  IADD3 R6, R88, 0x2800, RZ ;  /* 0x0000280058067810 */ /* 0x000fe40007ffe0ff */
[----:B------:R-:W-:Y:S01]  /*1cc0*/  SEL R2, R2, 0xffffffc0, !P0 ;  /* 0xffffffc002027807 */ /* 0x000fe20004000000 */
[----:B------:R-:W-:Y:S02]  /*1cd0*/  HMMA.16816.F32 R8, R168, R30, RZ ;  /* 0x0000001ea808723c */ /* 0x000fe400000018ff */
[----:B------:R-:W-:-:S02]  /*1ce0*/  PLOP3.LUT P0, PT, PT, PT, UP0, 0x40, 0x0 ;  /* 0x000000000000781c */ /* 0x000fc40003f0e808 */
[-C--:B------:R-:W-:Y:S02]  /*1cf0*/  IADD3 R5, R135, R2.reuse, RZ ;  /* 0x0000000287057210 */ /* 0x080fe40007ffe0ff */
[C---:B------:R-:W-:Y:S02]  /*1d00*/  IADD3 R250, R88.reuse, R2, RZ ;  /* 0x0000000258fa7210 */ /* 0x040fe40007ffe0ff */
[----:B------:R-:W-:Y:S01]  /*1d10*/  HMMA.16816.F32 R24, R168, R32, RZ ;  /* 0x00000020a818723c */ /* 0x000fe200000018ff */
[----:B------:R-:W1:Y:S01]  /*1d20*/  LDSM.16.M88.4 R20, [R5+0x10100] ;  /* 0x010100000514783b */ /* 0x000e620000000200 */
[----:B------:R-:W-:-:S03]  /*1d30*/  IADD3 R2, R88, 0x2000, RZ ;  /* 0x0000200058027810 */ /* 0x000fc60007ffe0ff */
[----:B------:R-:W-:Y:S03]  /*1d40*/  LDSM.16.M88.4 R48, [R5+0x11100] ;  /* 0x011100000530783b */ /* 0x000fe60000000200 */
[----:B------:R-:W-:Y:S01]  /*1d50*/  HMMA.16816.F32 R36, R172, R40, R12 ;  /* 0x00000028ac24723c */ /* 0x000fe2000000180c */
[----:B------:R-:W-:Y:S04]  /*1d60*/  LDSM.16.M88.4 R60, [R5+0x11900] ;  /* 0x01190000053c783b */ /* 0x000fe80000000200 */
[----:B------:R-:W-:Y:S03]  /*1d70*/  LDSM.16.M88.4 R68, [R250+0x1000] ;  /* 0x00100000fa44783b */ /* 0x000fe60000000200 */
[----:B------:R-:W-:Y:S01]  /*1d80*/  HMMA.16816.F32 R12, R168, R34, RZ ;  /* 0x00000022a80c723c */ /* 0x000fe200000018ff */
[----:B------:R-:W-:Y:S04]  /*1d90*/  LDSM.16.M88.4 R76, [R250+0x1800] ;  /* 0x00180000fa4c783b */ /* 0x000fe80000000200 */
[----:B------:R-:W-:Y:S03]  /*1da0*/  LDSM.16.M88.4 R80, [R250+0x3800] ;  /* 0x00380000fa50783b */ /* 0x000fe60000000200 */
[----:B------:R-:W-:Y:S01]  /*1db0*/  HMMA.16816.F32 R40, R172, R42, R8 ;  /* 0x0000002aac28723c */ /* 0x000fe20000001808 */
[----:B------:R-:W-:Y:S04]  /*1dc0*/  STL [R1], R5 ;  /* 0x0000000501007387 */ /* 0x000fe80000100800 */
[----:B------:R2:W-:Y:S03]  /*1dd0*/  STL [R1+0x34], R2 ;  /* 0x0000340201007387 */ /* 0x0005e60000100800 */
[C---:B------:R-:W-:Y:S01]  /*1de0*/  HMMA.16816.F32 R8, R168.reuse, R44, RZ ;  /* 0x0000002ca808723c */ /* 0x040fe200000018ff */
[----:B------:R3:W-:Y:S07]  /*1df0*/  STL [R1+0x30], R6 ;  /* 0x0000300601007387 */ /* 0x0007ee0000100800 */
[C---:B------:R-:W-:Y:S01]  /*1e00*/  HMMA.16816.F32 R16, R168.reuse, R46, RZ ;  /* 0x0000002ea810723c */ /* 0x040fe200000018ff */
[----:B------:R-:W4:Y:S07]  /*1e10*/  LDSM.16.M88.4 R44, [R5+0x10900] ;  /* 0x01090000052c783b */ /* 0x000f2e0000000200 */
[----:B------:R-:W-:Y:S01]  /*1e20*/  HMMA.16816.F32 R28, R168, R52, RZ ;  /* 0x00000034a81c723c */ /* 0x000fe200000018ff */
[----:B--2---:R-:W-:-:S07]  /*1e30*/  IADD3 R2, R88, 0x3800, RZ ;  /* 0x0000380058027810 */ /* 0x004fce0007ffe0ff */
[----:B------:R-:W-:Y:S01]  /*1e40*/  HMMA.16816.F32 R32, R168, R54, RZ ;  /* 0x00000036a820723c */ /* 0x000fe200000018ff */
[----:B------:R-:W2:Y:S01]  /*1e50*/  LDSM.16.M88.4 R52, [R250] ;  /* 0x00000000fa34783b */ /* 0x000ea20000000200 */
[----:B---3--:R-:W-:-:S06]  /*1e60*/  IADD3 R6, R88, 0x5000, RZ ;  /* 0x0000500058067810 */ /* 0x008fcc0007ffe0ff */
[C---:B------:R-:W-:Y:S08]  /*1e70*/  HMMA.16816.F32 R24, R172.reuse, R56, R24 ;  /* 0x00000038ac18723c */ /* 0x040ff00000001818 */
[C---:B------:R-:W-:Y:S01]  /*1e80*/  HMMA.16816.F32 R12, R172.reuse, R58, R12 ;  /* 0x0000003aac0c723c */ /* 0x040fe2000000180c */
[----:B------:R-:W3:Y:S07]  /*1e90*/  LDSM.16.M88.4 R56, [R250+0x800] ;  /* 0x00080000fa38783b */ /* 0x000eee0000000200 */
[C---:B------:R-:W-:Y:S08]  /*1ea0*/  HMMA.16816.F32 R8, R172.reuse, R64, R8 ;  /* 0x00000040ac08723c */ /* 0x040ff00000001808 */
[C---:B------:R-:W-:Y:S01]  /*1eb0*/  HMMA.16816.F32 R16, R172.reuse, R66, R16 ;  /* 0x00000042ac10723c */ /* 0x040fe20000001810 */
[----:B------:R-:W-:Y:S07]  /*1ec0*/  LDSM.16.M88.4 R64, [R135+0x13100] ;  /* 0x013100008740783b */ /* 0x000fee0000000200 */
[C---:B------:R-:W-:Y:S08]  /*1ed0*/  HMMA.16816.F32 R28, R172.reuse, R72, R28 ;  /* 0x00000048ac1c723c */ /* 0x040ff0000000181c */
[----:B------:R-:W-:Y:S01]  /*1ee0*/  HMMA.16816.F32 R32, R172, R74, R32 ;  /* 0x0000004aac20723c */ /* 0x000fe20000001820 */
[----:B------:R-:W-:Y:S07]  /*1ef0*/  LDSM.16.M88.4 R72, [R135+0x13900] ;  /* 0x013900008748783b */ /* 0x000fee0000000200 */
[C---:B-1----:R-:W-:Y:S08]  /*1f00*/  HMMA.16816.F32 R36, R192.reuse, R20, R36 ;  /* 0x00000014c024723c */ /* 0x042ff00000001824 */
[C---:B------:R-:W-:Y:S08]  /*1f10*/  HMMA.16816.F32 R40, R192.reuse, R22, R40 ;  /* 0x00000016c028723c */ /* 0x040ff00000001828 */
[C---:B----4-:R-:W-:Y:S08]  /*1f20*/  HMMA.16816.F32 R24, R192.reuse, R44, R24 ;  /* 0x0000002cc018723c */ /* 0x050ff00000001818 */
[C---:B------:R-:W-:Y:S01]  /*1f30*/  HMMA.16816.F32 R20, R192.reuse, R46, R12 ;  /* 0x0000002ec014723c */ /* 0x040fe2000000180c */
[----:B------:R-:W1:Y:S04]  /*1f40*/  LDSM.16.M88.4 R12, [R135+0x12100] ;  /* 0x01210000870c783b */ /* 0x000e680000000200 */
[----:B------:R-:W4:Y:S03]  /*1f50*/  LDSM.16.M88.4 R44, [R135+0x12900] ;  /* 0x01290000872c783b */ /* 0x000f260000000200 */
[C---:B------:R-:W-:Y:S08]  /*1f60*/  HMMA.16816.F32 R8, R192.reuse, R48, R8 ;  /* 0x00000030c008723c */ /* 0x040ff00000001808 */
[C---:B------:R-:W-:Y:S01]  /*1f70*/  HMMA.16816.F32 R16, R192.reuse, R50, R16 ;  /* 0x00000032c010723c */ /* 0x040fe20000001810 */
[----:B------:R-:W5:Y:S07]  /*1f80*/  LDSM.16.M88.4 R48, [R88+0x2000] ;  /* 0x002000005830783b */ /* 0x000f6e0000000200 */
[C---:B------:R-:W-:Y:S08]  /*1f90*/  HMMA.16816.F32 R28, R192.reuse, R60, R28 ;  /* 0x0000003cc01c723c */ /* 0x040ff0000000181c */
[----:B------:R-:W-:Y:S01]  /*1fa0*/  HMMA.16816.F32 R32, R192, R62, R32 ;  /* 0x0000003ec020723c */ /* 0x000fe20000001820 */
[----:B------:R-:W-:Y:S07]  /*1fb0*/  LDSM.16.M88.4 R60, [R88+0x3000] ;  /* 0x00300000583c783b */ /* 0x000fee0000000200 */
[C---:B--2---:R-:W-:Y:S08]  /*1fc0*/  HMMA.16816.F32 R36, R196.reuse, R52, R36 ;  /* 0x00000034c424723c */ /* 0x044ff00000001824 */
[C---:B------:R-:W-:Y:S01]  /*1fd0*/  HMMA.16816.F32 R40, R196.reuse, R54, R40 ;  /* 0x00000036c428723c */ /* 0x040fe20000001828 */
[----:B------:R-:W2:Y:S07]  /*1fe0*/  LDSM.16.M88.4 R52, [R88+0x2800] ;  /* 0x002800005834783b */ /* 0x000eae0000000200 */
[C---:B---3--:R-:W-:Y:S08]  /*1ff0*/  HMMA.16816.F32 R24, R196.reuse, R56, R24 ;  /* 0x00000038c418723c */ /* 0x048ff00000001818 */
[C---:B------:R-:W-:Y:S01]  /*2000*/  HMMA.16816.F32 R20, R196.reuse, R58, R20 ;  /* 0x0000003ac414723c */ /* 0x040fe20000001814 */
[----:B------:R-:W-:Y:S07]  /*2010*/  LDSM.16.M88.4 R56, [R5+0x12900] ;  /* 0x012900000538783b */ /* 0x000fee0000000200 */
[C---:B------:R-:W-:Y:S08]  /*2020*/  HMMA.16816.F32 R8, R196.reuse, R68, R8 ;  /* 0x00000044c408723c */ /* 0x040ff00000001808 */
[C---:B------:R-:W-:Y:S01]  /*2030*/  HMMA.16816.F32 R16, R196.reuse, R70, R16 ;  /* 0x00000046c410723c */ /* 0x040fe20000001810 */
[----:B------:R-:W-:Y:S07]  /*2040*/  LDSM.16.M88.4 R68, [R250+0x3000] ;  /* 0x00300000fa44783b */ /* 0x000fee0000000200 */
[C---:B------:R-:W-:Y:S08]  /*2050*/  HMMA.16816.F32 R28, R196.reuse, R76, R28 ;  /* 0x0000004cc41c723c */ /* 0x040ff0000000181c */
[----:B------:R-:W-:Y:S01]  /*2060*/  HMMA.16816.F32 R32, R196, R78, R32 ;  /* 0x0000004ec420723c */ /* 0x000fe20000001820 */
[----:B------:R-:W3:Y:S07]  /*2070*/  LDSM.16.M88.4 R76, [R88+0x3800] ;  /* 0x00380000584c783b */ /* 0x000eee0000000200 */
[C---:B-1----:R-:W-:Y:S08]  /*2080*/  HMMA.16816.F32 R36, R200.reuse, R12, R36 ;  /* 0x0000000cc824723c */ /* 0x042ff00000001824 */
[C---:B------:R-:W-:Y:S08]  /*2090*/  HMMA.16816.F32 R40, R200.reuse, R14, R40 ;  /* 0x0000000ec828723c */ /* 0x040ff00000001828 */
[C---:B----4-:R-:W-:Y:S08]  /*20a0*/  HMMA.16816.F32 R24, R200.reuse, R44, R24 ;  /* 0x0000002cc818723c */ /* 0x050ff00000001818 */
[C---:B------:R-:W-:Y:S01]  /*20b0*/  HMMA.16816.F32 R20, R200.reuse, R46, R20 ;  /* 0x0000002ec814723c */ /* 0x040fe20000001814 */
[----:B------:R-:W1:Y:S07]  /*20c0*/  LDSM.16.M88.4 R44, [R5+0x12100] ;  /* 0x01210000052c783b */ /* 0x000e6e0000000200 */
[C---:B------:R-:W-:Y:S08]  /*20d0*/  HMMA.16816.F32 R12, R200.reuse, R64, R8 ;  /* 0x00000040c80c723c */ /* 0x040ff00000001808 */
[C---:B------:R-:W-:Y:S01]  /*20e0*/  HMMA.16816.F32 R8, R200.reuse, R66, R16 ;  /* 0x00000042c808723c */ /* 0x040fe20000001810 */
[----:B------:R-:W4:Y:S07]  /*20f0*/  LDSM.16.M88.4 R64, [R5+0x13100] ;  /* 0x013100000540783b */ /* 0x000f2e0000000200 */
[C---:B------:R-:W-:Y:S08]  /*2100*/  HMMA.16816.F32 R28, R200.reuse, R72, R28 ;  /* 0x00000048c81c723c */ /* 0x040ff0000000181c */
[----:B------:R-:W-:Y:S01]  /*2110*/  HMMA.16816.F32 R32, R200, R74, R32 ;  /* 0x0000004ac820723c */ /* 0x000fe20000001820 */
[----:B------:R-:W1:Y:S07]  /*2120*/  LDSM.16.M88.4 R72, [R5+0x13900] ;  /* 0x013900000548783b */ /* 0x000e6e0000000200 */
[C---:B-----5:R-:W-:Y:S08]  /*2130*/  HMMA.16816.F32 R36, R204.reuse, R48, R36 ;  /* 0x00000030cc24723c */ /* 0x060ff00000001824 */
[C---:B------:R-:W-:Y:S01]  /*2140*/  HMMA.16816.F32 R40, R204.reuse, R50, R40 ;  /* 0x00000032cc28723c */ /* 0x040fe20000001828 */
[----:B------:R-:W-:Y:S07]  /*2150*/  LDSM.16.M88.4 R48, [R135+0x14100] ;  /* 0x014100008730783b */ /* 0x000fee0000000200 */
[C---:B--2---:R-:W-:Y:S08]  /*2160*/  HMMA.16816.F32 R24, R204.reuse, R52, R24 ;  /* 0x00000034cc18723c */ /* 0x044ff00000001818 */
[C---:B------:R-:W-:Y:S01]  /*2170*/  HMMA.16816.F32 R20, R204.reuse, R54, R20 ;  /* 0x00000036cc14723c */ /* 0x040fe20000001814 */
[----:B------:R-:W2:Y:S07]  /*2180*/  LDSM.16.M88.4 R52, [R250+0x2000] ;  /* 0x00200000fa34783b */ /* 0x000eae0000000200 */
[C---:B------:R-:W-:Y:S08]  /*2190*/  HMMA.16816.F32 R16, R204.reuse, R60, R12 ;  /* 0x0000003ccc10723c */ /* 0x040ff0000000180c */
[C---:B------:R-:W-:Y:S01]  /*21a0*/  HMMA.16816.F32 R12, R204.reuse, R62, R8 ;  /* 0x0000003ecc0c723c */ /* 0x040fe20000001808 */
[----:B------:R-:W5:Y:S07]  /*21b0*/  LDSM.16.M88.4 R60, [R250+0x2800] ;  /* 0x00280000fa3c783b */ /* 0x000f6e0000000200 */
[C---:B---3--:R-:W-:Y:S08]  /*21c0*/  HMMA.16816.F32 R8, R204.reuse, R76, R28 ;  /* 0x0000004ccc08723c */ /* 0x048ff0000000181c */
[----:B------:R-:W-:Y:S01]  /*21d0*/  HMMA.16816.F32 R32, R204, R78, R32 ;  /* 0x0000004ecc20723c */ /* 0x000fe20000001820 */
[----:B------:R-:W-:Y:S07]  /*21e0*/  LDSM.16.M88.4 R76, [R135+0x15900] ;  /* 0x01590000874c783b */ /* 0x000fee0000000200 */
[C---:B-1----:R-:W-:Y:S08]  /*21f0*/  HMMA.16816.F32 R36, R208.reuse, R44, R36 ;  /* 0x0000002cd024723c */ /* 0x042ff00000001824 */
[C---:B------:R-:W-:Y:S01]  /*2200*/  HMMA.16816.F32 R40, R208.reuse, R46, R40 ;  /* 0x0000002ed028723c */ /* 0x040fe20000001828 */
[----:B------:R-:W-:Y:S07]  /*2210*/  LDSM.16.M88.4 R44, [R88+0x4000] ;  /* 0x00400000582c783b */ /* 0x000fee0000000200 */
[C---:B------:R-:W-:Y:S08]  /*2220*/  HMMA.16816.F32 R28, R208.reuse, R56, R24 ;  /* 0x00000038d01c723c */ /* 0x040ff00000001818 */
[C---:B------:R-:W-:Y:S01]  /*2230*/  HMMA.16816.F32 R24, R208.reuse, R58, R20 ;  /* 0x0000003ad018723c */ /* 0x040fe20000001814 */
[----:B------:R-:W1:Y:S07]  /*2240*/  LDSM.16.M88.4 R56, [R135+0x14900] ;  /* 0x014900008738783b */ /* 0x000e6e0000000200 */
[C---:B----4-:R-:W-:Y:S08]  /*2250*/  HMMA.16816.F32 R20, R208.reuse, R64, R16 ;  /* 0x00000040d014723c */ /* 0x050ff00000001810 */
[C---:B------:R-:W-:Y:S01]  /*2260*/  HMMA.16816.F32 R16, R208.reuse, R66, R12 ;  /* 0x00000042d010723c */ /* 0x040fe2000000180c */
[----:B------:R-:W3:Y:S07]  /*2270*/  LDSM.16.M88.4 R64, [R135+0x15100] ;  /* 0x015100008740783b */ /* 0x000eee0000000200 */
[C---:B------:R-:W-:Y:S08]  /*2280*/  HMMA.16816.F32 R12, R208.reuse, R72, R8 ;  /* 0x00000048d00c723c */ /* 0x040ff00000001808 */
[----:B------:R-:W-:Y:S01]  /*2290*/  HMMA.16816.F32 R8, R208, R74, R32 ;  /* 0x0000004ad008723c */ /* 0x000fe20000001820 */
[----:B------:R-:W-:Y:S07]  /*22a0*/  LDSM.16.M88.4 R72, [R88+0x5800] ;  /* 0x005800005848783b */ /* 0x000fee0000000200 */
[C---:B--2---:R-:W-:Y:S08]  /*22b0*/  HMMA.16816.F32 R36, R212.reuse, R52, R36 ;  /* 0x00000034d424723c */ /* 0x044ff00000001824 */
[C---:B------:R-:W-:Y:S01]  /*22c0*/  HMMA.16816.F32 R40, R212.reuse, R54, R40 ;  /* 0x00000036d428723c */ /* 0x040fe20000001828 */
[----:B------:R-:W-:Y:S07]  /*22d0*/  LDSM.16.M88.4 R52, [R88+0x4800] ;  /* 0x004800005834783b */ /* 0x000fee0000000200 */
[C---:B-----5:R-:W-:Y:S08]  /*22e0*/  HMMA.16816.F32 R32, R212.reuse, R60, R28 ;  /* 0x0000003cd420723c */ /* 0x060ff0000000181c */
[C---:B------:R-:W-:Y:S01]  /*22f0*/  HMMA.16816.F32 R28, R212.reuse, R62, R24 ;  /* 0x0000003ed41c723c */ /* 0x040fe20000001818 */
[----:B------:R-:W2:Y:S07]  /*2300*/  LDSM.16.M88.4 R60, [R88+0x5000] ;  /* 0x00500000583c783b */ /* 0x000eae0000000200 */
[C---:B------:R-:W-:Y:S08]  /*2310*/  HMMA.16816.F32 R24, R212.reuse, R68, R20 ;  /* 0x00000044d418723c */ /* 0x040ff00000001814 */
[C---:B------:R-:W-:Y:S01]  /*2320*/  HMMA.16816.F32 R20, R212.reuse, R70, R16 ;  /* 0x00000046d414723c */ /* 0x040fe20000001810 */
[----:B------:R-:W-:Y:S07]  /*2330*/  LDSM.16.M88.4 R68, [R5+0x14900] ;  /* 0x014900000544783b */ /* 0x000fee0000000200 */
[C---:B------:R-:W-:Y:S08]  /*2340*/  HMMA.16816.F32 R16, R212.reuse, R80, R12 ;  /* 0x00000050d410723c */ /* 0x040ff0000000180c */
[----:B------:R-:W-:Y:S08]  /*2350*/  HMMA.16816.F32 R12, R212, R82, R8 ;  /* 0x00000052d40c723c */ /* 0x000ff00000001808 */
[C---:B------:R-:W-:Y:S08]  /*2360*/  HMMA.16816.F32 R8, R216.reuse, R48, R36 ;  /* 0x00000030d808723c */ /* 0x040ff00000001824 */
[C---:B------:R-:W-:Y:S01]  /*2370*/  HMMA.16816.F32 R40, R216.reuse, R50, R40 ;  /* 0x00000032d828723c */ /* 0x040fe20000001828 */
[----:B------:R-:W4:Y:S07]  /*2380*/  LDSM.16.M88.4 R48, [R5+0x14100] ;  /* 0x014100000530783b */ /* 0x000f2e0000000200 */
[C---:B-1----:R-:W-:Y:S08]  /*2390*/  HMMA.16816.F32 R36, R216.reuse, R56, R32 ;  /* 0x00000038d824723c */ /* 0x042ff00000001820 */
[C---:B------:R-:W-:Y:S01]  /*23a0*/  HMMA.16816.F32 R32, R216.reuse, R58, R28 ;  /* 0x0000003ad820723c */ /* 0x040fe2000000181c */
[----:B------:R-:W-:Y:S07]  /*23b0*/  LDSM.16.M88.4 R56, [R5+0x15900] ;  /* 0x015900000538783b */ /* 0x000fee0000000200 */
[C---:B---3--:R-:W-:Y:S08]  /*23c0*/  HMMA.16816.F32 R28, R216.reuse, R64, R24 ;  /* 0x00000040d81c723c */ /* 0x048ff00000001818 */
[C---:B------:R-:W-:Y:S08]  /*23d0*/  HMMA.16816.F32 R24, R216.reuse, R66, R20 ;  /* 0x00000042d818723c */ /* 0x040ff00000001814 */
[C---:B------:R-:W-:Y:S08]  /*23e0*/  HMMA.16816.F32 R20, R216.reuse, R76, R16 ;  /* 0x0000004cd814723c */ /* 0x040ff00000001810 */
[----:B------:R-:W-:Y:S08]  /*23f0*/  HMMA.16816.F32 R16, R216, R78, R12 ;  /* 0x0000004ed810723c */ /* 0x000ff0000000180c */
[C---:B------:R-:W-:Y:S08]  /*2400*/  HMMA.16816.F32 R12, R220.reuse, R44, R8 ;  /* 0x0000002cdc0c723c */ /* 0x040ff00000001808 */
[C---:B--2---:R-:W-:Y:S08]  /*2410*/  HMMA.16816.F32 R28, R220.reuse, R60, R28 ;  /* 0x0000003cdc1c723c */ /* 0x044ff0000000181c */
[C---:B------:R-:W-:Y:S08]  /*2420*/  HMMA.16816.F32 R24, R220.reuse, R62, R24 ;  /* 0x0000003edc18723c */ /* 0x040ff00000001818 */
[C---:B------:R-:W-:Y:S08]  /*2430*/  HMMA.16816.F32 R60, R220.reuse, R74, R16 ;  /* 0x0000004adc3c723c */ /* 0x040ff00000001810 */
[----:B------:R-:W-:Y:S08]  /*2440*/  HMMA.16816.F32 R32, R220, R54, R32 ;  /* 0x00000036dc20723c */ /* 0x000ff00000001820 */
[----:B----4-:R-:W-:Y:S01]  /*2450*/  HMMA.16816.F32 R16, R224, R48, R12 ;  /* 0x00000030e010723c */ /* 0x010fe2000000180c */
[----:B------:R-:W1:Y:S07]  /*2460*/  LDSM.16.M88.4 R12, [R250+0x4000] ;  /* 0x00400000fa0c783b */ /* 0x000e6e0000000200 */
[C---:B------:R-:W-:Y:S08]  /*2470*/  HMMA.16816.F32 R8, R220.reuse, R46, R40 ;  /* 0x0000002edc08723c */ /* 0x040ff00000001828 */
[C---:B------:R-:W-:Y:S01]  /*2480*/  HMMA.16816.F32 R64, R220.reuse, R72, R20 ;  /* 0x00000048dc40723c */ /* 0x040fe20000001814 */
[----:B------:R-:W2:Y:S04]  /*2490*/  LDSM.16.M88.4 R20, [R5+0x15100] ;  /* 0x015100000514783b */ /* 0x000ea80000000200 */
[----:B------:R-:W-:Y:S03]  /*24a0*/  LDSM.16.M88.4 R72, [R250+0x5800] ;  /* 0x00580000fa48783b */ /* 0x000fe60000000200 */
[----:B------:R-:W-:Y:S01]  /*24b0*/  HMMA.16816.F32 R36, R220, R52, R36 ;  /* 0x00000034dc24723c */ /* 0x000fe20000001824 */
[----:B------:R-:W-:Y:S07]  /*24c0*/  LDSM.16.M88.4 R52, [R250+0x4800] ;  /* 0x00480000fa34783b */ /* 0x000fee0000000200 */
[C---:B------:R-:W-:Y:S01]  /*24d0*/  HMMA.16816.F32 R44, R224.reuse, R70, R32 ;  /* 0x00000046e02c723c */ /* 0x040fe20000001820 */
[----:B------:R-:W3:Y:S07]  /*24e0*/  LDSM.16.M88.4 R32, [R135+0x16100] ;  /* 0x016100008720783b */ /* 0x000eee0000000200 */
[----:B------:R-:W-:Y:S08]  /*24f0*/  HMMA.16816.F32 R8, R224, R50, R8 ;  /* 0x00000032e008723c */ /* 0x000ff00000001808 */
[----:B-1----:R-:W-:Y:S08]  /*2500*/  HMMA.16816.F32 R16, R228, R12, R16 ;  /* 0x0000000ce410723c */ /* 0x002ff00000001810 */
[C---:B------:R-:W-:Y:S01]  /*2510*/  HMMA.16816.F32 R48, R224.reuse, R68, R36 ;  /* 0x00000044e030723c */ /* 0x040fe20000001824 */
[----:B------:R-:W-:Y:S07]  /*2520*/  LDSM.16.M88.4 R68, [R250+0x5000] ;  /* 0x00500000fa44783b */ /* 0x000fee0000000200 */
[C---:B--2---:R-:W-:Y:S08]  /*2530*/  HMMA.16816.F32 R40, R224.reuse, R20, R28 ;  /* 0x00000014e028723c */ /* 0x044ff0000000181c */
[C---:B------:R-:W-:Y:S01]  /*2540*/  HMMA.16816.F32 R28, R224.reuse, R22, R24 ;  /* 0x00000016e01c723c */ /* 0x040fe20000001818 */
[----:B------:R-:W1:Y:S07]  /*2550*/  LDSM.16.M88.4 R20, [R88+0x6000] ;  /* 0x006000005814783b */ /* 0x000e6e0000000200 */
[----:B------:R-:W-:Y:S01]  /*2560*/  HMMA.16816.F32 R36, R224, R56, R64 ;  /* 0x00000038e024723c */ /* 0x000fe20000001840 */
[----:B------:R-:W-:Y:S07]  /*2570*/  LDSM.16.M88.4 R64, [R135+0x17900] ;  /* 0x017900008740783b */ /* 0x000fee0000000200 */
[----:B------:R-:W-:Y:S08]  /*2580*/  HMMA.16816.F32 R8, R228, R14, R8 ;  /* 0x0000000ee408723c */ /* 0x000ff00000001808 */
[----:B---3--:R-:W-:Y:S08]  /*2590*/  HMMA.16816.F32 R12, R232, R32, R16 ;  /* 0x00000020e80c723c */ /* 0x008ff00000001810 */
[C---:B------:R-:W-:Y:S01]  /*25a0*/  HMMA.16816.F32 R24, R228.reuse, R52, R48 ;  /* 0x00000034e418723c */ /* 0x040fe20000001830 */
[----:B------:R-:W-:Y:S07]  /*25b0*/  LDSM.16.M88.4 R48, [R88+0x6800] ;  /* 0x006800005830783b */ /* 0x000fee0000000200 */
[C---:B------:R-:W-:Y:S01]  /*25c0*/  HMMA.16816.F32 R76, R228.reuse, R72, R36 ;  /* 0x00000048e44c723c */ /* 0x040fe20000001824 */
[----:B------:R-:W2:Y:S07]  /*25d0*/  LDSM.16.M88.4 R36, [R5+0x16100] ;  /* 0x016100000524783b */ /* 0x000eae0000000200 */
[----:B------:R-:W-:Y:S01]  /*25e0*/  HMMA.16816.F32 R52, R228, R54, R44 ;  /* 0x00000036e434723c */ /* 0x000fe2000000182c */
[----:B------:R-:W3:Y:S07]  /*25f0*/  LDSM.16.M88.4 R44, [R135+0x16900] ;  /* 0x01690000872c783b */ /* 0x000eee0000000200 */
[----:B------:R-:W-:Y:S08]  /*2600*/  HMMA.16816.F32 R8, R232, R34, R8 ;  /* 0x00000022e808723c */ /* 0x000ff00000001808 */
[----:B-1----:R-:W-:Y:S08]  /*2610*/  HMMA.16816.F32 R12, R236, R20, R12 ;  /* 0x00000014ec0c723c */ /* 0x002ff0000000180c */
[----:B------:R-:W-:Y:S08]  /*2620*/  HMMA.16816.F32 R80, R224, R58, R60 ;  /* 0x0000003ae050723c */ /* 0x000ff0000000183c */
[C---:B------:R-:W-:Y:S01]  /*2630*/  HMMA.16816.F32 R60, R228.reuse, R68, R40 ;  /* 0x00000044e43c723c */ /* 0x040fe20000001828 */
[----:B------:R-:W1:Y:S07]  /*2640*/  LDSM.16.M88.4 R40, [R250+0x6000] ;  /* 0x00600000fa28783b */ /* 0x000e6e0000000200 */
[----:B------:R-:W-:Y:S01]  /*2650*/  HMMA.16816.F32 R56, R228, R70, R28 ;  /* 0x00000046e438723c */ /* 0x000fe2000000181c */
[----:B------:R-:W4:Y:S07]  /*2660*/  LDSM.16.M88.4 R28, [R135+0x17100] ;  /* 0x01710000871c783b */ /* 0x000f2e0000000200 */
[----:B------:R-:W-:Y:S08]  /*2670*/  HMMA.16816.F32 R8, R236, R22, R8 ;  /* 0x00000016ec08723c */ /* 0x000ff00000001808 */
[----:B--2---:R-:W-:Y:S08]  /*2680*/  HMMA.16816.F32 R12, R240, R36, R12 ;  /* 0x00000024f00c723c */ /* 0x004ff0000000180c */
[C---:B---3--:R-:W-:Y:S08]  /*2690*/  HMMA.16816.F32 R16, R232.reuse, R44, R24 ;  /* 0x0000002ce810723c */ /* 0x048ff00000001818 */
[----:B------:R-:W-:Y:S01]  /*26a0*/  HMMA.16816.F32 R24, R232, R46, R52 ;  /* 0x0000002ee818723c */ /* 0x000fe20000001834 */
[----:B------:R-:W2:Y:S04]  /*26b0*/  LDSM.16.M88.4 R52, [R88+0x7000] ;  /* 0x007000005834783b */ /* 0x000ea80000000200 */
[----:B------:R-:W3:Y:S03]  /*26c0*/  LDSM.16.M88.4 R44, [R5+0x16900] ;  /* 0x01690000052c783b */ /* 0x000ee60000000200 */
[----:B------:R-:W-:Y:S08]  /*26d0*/  HMMA.16816.F32 R8, R240, R38, R8 ;  /* 0x00000026f008723c */ /* 0x000ff00000001808 */
[----:B-1----:R-:W-:Y:S08]  /*26e0*/  HMMA.16816.F32 R32, R244, R40, R12 ;  /* 0x00000028f420723c */ /* 0x002ff0000000180c */
[----:B------:R-:W-:Y:S08]  /*26f0*/  HMMA.16816.F32 R20, R236, R48, R16 ;  /* 0x00000030ec14723c */ /* 0x000ff00000001810 */
[----:B----4-:R-:W-:Y:S08]  /*2700*/  HMMA.16816.F32 R12, R232, R28, R60 ;  /* 0x0000001ce80c723c */ /* 0x010ff0000000183c */
[----:B------:R-:W-:Y:S01]  /*2710*/  HMMA.16816.F32 R16, R236, R50, R24 ;  /* 0x00000032ec10723c */ /* 0x000fe20000001818 */
[----:B------:R-:W-:Y:S01]  /*2720*/  LDSM.16.M88.4 R48, [R88+0x7800] ;  /* 0x007800005830783b */ /* 0x000fe20000000200 */
[----:B------:R-:W-:-:S02]  /*2730*/  FMUL.FTZ R32, R32, c[0x0][0x320] ;  /* 0x0000c80020207a20 */ /* 0x000fc40000410000 */
[----:B------:R-:W-:Y:S02]  /*2740*/  FMUL.FTZ R33, R33, c[0x0][0x320] ;  /* 0x0000c80021217a20 */ /* 0x000fe40000410000 */
[----:B------:R-:W-:Y:S02]  /*2750*/  FMUL.FTZ R34, R34, c[0x0][0x320] ;  /* 0x0000c80022227a20 */ /* 0x000fe40000410000 */
[----:B------:R-:W-:Y:S01]  /*2760*/  HMMA.16816.F32 R36, R232, R30, R56 ;  /* 0x0000001ee824723c */ /* 0x000fe20000001838 */
[----:B------:R-:W-:Y:S01]  /*2770*/  LDSM.16.M88.4 R56, [R250+0x6800] ;  /* 0x00680000fa38783b */ /* 0x000fe20000000200 */
[----:B------:R-:W-:-:S04]  /*2780*/  FMUL.FTZ R35, R35, c[0x0][0x320] ;  /* 0x0000c80023237a20 */ /* 0x000fc80000410000 */
[----:B------:R-:W1:Y:S02]  /*2790*/  MUFU.TANH R73, R35 ;  /* 0x0000002300497308 */ /* 0x000e640000002400 */
[----:B------:R-:W-:Y:S01]  /*27a0*/  HMMA.16816.F32 R28, R244, R42, R8 ;  /* 0x0000002af41c723c */ /* 0x000fe20000001808 */
[----:B------:R-:W4:Y:S07]  /*27b0*/  LDSM.16.M88.4 R40, [R5+0x17100] ;  /* 0x017100000528783b */ /* 0x000f2e0000000200 */
[----:B--2---:R-:W-:Y:S08]  /*27c0*/  HMMA.16816.F32 R12, R236, R52, R12 ;  /* 0x00000034ec0c723c */ /* 0x004ff0000000180c */
[----:B---3--:R-:W-:Y:S08]  /*27d0*/  HMMA.16816.F32 R8, R240, R46, R16 ;  /* 0x0000002ef008723c */ /* 0x008ff00000001810 */
[----:B------:R-:W-:Y:S01]  /*27e0*/  HMMA.16816.F32 R68, R228, R74, R80 ;  /* 0x0000004ae444723c */ /* 0x000fe20000001850 */
[----:B------:R-:W2:Y:S01]  /*27f0*/  MUFU.TANH R80, R32 ;  /* 0x0000002000507308 */ /* 0x000ea20000002400 */
[----:B------:R-:W-:-:S02]  /*2800*/  FMUL.FTZ R28, R28, c[0x0][0x320] ;  /* 0x0000c8001c1c7a20 */ /* 0x000fc40000410000 */
[----:B------:R-:W-:Y:S02]  /*2810*/  FMUL.FTZ R29, R29, c[0x0][0x320] ;  /* 0x0000c8001d1d7a20 */ /* 0x000fe40000410000 */
[----:B------:R-:W-:Y:S02]  /*2820*/  FMUL.FTZ R30, R30, c[0x0][0x320] ;  /* 0x0000c8001e1e7a20 */ /* 0x000fe40000410000 */
[----:B------:R-:W-:Y:S01]  /*2830*/  HMMA.16816.F32 R20, R240, R44, R20 ;  /* 0x0000002cf014723c */ /* 0x000fe20000001814 */
[----:B------:R-:W3:Y:S01]  /*2840*/  MUFU.TANH R75, R33 ;  /* 0x00000021004b7308 */ /* 0x000ee20000002400 */
[----:B------:R-:W-:Y:S01]  /*2850*/  LDSM.16.M88.4 R44, [R250+0x7000] ;  /* 0x00700000fa2c783b */ /* 0x000fe20000000200 */
[----:B------:R-:W-:-:S05]  /*2860*/  FMUL.FTZ R31, R31, c[0x0][0x320] ;  /* 0x0000c8001f1f7a20 */ /* 0x000fca0000410000 */
[----:B------:R-:W-:Y:S01]  /*2870*/  HMMA.16816.F32 R60, R232, R64, R76 ;  /* 0x00000040e83c723c */ /* 0x000fe2000000184c */
[----:B------:R5:W1:Y:S07]  /*2880*/  MUFU.TANH R74, R34 ;  /* 0x00000022004a7308 */ /* 0x000a6e0000002400 */
[----:B----4-:R-:W-:Y:S01]  /*2890*/  HMMA.16816.F32 R16, R240, R40, R12 ;  /* 0x00000028f010723c */ /* 0x010fe2000000180c */
[----:B------:R-:W4:Y:S07]  /*28a0*/  MUFU.TANH R72, R28 ;  /* 0x0000001c00487308 */ /* 0x000f2e0000002400 */
[----:B------:R-:W-:Y:S01]  /*28b0*/  HMMA.16816.F32 R12, R244, R58, R8 ;  /* 0x0000003af40c723c */ /* 0x000fe20000001808 */
[----:B------:R-:W1:Y:S07]  /*28c0*/  MUFU.TANH R65, R29 ;  /* 0x0000001d00417308 */ /* 0x000e6e0000002400 */
[----:B------:R-:W-:Y:S01]  /*28d0*/  HMMA.16816.F32 R8, R232, R66, R68 ;  /* 0x00000042e808723c */ /* 0x000fe20000001844 */
[----:B------:R-:W1:Y:S07]  /*28e0*/  MUFU.TANH R64, R30 ;  /* 0x0000001e00407308 */ /* 0x000e6e0000002400 */
[----:B-----5:R-:W-:Y:S01]  /*28f0*/  HMMA.16816.F32 R32, R236, R54, R36 ;  /* 0x00000036ec20723c */ /* 0x020fe20000001824 */
[----:B------:R5:W1:Y:S07]  /*2900*/  LDSM.16.M88.4 R36, [R5+0x17900] ;  /* 0x017900000524783b */ /* 0x000a6e0000000200 */
[----:B------:R-:W-:Y:S01]  /*2910*/  HMMA.16816.F32 R24, R244, R56, R20 ;  /* 0x00000038f418723c */ /* 0x000fe20000001814 */
[----:B------:R2:W1:Y:S01]  /*2920*/  MUFU.TANH R57, R31 ;  /* 0x0000001f00397308 */ /* 0x0004620000002400 */
[----:B------:R-:W-:-:S02]  /*2930*/  FMUL.FTZ R12, R12, c[0x0][0x320] ;  /* 0x0000c8000c0c7a20 */ /* 0x000fc40000410000 */
[----:B------:R-:W-:Y:S02]  /*2940*/  FMUL.FTZ R13, R13, c[0x0][0x320] ;  /* 0x0000c8000d0d7a20 */ /* 0x000fe40000410000 */
[----:B------:R-:W-:Y:S02]  /*2950*/  FMUL.FTZ R14, R14, c[0x0][0x320] ;  /* 0x0000c8000e0e7a20 */ /* 0x000fe40000410000 */
[C---:B------:R-:W-:Y:S01]  /*2960*/  HMMA.16816.F32 R20, R236.reuse, R48, R60 ;  /* 0x00000030ec14723c */ /* 0x040fe2000000183c */
[----:B------:R-:W-:Y:S01]  /*2970*/  FMUL.FTZ R15, R15, c[0x0][0x320] ;  /* 0x0000c8000f0f7a20 */ /* 0x000fe20000410000 */
[----:B------:R-:W1:Y:S06]  /*2980*/  MUFU.TANH R52, R12 ;  /* 0x0000000c00347308 */ /* 0x000e6c0000002400 */
[----:B------:R-:W-:Y:S01]  /*2990*/  HMMA.16816.F32 R8, R236, R50, R8 ;  /* 0x00000032ec08723c */ /* 0x000fe20000001808 */
[----:B-----5:R-:W-:Y:S01]  /*29a0*/  IADD3 R5, R88, 0x3000, RZ ;  /* 0x0000300058057810 */ /* 0x020fe20007ffe0ff */
[----:B------:R-:W1:Y:S04]  /*29b0*/  MUFU.TANH R49, R13 ;  /* 0x0000000d00317308 */ /* 0x000e680000002400 */
[----:B------:R5:W-:Y:S02]  /*29c0*/  STL [R1+0x2c], R5 ;  /* 0x00002c0501007387 */ /* 0x000be40000100800 */
[----:B--2---:R-:W-:Y:S01]  /*29d0*/  HMMA.16816.F32 R28, R240, R42, R32 ;  /* 0x0000002af01c723c */ /* 0x004fe20000001820 */
[----:B------:R-:W-:Y:S01]  /*29e0*/  FMUL.FTZ R24, R24, c[0x0][0x320] ;  /* 0x0000c80018187a20 */ /* 0x000fe20000410000 */
[----:B------:R-:W2:Y:S01]  /*29f0*/  LDSM.16.M88.4 R32, [R250+0x7800] ;  /* 0x00780000fa20783b */ /* 0x000ea20000000200 */
[----:B------:R-:W-:Y:S01]  /*2a00*/  FMUL.FTZ R25, R25, c[0x0][0x320] ;  /* 0x0000c80019197a20 */ /* 0x000fe20000410000 */
[----:B------:R-:W2:Y:S01]  /*2a10*/  MUFU.TANH R48, R14 ;  /* 0x0000000e00307308 */ /* 0x000ea20000002400 */
[----:B------:R-:W-:Y:S01]  /*2a20*/  FMUL.FTZ R26, R26, c[0x0][0x320] ;  /* 0x0000c8001a1a7a20 */ /* 0x000fe20000410000 */
[----:B------:R3:W-:Y:S01]  /*2a30*/  STL [R1+0x28], R2 ;  /* 0x0000280201007387 */ /* 0x0007e20000100800 */
[----:B------:R-:W-:Y:S01]  /*2a40*/  FMUL.FTZ R27, R27, c[0x0][0x320] ;  /* 0x0000c8001b1b7a20 */ /* 0x000fe20000410000 */
[----:B------:R-:W-:-:S04]  /*2a50*/  DEPBAR.LE SB0, 0x0 ;  /* 0x000080000000791a */ /* 0x000fc80000000000 */
[----:B------:R-:W2:Y:S04]  /*2a60*/  MUFU.TANH R56, R24 ;  /* 0x0000001800387308 */ /* 0x000ea80000002400 */
[----:B-1----:R-:W-:Y:S04]  /*2a70*/  HMMA.16816.F32 R8, R240, R38, R8 ;  /* 0x00000026f008723c */ /* 0x002fe80000001808 */
[----:B------:R-:W1:Y:S01]  /*2a80*/  MUFU.TANH R55, R25 ;  /* 0x0000001900377308 */ /* 0x000e620000002400 */
[----:B-----5:R-:W-:-:S07]  /*2a90*/  IADD3 R5, R88, 0x4000, RZ ;  /* 0x0000400058057810 */ /* 0x020fce0007ffe0ff */
[----:B------:R-:W1:Y:S01]  /*2aa0*/  MUFU.TANH R54, R26 ;  /* 0x0000001a00367308 */ /* 0x000e620000002400 */
[----:B------:R5:W-:Y:S01]  /*2ab0*/  STL [R1+0x24], R5 ;  /* 0x0000240501007387 */ /* 0x000be20000100800 */
[----:B---3--:R-:W-:-:S06]  /*2ac0*/  IADD3 R2, R88, 0x4800, RZ ;  /* 0x0000480058027810 */ /* 0x008fcc0007ffe0ff */
[----:B------:R3:W1:Y:S01]  /*2ad0*/  MUFU.TANH R53, R27 ;  /* 0x0000001b00357308 */ /* 0x0006620000002400 */
[----:B------:R1:W-:Y:S04]  /*2ae0*/  STL [R1+0x20], R2 ;  /* 0x0000200201007387 */ /* 0x0003e80000100800 */
[----:B------:R4:W-:Y:S01]  /*2af0*/  STL [R1+0x1c], R6 ;  /* 0x00001c0601007387 */ /* 0x0009e20000100800 */
[C---:B--2---:R-:W-:Y:S08]  /*2b00*/  HMMA.16816.F32 R8, R244.reuse, R34, R8 ;  /* 0x00000022f408723c */ /* 0x044ff00000001808 */
[----:B---3--:R-:W-:Y:S01]  /*2b10*/  HMMA.16816.F32 R24, R244, R44, R16 ;  /* 0x0000002cf418723c */ /* 0x008fe20000001810 */
[----:B------:R2:W3:Y:S01]  /*2b20*/  MUFU.TANH R45, R15 ;  /* 0x0000000f002d7308 */ /* 0x0004e20000002400 */
[----:B-----5:R-:W-:-:S05]  /*2b30*/  IADD3 R5, R88, 0x5800, RZ ;  /* 0x0000580058057810 */ /* 0x020fca0007ffe0ff */
[----:B------:R5:W-:Y:S01]  /*2b40*/  STL [R1+0x18], R5 ;  /* 0x0000180501007387 */ /* 0x000be20000100800 */
[----:B------:R-:W-:Y:S01]  /*2b50*/  HMMA.16816.F32 R16, R240, R36, R20 ;  /* 0x00000024f010723c */ /* 0x000fe20000001814 */
[C---:B-1----:R-:W-:Y:S02]  /*2b60*/  IADD3 R2, R88.reuse, 0x6000, RZ ;  /* 0x0000600058027810 */ /* 0x042fe40007ffe0ff */
[----:B----4-:R-:W-:-:S03]  /*2b70*/  IADD3 R6, R88, 0x6800, RZ ;  /* 0x0000680058067810 */ /* 0x010fc60007ffe0ff */
[----:B------:R1:W-:Y:S02]  /*2b80*/  STL [R1+0x14], R2 ;  /* 0x0000140201007387 */ /* 0x0003e40000100800 */
[----:B------:R-:W-:Y:S01]  /*2b90*/  HMMA.16816.F32 R20, R244, R46, R28 ;  /* 0x0000002ef414723c */ /* 0x000fe2000000181c */
[----:B------:R-:W-:Y:S01]  /*2ba0*/  FMUL.FTZ R8, R8, c[0x0][0x320] ;  /* 0x0000c80008087a20 */ /* 0x000fe20000410000 */
[----:B------:R4:W-:Y:S01]  /*2bb0*/  STL [R1+0x10], R6 ;  /* 0x0000100601007387 */ /* 0x0009e20000100800 */
[----:B------:R-:W-:Y:S02]  /*2bc0*/  FMUL.FTZ R9, R9, c[0x0][0x320] ;  /* 0x0000c80009097a20 */ /* 0x000fe40000410000 */
[----:B------:R4:W1:Y:S01]  /*2bd0*/  MUFU.TANH R29, R8 ;  /* 0x00000008001d7308 */ /* 0x0008620000002400 */
[----:B------:R-:W-:Y:S02]  /*2be0*/  FMUL.FTZ R10, R10, c[0x0][0x320] ;  /* 0x0000c8000a0a7a20 */ /* 0x000fe40000410000 */
[----:B------:R-:W-:-:S02]  /*2bf0*/  FMUL.FTZ R25, R25, c[0x0][0x320] ;  /* 0x0000c80019197a20 */ /* 0x000fc40000410000 */
[----:B------:R-:W-:Y:S02]  /*2c00*/  FMUL.FTZ R26, R26, c[0x0][0x320] ;  /* 0x0000c8001a1a7a20 */ /* 0x000fe40000410000 */
[----:B------:R-:W-:Y:S01]  /*2c10*/  FMUL.FTZ R27, R27, c[0x0][0x320] ;  /* 0x0000c8001b1b7a20 */ /* 0x000fe20000410000 */
[----:B------:R4:W3:Y:S01]  /*2c20*/  MUFU.TANH R43, R25 ;  /* 0x00000019002b7308 */ /* 0x0008e20000002400 */
[----:B------:R-:W-:Y:S02]  /*2c30*/  FMUL.FTZ R24, R24, c[0x0][0x320] ;  /* 0x0000c80018187a20 */ /* 0x000fe40000410000 */
[----:B--2---:R-:W-:Y:S01]  /*2c40*/  HMMA.16816.F32 R12, R244, R32, R16 ;  /* 0x00000020f40c723c */ /* 0x004fe20000001810 */
[----:B-----5:R-:W-:Y:S01]  /*2c50*/  IADD3 R5, R88, 0x7000, RZ ;  /* 0x0000700058057810 */ /* 0x020fe20007ffe0ff */
[----:B------:R-:W-:-:S03]  /*2c60*/  FMUL.FTZ R11, R11, c[0x0][0x320] ;  /* 0x0000c8000b0b7a20 */ /* 0x000fc60000410000 */
[----:B------:R4:W2:Y:S01]  /*2c70*/  MUFU.TANH R42, R26 ;  /* 0x0000001a002a7308 */ /* 0x0008a20000002400 */
[----:B-1----:R-:W-:Y:S02]  /*2c80*/  IADD3 R2, R88, 0x7800, RZ ;  /* 0x0000780058027810 */ /* 0x002fe40007ffe0ff */
[----:B------:R-:W-:Y:S02]  /*2c90*/  FMUL.FTZ R20, R20, c[0x0][0x320] ;  /* 0x0000c80014147a20 */ /* 0x000fe40000410000 */
[----:B------:R-:W-:Y:S01]  /*2ca0*/  FMUL.FTZ R21, R21, c[0x0][0x320] ;  /* 0x0000c80015157a20 */ /* 0x000fe20000410000 */
[----:B------:R4:W-:Y:S01]  /*2cb0*/  STL [R1+0x8], R2 ;  /* 0x0000080201007387 */ /* 0x0009e20000100800 */
[----:B------:R-:W-:Y:S01]  /*2cc0*/  FMUL.FTZ R22, R22, c[0x0][0x320] ;  /* 0x0000c80016167a20 */ /* 0x000fe20000410000 */
[----:B------:R4:W1:Y:S01]  /*2cd0*/  MUFU.TANH R38, R27 ;  /* 0x0000001b00267308 */ /* 0x0008620000002400 */
[----:B------:R-:W-:Y:S01]  /*2ce0*/  FMUL.FTZ R23, R23, c[0x0][0x320] ;  /* 0x0000c80017177a20 */ /* 0x000fe20000410000 */
[----:B------:R4:W-:Y:S06]  /*2cf0*/  STL [R1+0xc], R5 ;  /* 0x00000c0501007387 */ /* 0x0009ec0000100800 */
[----:B------:R4:W1:Y:S03]  /*2d00*/  MUFU.TANH R44, R24 ;  /* 0x00000018002c7308 */ /* 0x0008660000002400 */
[----:B------:R-:W-:-:S02]  /*2d10*/  FMUL.FTZ R12, R12, c[0x0][0x320] ;  /* 0x0000c8000c0c7a20 */ /* 0x000fc40000410000 */
[----:B------:R-:W-:Y:S02]  /*2d20*/  FMUL.FTZ R13, R13, c[0x0][0x320] ;  /* 0x0000c8000d0d7a20 */ /* 0x000fe40000410000 */
[----:B------:R-:W-:Y:S02]  /*2d30*/  FMUL.FTZ R14, R14, c[0x0][0x320] ;  /* 0x0000c8000e0e7a20 */ /* 0x000fe40000410000 */
[----:B------:R-:W-:Y:S01]  /*2d40*/  FMUL.FTZ R15, R15, c[0x0][0x320] ;  /* 0x0000c8000f0f7a20 */ /* 0x000fe20000410000 */
[----:B------:R4:W1:Y:S08]  /*2d50*/  MUFU.TANH R37, R20 ;  /* 0x0000001400257308 */ /* 0x0008700000002400 */
        /* <DEDUP_REMOVED lines=9> */
[----:B------:R4:W1:Y:S01]  /*2df0*/  MUFU.TANH R34, R11 ;  /* 0x0000000b00227308 */ /* 0x0008620000002400 */
[----:B------:R-:W-:Y:S06]  /*2e00*/  BAR.SYNC.DEFER_BLOCKING 0x0 ;  /* 0x0000000000007b1d */ /* 0x000fec0000010000 */
[----:B------:R-:W-:Y:S05]  /*2e10*/  @P0 BRA `(.L_x_1) ;  /* 0x0000057000000947 */ /* 0x000fea0003800000 */
[----:B--23--:R-:W-:Y:S01]  /*2e20*/  ULEA UR4, UR8, UR11, 0x6 ;  /* 0x0000000b08047291 */ /* 0x00cfe2000f8e303f */
[----:B------:R-:W-:Y:S01]  /*2e30*/  ISETP.NE.AND P1, PT, R87, 0x1, PT ;  /* 0x000000015700780c */ /* 0x000fe20003f25270 */
[----:B----4-:R-:W-:-:S04]  /*2e40*/  IMAD.MOV.U32 R9, RZ, RZ, RZ ;  /* 0x000000ffff097224 */ /* 0x010fc800078e00ff */
[----:B------:R-:W-:-:S05]  /*2e50*/  IMAD.U32 R5, RZ, RZ, UR4 ;  /* 0x00000004ff057e24 */ /* 0x000fca000f8e00ff */
[----:B------:R-:W-:-:S05]  /*2e60*/  IADD3 R5, R5, -0x80, R86 ;  /* 0xffffff8005057810 */ /* 0x000fca0007ffe056 */
[----:B------:R-:W-:-:S04]  /*2e70*/  @P1 IMAD.HI.U32 R6, R5, c[0x0][0x2bc], RZ ;  /* 0x0000af0005061a27 */ /* 0x000fc800078e00ff */
[----:B------:R-:W-:Y:S01]  /*2e80*/  IMAD.MOV.U32 R2, RZ, RZ, R5 ;  /* 0x000000ffff027224 */ /* 0x000fe200078e0005 */
[----:B------:R-:W-:-:S04]  /*2e90*/  @P1 SHF.R.U32.HI R2, RZ, c[0x0][0x2c0], R6 ;  /* 0x0000b000ff021a19 */ /* 0x000fc80000011606 */
[----:B------:R-:W-:-:S04]  /*2ea0*/  @!P2 IADD3 R7, P0, R2, UR12, RZ ;  /* 0x0000000c0207ac10 */ /* 0x000fc8000ff1e0ff */
[----:B------:R-:W-:Y:S02]  /*2eb0*/  @!P2 LEA.HI.X.SX32 R8, R2, UR6, 0x1, P0 ;  /* 0x000000060208ac11 */ /* 0x000fe400080f0eff */
[----:B------:R-:W-:-:S04]  /*2ec0*/  @!P2 LEA R6, P0, R7, c[0x0][0x2a0], 0x2 ;  /* 0x0000a8000706aa11 */ /* 0x000fc800078010ff */
[----:B------:R-:W-:-:S05]  /*2ed0*/  @!P2 LEA.HI.X R7, R7, c[0x0][0x2a4], R8, 0x2, P0 ;  /* 0x0000a9000707aa11 */ /* 0x000fca00000f1408 */
[----:B------:R2:W3:Y:S01]  /*2ee0*/  @!P2 LDG.E R9, [R6.64] ;  /* 0x0000000e0609a981 */ /* 0x0004e2000c1e1900 */
[----:B------:R-:W-:Y:S01]  /*2ef0*/  IMAD.MOV R2, RZ, RZ, -R2 ;  /* 0x000000ffff027224 */ /* 0x000fe200078e0a02 */
[----:B------:R-:W-:Y:S01]  /*2f00*/  SEL R24, RZ, 0x10, P5 ;  /* 0x00000010ff187807 */ /* 0x000fe20002800000 */
[----:B------:R-:W-:Y:S01]  /*2f10*/  IMAD.WIDE R40, R179, 0x2, RZ ;  /* 0x00000002b3287825 */ /* 0x000fe200078e02ff */
[----:B------:R-:W-:Y:S02]  /*2f20*/  SHF.R.S32.HI R8, RZ, 0x1f, R133 ;  /* 0x0000001fff087819 */ /* 0x000fe40000011485 */
[----:B------:R-:W-:Y:S01]  /*2f30*/  IADD3 R20, -R24, 0x10, RZ ;  /* 0x0000001018147810 */ /* 0x000fe20007ffe1ff */
[----:B------:R-:W-:Y:S01]  /*2f40*/  IMAD R10, R2, c[0x0][0x2b8], R5 ;  /* 0x0000ae00020a7a24 */ /* 0x000fe200078e0205 */
[----:B------:R-:W-:Y:S02]  /*2f50*/  SEL R23, RZ, 0x10, P4 ;  /* 0x00000010ff177807 */ /* 0x000fe40002000000 */
[----:B------:R-:W-:-:S02]  /*2f60*/  LOP3.LUT R20, R20, 0xf, RZ, 0xc0, !PT ;  /* 0x0000000f14147812 */ /* 0x000fc400078ec0ff */
[----:B------:R-:W-:Y:S01]  /*2f70*/  SHF.R.S32.HI R2, RZ, 0x1f, R10 ;  /* 0x0000001fff027819 */ /* 0x000fe2000001140a */
[----:B------:R4:W-:Y:S01]  /*2f80*/  STL [R1+0x60], R10 ;  /* 0x0000600a01007387 */ /* 0x0009e20000100800 */
[----:B------:R-:W-:Y:S02]  /*2f90*/  LEA.HI R8, R8, R133, RZ, 0x3 ;  /* 0x0000008508087211 */ /* 0x000fe400078f18ff */
[----:B------:R-:W-:Y:S01]  /*2fa0*/  IADD3 R18, -R23, 0x10, RZ ;  /* 0x0000001017127810 */ /* 0x000fe20007ffe1ff */
[----:B------:R-:W-:Y:S01]  /*2fb0*/  IMAD R2, R2, c[0x0][0x1e0], RZ ;  /* 0x0000780002027a24 */ /* 0x000fe200078e02ff */
[----:B------:R-:W-:Y:S02]  /*2fc0*/  SEL R22, RZ, 0x10, P3 ;  /* 0x00000010ff167807 */ /* 0x000fe40001800000 */
[----:B------:R-:W-:Y:S01]  /*2fd0*/  LOP3.LUT R8, R8, 0xfffffff8, RZ, 0xc0, !PT ;  /* 0xfffffff808087812 */ /* 0x000fe200078ec0ff */
[----:B------:R-:W-:Y:S01]  /*2fe0*/  IMAD R2, R10, c[0x0][0x1e4], R2 ;  /* 0x000079000a027a24 */ /* 0x000fe200078e0202 */
[----:B------:R-:W-:-:S02]  /*2ff0*/  LOP3.LUT R18, R18, 0xf, RZ, 0xc0, !PT ;  /* 0x0000000f12127812 */ /* 0x000fc400078ec0ff */
[----:B------:R-:W-:Y:S01]  /*3000*/  IADD3 R16, -R22, 0x10, RZ ;  /* 0x0000001016107810 */ /* 0x000fe20007ffe1ff */
[----:B--2---:R-:W-:Y:S01]  /*3010*/  IMAD.WIDE.U32 R6, R10, c[0x0][0x1e0], RZ ;  /* 0x000078000a067a25 */ /* 0x004fe200078e00ff */
[----:B------:R-:W-:Y:S02]  /*3020*/  IADD3 R14, -R85, 0x10, RZ ;  /* 0x00000010550e7810 */ /* 0x000fe40007ffe1ff */
[----:B------:R-:W-:Y:S01]  /*3030*/  LOP3.LUT R16, R16, 0xf, RZ, 0xc0, !PT ;  /* 0x0000000f10107812 */ /* 0x000fe200078ec0ff */
[----:B------:R-:W-:Y:S01]  /*3040*/  IMAD.IADD R7, R7, 0x1, R2 ;  /* 0x0000000107077824 */ /* 0x000fe200078e0202 */
[----:B------:R-:W-:Y:S02]  /*3050*/  LOP3.LUT R14, R14, 0xf, RZ, 0xc0, !PT ;  /* 0x0000000f0e0e7812 */ /* 0x000fe400078ec0ff */
[----:B----4-:R-:W-:-:S04]  /*3060*/  SHF.R.S32.HI R10, RZ, 0x1f, R134 ;  /* 0x0000001fff0a7819 */ /* 0x010fc80000011486 */
[----:B------:R-:W-:-:S04]  /*3070*/  LEA.HI R10, R10, R134, RZ, 0x3 ;  /* 0x000000860a0a7211 */ /* 0x000fc800078f18ff */
[----:B------:R-:W-:-:S05]  /*3080*/  LOP3.LUT R10, R10, 0xfffffff8, RZ, 0xc0, !PT ;  /* 0xfffffff80a0a7812 */ /* 0x000fca00078ec0ff */
[----:B------:R-:W-:Y:S01]  /*3090*/  IMAD.WIDE R10, R10, 0x2, RZ ;  /* 0x000000020a0a7825 */ /* 0x000fe200078e02ff */
[----:B---3--:R-:W-:-:S03]  /*30a0*/  SHF.R.S32.HI R2, RZ, 0x1f, R9 ;  /* 0x0000001fff027819 */ /* 0x008fc60000011409 */
[----:B------:R-:W-:Y:S01]  /*30b0*/  IMAD.WIDE.U32 R6, R9, c[0x0][0x1f0], R6 ;  /* 0x00007c0009067a25 */ /* 0x000fe200078e0006 */
[----:B------:R2:W-:Y:S03]  /*30c0*/  STL [R1+0x54], R9 ;  /* 0x0000540901007387 */ /* 0x0005e60000100800 */
[----:B------:R-:W-:-:S04]  /*30d0*/  IMAD R2, R2, c[0x0][0x1f0], RZ ;  /* 0x00007c0002027a24 */ /* 0x000fc800078e02ff */
[----:B------:R-:W-:Y:S01]  /*30e0*/  IMAD R12, R9, c[0x0][0x1f4], R2 ;  /* 0x00007d00090c7a24 */ /* 0x000fe200078e0202 */
[----:B------:R-:W-:Y:S02]  /*30f0*/  IADD3 R2, P0, R6, UR18, RZ ;  /* 0x0000001206027c10 */ /* 0x000fe4000ff1e0ff */
[----:B------:R-:W-:Y:S02]  /*3100*/  SHF.R.S32.HI R6, RZ, 0x1f, R177 ;  /* 0x0000001fff067819 */ /* 0x000fe400000114b1 */
[----:B------:R-:W-:Y:S02]  /*3110*/  IADD3.X R12, R7, UR16, R12, P0, !PT ;  /* 0x00000010070c7c10 */ /* 0x000fe400087fe40c */
[----:B------:R-:W-:Y:S02]  /*3120*/  LEA R13, P0, R2, c[0x0][0x1c8], 0x1 ;  /* 0x00007200020d7a11 */ /* 0x000fe400078008ff */
[----:B------:R-:W-:Y:S02]  /*3130*/  LEA.HI R6, R6, R177, RZ, 0x3 ;  /* 0x000000b106067211 */ /* 0x000fe400078f18ff */
[----:B------:R-:W-:-:S02]  /*3140*/  LEA.HI.X R12, R2, c[0x0][0x1cc], R12, 0x1, P0 ;  /* 0x00007300020c7a11 */ /* 0x000fc400000f0c0c */
[----:B------:R-:W3:Y:S01]  /*3150*/  SHFL.IDX PT, R2, R13, 0x1, 0x181f ;  /* 0x00381f000d027f89 */ /* 0x000ee200000e0000 */
[----:B------:R-:W-:-:S03]  /*3160*/  LOP3.LUT R6, R6, 0xfffffff8, RZ, 0xc0, !PT ;  /* 0xfffffff806067812 */ /* 0x000fc600078ec0ff */
[----:B------:R-:W4:Y:S01]  /*3170*/  SHFL.IDX PT, R5, R12, 0x1, 0x181f ;  /* 0x00381f000c057f89 */ /* 0x000f2200000e0000 */
[----:B--2---:R-:W-:-:S04]  /*3180*/  IMAD.WIDE R8, R8, 0x2, RZ ;  /* 0x0000000208087825 */ /* 0x004fc800078e02ff */
[----:B------:R-:W-:Y:S01]  /*3190*/  IMAD.WIDE R6, R6, 0x2, RZ ;  /* 0x0000000206067825 */ /* 0x000fe200078e02ff */
[----:B---3--:R-:W-:-:S04]  /*31a0*/  IADD3 R20, P1, P0, R20, R2, R40 ;  /* 0x0000000214147210 */ /* 0x008fc8000783e028 */
[----:B----4-:R-:W-:Y:S02]  /*31b0*/  IADD3.X R21, RZ, R5, R41, P1, P0 ;  /* 0x00000005ff157210 */ /* 0x010fe40000fe0429 */
[----:B------:R-:W-:-:S04]  /*31c0*/  IADD3 R18, P1, P0, R18, R2, R10 ;  /* 0x0000000212127210 */ /* 0x000fc8000783e00a */
[----:B------:R-:W-:Y:S02]  /*31d0*/  IADD3.X R19, RZ, R5, R11, P1, P0 ;  /* 0x00000005ff137210 */ /* 0x000fe40000fe040b */
[----:B------:R-:W-:-:S04]  /*31e0*/  IADD3 R16, P1, P0, R16, R2, R8 ;  /* 0x0000000210107210 */ /* 0x000fc8000783e008 */
[-C--:B------:R-:W-:Y:S02]  /*31f0*/  IADD3.X R17, RZ, R5.reuse, R9, P1, P0 ;  /* 0x00000005ff117210 */ /* 0x080fe40000fe0409 */
[----:B------:R-:W-:Y:S02]  /*3200*/  IADD3 R14, P1, P0, R14, R2, R6 ;  /* 0x000000020e0e7210 */ /* 0x000fe4000783e006 */
[----:B------:R-:W2:Y:S02]  /*3210*/  SHFL.IDX PT, R2, R13, RZ, 0x181f ;  /* 0x00181fff0d027589 */ /* 0x000ea400000e0000 */
[----:B------:R-:W-:Y:S02]  /*3220*/  IADD3.X R15, RZ, R5, R7, P1, P0 ;  /* 0x00000005ff0f7210 */ /* 0x000fe40000fe0407 */
[----:B------:R2:W3:Y:S02]  /*3230*/  SHFL.IDX PT, R5, R12, RZ, 0x181f ;  /* 0x00181fff0c057589 */ /* 0x0004e400000e0000 */
[----:B--2---:R-:W-:-:S05]  /*3240*/  IADD3 R12, P0, R40, R2, RZ ;  /* 0x00000002280c7210 */ /* 0x004fca0007f1e0ff */
[----:B---3--:R-:W-:Y:S01]  /*3250*/  IMAD.X R13, R41, 0x1, R5, P0 ;  /* 0x00000001290d7824 */ /* 0x008fe200000e0605 */
[----:B------:R-:W-:-:S05]  /*3260*/  IADD3 R10, P0, R10, R2, RZ ;  /* 0x000000020a0a7210 */ /* 0x000fca0007f1e0ff */
[----:B------:R-:W-:Y:S01]  /*3270*/  IMAD.X R11, R11, 0x1, R5, P0 ;  /* 0x000000010b0b7824 */ /* 0x000fe200000e0605 */
[----:B------:R-:W-:-:S05]  /*3280*/  IADD3 R8, P0, R8, R2, RZ ;  /* 0x0000000208087210 */ /* 0x000fca0007f1e0ff */
[----:B------:R-:W-:Y:S01]  /*3290*/  IMAD.X R9, R9, 0x1, R5, P0 ;  /* 0x0000000109097824 */ /* 0x000fe200000e0605 */
[----:B------:R-:W-:Y:S01]  /*32a0*/  IADD3 R6, P0, R6, R2, RZ ;  /* 0x0000000206067210 */ /* 0x000fe20007f1e0ff */
[----:B------:R-:W-:-:S04]  /*32b0*/  IMAD.SHL.U32 R2, R178, 0x2, RZ ;  /* 0x00000002b2027824 */ /* 0x000fc800078e00ff */
[----:B------:R-:W-:Y:S01]  /*32c0*/  IMAD.X R7, R7, 0x1, R5, P0 ;  /* 0x0000000107077824 */ /* 0x000fe200000e0605 */
[----:B------:R-:W-:Y:S01]  /*32d0*/  ISETP.NE.U32.AND P0, PT, R24, RZ, PT ;  /* 0x000000ff1800720c */ /* 0x000fe20003f05070 */
[----:B------:R2:W-:Y:S04]  /*32e0*/  LDGSTS.E.BYPASS.LTC128B.128 [R2+0x10100], [R12.64], !P5 ;  /* 0x101000000c027fae */ /* 0x0005e8000e901d4e */
[----:B------:R2:W-:Y:S04]  /*32f0*/  LDGSTS.E.BYPASS.LTC128B.128 [R2+0x12100], [R10.64], !P4 ;  /* 0x121000000a027fae */ /* 0x0005e8000e101d4e */
[----:B------:R2:W-:Y:S04]  /*3300*/  LDGSTS.E.BYPASS.LTC128B.128 [R2+0x14100], [R8.64], !P3 ;  /* 0x1410000008027fae */ /* 0x0005e8000d901d4e */
[----:B------:R2:W-:Y:S04]  /*3310*/  LDGSTS.E.BYPASS.LTC128B.128 [R2+0x16100], [R6.64], !P6 ;  /* 0x1610000006027fae */ /* 0x0005e8000f101d4e */
[----:B------:R2:W-:Y:S01]  /*3320*/  LDGSTS.E.BYPASS.LTC128B.128.ZFILL [R2+0x11100], [R20.64], P0 ;  /* 0x1110000014027fae */ /* 0x0005e20008141d4e */
[----:B------:R-:W-:-:S13]  /*3330*/  ISETP.NE.U32.AND P0, PT, R23, RZ, PT ;  /* 0x000000ff1700720c */ /* 0x000fda0003f05070 */
[----:B------:R2:W-:Y:S01]  /*3340*/  LDGSTS.E.BYPASS.LTC128B.128.ZFILL [R2+0x13100], [R18.64], P0 ;  /* 0x1310000012027fae */ /* 0x0005e20008141d4e */
[----:B------:R-:W-:-:S13]  /*3350*/  ISETP.NE.U32.AND P0, PT, R22, RZ, PT ;  /* 0x000000ff1600720c */ /* 0x000fda0003f05070 */
[----:B------:R2:W-:Y:S01]  /*3360*/  LDGSTS.E.BYPASS.LTC128B.128.ZFILL [R2+0x15100], [R16.64], P0 ;  /* 0x1510000010027fae */ /* 0x0005e20008141d4e */
[----:B------:R-:W-:-:S13]  /*3370*/  ISETP.NE.U32.AND P0, PT, R85, RZ, PT ;  /* 0x000000ff5500720c */ /* 0x000fda0003f05070 */
[----:B------:R2:W-:Y:S02]  /*3380*/  LDGSTS.E.BYPASS.LTC128B.128.ZFILL [R2+0x17100], [R14.64], P0 ;  /* 0x171000000e027fae */ /* 0x0005e40008141d4e */
.L_x_1:
[----:B--234-:R-:W-:Y:S01]  /*3390*/  SHF.R.S32.HI R2, RZ, 0x1f, R84 ;  /* 0x0000001fff027819 */ /* 0x01cfe20000011454 */
[----:B------:R-:W0:Y:S01]  /*33a0*/  LDGDEPBAR ;  /* 0x00000000000079af */ /* 0x000e220000000000 */
[----:B------:R-:W-:Y:S02]  /*33b0*/  SHF.L.U32 R248, R3, 0x1, RZ ;  /* 0x0000000103f87819 */ /* 0x000fe400000006ff */
[----:B------:R-:W-:-:S03]  /*33c0*/  LEA.HI R5, R2, R84, RZ, 0x2 ;  /* 0x0000005402057211 */ /* 0x000fc600078f10ff */
[--C-:B------:R-:W-:Y:S01]  /*33d0*/  IMAD R249, R4, 0x2, R248.reuse ;  /* 0x0000000204f97824 */ /* 0x100fe200078e02f8 */
[----:B------:R-:W-:Y:S01]  /*33e0*/  LOP3.LUT R2, R5, 0x7ffffffc, RZ, 0xc0, !PT ;  /* 0x7ffffffc05027812 */ /* 0x000fe200078ec0ff */
[----:B------:R2:W-:Y:S01]  /*33f0*/  STL [R1+0xb8], R5 ;  /* 0x0000b80501007387 */ /* 0x0005e20000100800 */
[C---:B------:R-:W-:Y:S02]  /*3400*/  IMAD R252, R0.reuse, 0x2, R248 ;  /* 0x0000000200fc7824 */ /* 0x040fe400078e02f8 */
[----:B------:R-:W-:Y:S01]  /*3410*/  LEA R251, R0, R249, 0x1 ;  /* 0x000000f900fb7211 */ /* 0x000fe200078e08ff */
[----:B------:R-:W-:Y:S01]  /*3420*/  IMAD.IADD R2, R84, 0x1, -R2 ;  /* 0x0000000154027824 */ /* 0x000fe200078e0a02 */
[----:B------:R-:W-:Y:S04]  /*3430*/  LDSM.16.MT88.4 R76, [R248+0x2100] ;  /* 0x00210000f84c783b */ /* 0x000fe80000004200 */
[----:B------:R-:W-:Y:S01]  /*3440*/  LDSM.16.MT88.4 R60, [R249+0x900] ;  /* 0x00090000f93c783b */ /* 0x000fe20000004200 */
[----:B--2---:R-:W-:-:S04]  /*3450*/  IMAD.U32 R5, RZ, RZ, UR17 ;  /* 0x00000011ff057e24 */ /* 0x004fc8000f8e00ff */
[----:B------:R-:W-:-:S05]  /*3460*/  IMAD R2, R2, -0x2, R5 ;  /* 0xfffffffe02027824 */ /* 0x000fca00078e0205 */
[----:B------:R-:W-:-:S04]  /*3470*/  ISETP.GT.AND P0, PT, R2, RZ, PT ;  /* 0x000000ff0200720c */ /* 0x000fc80003f04270 */
[----:B------:R-:W-:Y:S02]  /*3480*/  FSEL R15, R74, -INF , P0 ;  /* 0xff8000004a0f7808 */ /* 0x000fe40000000000 */
[----:B------:R-:W-:Y:S02]  /*3490*/  FSEL R9, R80, -INF , P0 ;  /* 0xff80000050097808 */ /* 0x000fe40000000000 */
[----:B------:R-:W-:-:S04]  /*34a0*/  ISETP.GT.AND P0, PT, R2, 0x1, PT ;  /* 0x000000010200780c */ /* 0x000fc80003f04270 */
[----:B------:R-:W-:Y:S02]  /*34b0*/  FSEL R20, R73, -INF , P0 ;  /* 0xff80000049147808 */ /* 0x000fe40000000000 */
[----:B------:R-:W-:Y:S02]  /*34c0*/  FSEL R8, R75, -INF , P0 ;  /* 0xff8000004b087808 */ /* 0x000fe40000000000 */
[----:B------:R-:W-:Y:S02]  /*34d0*/  ISETP.GT.AND P0, PT, R2, 0x8, PT ;  /* 0x000000080200780c */ /* 0x000fe40003f04270 */
[----:B------:R-:W-:Y:S02]  /*34e0*/  FMNMX.FTZ R132, R9, R8, !PT ;  /* 0x0000000809847209 */ /* 0x000fe40007810000 */
[----:B------:R-:W-:Y:S02]  /*34f0*/  FSEL R19, R64, -INF , P0 ;  /* 0xff80000040137808 */ /* 0x000fe40000000000 */
[----:B------:R-:W-:-:S02]  /*3500*/  FSEL R7, R72, -INF , P0 ;  /* 0xff80000048077808 */ /* 0x000fc40000000000 */
[C---:B------:R-:W-:Y:S01]  /*3510*/  ISETP.GT.AND P0, PT, R2.reuse, 0x9, PT ;  /* 0x000000090200780c */ /* 0x040fe20003f04270 */
[----:B------:R-:W-:Y:S01]  /*3520*/  LDSM.16.MT88.4 R72, [R249+0x2100] ;  /* 0x00210000f948783b */ /* 0x000fe20000004200 */
[----:B------:R-:W-:Y:S02]  /*3530*/  FMNMX.FTZ R132, R7, R132, !PT ;  /* 0x0000008407847209 */ /* 0x000fe40007810000 */
[----:B------:R-:W-:Y:S02]  /*3540*/  FSEL R18, R57, -INF , P0 ;  /* 0xff80000039127808 */ /* 0x000fe40000000000 */
[----:B------:R-:W-:Y:S02]  /*3550*/  FSEL R6, R65, -INF , P0 ;  /* 0xff80000041067808 */ /* 0x000fe40000000000 */
[----:B------:R-:W-:Y:S02]  /*3560*/  ISETP.GT.AND P0, PT, R2, 0x10, PT ;  /* 0x000000100200780c */ /* 0x000fe40003f04270 */
[----:B------:R-:W-:-:S02]  /*3570*/  FMNMX.FTZ R132, R6, R132, !PT ;  /* 0x0000008406847209 */ /* 0x000fc40007810000 */
[----:B------:R-:W-:Y:S02]  /*3580*/  FSEL R17, R54, -INF , P0 ;  /* 0xff80000036117808 */ /* 0x000fe40000000000 */
[----:B------:R-:W-:Y:S02]  /*3590*/  FSEL R5, R56, -INF , P0 ;  /* 0xff80000038057808 */ /* 0x000fe40000000000 */
[----:B------:R-:W-:Y:S01]  /*35a0*/  ISETP.GT.AND P0, PT, R2, 0x11, PT ;  /* 0x000000110200780c */ /* 0x000fe20003f04270 */
[----:B------:R-:W-:Y:S01]  /*35b0*/  LDSM.16.MT88.4 R56, [R252+0x900] ;  /* 0x00090000fc38783b */ /* 0x000fe20000004200 */
[----:B------:R-:W-:Y:S02]  /*35c0*/  FMNMX.FTZ R132, R5, R132, !PT ;  /* 0x0000008405847209 */ /* 0x000fe40007810000 */
[----:B------:R-:W-:Y:S02]  /*35d0*/  FSEL R16, R53, -INF , P0 ;  /* 0xff80000035107808 */ /* 0x000fe40000000000 */
[----:B------:R-:W-:-:S02]  /*35e0*/  FSEL R11, R55, -INF , P0 ;  /* 0xff800000370b7808 */ /* 0x000fc40000000000 */
[----:B------:R-:W-:Y:S02]  /*35f0*/  ISETP.GT.AND P0, PT, R2, 0x18, PT ;  /* 0x000000180200780c */ /* 0x000fe40003f04270 */
[----:B------:R-:W-:Y:S02]  /*3600*/  FMNMX.FTZ R132, R11, R132, !PT ;  /* 0x000000840b847209 */ /* 0x000fe40007810000 */
[----:B------:R-:W-:Y:S02]  /*3610*/  FSEL R21, R48, -INF , P0 ;  /* 0xff80000030157808 */ /* 0x000fe40000000000 */
[----:B------:R-:W-:Y:S02]  /*3620*/  FSEL R10, R52, -INF , P0 ;  /* 0xff800000340a7808 */ /* 0x000fe40000000000 */
[----:B------:R-:W-:Y:S01]  /*3630*/  ISETP.GT.AND P0, PT, R2, 0x19, PT ;  /* 0x000000190200780c */ /* 0x000fe20003f04270 */
[----:B------:R-:W-:Y:S01]  /*3640*/  LDSM.16.MT88.4 R52, [R248+0x900] ;  /* 0x00090000f834783b */ /* 0x000fe20000004200 */
[----:B------:R-:W-:-:S02]  /*3650*/  FMNMX.FTZ R132, R10, R132, !PT ;  /* 0x000000840a847209 */ /* 0x000fc40007810000 */
[----:B------:R-:W-:Y:S02]  /*3660*/  FSEL R23, R45, -INF , P0 ;  /* 0xff8000002d177808 */ /* 0x000fe40000000000 */
[----:B------:R-:W-:Y:S02]  /*3670*/  FSEL R14, R49, -INF , P0 ;  /* 0xff800000310e7808 */ /* 0x000fe40000000000 */
[----:B------:R-:W-:Y:S01]  /*3680*/  ISETP.GT.AND P0, PT, R2, 0x20, PT ;  /* 0x000000200200780c */ /* 0x000fe20003f04270 */
[----:B------:R-:W-:Y:S01]  /*3690*/  LDSM.16.MT88.4 R48, [R251+0x900] ;  /* 0x00090000fb30783b */ /* 0x000fe20000004200 */
[----:B------:R-:W-:Y:S02]  /*36a0*/  FMNMX.FTZ R132, R14, R132, !PT ;  /* 0x000000840e847209 */ /* 0x000fe40007810000 */
[----:B------:R-:W-:Y:S02]  /*36b0*/  FSEL R113, R42, -INF , P0 ;  /* 0xff8000002a717808 */ /* 0x000fe40000000000 */
[----:B-1----:R-:W-:-:S02]  /*36c0*/  FSEL R101, R44, -INF , P0 ;  /* 0xff8000002c657808 */ /* 0x002fc40000000000 */
[----:B------:R-:W-:Y:S01]  /*36d0*/  ISETP.GT.AND P0, PT, R2, 0x21, PT ;  /* 0x000000210200780c */ /* 0x000fe20003f04270 */
        /* <DEDUP_REMOVED lines=8> */
[----:B------:R-:W-:Y:S02]  /*3760*/  ISETP.GT.AND P0, PT, R2, 0x29, PT ;  /* 0x000000290200780c */ /* 0x000fe40003f04270 */
[----:B------:R-:W-:Y:S02]  /*3770*/  FMNMX.FTZ R12, R19, R12, !PT ;  /* 0x0000000c130c7209 */ /* 0x000fe40007810000 */
[----:B------:R-:W-:Y:S02]  /*3780*/  FSEL R110, R32, -INF , P0 ;  /* 0xff800000206e7808 */ /* 0x000fe40000000000 */
[----:B------:R-:W-:-:S02]  /*3790*/  FSEL R98, R36, -INF , P0 ;  /* 0xff80000024627808 */ /* 0x000fc40000000000 */
[----:B------:R-:W-:Y:S02]  /*37a0*/  ISETP.GT.AND P0, PT, R2, 0x30, PT ;  /* 0x000000300200780c */ /* 0x000fe40003f04270 */
        /* <DEDUP_REMOVED lines=10> */
[----:B------:R-:W-:Y:S01]  /*3850*/  FSEL R95, R29, -INF , P0 ;  /* 0xff8000001d5f7808 */ /* 0x000fe20000000000 */
[----:B------:R-:W-:Y:S01]  /*3860*/  LDSM.16.MT88.4 R24, [R252+0x100] ;  /* 0x00010000fc18783b */ /* 0x000fe20000004200 */
[----:B------:R-:W-:-:S02]  /*3870*/  ISETP.GT.AND P0, PT, R2, 0x39, PT ;  /* 0x000000390200780c */ /* 0x000fc40003f04270 */
[----:B------:R-:W-:Y:S02]  /*3880*/  FMNMX.FTZ R2, R18, R12, !PT ;  /* 0x0000000c12027209 */ /* 0x000fe40007810000 */
[----:B------:R-:W-:Y:S02]  /*3890*/  FMNMX.FTZ R132, R97, R132, !PT ;  /* 0x0000008461847209 */ /* 0x000fe40007810000 */
[----:B------:R-:W-:Y:S02]  /*38a0*/  FMNMX.FTZ R2, R17, R2, !PT ;  /* 0x0000000211027209 */ /* 0x000fe40007810000 */
[----:B------:R-:W-:Y:S02]  /*38b0*/  FMNMX.FTZ R132, R96, R132, !PT ;  /* 0x0000008460847209 */ /* 0x000fe40007810000 */
[----:B------:R-:W-:Y:S02]  /*38c0*/  FMNMX.FTZ R2, R16, R2, !PT ;  /* 0x0000000210027209 */ /* 0x000fe40007810000 */
[----:B------:R-:W-:-:S02]  /*38d0*/  FSEL R94, R28, -INF , P0 ;  /* 0xff8000001c5e7808 */ /* 0x000fc40000000000 */
[----:B------:R-:W-:Y:S01]  /*38e0*/  FMNMX.FTZ R2, R21, R2, !PT ;  /* 0x0000000215027209 */ /* 0x000fe20007810000 */
[----:B------:R-:W-:Y:S01]  /*38f0*/  LDSM.16.MT88.4 R28, [R249+0x100] ;  /* 0x00010000f91c783b */ /* 0x000fe20000004200 */
[----:B------:R-:W-:Y:S02]  /*3900*/  FMNMX.FTZ R132, R95, R132, !PT ;  /* 0x000000845f847209 */ /* 0x000fe40007810000 */
[----:B------:R-:W-:Y:S02]  /*3910*/  FMNMX.FTZ R2, R23, R2, !PT ;  /* 0x0000000217027209 */ /* 0x000fe40007810000 */
[----:B------:R-:W-:Y:S02]  /*3920*/  FMNMX.FTZ R132, R94, R132, !PT ;  /* 0x000000845e847209 */ /* 0x000fe40007810000 */
[----:B------:R-:W-:Y:S02]  /*3930*/  FMNMX.FTZ R2, R113, R2, !PT ;  /* 0x0000000271027209 */ /* 0x000fe40007810000 */
[----:B------:R-:W-:Y:S01]  /*3940*/  FSEL R102, R34, -INF , P0 ;  /* 0xff80000022667808 */ /* 0x000fe20000000000 */
[----:B------:R-:W1:Y:S01]  /*3950*/  SHFL.BFLY PT, R12, R132, 0x2, 0x1f ;  /* 0x0c401f00840c7f89 */ /* 0x000e6200000e0000 */
[----:B------:R-:W-:-:S03]  /*3960*/  FMNMX.FTZ R2, R112, R2, !PT ;  /* 0x0000000270027209 */ /* 0x000fc60007810000 */
[----:B------:R-:W-:Y:S01]  /*3970*/  LDSM.16.MT88.4 R32, [R248+0x100] ;  /* 0x00010000f820783b */ /* 0x000fe20000004200 */
[----:B------:R-:W-:-:S04]  /*3980*/  FMNMX.FTZ R2, R111, R2, !PT ;  /* 0x000000026f027209 */ /* 0x000fc80007810000 */
[----:B------:R-:W-:-:S04]  /*3990*/  FMNMX.FTZ R2, R110, R2, !PT ;  /* 0x000000026e027209 */ /* 0x000fc80007810000 */
[----:B------:R-:W-:-:S04]  /*39a0*/  FMNMX.FTZ R2, R109, R2, !PT ;  /* 0x000000026d027209 */ /* 0x000fc80007810000 */
[----:B------:R-:W-:-:S04]  /*39b0*/  FMNMX.FTZ R2, R108, R2, !PT ;  /* 0x000000026c027209 */ /* 0x000fc80007810000 */
[----:B------:R-:W-:Y:S02]  /*39c0*/  FMNMX.FTZ R2, R103, R2, !PT ;  /* 0x0000000267027209 */ /* 0x000fe40007810000 */
[----:B-1----:R-:W-:Y:S02]  /*39d0*/  FMNMX.FTZ R132, R132, R12, !PT ;  /* 0x0000000c84847209 */ /* 0x002fe40007810000 */
[----:B------:R-:W-:-:S03]  /*39e0*/  FMNMX.FTZ R2, R102, R2, !PT ;  /* 0x0000000266027209 */ /* 0x000fc60007810000 */
[----:B------:R-:W1:Y:S04]  /*39f0*/  SHFL.BFLY PT, R12, R132, 0x1, 0x1f ;  /* 0x0c201f00840c7f89 */ /* 0x000e6800000e0000 */
[----:B------:R-:W2:Y:S01]  /*3a00*/  SHFL.BFLY PT, R22, R2, 0x2, 0x1f ;  /* 0x0c401f0002167f89 */ /* 0x000ea200000e0000 */
[----:B-1----:R-:W-:Y:S02]  /*3a10*/  FMNMX.FTZ R132, R132, R12, !PT ;  /* 0x0000000c84847209 */ /* 0x002fe40007810000 */
[----:B--2---:R-:W-:-:S03]  /*3a20*/  FMNMX.FTZ R2, R2, R22, !PT ;  /* 0x0000001602027209 */ /* 0x004fc60007810000 */
[C---:B------:R-:W-:Y:S01]  /*3a30*/  FMUL.FTZ R13, R132.reuse, c[0x0][0x2d0] ;  /* 0x0000b400840d7a20 */ /* 0x040fe20000410000 */
[----:B------:R-:W-:Y:S01]  /*3a40*/  FSETP.NEU.FTZ.AND P0, PT, R132, -INF , PT ;  /* 0xff8000008400780b */ /* 0x000fe20003f1d000 */
[----:B------:R-:W1:Y:S03]  /*3a50*/  SHFL.BFLY PT, R12, R2, 0x1, 0x1f ;  /* 0x0c201f00020c7f89 */ /* 0x000e6600000e0000 */
[----:B------:R-:W-:-:S05]  /*3a60*/  FSEL R13, R13, RZ, P0 ;  /* 0x000000ff0d0d7208 */ /* 0x000fca0000000000 */
[--C-:B------:R-:W-:Y:S02]  /*3a70*/  FFMA.FTZ R14, R14, c[0x0][0x2d0], -R13.reuse ;  /* 0x0000b4000e0e7a23 */ /* 0x100fe4000001080d */
[--C-:B------:R-:W-:Y:S02]  /*3a80*/  FFMA.FTZ R9, R9, c[0x0][0x2d0], -R13.reuse ;  /* 0x0000b40009097a23 */ /* 0x100fe4000001080d */
[--C-:B------:R-:W-:Y:S01]  /*3a90*/  FFMA.FTZ R8, R8, c[0x0][0x2d0], -R13.reuse ;  /* 0x0000b40008087a23 */ /* 0x100fe2000001080d */
[----:B------:R-:W-:Y:S01]  /*3aa0*/  MUFU.EX2 R91, R14 ;  /* 0x0000000e005b7308 */ /* 0x000fe20000000800 */
[--C-:B------:R-:W-:Y:S02]  /*3ab0*/  FFMA.FTZ R7, R7, c[0x0][0x2d0], -R13.reuse ;  /* 0x0000b40007077a23 */ /* 0x100fe4000001080d */
[--C-:B------:R-:W-:Y:S02]  /*3ac0*/  FFMA.FTZ R6, R6, c[0x0][0x2d0], -R13.reuse ;  /* 0x0000b40006067a23 */ /* 0x100fe4000001080d */
[----:B------:R-:W-:-:S02]  /*3ad0*/  FFMA.FTZ R11, R11, c[0x0][0x2d0], -R13 ;  /* 0x0000b4000b0b7a23 */ /* 0x000fc4000001080d */
[--C-:B------:R-:W-:Y:S01]  /*3ae0*/  FFMA.FTZ R10, R10, c[0x0][0x2d0], -R13.reuse ;  /* 0x0000b4000a0a7a23 */ /* 0x100fe2000001080d */
[----:B------:R-:W-:Y:S01]  /*3af0*/  MUFU.EX2 R85, R9 ;  /* 0x0000000900557308 */ /* 0x000fe20000000800 */
[----:B------:R-:W-:Y:S01]  /*3b00*/  FFMA.FTZ R5, R5, c[0x0][0x2d0], -R13 ;  /* 0x0000b40005057a23 */ /* 0x000fe2000001080d */
[----:B-1----:R-:W-:-:S06]  /*3b10*/  FMNMX.FTZ R2, R2, R12, !PT ;  /* 0x0000000c02027209 */ /* 0x002fcc0007810000 */
[----:B------:R-:W1:Y:S01]  /*3b20*/  MUFU.EX2 R83, R8 ;  /* 0x0000000800537308 */ /* 0x000e620000000800 */
[C---:B------:R-:W-:Y:S01]  /*3b30*/  FSETP.NEU.FTZ.AND P0, PT, R2.reuse, -INF , PT ;  /* 0xff8000000200780b */ /* 0x040fe20003f1d000 */
[----:B------:R-:W-:-:S05]  /*3b40*/  FMUL.FTZ R12, R2, c[0x0][0x2d0] ;  /* 0x0000b400020c7a20 */ /* 0x000fca0000410000 */
[----:B------:R-:W-:Y:S01]  /*3b50*/  FSEL R12, R12, RZ, P0 ;  /* 0x000000ff0c0c7208 */ /* 0x000fe20000000000 */
[----:B------:R-:W-:Y:S01]  /*3b60*/  MUFU.EX2 R82, R7 ;  /* 0x0000000700527308 */ /* 0x000fe20000000800 */
[----:B------:R-:W-:-:S03]  /*3b70*/  PLOP3.LUT P0, PT, PT, PT, UP0, 0x40, 0x0 ;  /* 0x000000000000781c */ /* 0x000fc60003f0e808 */
[--C-:B------:R-:W-:Y:S02]  /*3b80*/  FFMA.FTZ R3, R19, c[0x0][0x2d0], -R12.reuse ;  /* 0x0000b40013037a23 */ /* 0x100fe4000001080c */
[--C-:B------:R-:W-:Y:S02]  /*3b90*/  FFMA.FTZ R15, R15, c[0x0][0x2d0], -R12.reuse ;  /* 0x0000b4000f0f7a23 */ /* 0x100fe4000001080c */
[----:B------:R2:W-:Y:S01]  /*3ba0*/  MUFU.EX2 R80, R3 ;  /* 0x0000000300507308 */ /* 0x0005e20000000800 */
[--C-:B------:R-:W-:Y:S01]  /*3bb0*/  FFMA.FTZ R20, R20, c[0x0][0x2d0], -R12.reuse ;  /* 0x0000b40014147a23 */ /* 0x100fe2000001080c */
[----:B-1----:R-:W-:Y:S01]  /*3bc0*/  F2FP.PACK_AB R8, R83, R85 ;  /* 0x000000555308723e */ /* 0x002fe200000000ff */
[----:B------:R-:W-:-:S05]  /*3bd0*/  FFMA.FTZ R0, R23, c[0x0][0x2d0], -R12 ;  /* 0x0000b40017007a23 */ /* 0x000fca000001080c */
[----:B------:R-:W-:Y:S01]  /*3be0*/  MUFU.EX2 R86, R6 ;  /* 0x0000000600567308 */ /* 0x000fe20000000800 */
[----:B--2---:R-:W-:-:S07]  /*3bf0*/  FFMA.FTZ R3, R18, c[0x0][0x2d0], -R12 ;  /* 0x0000b40012037a23 */ /* 0x004fce000001080c */
[----:B------:R-:W-:Y:S08]  /*3c00*/  MUFU.EX2 R15, R15 ;  /* 0x0000000f000f7308 */ /* 0x000ff00000000800 */
[----:B------:R1:W-:Y:S08]  /*3c10*/  MUFU.EX2 R81, R3 ;  /* 0x0000000300517308 */ /* 0x0003f00000000800 */
[----:B------:R-:W2:Y:S01]  /*3c20*/  MUFU.EX2 R14, R20 ;  /* 0x00000014000e7308 */ /* 0x000ea20000000800 */
[----:B-1----:R-:W-:-:S07]  /*3c30*/  FFMA.FTZ R3, R17, c[0x0][0x2d0], -R12 ;  /* 0x0000b40011037a23 */ /* 0x002fce000001080c */
[----:B------:R1:W-:Y:S01]  /*3c40*/  MUFU.EX2 R89, R11 ;  /* 0x0000000b00597308 */ /* 0x0003e20000000800 */
[----:B--2---:R-:W-:-:S07]  /*3c50*/  F2FP.PACK_AB R9, R14, R15 ;  /* 0x0000000f0e09723e */ /* 0x004fce00000000ff */
[----:B------:R2:W-:Y:S08]  /*3c60*/  MUFU.EX2 R84, R3 ;  /* 0x0000000300547308 */ /* 0x0005f00000000800 */
[----:B------:R3:W4:Y:S01]  /*3c70*/  MUFU.EX2 R90, R10 ;  /* 0x0000000a005a7308 */ /* 0x0007220000000800 */
[----:B-1----:R-:W-:Y:S01]  /*3c80*/  F2FP.PACK_AB R11, R81, R80 ;  /* 0x00000050510b723e */ /* 0x002fe200000000ff */
[----:B--2---:R-:W-:-:S06]  /*3c90*/  FFMA.FTZ R3, R16, c[0x0][0x2d0], -R12 ;  /* 0x0000b40010037a23 */ /* 0x004fcc000001080c */
[----:B------:R-:W1:Y:S01]  /*3ca0*/  MUFU.EX2 R88, R5 ;  /* 0x0000000500587308 */ /* 0x000e620000000800 */
[----:B------:R-:W2:Y:S01]  /*3cb0*/  LDSM.16.MT88.4 R16, [R251+0x100] ;  /* 0x00010000fb10783b */ /* 0x000ea20000004200 */
[----:B---3--:R-:W-:-:S06]  /*3cc0*/  F2FP.PACK_AB R10, R86, R82 ;  /* 0x00000052560a723e */ /* 0x008fcc00000000ff */
[----:B------:R3:W5:Y:S01]  /*3cd0*/  MUFU.EX2 R87, R3 ;  /* 0x0000000300577308 */ /* 0x0007620000000800 */
[----:B----4-:R-:W-:Y:S01]  /*3ce0*/  F2FP.PACK_AB R6, R91, R90 ;  /* 0x0000005a5b06723e */ /* 0x010fe200000000ff */
[C---:B------:R-:W-:Y:S06]  /*3cf0*/  HMMA.16816.F32 R68, R8.reuse, R34, RZ ;  /* 0x000000220844723c */ /* 0x040fec00000018ff */
[----:B------:R-:W-:Y:S01]  /*3d00*/  MUFU.EX2 R92, R0 ;  /* 0x00000000005c7308 */ /* 0x000fe20000000800 */
[----:B-1----:R-:W-:Y:S01]  /*3d10*/  F2FP.PACK_AB R4, R89, R88 ;  /* 0x000000585904723e */ /* 0x002fe200000000ff */
[----:B------:R-:W-:Y:S01]  /*3d20*/  HMMA.16816.F32 R64, R8, R28, RZ ;  /* 0x0000001c0840723c */ /* 0x000fe200000018ff */
[----:B---3--:R-:W-:Y:S01]  /*3d30*/  FFMA.FTZ R3, R21, c[0x0][0x2d0], -R12 ;  /* 0x0000b40015037a23 */ /* 0x008fe2000001080c */
[----:B-----5:R-:W-:-:S04]  /*3d40*/  F2FP.PACK_AB R5, R87, R84 ;  /* 0x000000545705723e */ /* 0x020fc800000000ff */
[----:B------:R-:W1:Y:S02]  /*3d50*/  MUFU.EX2 R93, R3 ;  /* 0x00000003005d7308 */ /* 0x000e640000000800 */
[C---:B------:R-:W-:Y:S08]  /*3d60*/  HMMA.16816.F32 R20, R8.reuse, R32, RZ ;  /* 0x000000200814723c */ /* 0x040ff000000018ff */
[----:B------:R-:W-:Y:S01]  /*3d70*/  HMMA.16816.F32 R40, R8, R30, RZ ;  /* 0x0000001e0828723c */ /* 0x000fe200000018ff */
[----:B-1----:R-:W-:-:S07]  /*3d80*/  F2FP.PACK_AB R7, R92, R93 ;  /* 0x0000005d5c07723e */ /* 0x002fce00000000ff */
[C---:B------:R-:W-:Y:S08]  /*3d90*/  HMMA.16816.F32 R36, R8.reuse, R24, RZ ;  /* 0x000000180824723c */ /* 0x040ff000000018ff */
[C---:B------:R-:W-:Y:S08]  /*3da0*/  HMMA.16816.F32 R32, R8.reuse, R26, RZ ;  /* 0x0000001a0820723c */ /* 0x040ff000000018ff */
[C---:B--2---:R-:W-:Y:S08]  /*3db0*/  HMMA.16816.F32 R28, R8.reuse, R16, RZ ;  /* 0x00000010081c723c */ /* 0x044ff000000018ff */
[----:B------:R-:W-:Y:S08]  /*3dc0*/  HMMA.16816.F32 R24, R8, R18, RZ ;  /* 0x000000120818723c */ /* 0x000ff000000018ff */
[----:B------:R-:W-:Y:S08]  /*3dd0*/  HMMA.16816.F32 R164, R4, R52, R20 ;  /* 0x0000003404a4723c */ /* 0x000ff00000001814 */
[----:B------:R-:W-:Y:S08]  /*3de0*/  HMMA.16816.F32 R20, R8, R76, RZ ;  /* 0x0000004c0814723c */ /* 0x000ff000000018ff */
[C---:B------:R-:W-:Y:S01]  /*3df0*/  HMMA.16816.F32 R104, R4.reuse, R60, R64 ;  /* 0x0000003c0468723c */ /* 0x040fe20000001840 */
[----:B------:R-:W-:Y:S07]  /*3e00*/  LDSM.16.MT88.4 R64, [R252+0x4100] ;  /* 0x00410000fc40783b */ /* 0x000fee0000004200 */
[C---:B------:R-:W-:Y:S08]  /*3e10*/  HMMA.16816.F32 R28, R4.reuse, R48, R28 ;  /* 0x00000030041c723c */ /* 0x040ff0000000181c */
[----:B------:R-:W-:Y:S01]  /*3e20*/  HMMA.16816.F32 R24, R4, R50, R24 ;  /* 0x000000320418723c */ /* 0x000fe20000001818 */
[----:B------:R-:W-:Y:S07]  /*3e30*/  LDSM.16.MT88.4 R48, [R249+0x4900] ;  /* 0x00490000f930783b */ /* 0x000fee0000004200 */
[----:B------:R-:W-:Y:S01]  /*3e40*/  HMMA.16816.F32 R16, R8, R78, RZ ;  /* 0x0000004e0810723c */ /* 0x000fe200000018ff */
[----:B------:R-:W-:Y:S01]  /*3e50*/  IMAD.MOV.U32 R139, RZ, RZ, R106 ;  /* 0x000000ffff8b7224 */ /* 0x000fe200078e006a */
[----:B------:R-:W-:Y:S01]  /*3e60*/  MOV R137, R104 ;  /* 0x0000006800897202 */ /* 0x000fe20000000f00 */
[----:B------:R-:W-:-:S02]  /*3e70*/  IMAD.MOV.U32 R138, RZ, RZ, R107 ;  /* 0x000000ffff8a7224 */ /* 0x000fc400078e006b */
[----:B------:R-:W-:-:S03]  /*3e80*/  IMAD.MOV.U32 R136, RZ, RZ, R105 ;  /* 0x000000ffff887224 */ /* 0x000fc600078e0069 */
[C---:B------:R-:W-:Y:S01]  /*3e90*/  HMMA.16816.F32 R20, R4.reuse, R44, R20 ;  /* 0x0000002c0414723c */ /* 0x040fe20000001814 */
[----:B------:R-:W-:Y:S01]  /*3ea0*/  MOV R107, R29 ;  /* 0x0000001d006b7202 */ /* 0x000fe20000000f00 */
[----:B------:R-:W-:Y:S01]  /*3eb0*/  IMAD.MOV.U32 R106, RZ, RZ, R28 ;  /* 0x000000ffff6a7224 */ /* 0x000fe200078e001c */
[----:B------:R-:W-:Y:S01]  /*3ec0*/  MOV R115, R31 ;  /* 0x0000001f00737202 */ /* 0x000fe20000000f00 */
[----:B------:R-:W-:Y:S02]  /*3ed0*/  IMAD.MOV.U32 R114, RZ, RZ, R30 ;  /* 0x000000ffff727224 */ /* 0x000fe400078e001e */
[----:B------:R-:W-:Y:S02]  /*3ee0*/  LDSM.16.MT88.4 R28, [R249+0x2900] ;  /* 0x00290000f91c783b */ /* 0x000fe40000004200 */
[----:B------:R-:W-:Y:S01]  /*3ef0*/  HMMA.16816.F32 R156, R4, R54, R68 ;  /* 0x00000036049c723c */ /* 0x000fe20000001844 */
[----:B------:R-:W-:Y:S01]  /*3f00*/  IMAD.MOV.U32 R155, RZ, RZ, R26 ;  /* 0x000000ffff9b7224 */ /* 0x000fe200078e001a */
[----:B------:R-:W1:Y:S01]  /*3f10*/  LDSM.16.MT88.4 R52, [R252+0x2100] ;  /* 0x00210000fc34783b */ /* 0x000e620000004200 */
[----:B------:R-:W-:Y:S01]  /*3f20*/  IMAD.MOV.U32 R154, RZ, RZ, R27 ;  /* 0x000000ffff9a7224 */ /* 0x000fe200078e001b */
[----:B------:R-:W-:Y:S01]  /*3f30*/  MOV R153, R24 ;  /* 0x0000001800997202 */ /* 0x000fe20000000f00 */
[----:B------:R-:W-:-:S02]  /*3f40*/  IMAD.MOV.U32 R152, RZ, RZ, R25 ;  /* 0x000000ffff987224 */ /* 0x000fc400078e0019 */
[----:B------:R-:W2:Y:S01]  /*3f50*/  LDSM.16.MT88.4 R24, [R251+0x2100] ;  /* 0x00210000fb18783b */ /* 0x000ea20000004200 */
[C---:B------:R-:W-:Y:S03]  /*3f60*/  HMMA.16816.F32 R16, R4.reuse, R46, R16 ;  /* 0x0000002e0410723c */ /* 0x040fe60000001810 */
[----:B------:R-:W3:Y:S05]  /*3f70*/  LDSM.16.MT88.4 R44, [R252+0x2900] ;  /* 0x00290000fc2c783b */ /* 0x000eea0000004200 */
[----:B------:R-:W-:Y:S01]  /*3f80*/  IMAD.MOV.U32 R131, RZ, RZ, R22 ;  /* 0x000000ffff837224 */ /* 0x000fe200078e0016 */
[----:B------:R-:W-:Y:S01]  /*3f90*/  MOV R130, R23 ;  /* 0x0000001700827202 */ /* 0x000fe20000000f00 */
[----:B------:R-:W-:Y:S01]  /*3fa0*/  IMAD.MOV.U32 R129, RZ, RZ, R20 ;  /* 0x000000ffff817224 */ /* 0x000fe200078e0014 */
[----:B------:R-:W-:Y:S01]  /*3fb0*/  HMMA.16816.F32 R148, R4, R62, R40 ;  /* 0x0000003e0494723c */ /* 0x000fe20000001828 */
[----:B------:R-:W-:Y:S01]  /*3fc0*/  IMAD.MOV.U32 R128, RZ, RZ, R21 ;  /* 0x000000ffff807224 */ /* 0x000fe200078e0015 */
[----:B------:R-:W4:Y:S04]  /*3fd0*/  LDSM.16.MT88.4 R40, [R251+0x2900] ;  /* 0x00290000fb28783b */ /* 0x000f280000004200 */
[----:B------:R-:W-:Y:S02]  /*3fe0*/  LDSM.16.MT88.4 R60, [R249+0x4100] ;  /* 0x00410000f93c783b */ /* 0x000fe40000004200 */
[----:B------:R-:W-:Y:S05]  /*3ff0*/  HMMA.16816.F32 R20, R8, R72, RZ ;  /* 0x000000480814723c */ /* 0x000fea00000018ff */
[----:B------:R-:W-:Y:S01]  /*4000*/  MOV R127, R17 ;  /* 0x00000011007f7202 */ /* 0x000fe20000000f00 */
[----:B------:R-:W-:Y:S01]  /*4010*/  IMAD.MOV.U32 R126, RZ, RZ, R18 ;  /* 0x000000ffff7e7224 */ /* 0x000fe200078e0012 */
[----:B------:R-:W-:Y:S01]  /*4020*/  MOV R124, R16 ;  /* 0x00000010007c7202 */ /* 0x000fe20000000f00 */
[----:B------:R-:W-:Y:S01]  /*4030*/  HMMA.16816.F32 R36, R4, R56, R36 ;  /* 0x000000380424723c */ /* 0x000fe20000001824 */
[----:B------:R-:W-:-:S07]  /*4040*/  IMAD.MOV.U32 R125, RZ, RZ, R19 ;  /* 0x000000ffff7d7224 */ /* 0x000fce00078e0013 */
[----:B------:R-:W-:Y:S08]  /*4050*/  HMMA.16816.F32 R16, R8, R74, RZ ;  /* 0x0000004a0810723c */ /* 0x000ff000000018ff */
[----:B------:R-:W-:Y:S01]  /*4060*/  HMMA.16816.F32 R140, R4, R58, R32 ;  /* 0x0000003a048c723c */ /* 0x000fe20000001820 */
[----:B------:R-:W5:Y:S07]  /*4070*/  LDSM.16.MT88.4 R56, [R248+0x4100] ;  /* 0x00410000f838783b */ /* 0x000f6e0000004200 */
[----:B-1----:R-:W-:Y:S01]  /*4080*/  HMMA.16816.F32 R32, R8, R54, RZ ;  /* 0x000000360820723c */ /* 0x002fe200000018ff */
[----:B------:R-:W-:Y:S01]  /*4090*/  IMAD.MOV.U32 R147, RZ, RZ, R38 ;  /* 0x000000ffff937224 */ /* 0x000fe200078e0026 */
[----:B------:R-:W-:Y:S01]  /*40a0*/  MOV R146, R39 ;  /* 0x0000002700927202 */ /* 0x000fe20000000f00 */
[----:B------:R-:W-:-:S02]  /*40b0*/  IMAD.MOV.U32 R145, RZ, RZ, R36 ;  /* 0x000000ffff917224 */ /* 0x000fc400078e0024 */
[----:B------:R-:W-:-:S03]  /*40c0*/  IMAD.MOV.U32 R144, RZ, RZ, R37 ;  /* 0x000000ffff907224 */ /* 0x000fc600078e0025 */
[----:B------:R-:W-:Y:S08]  /*40d0*/  HMMA.16816.F32 R68, R4, R28, R20 ;  /* 0x0000001c0444723c */ /* 0x000ff00000001814 */
[C---:B--2---:R-:W-:Y:S08]  /*40e0*/  HMMA.16816.F32 R20, R8.reuse, R24, RZ ;  /* 0x000000180814723c */ /* 0x044ff000000018ff */
[----:B------:R-:W-:Y:S01]  /*40f0*/  HMMA.16816.F32 R36, R8, R52, RZ ;  /* 0x000000340824723c */ /* 0x000fe200000018ff */
[----:B------:R-:W1:Y:S07]  /*4100*/  LDSM.16.MT88.4 R52, [R248+0x4900] ;  /* 0x00490000f834783b */ /* 0x000e6e0000004200 */
[----:B------:R-:W-:Y:S08]  /*4110*/  HMMA.16816.F32 R72, R4, R30, R16 ;  /* 0x0000001e0448723c */ /* 0x000ff00000001810 */
[----:B------:R-:W-:Y:S08]  /*4120*/  HMMA.16816.F32 R16, R8, R26, RZ ;  /* 0x0000001a0810723c */ /* 0x000ff000000018ff */
[C---:B---3--:R-:W-:Y:S08]  /*4130*/  HMMA.16816.F32 R116, R4.reuse, R46, R32 ;  /* 0x0000002e0474723c */ /* 0x048ff00000001820 */
[C---:B----4-:R-:W-:Y:S07]  /*4140*/  HMMA.16816.F32 R20, R4.reuse, R40, R20 ;  /* 0x000000280414723c */ /* 0x050fee0000001814 */
[----:B------:R-:W-:Y:S01]  /*4150*/  IMAD.MOV.U32 R40, RZ, RZ, R137 ;  /* 0x000000ffff287224 */ /* 0x000fe200078e0089 */
[----:B------:R-:W-:Y:S01]  /*4160*/  HMMA.16816.F32 R76, R4, R44, R36 ;  /* 0x0000002c044c723c */ /* 0x000fe20000001824 */
[----:B------:R-:W2:Y:S01]  /*4170*/  LDSM.16.MT88.4 R36, [R251+0x4100] ;  /* 0x00410000fb24783b */ /* 0x000ea20000004200 */
[----:B------:R-:W-:-:S03]  /*4180*/  MOV R41, R136 ;  /* 0x0000008800297202 */ /* 0x000fc60000000f00 */
[----:B------:R-:W3:Y:S03]  /*4190*/  LDSM.16.MT88.4 R44, [R252+0x4900] ;  /* 0x00490000fc2c783b */ /* 0x000ee60000004200 */
[----:B-----5:R-:W-:Y:S01]  /*41a0*/  HMMA.16816.F32 R28, R8, R58, RZ ;  /* 0x0000003a081c723c */ /* 0x020fe200000018ff */
[----:B------:R-:W-:Y:S01]  /*41b0*/  IMAD.MOV.U32 R123, RZ, RZ, R118 ;  /* 0x000000ffff7b7224 */ /* 0x000fe200078e0076 */
[----:B------:R-:W-:Y:S01]  /*41c0*/  MOV R121, R117 ;  /* 0x0000007500797202 */ /* 0x000fe20000000f00 */
[----:B------:R-:W-:Y:S02]  /*41d0*/  IMAD.MOV.U32 R122, RZ, RZ, R119 ;  /* 0x000000ffff7a7224 */ /* 0x000fe400078e0077 */
[----:B------:R-:W-:Y:S02]  /*41e0*/  IMAD.MOV.U32 R120, RZ, RZ, R116 ;  /* 0x000000ffff787224 */ /* 0x000fe400078e0074 */
[----:B------:R-:W-:Y:S01]  /*41f0*/  MOV R58, R153 ;  /* 0x00000099003a7202 */ /* 0x000fe20000000f00 */
[----:B------:R-:W-:Y:S01]  /*4200*/  HMMA.16816.F32 R16, R4, R42, R16 ;  /* 0x0000002a0410723c */ /* 0x000fe20000001810 */
[----:B------:R-:W-:Y:S01]  /*4210*/  IMAD.MOV.U32 R119, RZ, RZ, R22 ;  /* 0x000000ffff777224 */ /* 0x000fe200078e0016 */
[----:B------:R-:W-:Y:S01]  /*4220*/  MOV R118, R23 ;  /* 0x0000001700767202 */ /* 0x000fe20000000f00 */
[----:B------:R-:W-:-:S02]  /*4230*/  IMAD.MOV.U32 R117, RZ, RZ, R21 ;  /* 0x000000ffff757224 */ /* 0x000fc400078e0015 */
[----:B------:R-:W-:Y:S02]  /*4240*/  IMAD.MOV.U32 R116, RZ, RZ, R20 ;  /* 0x000000ffff747224 */ /* 0x000fe400078e0014 */
[----:B------:R-:W-:Y:S01]  /*4250*/  IMAD.MOV.U32 R59, RZ, RZ, R152 ;  /* 0x000000ffff3b7224 */ /* 0x000fe200078e0098 */
[----:B------:R-:W-:Y:S01]  /*4260*/  HMMA.16816.F32 R20, R8, R62, RZ ;  /* 0x0000003e0814723c */ /* 0x000fe200000018ff */
[----:B------:R-:W-:Y:S01]  /*4270*/  MOV R42, R139 ;  /* 0x0000008b002a7202 */ /* 0x000fe20000000f00 */
[----:B------:R-:W-:-:S05]  /*4280*/  IMAD.MOV.U32 R43, RZ, RZ, R138 ;  /* 0x000000ffff2b7224 */ /* 0x000fca00078e008a */
[----:B------:R-:W-:Y:S01]  /*4290*/  IMAD.MOV.U32 R62, RZ, RZ, R131 ;  /* 0x000000ffff3e7224 */ /* 0x000fe200078e0083 */
[----:B------:R-:W-:Y:S01]  /*42a0*/  HMMA.16816.F32 R32, R8, R56, RZ ;  /* 0x000000380820723c */ /* 0x000fe200000018ff */
[----:B------:R-:W-:-:S06]  /*42b0*/  IMAD.MOV.U32 R63, RZ, RZ, R130 ;  /* 0x000000ffff3f7224 */ /* 0x000fcc00078e0082 */
[----:B------:R-:W-:Y:S01]  /*42c0*/  IMAD.MOV.U32 R56, RZ, RZ, R155 ;  /* 0x000000ffff387224 */ /* 0x000fe200078e009b */
[----:B-1----:R-:W-:Y:S01]  /*42d0*/  HMMA.16816.F32 R160, R4, R54, R28 ;  /* 0x0000003604a0723c */ /* 0x002fe2000000181c */
[----:B------:R-:W1:Y:S01]  /*42e0*/  LDSM.16.MT88.4 R28, [R251+0x4900] ;  /* 0x00490000fb1c783b */ /* 0x000e620000004200 */
[----:B------:R-:W-:Y:S01]  /*42f0*/  MOV R105, R18 ;  /* 0x0000001200697202 */ /* 0x000fe20000000f00 */
[----:B------:R-:W-:Y:S01]  /*4300*/  IMAD.MOV.U32 R104, RZ, RZ, R19 ;  /* 0x000000ffff687224 */ /* 0x000fe200078e0013 */
[----:B------:R-:W-:Y:S01]  /*4310*/  MOV R0, R16 ;  /* 0x0000001000007202 */ /* 0x000fe20000000f00 */
[----:B------:R-:W-:Y:S02]  /*4320*/  IMAD.MOV.U32 R3, RZ, RZ, R17 ;  /* 0x000000ffff037224 */ /* 0x000fe400078e0011 */
[----:B------:R-:W-:Y:S01]  /*4330*/  IMAD.MOV.U32 R57, RZ, RZ, R154 ;  /* 0x000000ffff397224 */ /* 0x000fe200078e009a */
[----:B------:R-:W-:Y:S01]  /*4340*/  HMMA.16816.F32 R16, R8, R64, RZ ;  /* 0x000000400810723c */ /* 0x000fe200000018ff */
[----:B------:R-:W-:-:S02]  /*4350*/  IMAD.MOV.U32 R54, RZ, RZ, R145 ;  /* 0x000000ffff367224 */ /* 0x000fc400078e0091 */
[----:B------:R-:W-:-:S04]  /*4360*/  IMAD.MOV.U32 R55, RZ, RZ, R144 ;  /* 0x000000ffff377224 */ /* 0x000fc800078e0090 */
[----:B------:R-:W-:Y:S01]  /*4370*/  IMAD.MOV.U32 R65, RZ, RZ, R127 ;  /* 0x000000ffff417224 */ /* 0x000fe200078e007f */
[----:B------:R-:W-:Y:S01]  /*4380*/  HMMA.16816.F32 R152, R4, R50, R20 ;  /* 0x000000320498723c */ /* 0x000fe20000001814 */
[----:B------:R-:W-:-:S06]  /*4390*/  IMAD.MOV.U32 R64, RZ, RZ, R124 ;  /* 0x000000ffff407224 */ /* 0x000fcc00078e007c */
[----:B------:R-:W-:Y:S01]  /*43a0*/  MOV R50, R126 ;  /* 0x0000007e00327202 */ /* 0x000fe20000000f00 */
[----:B------:R-:W-:Y:S01]  /*43b0*/  HMMA.16816.F32 R188, R4, R52, R32 ;  /* 0x0000003404bc723c */ /* 0x000fe20000001820 */
[----:B------:R-:W4:Y:S01]  /*43c0*/  LDSM.16.MT88.4 R32, [R248+0x6100] ;  /* 0x00610000f820783b */ /* 0x000f220000004200 */
[----:B------:R-:W-:-:S05]  /*43d0*/  IMAD.MOV.U32 R51, RZ, RZ, R125 ;  /* 0x000000ffff337224 */ /* 0x000fca00078e007d */
[----:B------:R-:W-:Y:S01]  /*43e0*/  IMAD.MOV.U32 R52, RZ, RZ, R147 ;  /* 0x000000ffff347224 */ /* 0x000fe200078e0093 */
[----:B--2---:R-:W-:Y:S01]  /*43f0*/  HMMA.16816.F32 R20, R8, R36, RZ ;  /* 0x000000240814723c */ /* 0x004fe200000018ff */
[----:B------:R-:W-:-:S06]  /*4400*/  MOV R53, R146 ;  /* 0x0000009200357202 */ /* 0x000fcc0000000f00 */
[----:B------:R-:W-:Y:S01]  /*4410*/  IMAD.MOV.U32 R36, RZ, RZ, R119 ;  /* 0x000000ffff247224 */ /* 0x000fe200078e0077 */
[----:B---3--:R-:W-:Y:S01]  /*4420*/  HMMA.16816.F32 R180, R4, R44, R16 ;  /* 0x0000002c04b4723c */ /* 0x008fe20000001810 */
[----:B------:R-:W-:-:S06]  /*4430*/  IMAD.MOV.U32 R37, RZ, RZ, R118 ;  /* 0x000000ffff257224 */ /* 0x000fcc00078e0076 */
[----:B------:R-:W-:Y:S01]  /*4440*/  MOV R44, R123 ;  /* 0x0000007b002c7202 */ /* 0x000fe20000000f00 */
[----:B------:R-:W-:Y:S01]  /*4450*/  HMMA.16816.F32 R16, R8, R38, RZ ;  /* 0x000000260810723c */ /* 0x000fe200000018ff */
[----:B------:R-:W-:-:S06]  /*4460*/  IMAD.MOV.U32 R45, RZ, RZ, R122 ;  /* 0x000000ffff2d7224 */ /* 0x000fcc00078e007a */
[----:B------:R-:W-:Y:S01]  /*4470*/  MOV R39, R117 ;  /* 0x0000007500277202 */ /* 0x000fe20000000f00 */
[----:B------:R-:W-:Y:S01]  /*4480*/  HMMA.16816.F32 R24, R8, R60, RZ ;  /* 0x0000003c0818723c */ /* 0x000fe200000018ff */
[----:B------:R-:W-:-:S06]  /*4490*/  IMAD.MOV.U32 R38, RZ, RZ, R116 ;  /* 0x000000ffff267224 */ /* 0x000fcc00078e0074 */
[----:B------:R-:W-:Y:S01]  /*44a0*/  MOV R60, R129 ;  /* 0x00000081003c7202 */ /* 0x000fe20000000f00 */
[----:B-1----:R-:W-:Y:S01]  /*44b0*/  HMMA.16816.F32 R136, R4, R28, R20 ;  /* 0x0000001c0488723c */ /* 0x002fe20000001814 */
[----:B------:R-:W1:Y:S01]  /*44c0*/  LDSM.16.MT88.4 R20, [R248+0x6900] ;  /* 0x00690000f814783b */ /* 0x000e620000004200 */
[----:B------:R-:W-:-:S05]  /*44d0*/  IMAD.MOV.U32 R61, RZ, RZ, R128 ;  /* 0x000000ffff3d7224 */ /* 0x000fca00078e0080 */
[----:B------:R-:W-:Y:S01]  /*44e0*/  MOV R29, R3 ;  /* 0x00000003001d7202 */ /* 0x000fe20000000f00 */
[C---:B------:R-:W-:Y:S01]  /*44f0*/  HMMA.16816.F32 R128, R4.reuse, R30, R16 ;  /* 0x0000001e0480723c */ /* 0x040fe20000001810 */
[----:B------:R-:W-:Y:S02]  /*4500*/  FADD.FTZ R3, R15, R14 ;  /* 0x0000000e0f037221 */ /* 0x000fe40000010000 */
[----:B------:R-:W-:Y:S02]  /*4510*/  FFMA.FTZ R28, R99, c[0x0][0x2d0], -R13 ;  /* 0x0000b400631c7a23 */ /* 0x000fe4000001080d */
[----:B------:R-:W-:Y:S02]  /*4520*/  FADD.FTZ R3, R80, R3 ;  /* 0x0000000350037221 */ /* 0x000fe40000010000 */
[----:B------:R-:W-:Y:S01]  /*4530*/  IMAD.MOV.U32 R30, RZ, RZ, R0 ;  /* 0x000000ffff1e7224 */ /* 0x000fe200078e0000 */
[----:B------:R-:W-:Y:S01]  /*4540*/  HMMA.16816.F32 R184, R4, R48, R24 ;  /* 0x0000003004b8723c */ /* 0x000fe20000001818 */
[----:B------:R-:W-:-:S02]  /*4550*/  FADD.FTZ R3, R81, R3 ;  /* 0x0000000351037221 */ /* 0x000fc40000010000 */
[----:B------:R-:W-:Y:S02]  /*4560*/  FADD.FTZ R0, R85, R83 ;  /* 0x0000005355007221 */ /* 0x000fe40000010000 */
[----:B------:R-:W-:Y:S02]  /*4570*/  FFMA.FTZ R31, R98, c[0x0][0x2d0], -R13 ;  /* 0x0000b400621f7a23 */ /* 0x000fe4000001080d */
[----:B------:R-:W-:Y:S01]  /*4580*/  IMAD.MOV.U32 R48, RZ, RZ, R107 ;  /* 0x000000ffff307224 */ /* 0x000fe200078e006b */
[----:B----4-:R-:W-:Y:S01]  /*4590*/  HMMA.16816.F32 R16, R8, R32, RZ ;  /* 0x000000200810723c */ /* 0x010fe200000018ff */
[----:B------:R-:W-:Y:S01]  /*45a0*/  MOV R49, R106 ;  /* 0x0000006a00317202 */ /* 0x000fe20000000f00 */
[----:B------:R-:W-:Y:S01]  /*45b0*/  FADD.FTZ R0, R82, R0 ;  /* 0x0000000052007221 */ /* 0x000fe20000010000 */
[----:B------:R-:W-:Y:S01]  /*45c0*/  MOV R82, R44 ;  /* 0x0000002c00527202 */ /* 0x000fe20000000f00 */
[----:B------:R-:W-:Y:S02]  /*45d0*/  IMAD.MOV.U32 R83, RZ, RZ, R45 ;  /* 0x000000ffff537224 */ /* 0x000fe400078e002d */
[----:B------:R-:W-:-:S02]  /*45e0*/  IMAD.MOV.U32 R85, RZ, RZ, R49 ;  /* 0x000000ffff557224 */ /* 0x000fc400078e0031 */
[----:B------:R-:W-:Y:S01]  /*45f0*/  HMMA.16816.F32 R24, R8, R66, RZ ;  /* 0x000000420818723c */ /* 0x000fe200000018ff */
[----:B------:R-:W-:Y:S01]  /*4600*/  IMAD.MOV.U32 R32, RZ, RZ, R48 ;  /* 0x000000ffff207224 */ /* 0x000fe200078e0030 */
[----:B------:R-:W-:Y:S01]  /*4610*/  MOV R48, R54 ;  /* 0x0000003600307202 */ /* 0x000fe20000000f00 */
[----:B------:R-:W-:Y:S01]  /*4620*/  IMAD.MOV.U32 R49, RZ, RZ, R55 ;  /* 0x000000ffff317224 */ /* 0x000fe200078e0037 */
[----:B------:R-:W-:Y:S01]  /*4630*/  MOV R54, R56 ;  /* 0x0000003800367202 */ /* 0x000fe20000000f00 */
[----:B------:R-:W-:Y:S02]  /*4640*/  IMAD.MOV.U32 R55, RZ, RZ, R57 ;  /* 0x000000ffff377224 */ /* 0x000fe400078e0039 */
[----:B------:R-:W-:Y:S01]  /*4650*/  IMAD.MOV.U32 R67, RZ, RZ, R121 ;  /* 0x000000ffff437224 */ /* 0x000fe200078e0079 */
[----:B------:R-:W-:Y:S01]  /*4660*/  MOV R66, R120 ;  /* 0x0000007800427202 */ /* 0x000fe20000000f00 */
[----:B------:R-:W-:Y:S02]  /*4670*/  FADD.FTZ R0, R86, R0 ;  /* 0x0000000056007221 */ /* 0x000fe40000010000 */
[----:B------:R-:W-:Y:S01]  /*4680*/  IMAD.MOV.U32 R81, RZ, RZ, R67 ;  /* 0x000000ffff517224 */ /* 0x000fe200078e0043 */
[----:B------:R-:W-:Y:S01]  /*4690*/  MOV R67, R51 ;  /* 0x0000003300437202 */ /* 0x000fe20000000f00 */
[----:B------:R-:W-:Y:S01]  /*46a0*/  IMAD.MOV.U32 R80, RZ, RZ, R66 ;  /* 0x000000ffff507224 */ /* 0x000fe200078e0042 */
[----:B------:R-:W-:Y:S01]  /*46b0*/  MOV R51, R53 ;  /* 0x0000003500337202 */ /* 0x000fe20000000f00 */
[----:B------:R-:W-:Y:S01]  /*46c0*/  IMAD.MOV.U32 R66, RZ, RZ, R50 ;  /* 0x000000ffff427224 */ /* 0x000fe200078e0032 */
[----:B-1----:R-:W-:Y:S01]  /*46d0*/  HMMA.16816.F32 R124, R4, R20, R16 ;  /* 0x00000014047c723c */ /* 0x002fe20000001810 */
[----:B------:R-:W-:-:S02]  /*46e0*/  IMAD.MOV.U32 R50, RZ, RZ, R52 ;  /* 0x000000ffff327224 */ /* 0x000fc400078e0034 */
[----:B------:R-:W-:Y:S02]  /*46f0*/  IMAD.MOV.U32 R52, RZ, RZ, R58 ;  /* 0x000000ffff347224 */ /* 0x000fe400078e003a */
[----:B------:R-:W-:Y:S02]  /*4700*/  IMAD.MOV.U32 R53, RZ, RZ, R59 ;  /* 0x000000ffff357224 */ /* 0x000fe400078e003b */
[----:B------:R-:W-:Y:S01]  /*4710*/  FADD.FTZ R0, R88, R0 ;  /* 0x0000000058007221 */ /* 0x000fe20000010000 */
[----:B------:R-:W-:Y:S01]  /*4720*/  HMMA.16816.F32 R144, R4, R46, R24 ;  /* 0x0000002e0490723c */ /* 0x000fe20000001818 */
[----:B------:R-:W1:Y:S01]  /*4730*/  LDSM.16.MT88.4 R24, [R249+0x6100] ;  /* 0x00610000f918783b */ /* 0x000e620000004200 */
[----:B------:R-:W-:Y:S01]  /*4740*/  FADD.FTZ R3, R84, R3 ;  /* 0x0000000354037221 */ /* 0x000fe20000010000 */
[----:B------:R-:W-:Y:S01]  /*4750*/  MOV R88, R38 ;  /* 0x0000002600587202 */ /* 0x000fe20000000f00 */
[----:B------:R-:W-:Y:S02]  /*4760*/  FADD.FTZ R0, R89, R0 ;  /* 0x0000000059007221 */ /* 0x000fe40000010000 */
[----:B------:R-:W-:-:S02]  /*4770*/  FFMA.FTZ R14, R101, c[0x0][0x2d0], -R13 ;  /* 0x0000b400650e7a23 */ /* 0x000fc4000001080d */
[----:B------:R-:W-:Y:S01]  /*4780*/  HMMA.16816.F32 R16, R8, R34, RZ ;  /* 0x000000220810723c */ /* 0x000fe200000018ff */
[----:B------:R-:W-:Y:S02]  /*4790*/  IMAD.MOV.U32 R46, RZ, RZ, R105 ;  /* 0x000000ffff2e7224 */ /* 0x000fe400078e0069 */
[----:B------:R-:W-:Y:S02]  /*47a0*/  IMAD.MOV.U32 R47, RZ, RZ, R104 ;  /* 0x000000ffff2f7224 */ /* 0x000fe400078e0068 */
[----:B------:R-:W-:Y:S02]  /*47b0*/  IMAD.MOV.U32 R98, RZ, RZ, R46 ;  /* 0x000000ffff627224 */ /* 0x000fe400078e002e */
[----:B------:R-:W-:Y:S02]  /*47c0*/  IMAD.MOV.U32 R99, RZ, RZ, R47 ;  /* 0x000000ffff637224 */ /* 0x000fe400078e002f */
[----:B------:R-:W-:Y:S01]  /*47d0*/  FFMA.FTZ R84, R97, c[0x0][0x2d0], -R13 ;  /* 0x0000b40061547a23 */ /* 0x000fe2000001080d */
[----:B------:R-:W-:Y:S01]  /*47e0*/  MOV R97, R29 ;  /* 0x0000001d00617202 */ /* 0x000fe20000000f00 */
[----:B------:R-:W-:-:S02]  /*47f0*/  FADD.FTZ R0, R90, R0 ;  /* 0x000000005a007221 */ /* 0x000fc40000010000 */
[----:B------:R-:W-:Y:S02]  /*4800*/  FADD.FTZ R29, R87, R3 ;  /* 0x00000003571d7221 */ /* 0x000fe40000010000 */
[--C-:B------:R-:W-:Y:S01]  /*4810*/  FFMA.FTZ R15, R100, c[0x0][0x2d0], -R13.reuse ;  /* 0x0000b400640f7a23 */ /* 0x100fe2000001080d */
[----:B------:R2:W3:Y:S01]  /*4820*/  MUFU.EX2 R3, R14 ;  /* 0x0000000e00037308 */ /* 0x0004e20000000800 */
[----:B------:R-:W-:Y:S02]  /*4830*/  FFMA.FTZ R35, R96, c[0x0][0x2d0], -R13 ;  /* 0x0000b40060237a23 */ /* 0x000fe4000001080d */
[----:B------:R-:W-:Y:S02]  /*4840*/  IMAD.MOV.U32 R96, RZ, RZ, R30 ;  /* 0x000000ffff607224 */ /* 0x000fe400078e001e */
[----:B------:R-:W-:Y:S01]  /*4850*/  FADD.FTZ R30, R91, R0 ;  /* 0x000000005b1e7221 */ /* 0x000fe20000010000 */
[----:B------:R-:W-:Y:S01]  /*4860*/  MOV R91, R37 ;  /* 0x00000025005b7202 */ /* 0x000fe20000000f00 */
[----:B------:R-:W-:Y:S01]  /*4870*/  IMAD.MOV.U32 R89, RZ, RZ, R39 ;  /* 0x000000ffff597224 */ /* 0x000fe200078e0027 */
[----:B------:R-:W-:Y:S01]  /*4880*/  HMMA.16816.F32 R120, R4, R22, R16 ;  /* 0x000000160478723c */ /* 0x000fe20000001810 */
[----:B------:R-:W4:Y:S01]  /*4890*/  LDSM.16.MT88.4 R20, [R249+0x6900] ;  /* 0x00690000f914783b */ /* 0x000f220000004200 */
[----:B------:R5:W3:Y:S01]  /*48a0*/  MUFU.EX2 R0, R15 ;  /* 0x0000000f00007308 */ /* 0x000ae20000000800 */
[----:B------:R-:W-:-:S02]  /*48b0*/  IMAD.MOV.U32 R90, RZ, RZ, R36 ;  /* 0x000000ffff5a7224 */ /* 0x000fc400078e0024 */
[--C-:B------:R-:W-:Y:S02]  /*48c0*/  FFMA.FTZ R34, R95, c[0x0][0x2d0], -R13.reuse ;  /* 0x0000b4005f227a23 */ /* 0x100fe4000001080d */
[----:B------:R-:W-:Y:S01]  /*48d0*/  FFMA.FTZ R33, R94, c[0x0][0x2d0], -R13 ;  /* 0x0000b4005e217a23 */ /* 0x000fe2000001080d */
[----:B-1----:R-:W-:Y:S01]  /*48e0*/  HMMA.16816.F32 R16, R8, R24, RZ ;  /* 0x000000180810723c */ /* 0x002fe200000018ff */
[--C-:B------:R-:W-:Y:S02]  /*48f0*/  FFMA.FTZ R13, R112, c[0x0][0x2d0], -R12.reuse ;  /* 0x0000b400700d7a23 */ /* 0x100fe4000001080c */
[--C-:B--2---:R-:W-:Y:S02]  /*4900*/  FFMA.FTZ R14, R110, c[0x0][0x2d0], -R12.reuse ;  /* 0x0000b4006e0e7a23 */ /* 0x104fe4000001080c */
[----:B------:R-:W-:Y:S02]  /*4910*/  IMAD.MOV.U32 R112, RZ, RZ, R85 ;  /* 0x000000ffff707224 */ /* 0x000fe400078e0055 */
[----:B-----5:R-:W-:-:S02]  /*4920*/  FFMA.FTZ R15, R111, c[0x0][0x2d0], -R12 ;  /* 0x0000b4006f0f7a23 */ /* 0x020fc4000001080c */
[----:B------:R-:W-:Y:S08]  /*4930*/  MUFU.EX2 R14, R14 ;  /* 0x0000000e000e7308 */ /* 0x000ff00000000800 */
[----:B------:R-:W-:Y:S07]  /*4940*/  MUFU.EX2 R15, R15 ;  /* 0x0000000f000f7308 */ /* 0x000fee0000000800 */
[----:B----4-:R-:W-:Y:S08]  /*4950*/  HMMA.16816.F32 R116, R4, R20, R16 ;  /* 0x000000140474723c */ /* 0x010ff00000001810 */
[----:B------:R-:W-:Y:S01]  /*4960*/  HMMA.16816.F32 R16, R8, R26, RZ ;  /* 0x0000001a0810723c */ /* 0x000fe200000018ff */
[----:B------:R-:W1:Y:S11]  /*4970*/  LDSM.16.MT88.4 R24, [R252+0x6100] ;  /* 0x00610000fc18783b */ /* 0x000e760000004200 */
[----:B------:R-:W-:Y:S11]  /*4980*/  @!UPT UIADD3 URZ, URZ, URZ, URZ ;  /* 0x0000003f3f3ff290 */ /* 0x000ff6000fffe03f */
[----:B------:R-:W-:Y:S01]  /*4990*/  @!UPT UIADD3 URZ, URZ, URZ, URZ ;  /* 0x0000003f3f3ff290 */ /* 0x000fe2000fffe03f */
[----:B------:R-:W-:Y:S01]  /*49a0*/  HMMA.16816.F32 R104, R4, R22, R16 ;  /* 0x000000160468723c */ /* 0x000fe20000001810 */
[----:B------:R-:W2:Y:S07]  /*49b0*/  LDSM.16.MT88.4 R20, [R252+0x6900] ;  /* 0x00690000fc14783b */ /* 0x000eae0000004200 */
[----:B-1----:R-:W-:Y:S11]  /*49c0*/  HMMA.16816.F32 R16, R8, R24, RZ ;  /* 0x000000180810723c */ /* 0x002ff600000018ff */
[----:B------:R-:W-:Y:S11]  /*49d0*/  @!UPT UIADD3 URZ, URZ, URZ, URZ ;  /* 0x0000003f3f3ff290 */ /* 0x000ff6000fffe03f */
[----:B------:R-:W-:Y:S02]  /*49e0*/  @!UPT UIADD3 URZ, URZ, URZ, URZ ;  /* 0x0000003f3f3ff290 */ /* 0x000fe4000fffe03f */
[----:B--2---:R-:W-:Y:S08]  /*49f0*/  HMMA.16816.F32 R56, R4, R20, R16 ;  /* 0x000000140438723c */ /* 0x004ff00000001810 */
[----:B------:R-:W-:Y:S11]  /*4a00*/  HMMA.16816.F32 R16, R8, R26, RZ ;  /* 0x0000001a0810723c */ /* 0x000ff600000018ff */
[----:B------:R-:W-:Y:S11]  /*4a10*/  @!UPT UIADD3 URZ, URZ, URZ, URZ ;  /* 0x0000003f3f3ff290 */ /* 0x000ff6000fffe03f */
[----:B------:R-:W-:Y:S02]  /*4a20*/  @!UPT UIADD3 URZ, URZ, URZ, URZ ;  /* 0x0000003f3f3ff290 */ /* 0x000fe4000fffe03f */
[----:B------:R-:W-:Y:S01]  /*4a30*/  HMMA.16816.F32 R44, R4, R22, R16 ;  /* 0x00000016042c723c */ /* 0x000fe20000001810 */
[----:B------:R-:W1:Y:S07]  /*4a40*/  LDSM.16.MT88.4 R16, [R251+0x6100] ;  /* 0x00610000fb10783b */ /* 0x000e6e0000004200 */
[C---:B-1----:R-:W-:Y:S08]  /*4a50*/  HMMA.16816.F32 R20, R8.reuse, R16, RZ ;  /* 0x000000100814723c */ /* 0x042ff000000018ff */
[----:B------:R-:W-:Y:S01]  /*4a60*/  HMMA.16816.F32 R8, R8, R18, RZ ;  /* 0x000000120808723c */ /* 0x000fe200000018ff */
[----:B------:R-:W1:Y:S11]  /*4a70*/  LDSM.16.MT88.4 R16, [R251+0x6900] ;  /* 0x00690000fb10783b */ /* 0x000e760000004200 */
[----:B------:R-:W-:Y:S04]  /*4a80*/  @!UPT UIADD3 URZ, URZ, URZ, URZ ;  /* 0x0000003f3f3ff290 */ /* 0x000fe8000fffe03f */
[C---:B-1----:R-:W-:Y:S01]  /*4a90*/  HMMA.16816.F32 R36, R4.reuse, R16, R20 ;  /* 0x000000100424723c */ /* 0x042fe20000001814 */
[----:B------:R-:W-:Y:S07]  /*4aa0*/  MUFU.EX2 R16, R31 ;  /* 0x0000001f00107308 */ /* 0x000fee0000000800 */
[----:B------:R-:W-:Y:S01]  /*4ab0*/  HMMA.16816.F32 R20, R4, R18, R8 ;  /* 0x000000120414723c */ /* 0x000fe20000001808 */
[----:B------:R-:W1:Y:S01]  /*4ac0*/  LDSM.16.MT88.4 R8, [R248+0x1100] ;  /* 0x00110000f808783b */ /* 0x000e620000004200 */
[----:B------:R2:W4:Y:S05]  /*4ad0*/  MUFU.EX2 R6, R28 ;  /* 0x0000001c00067308 */ /* 0x00052a0000000800 */
[----:B---3--:R-:W-:-:S02]  /*4ae0*/  FADD.FTZ R4, R3, R30 ;  /* 0x0000001e03047221 */ /* 0x008fc40000010000 */
[--C-:B------:R-:W-:Y:S01]  /*4af0*/  FFMA.FTZ R7, R113, c[0x0][0x2d0], -R12.reuse ;  /* 0x0000b40071077a23 */ /* 0x100fe2000001080c */
[----:B------:R-:W-:Y:S01]  /*4b00*/  MOV R113, R32 ;  /* 0x0000002000717202 */ /* 0x000fe20000000f00 */
[--C-:B------:R-:W-:Y:S01]  /*4b10*/  FFMA.FTZ R18, R109, c[0x0][0x2d0], -R12.reuse ;  /* 0x0000b4006d127a23 */ /* 0x100fe2000001080c */
[----:B------:R-:W-:Y:S01]  /*4b20*/  MUFU.EX2 R17, R33 ;  /* 0x0000002100117308 */ /* 0x000fe20000000800 */
[--C-:B------:R-:W-:Y:S02]  /*4b30*/  FFMA.FTZ R19, R108, c[0x0][0x2d0], -R12.reuse ;  /* 0x0000b4006c137a23 */ /* 0x100fe4000001080c */
[--C-:B------:R-:W-:Y:S02]  /*4b40*/  FFMA.FTZ R32, R102, c[0x0][0x2d0], -R12.reuse ;  /* 0x0000b40066207a23 */ /* 0x100fe4000001080c */
[----:B------:R-:W-:Y:S02]  /*4b50*/  FADD.FTZ R5, R93, R29 ;  /* 0x0000001d5d057221 */ /* 0x000fe40000010000 */
[----:B--2---:R-:W-:-:S02]  /*4b60*/  FFMA.FTZ R28, R103, c[0x0][0x2d0], -R12 ;  /* 0x0000b400671c7a23 */ /* 0x004fc4000001080c */
[C---:B------:R-:W-:Y:S01]  /*4b70*/  FADD.FTZ R12, R0.reuse, R4 ;  /* 0x00000004000c7221 */ /* 0x040fe20000010000 */
[----:B------:R-:W-:Y:S01]  /*4b80*/  F2FP.PACK_AB R4, R0, R3 ;  /* 0x000000030004723e */ /* 0x000fe200000000ff */
[----:B------:R-:W-:Y:S01]  /*4b90*/  FADD.FTZ R5, R92, R5 ;  /* 0x000000055c057221 */ /* 0x000fe20000010000 */
[----:B------:R-:W2:Y:S01]  /*4ba0*/  MUFU.EX2 R3, R7 ;  /* 0x0000000700037308 */ /* 0x000ea20000000800 */
[----:B----4-:R-:W-:Y:S01]  /*4bb0*/  FADD.FTZ R12, R6, R12 ;  /* 0x0000000c060c7221 */ /* 0x010fe20000010000 */
[----:B------:R-:W-:-:S06]  /*4bc0*/  F2FP.PACK_AB R6, R16, R6 ;  /* 0x000000061006723e */ /* 0x000fcc00000000ff */
[----:B------:R-:W3:Y:S01]  /*4bd0*/  MUFU.EX2 R0, R13 ;  /* 0x0000000d00007308 */ /* 0x000ee20000000800 */
[----:B--2---:R-:W-:Y:S01]  /*4be0*/  FADD.FTZ R5, R3, R5 ;  /* 0x0000000503057221 */ /* 0x004fe20000010000 */
[----:B------:R-:W-:-:S03]  /*4bf0*/  F2FP.PACK_AB R7, R14, R15 ;  /* 0x0000000f0e07723e */ /* 0x000fc600000000ff */
[C---:B---3--:R-:W-:Y:S01]  /*4c00*/  FADD.FTZ R13, R0.reuse, R5 ;  /* 0x00000005000d7221 */ /* 0x048fe20000010000 */
[----:B------:R-:W-:Y:S02]  /*4c10*/  F2FP.PACK_AB R5, R0, R3 ;  /* 0x000000030005723e */ /* 0x000fe400000000ff */
[----:B------:R2:W-:Y:S05]  /*4c20*/  MUFU.EX2 R3, R84 ;  /* 0x0000005400037308 */ /* 0x0005ea0000000800 */
[C---:B-1----:R-:W-:Y:S03]  /*4c30*/  HMMA.16816.F32 R164, R4.reuse, R8, R164 ;  /* 0x0000000804a4723c */ /* 0x042fe600000018a4 */
[----:B------:R1:W3:Y:S05]  /*4c40*/  MUFU.EX2 R0, R35 ;  /* 0x0000002300007308 */ /* 0x0002ea0000000800 */
[C---:B------:R-:W-:Y:S01]  /*4c50*/  HMMA.16816.F32 R24, R4.reuse, R10, R156 ;  /* 0x0000000a0418723c */ /* 0x040fe2000000189c */
[----:B------:R-:W4:Y:S07]  /*4c60*/  LDSM.16.MT88.4 R8, [R249+0x1100] ;  /* 0x00110000f908783b */ /* 0x000f2e0000004200 */
[C---:B----4-:R-:W-:Y:S08]  /*4c70*/  HMMA.16816.F32 R156, R4.reuse, R8, R40 ;  /* 0x00000008049c723c */ /* 0x050ff00000001828 */
        /* <DEDUP_REMOVED lines=27> */
[----:B------:R-:W-:Y:S11]  /*4e30*/  HMMA.16816.F32 R8, R4, R10, R144 ;  /* 0x0000000a0408723c */ /* 0x000ff60000001890 */
[----:B------:R-:W-:Y:S05]  /*4e40*/  @!UPT UIADD3 URZ, URZ, URZ, URZ ;  /* 0x0000003f3f3ff290 */ /* 0x000fea000fffe03f */
[----:B------:R-:W-:Y:S01]  /*4e50*/  IMAD.MOV.U32 R152, RZ, RZ, R180 ;  /* 0x000000ffff987224 */ /* 0x000fe200078e00b4 */
[----:B------:R-:W-:Y:S01]  /*4e60*/  MOV R86, R182 ;  /* 0x000000b600567202 */ /* 0x000fe20000000f00 */
[----:B------:R-:W-:Y:S02]  /*4e70*/  IMAD.MOV.U32 R85, RZ, RZ, R181 ;  /* 0x000000ffff557224 */ /* 0x000fe400078e00b5 */
[----:B------:R-:W-:Y:S01]  /*4e80*/  IMAD.MOV.U32 R87, RZ, RZ, R183 ;  /* 0x000000ffff577224 */ /* 0x000fe200078e00b7 */
[----:B--2---:R-:W-:Y:S02]  /*4e90*/  MOV R84, R152 ;  /* 0x0000009800547202 */ /* 0x004fe40000000f00 */
[----:B------:R-:W-:Y:S01]  /*4ea0*/  LDSM.16.MT88.4 R152, [R249+0x1900] ;  /* 0x00190000f998783b */ /* 0x000fe20000004200 */
[----:B------:R-:W-:Y:S01]  /*4eb0*/  IMAD.MOV.U32 R147, RZ, RZ, R8 ;  /* 0x000000ffff937224 */ /* 0x000fe200078e0008 */
[----:B------:R-:W-:Y:S01]  /*4ec0*/  MOV R146, R9 ;  /* 0x0000000900927202 */ /* 0x000fe20000000f00 */
[----:B------:R-:W-:-:S02]  /*4ed0*/  IMAD.MOV.U32 R145, RZ, RZ, R10 ;  /* 0x000000ffff917224 */ /* 0x000fc400078e000a */
[----:B------:R-:W-:Y:S02]  /*4ee0*/  IMAD.MOV.U32 R144, RZ, RZ, R11 ;  /* 0x000000ffff907224 */ /* 0x000fe400078e000b */
[----:B------:R-:W2:Y:S02]  /*4ef0*/  LDSM.16.MT88.4 R8, [R251+0x5100] ;  /* 0x00510000fb08783b */ /* 0x000ea40000004200 */
[C---:B--2---:R-:W-:Y:S08]  /*4f00*/  HMMA.16816.F32 R160, R4.reuse, R8, R136 ;  /* 0x0000000804a0723c */ /* 0x044ff00000001888 */
[C---:B------:R-:W-:Y:S01]  /*4f10*/  HMMA.16816.F32 R188, R4.reuse, R10, R128 ;  /* 0x0000000a04bc723c */ /* 0x040fe20000001880 */
[----:B------:R-:W2:Y:S11]  /*4f20*/  LDSM.16.MT88.4 R8, [R248+0x7100] ;  /* 0x00710000f808783b */ /* 0x000eb60000004200 */
[----:B------:R-:W-:Y:S04]  /*4f30*/  @!UPT UIADD3 URZ, URZ, URZ, URZ ;  /* 0x0000003f3f3ff290 */ /* 0x000fe8000fffe03f */
[----:B------:R-:W-:Y:S01]  /*4f40*/  MOV R139, R160 ;  /* 0x000000a0008b7202 */ /* 0x000fe20000000f00 */
[----:B------:R-:W-:Y:S01]  /*4f50*/  IMAD.MOV.U32 R138, RZ, RZ, R161 ;  /* 0x000000ffff8a7224 */ /* 0x000fe200078e00a1 */
[----:B------:R-:W-:Y:S01]  /*4f60*/  MOV R136, R163 ;  /* 0x000000a300887202 */ /* 0x000fe20000000f00 */
[----:B------:R-:W-:Y:S02]  /*4f70*/  IMAD.MOV.U32 R137, RZ, RZ, R162 ;  /* 0x000000ffff897224 */ /* 0x000fe400078e00a2 */
[----:B------:R-:W-:Y:S01]  /*4f80*/  LDSM.16.MT88.4 R160, [R248+0x1900] ;  /* 0x00190000f8a0783b */ /* 0x000fe20000004200 */
[C---:B--2---:R-:W-:Y:S08]  /*4f90*/  HMMA.16816.F32 R180, R4.reuse, R8, R124 ;  /* 0x0000000804b4723c */ /* 0x044ff0000000187c */
[C---:B------:R-:W-:Y:S01]  /*4fa0*/  HMMA.16816.F32 R120, R4.reuse, R10, R120 ;  /* 0x0000000a0478723c */ /* 0x040fe20000001878 */
[----:B------:R-:W2:Y:S07]  /*4fb0*/  LDSM.16.MT88.4 R8, [R249+0x7100] ;  /* 0x00710000f908783b */ /* 0x000eae0000004200 */
[C---:B--2---:R-:W-:Y:S08]  /*4fc0*/  HMMA.16816.F32 R116, R4.reuse, R8, R116 ;  /* 0x000000080474723c */ /* 0x044ff00000001874 */
[----:B------:R-:W-:Y:S11]  /*4fd0*/  HMMA.16816.F32 R8, R4, R10, R104 ;  /* 0x0000000a0408723c */ /* 0x000ff60000001868 */
[----:B------:R-:W-:Y:S05]  /*4fe0*/  @!UPT UIADD3 URZ, URZ, URZ, URZ ;  /* 0x0000003f3f3ff290 */ /* 0x000fea000fffe03f */
[----:B------:R-:W-:Y:S01]  /*4ff0*/  IMAD.MOV.U32 R131, RZ, RZ, R116 ;  /* 0x000000ffff837224 */ /* 0x000fe200078e0074 */
[----:B------:R-:W-:Y:S01]  /*5000*/  MOV R130, R117 ;  /* 0x0000007500827202 */ /* 0x000fe20000000f00 */
[----:B------:R-:W-:Y:S01]  /*5010*/  IMAD.MOV.U32 R129, RZ, RZ, R118 ;  /* 0x000000ffff817224 */ /* 0x000fe200078e0076 */
[----:B------:R-:W-:-:S03]  /*5020*/  MOV R128, R119 ;  /* 0x0000007700807202 */ /* 0x000fc60000000f00 */
[----:B------:R-:W-:Y:S02]  /*5030*/  IMAD.MOV.U32 R33, RZ, RZ, R130 ;  /* 0x000000ffff217224 */ /* 0x000fe400078e0082 */
[----:B------:R-:W-:Y:S01]  /*5040*/  IMAD.MOV.U32 R104, RZ, RZ, R8 ;  /* 0x000000ffff687224 */ /* 0x000fe200078e0008 */
[----:B------:R-:W-:Y:S01]  /*5050*/  MOV R29, R9 ;  /* 0x00000009001d7202 */ /* 0x000fe20000000f00 */
[----:B------:R-:W-:Y:S01]  /*5060*/  IMAD.MOV.U32 R30, RZ, RZ, R10 ;  /* 0x000000ffff1e7224 */ /* 0x000fe200078e000a */
[----:B------:R-:W-:Y:S01]  /*5070*/  MOV R31, R11 ;  /* 0x0000000b001f7202 */ /* 0x000fe20000000f00 */
[----:B-1----:R-:W-:Y:S01]  /*5080*/  IMAD.MOV.U32 R35, RZ, RZ, R128 ;  /* 0x000000ffff237224 */ /* 0x002fe200078e0080 */
[----:B------:R-:W1:Y:S01]  /*5090*/  LDSM.16.MT88.4 R8, [R252+0x7100] ;  /* 0x00710000fc08783b */ /* 0x000e620000004200 */
[----:B---3--:R-:W-:Y:S01]  /*50a0*/  F2FP.PACK_AB R128, R0, R3 ;  /* 0x000000030080723e */ /* 0x008fe200000000ff */
[C---:B-1----:R-:W-:Y:S02]  /*50b0*/  HMMA.16816.F32 R116, R4.reuse, R8, R56 ;  /* 0x000000080474723c */ /* 0x042fe40000001838 */
[----:B------:R-:W-:Y:S06]  /*50c0*/  LDSM.16.MT88.4 R56, [R252+0x3900] ;  /* 0x00390000fc38783b */ /* 0x000fec0000004200 */
[C---:B------:R-:W-:Y:S01]  /*50d0*/  HMMA.16816.F32 R184, R4.reuse, R10, R44 ;  /* 0x0000000a04b8723c */ /* 0x040fe2000000182c */
[----:B------:R-:W1:Y:S07]  /*50e0*/  LDSM.16.MT88.4 R8, [R251+0x7100] ;  /* 0x00710000fb08783b */ /* 0x000e6e0000004200 */
[C---:B-1----:R-:W-:Y:S07]  /*50f0*/  HMMA.16816.F32 R124, R4.reuse, R8, R36 ;  /* 0x00000008047c723c */ /* 0x042fee0000001824 */
[----:B------:R-:W-:Y:S01]  /*5100*/  FADD.FTZ R9, R16, R12 ;  /* 0x0000000c10097221 */ /* 0x000fe20000010000 */
[----:B------:R-:W-:Y:S01]  /*5110*/  HMMA.16816.F32 R20, R4, R10, R20 ;  /* 0x0000000a0414723c */ /* 0x000fe20000001814 */
[----:B------:R-:W1:Y:S01]  /*5120*/  MUFU.EX2 R5, R18 ;  /* 0x0000001200057308 */ /* 0x000e620000000800 */
[----:B------:R-:W-:-:S05]  /*5130*/  MOV R12, R139 ;  /* 0x0000008b000c7202 */ /* 0x000fca0000000f00 */
[----:B------:R-:W-:Y:S02]  /*5140*/  FADD.FTZ R7, R15, R13 ;  /* 0x0000000d0f077221 */ /* 0x000fe40000010000 */
[----:B------:R2:W3:Y:S01]  /*5150*/  MUFU.EX2 R6, R34 ;  /* 0x0000002200067308 */ /* 0x0004e20000000800 */
[----:B------:R-:W-:Y:S02]  /*5160*/  IMAD.MOV.U32 R13, RZ, RZ, R138 ;  /* 0x000000ffff0d7224 */ /* 0x000fe400078e008a */
[----:B------:R-:W-:Y:S01]  /*5170*/  FADD.FTZ R8, R14, R7 ;  /* 0x000000070e087221 */ /* 0x000fe20000010000 */
[----:B------:R-:W-:Y:S01]  /*5180*/  MOV R14, R137 ;  /* 0x00000089000e7202 */ /* 0x000fe20000000f00 */
[----:B------:R-:W-:Y:S02]  /*5190*/  FADD.FTZ R7, R3, R9 ;  /* 0x0000000903077221 */ /* 0x000fe40000010000 */
[----:B------:R-:W-:Y:S01]  /*51a0*/  IMAD.MOV.U32 R15, RZ, RZ, R136 ;  /* 0x000000ffff0f7224 */ /* 0x000fe200078e0088 */
[----:B------:R-:W4:Y:S01]  /*51b0*/  MUFU.EX2 R4, R19 ;  /* 0x0000001300047308 */ /* 0x000f220000000800 */
[----:B-1----:R-:W-:Y:S01]  /*51c0*/  FADD.FTZ R8, R5, R8 ;  /* 0x0000000805087221 */ /* 0x002fe20000010000 */
[----:B------:R-:W1:Y:S01]  /*51d0*/  LDSM.16.MT88.4 R136, [R251+0x1900] ;  /* 0x00190000fb88783b */ /* 0x000e620000004200 */
[----:B------:R-:W-:-:S05]  /*51e0*/  FADD.FTZ R7, R0, R7 ;  /* 0x0000000700077221 */ /* 0x000fca0000010000 */
[----:B------:R5:W-:Y:S01]  /*51f0*/  MUFU.EX2 R11, R28 ;  /* 0x0000001c000b7308 */ /* 0x000be20000000800 */
[----:B--2---:R-:W-:Y:S01]  /*5200*/  MOV R34, R129 ;  /* 0x0000008100227202 */ /* 0x004fe20000000f00 */
[----:B---3--:R-:W-:Y:S01]  /*5210*/  FADD.FTZ R0, R6, R7 ;  /* 0x0000000706007221 */ /* 0x008fe20000010000 */
[----:B------:R-:W-:Y:S01]  /*5220*/  F2FP.PACK_AB R130, R17, R6 ;  /* 0x000000061182723e */ /* 0x000fe200000000ff */
[----:B------:R-:W-:Y:S01]  /*5230*/  IMAD.MOV.U32 R7, RZ, RZ, R144 ;  /* 0x000000ffff077224 */ /* 0x000fe200078e0090 */
[----:B------:R-:W-:-:S03]  /*5240*/  MOV R6, R145 ;  /* 0x0000009100067202 */ /* 0x000fc60000000f00 */
[----:B------:R2:W3:Y:S01]  /*5250*/  MUFU.EX2 R10, R32 ;  /* 0x00000020000a7308 */ /* 0x0004e20000000800 */
[C---:B----4-:R-:W-:Y:S01]  /*5260*/  F2FP.PACK_AB R129, R4.reuse, R5 ;  /* 0x000000050481723e */ /* 0x050fe200000000ff */
[----:B------:R-:W-:Y:S01]  /*5270*/  FADD.FTZ R3, R4, R8 ;  /* 0x0000000804037221 */ /* 0x000fe20000010000 */
[----:B------:R-:W-:Y:S01]  /*5280*/  MOV R4, R147 ;  /* 0x0000009300047202 */ /* 0x000fe20000000f00 */
[----:B------:R-:W-:Y:S02]  /*5290*/  IMAD.MOV.U32 R5, RZ, RZ, R146 ;  /* 0x000000ffff057224 */ /* 0x000fe400078e0092 */
[----:B------:R-:W4:Y:S01]  /*52a0*/  LDSM.16.MT88.4 R144, [R252+0x1900] ;  /* 0x00190000fc90783b */ /* 0x000f220000004200 */
[----:B-----5:R-:W-:-:S03]  /*52b0*/  IMAD.MOV.U32 R28, RZ, RZ, R104 ;  /* 0x000000ffff1c7224 */ /* 0x020fc600078e0068 */
[----:B------:R-:W-:Y:S01]  /*52c0*/  LDSM.16.MT88.4 R104, [R248+0x7900] ;  /* 0x00790000f868783b */ /* 0x000fe20000004200 */
[----:B--2---:R-:W-:Y:S02]  /*52d0*/  MOV R32, R131 ;  /* 0x0000008300207202 */ /* 0x004fe40000000f00 */
[C---:B---3--:R-:W-:Y:S01]  /*52e0*/  F2FP.PACK_AB R131, R10.reuse, R11 ;  /* 0x0000000b0a83723e */ /* 0x048fe200000000ff */
[----:B------:R-:W-:Y:S02]  /*52f0*/  FADD.FTZ R11, R11, R3 ;  /* 0x000000030b0b7221 */ /* 0x000fe40000010000 */
[----:B------:R-:W-:Y:S02]  /*5300*/  FADD.FTZ R3, R17, R0 ;  /* 0x0000000011037221 */ /* 0x000fe40000010000 */
[----:B------:R-:W-:Y:S02]  /*5310*/  FADD.FTZ R0, R10, R11 ;  /* 0x0000000b0a007221 */ /* 0x000fe40000010000 */
[C---:B------:R-:W-:Y:S03]  /*5320*/  HMMA.16816.F32 R156, R128.reuse, R152, R156 ;  /* 0x00000098809c723c */ /* 0x040fe6000000189c */
[----:B------:R-:W-:Y:S04]  /*5330*/  STL [R1+0x84], R0 ;  /* 0x0000840001007387 */ /* 0x000fe80000100800 */
[----:B------:R-:W-:Y:S01]  /*5340*/  STL [R1+0x64], R3 ;  /* 0x0000640301007387 */ /* 0x000fe20000100800 */
[C---:B------:R-:W-:Y:S03]  /*5350*/  HMMA.16816.F32 R152, R128.reuse, R154, R40 ;  /* 0x0000009a8098723c */ /* 0x040fe60000001828 */
[----:B------:R-:W2:Y:S05]  /*5360*/  LDSM.16.MT88.4 R40, [R248+0x3900] ;  /* 0x00390000f828783b */ /* 0x000eaa0000004200 */
[C---:B-1----:R-:W-:Y:S08]  /*5370*/  HMMA.16816.F32 R140, R128.reuse, R136, R140 ;  /* 0x00000088808c723c */ /* 0x042ff0000000188c */
[C---:B----4-:R-:W-:Y:S08]  /*5380*/  HMMA.16816.F32 R148, R128.reuse, R144, R148 ;  /* 0x000000908094723c */ /* 0x050ff00000001894 */
[C---:B------:R-:W-:Y:S01]  /*5390*/  HMMA.16816.F32 R144, R128.reuse, R146, R48 ;  /* 0x000000928090723c */ /* 0x040fe20000001830 */
[----:B------:R-:W1:Y:S07]  /*53a0*/  LDSM.16.MT88.4 R48, [R249+0x3900] ;  /* 0x00390000f930783b */ /* 0x000e6e0000004200 */
[C---:B------:R-:W-:Y:S08]  /*53b0*/  HMMA.16816.F32 R136, R128.reuse, R138, R52 ;  /* 0x0000008a8088723c */ /* 0x040ff00000001834 */
[C---:B------:R-:W-:Y:S08]  /*53c0*/  HMMA.16816.F32 R52, R128.reuse, R56, R76 ;  /* 0x000000388034723c */ /* 0x040ff0000000184c */
[C---:B--2---:R-:W-:Y:S08]  /*53d0*/  HMMA.16816.F32 R36, R128.reuse, R40, R60 ;  /* 0x000000288024723c */ /* 0x044ff0000000183c */
[C---:B------:R-:W-:Y:S01]  /*53e0*/  HMMA.16816.F32 R40, R128.reuse, R42, R64 ;  /* 0x0000002a8028723c */ /* 0x040fe20000001840 */
[----:B------:R-:W2:Y:S07]  /*53f0*/  LDSM.16.MT88.4 R64, [R251+0x3900] ;  /* 0x00390000fb40783b */ /* 0x000eae0000004200 */
[C---:B------:R-:W-:Y:S01]  /*5400*/  HMMA.16816.F32 R56, R128.reuse, R58, R80 ;  /* 0x0000003a8038723c */ /* 0x040fe20000001850 */
[----:B------:R-:W3:Y:S07]  /*5410*/  LDSM.16.MT88.4 R80, [R249+0x5900] ;  /* 0x00590000f950783b */ /* 0x000eee0000004200 */
[C---:B-1----:R-:W-:Y:S08]  /*5420*/  HMMA.16816.F32 R44, R128.reuse, R48, R68 ;  /* 0x00000030802c723c */ /* 0x042ff00000001844 */
[C---:B------:R-:W-:Y:S01]  /*5430*/  HMMA.16816.F32 R48, R128.reuse, R50, R72 ;  /* 0x000000328030723c */ /* 0x040fe20000001848 */
[----:B------:R-:W1:Y:S07]  /*5440*/  LDSM.16.MT88.4 R72, [R248+0x5900] ;  /* 0x00590000f848783b */ /* 0x000e6e0000004200 */
[C---:B------:R-:W-:Y:S08]  /*5450*/  HMMA.16816.F32 R164, R128.reuse, R160, R164 ;  /* 0x000000a080a4723c */ /* 0x040ff000000018a4 */
[C---:B------:R-:W-:Y:S08]  /*5460*/  HMMA.16816.F32 R160, R128.reuse, R162, R24 ;  /* 0x000000a280a0723c */ /* 0x040ff00000001818 */
[C---:B--2---:R-:W-:Y:S01]  /*5470*/  HMMA.16816.F32 R60, R128.reuse, R64, R88 ;  /* 0x00000040803c723c */ /* 0x044fe20000001858 */
[----:B------:R-:W2:Y:S07]  /*5480*/  LDSM.16.MT88.4 R88, [R252+0x5900] ;  /* 0x00590000fc58783b */ /* 0x000eae0000004200 */
[C---:B---3--:R-:W-:Y:S08]  /*5490*/  HMMA.16816.F32 R76, R128.reuse, R80, R108 ;  /* 0x00000050804c723c */ /* 0x048ff0000000186c */
[C---:B------:R-:W-:Y:S01]  /*54a0*/  HMMA.16816.F32 R80, R128.reuse, R82, R112 ;  /* 0x000000528050723c */ /* 0x040fe20000001870 */
[----:B------:R-:W-:Y:S07]  /*54b0*/  LDSM.16.MT88.4 R112, [R249+0x7900] ;  /* 0x00790000f970783b */ /* 0x000fee0000004200 */
[C---:B-1----:R-:W-:Y:S01]  /*54c0*/  HMMA.16816.F32 R68, R128.reuse, R72, R96 ;  /* 0x000000488044723c */ /* 0x042fe20000001860 */
        /* <DEDUP_REMOVED lines=8> */
[C---:B------:R-:W-:Y:S08]  /*5550*/  HMMA.16816.F32 R64, R128.reuse, R66, R92 ;  /* 0x000000428040723c */ /* 0x040ff0000000185c */
[C---:B-1----:R-:W-:Y:S08]  /*5560*/  HMMA.16816.F32 R92, R128.reuse, R96, R12 ;  /* 0x00000060805c723c */ /* 0x042ff0000000180c */
[C---:B------:R-:W-:Y:S08]  /*5570*/  HMMA.16816.F32 R108, R128.reuse, R112, R32 ;  /* 0x00000070806c723c */ /* 0x040ff00000001820 */
[C---:B------:R-:W-:Y:S08]  /*5580*/  HMMA.16816.F32 R96, R128.reuse, R98, R188 ;  /* 0x000000628060723c */ /* 0x040ff000000018bc */
[C---:B--2---:R-:W-:Y:S08]  /*5590*/  HMMA.16816.F32 R116, R128.reuse, R120, R116 ;  /* 0x000000788074723c */ /* 0x044ff00000001874 */
[C---:B------:R-:W-:Y:S08]  /*55a0*/  HMMA.16816.F32 R112, R128.reuse, R114, R28 ;  /* 0x000000728070723c */ /* 0x040ff0000000181c */
[C---:B------:R-:W-:Y:S08]  /*55b0*/  HMMA.16816.F32 R120, R128.reuse, R122, R184 ;  /* 0x0000007a8078723c */ /* 0x040ff000000018b8 */
[C---:B---3--:R-:W-:Y:S08]  /*55c0*/  HMMA.16816.F32 R124, R128.reuse, R4, R124 ;  /* 0x00000004807c723c */ /* 0x048ff0000000187c */
[----:B------:R-:W-:Y:S01]  /*55d0*/  HMMA.16816.F32 R128, R128, R6, R20 ;  /* 0x000000068080723c */ /* 0x000fe20000001814 */
[----:B------:R-:W-:Y:S07]  /*55e0*/  @P0 BRA `(.L_x_2) ;  /* 0x00003d9000000947 */ /* 0x000fee0003800000 */
[----:B------:R-:W-:Y:S01]  /*55f0*/  SHF.R.S32.HI R3, RZ, 0x1f, R133 ;  /* 0x0000001fff037819 */ /* 0x000fe20000011485 */
[----:B------:R-:W-:Y:S01]  /*5600*/  UIADD3 UR8, UR8, -0x2, URZ ;  /* 0xfffffffe08087890 */ /* 0x000fe2000fffe03f */
[----:B------:R-:W-:-:S02]  /*5610*/  SHF.R.S32.HI R0, RZ, 0x1f, R134 ;  /* 0x0000001fff007819 */ /* 0x000fc40000011486 */
[----:B------:R-:W-:Y:S02]  /*5620*/  SHF.R.S32.HI R4, RZ, 0x1f, R177 ;  /* 0x0000001fff047819 */ /* 0x000fe400000114b1 */
[----:B------:R-:W-:Y:S01]  /*5630*/  LEA.HI R3, R3, R133, RZ, 0x3 ;  /* 0x0000008503037211 */ /* 0x000fe200078f18ff */
[----:B------:R-:W-:Y:S01]  /*5640*/  IMAD.MOV.U32 R133, RZ, RZ, R132 ;  /* 0x000000ffff857224 */ /* 0x000fe200078e0084 */
[----:B------:R-:W-:Y:S01]  /*5650*/  LEA.HI R0, R0, R134, RZ, 0x3 ;  /* 0x0000008600007211 */ /* 0x000fe200078f18ff */
[----:B------:R-:W-:Y:S01]  /*5660*/  IMAD.MOV.U32 R134, RZ, RZ, R2 ;  /* 0x000000ffff867224 */ /* 0x000fe200078e0002 */
[----:B------:R-:W-:Y:S02]  /*5670*/  LEA.HI R4, R4, R177, RZ, 0x3 ;  /* 0x000000b104047211 */ /* 0x000fe400078f18ff */
[----:B------:R-:W-:Y:S02]  /*5680*/  LOP3.LUT R2, R3, 0xfffffff8, RZ, 0xc0, !PT ;  /* 0xfffffff803027812 */ /* 0x000fe400078ec0ff */
[----:B------:R-:W-:-:S02]  /*5690*/  LOP3.LUT R0, R0, 0xfffffff8, RZ, 0xc0, !PT ;  /* 0xfffffff800007812 */ /* 0x000fc400078ec0ff */
[----:B------:R-:W-:Y:S02]  /*56a0*/  LOP3.LUT R3, R4, 0xfffffff8, RZ, 0xc0, !PT ;  /* 0xfffffff804037812 */ /* 0x000fe400078ec0ff */
[----:B------:R-:W-:Y:S02]  /*56b0*/  SHF.R.S32.HI R4, RZ, 0x1f, R0 ;  /* 0x0000001fff047819 */ /* 0x000fe40000011400 */
[----:B------:R-:W-:Y:S02]  /*56c0*/  SHF.R.S32.HI R5, RZ, 0x1f, R2 ;  /* 0x0000001fff057819 */ /* 0x000fe40000011402 */
[----:B------:R-:W-:Y:S02]  /*56d0*/  SHF.R.S32.HI R6, RZ, 0x1f, R3 ;  /* 0x0000001fff067819 */ /* 0x000fe40000011403 */
[C---:B------:R-:W-:Y:S01]  /*56e0*/  SHF.L.U64.HI R4, R0.reuse, 0x1, R4 ;  /* 0x0000000100047819 */ /* 0x040fe20000010204 */
[----:B------:R-:W-:Y:S01]  /*56f0*/  IMAD.SHL.U32 R0, R0, 0x2, RZ ;  /* 0x0000000200007824 */ /* 0x000fe200078e00ff */
[----:B------:R-:W-:-:S03]  /*5700*/  LEA R8, P0, R179, RZ, 0x1 ;  /* 0x000000ffb3087211 */ /* 0x000fc600078008ff */
[----:B------:R1:W-:Y:S01]  /*5710*/  STL [R1+0x68], R4 ;  /* 0x0000680401007387 */ /* 0x0003e20000100800 */
[----:B------:R-:W-:-:S03]  /*5720*/  LEA.HI.X.SX32 R9, R179, RZ, 0x1, P0 ;  /* 0x000000ffb3097211 */ /* 0x000fc600000f0eff */
[----:B------:R2:W-:Y:S01]  /*5730*/  STL [R1+0x6c], R0 ;  /* 0x00006c0001007387 */ /* 0x0005e20000100800 */
[----:B-1----:R-:W-:Y:S02]  /*5740*/  SEL R4, RZ, 0x10, P5 ;  /* 0x00000010ff047807 */ /* 0x002fe40002800000 */
[----:B--2---:R-:W-:-:S03]  /*5750*/  SHF.L.U64.HI R0, R2, 0x1, R5 ;  /* 0x0000000102007819 */ /* 0x004fc60000010205 */
[----:B------:R-:W-:Y:S01]  /*5760*/  STL [R1+0xa8], R4 ;  /* 0x0000a80401007387 */ /* 0x000fe20000100800 */
[----:B------:R-:W-:Y:S01]  /*5770*/  ISETP.NE.U32.AND P0, PT, R4, RZ, PT ;  /* 0x000000ff0400720c */ /* 0x000fe20003f05070 */
[----:B------:R-:W-:Y:S02]  /*5780*/  IMAD.SHL.U32 R5, R2, 0x2, RZ ;  /* 0x0000000202057824 */ /* 0x000fe400078e00ff */
[----:B------:R1:W-:Y:S01]  /*5790*/  STL [R1+0x70], R0 ;  /* 0x0000700001007387 */ /* 0x0003e20000100800 */
[----:B------:R-:W-:-:S03]  /*57a0*/  IMAD.SHL.U32 R2, R3, 0x2, RZ ;  /* 0x0000000203027824 */ /* 0x000fc600078e00ff */
[----:B------:R-:W-:Y:S04]  /*57b0*/  STL.64 [R1+0x58], R8 ;  /* 0x0000580801007387 */ /* 0x000fe80000100a00 */
[----:B------:R2:W-:Y:S01]  /*57c0*/  STL [R1+0x74], R5 ;  /* 0x0000740501007387 */ /* 0x0005e20000100800 */
[----:B-1----:R-:W-:Y:S02]  /*57d0*/  IADD3 R0, -R4, 0x10, RZ ;  /* 0x0000001004007810 */ /* 0x002fe40007ffe1ff */
[----:B------:R-:W-:Y:S02]  /*57e0*/  SHF.L.U64.HI R4, R3, 0x1, R6 ;  /* 0x0000000103047819 */ /* 0x000fe40000010206 */
[----:B------:R-:W-:Y:S02]  /*57f0*/  LOP3.LUT R0, R0, 0xf, RZ, 0xc0, !PT ;  /* 0x0000000f00007812 */ /* 0x000fe400078ec0ff */
[----:B------:R-:W-:Y:S01]  /*5800*/  SEL R6, RZ, 0x10, P4 ;  /* 0x00000010ff067807 */ /* 0x000fe20002000000 */
[----:B------:R1:W-:Y:S01]  /*5810*/  STL [R1+0x78], R4 ;  /* 0x0000780401007387 */ /* 0x0003e20000100800 */
[----:B--2---:R-:W-:-:S02]  /*5820*/  SEL R5, RZ, 0x10, P3 ;  /* 0x00000010ff057807 */ /* 0x004fc40001800000 */
[----:B------:R-:W-:Y:S01]  /*5830*/  ISETP.NE.U32.AND P0, PT, R6, RZ, PT ;  /* 0x000000ff0600720c */ /* 0x000fe20003f05070 */
[----:B------:R2:W-:Y:S01]  /*5840*/  STL [R1+0x7c], R2 ;  /* 0x00007c0201007387 */ /* 0x0005e20000100800 */
[----:B------:R-:W-:-:S03]  /*5850*/  ISETP.NE.U32.AND P1, PT, R5, RZ, PT ;  /* 0x000000ff0500720c */ /* 0x000fc60003f25070 */
[----:B------:R3:W-:Y:S04]  /*5860*/  STL [R1+0x98], R0 ;  /* 0x0000980001007387 */ /* 0x0007e80000100800 */
[----:B------:R-:W-:Y:S04]  /*5870*/  STL [R1+0xa4], R6 ;  /* 0x0000a40601007387 */ /* 0x000fe80000100800 */
[----:B------:R-:W-:Y:S01]  /*5880*/  STL [R1+0xa0], R5 ;  /* 0x0000a00501007387 */ /* 0x000fe20000100800 */
[----:B-1----:R-:W-:Y:S02]  /*5890*/  SEL R4, RZ, 0x10, P6 ;  /* 0x00000010ff047807 */ /* 0x002fe40003000000 */
[----:B--2---:R-:W-:-:S03]  /*58a0*/  IADD3 R2, -R5, 0x10, RZ ;  /* 0x0000001005027810 */ /* 0x004fc60007ffe1ff */
[----:B------:R-:W-:Y:S01]  /*58b0*/  STL [R1+0x9c], R4 ;  /* 0x00009c0401007387 */ /* 0x000fe20000100800 */
[----:B------:R-:W-:Y:S02]  /*58c0*/  IADD3 R3, -R4, 0x10, RZ ;  /* 0x0000001004037810 */ /* 0x000fe40007ffe1ff */
[----:B---3--:R-:W-:Y:S02]  /*58d0*/  IADD3 R0, -R6, 0x10, RZ ;  /* 0x0000001006007810 */ /* 0x008fe40007ffe1ff */
[----:B------:R-:W-:Y:S02]  /*58e0*/  LOP3.LUT R7, R2, 0xf, RZ, 0xc0, !PT ;  /* 0x0000000f02077812 */ /* 0x000fe400078ec0ff */
[----:B------:R-:W-:Y:S02]  /*58f0*/  LOP3.LUT R0, R0, 0xf, RZ, 0xc0, !PT ;  /* 0x0000000f00007812 */ /* 0x000fe400078ec0ff */
[----:B------:R-:W-:Y:S02]  /*5900*/  LOP3.LUT R2, R3, 0xf, RZ, 0xc0, !PT ;  /* 0x0000000f03027812 */ /* 0x000fe400078ec0ff */
[----:B------:R-:W-:Y:S01]  /*5910*/  ISETP.NE.U32.AND P0, PT, R4, RZ, PT ;  /* 0x000000ff0400720c */ /* 0x000fe20003f05070 */
[----:B------:R1:W-:Y:S04]  /*5920*/  STL [R1+0x94], R0 ;  /* 0x0000940001007387 */ /* 0x0003e80000100800 */
[----:B------:R2:W-:Y:S04]  /*5930*/  STL [R1+0x90], R7 ;  /* 0x0000900701007387 */ /* 0x0005e80000100800 */
[----:B------:R2:W-:Y:S01]  /*5940*/  STL [R1+0x8c], R2 ;  /* 0x00008c0201007387 */ /* 0x0005e20000100800 */
[----:B-1----:R-:W-:-:S05]  /*5950*/  IMAD.SHL.U32 R0, R178, 0x2, RZ ;  /* 0x00000002b2007824 */ /* 0x002fca00078e00ff */
[----:B------:R2:W-:Y:S01]  /*5960*/  STL [R1+0x44], R0 ;  /* 0x0000440001007387 */ /* 0x0005e20000100800 */
[----:B------:R-:W-:Y:S05]  /*5970*/  BRA `(.L_x_3) ;  /* 0x0000045000007947 */ /* 0x000fea0003800000 */
.L_x_5:
[----:B------:R-:W2:Y:S01]  /*5980*/  LDL R12, [R1+0x88] ;  /* 0x00008800010c7983 */ /* 0x000ea20000100800 */
[----:B------:R-:W-:Y:S01]  /*5990*/  IMAD.MOV.U32 R2, RZ, RZ, c[0x0][0x2b8] ;  /* 0x0000ae00ff027624 */ /* 0x000fe200078e00ff */
[----:B------:R-:W-:Y:S01]  /*59a0*/  ULEA UR4, UR8, UR11, 0x6 ;  /* 0x0000000b08047291 */ /* 0x000fe2000f8e303f */
[----:B------:R-:W-:Y:S01]  /*59b0*/  IMAD.MOV.U32 R8, RZ, RZ, RZ ;  /* 0x000000ffff087224 */ /* 0x000fe200078e00ff */
[----:B------:R-:W3:Y:S02]  /*59c0*/  LDL.64 R30, [R1+0x58] ;  /* 0x00005800011e7983 */ /* 0x000ee40000100a00 */
[----:B------:R-:W-:Y:S02]  /*59d0*/  ISETP.NE.AND P1, PT, R2, 0x1, PT ;  /* 0x000000010200780c */ /* 0x000fe40003f25270 */
[----:B------:R-:W4:Y:S01]  /*59e0*/  LDL R29, [R1+0x6c] ;  /* 0x00006c00011d7983 */ /* 0x000f220000100800 */
[----:B------:R-:W-:Y:S03]  /*59f0*/  IMAD.U32 R2, RZ, RZ, UR4 ;  /* 0x00000004ff027e24 */ /* 0x000fe6000f8e00ff */
[----:B------:R-:W5:Y:S04]  /*5a00*/  LDL R28, [R1+0x68] ;  /* 0x00006800011c7983 */ /* 0x000f680000100800 */
[----:B------:R-:W3:Y:S04]  /*5a10*/  LDL R27, [R1+0x74] ;  /* 0x00007400011b7983 */ /* 0x000ee80000100800 */
[----:B------:R-:W3:Y:S04]  /*5a20*/  LDL R26, [R1+0x70] ;  /* 0x00007000011a7983 */ /* 0x000ee80000100800 */
[----:B------:R-:W3:Y:S04]  /*5a30*/  LDL R25, [R1+0x7c] ;  /* 0x00007c0001197983 */ /* 0x000ee80000100800 */
[----:B------:R-:W3:Y:S01]  /*5a40*/  LDL R24, [R1+0x78] ;  /* 0x0000780001187983 */ /* 0x000ee20000100800 */
[----:B--2---:R-:W-:Y:S05]  /*5a50*/  IADD3 R2, R2, -0x40, R12 ;  /* 0xffffffc002027810 */ /* 0x004fea0007ffe00c */
[----:B------:R-:W-:Y:S04]  /*5a60*/  @P1 IMAD.HI.U32 R5, R2, c[0x0][0x2bc], RZ ;  /* 0x0000af0002051a27 */ /* 0x000fe800078e00ff */
[----:B------:R-:W-:Y:S01]  /*5a70*/  IMAD.MOV.U32 R0, RZ, RZ, R2 ;  /* 0x000000ffff007224 */ /* 0x000fe200078e0002 */
[----:B------:R-:W-:Y:S04]  /*5a80*/  @P1 SHF.R.U32.HI R0, RZ, c[0x0][0x2c0], R5 ;  /* 0x0000b000ff001a19 */ /* 0x000fe80000011605 */
[C---:B------:R-:W-:Y:S04]  /*5a90*/  @!P2 IADD3 R5, P0, R0.reuse, UR12, RZ ;  /* 0x0000000c0005ac10 */ /* 0x040fe8000ff1e0ff */
[----:B------:R-:W-:Y:S01]  /*5aa0*/  @!P2 LEA.HI.X.SX32 R7, R0, UR6, 0x1, P0 ;  /* 0x000000060007ac11 */ /* 0x000fe200080f0eff */
[----:B------:R-:W-:Y:S01]  /*5ab0*/  IMAD.MOV R0, RZ, RZ, -R0 ;  /* 0x000000ffff007224 */ /* 0x000fe200078e0a00 */
[C---:B------:R-:W-:Y:S03]  /*5ac0*/  @!P2 LEA R6, P0, R5.reuse, c[0x0][0x2a0], 0x2 ;  /* 0x0000a8000506aa11 */ /* 0x040fe600078010ff */
[----:B------:R-:W-:Y:S01]  /*5ad0*/  IMAD R9, R0, c[0x0][0x2b8], R2 ;  /* 0x0000ae0000097a24 */ /* 0x000fe200078e0202 */
[----:B------:R-:W-:Y:S04]  /*5ae0*/  @!P2 LEA.HI.X R7, R5, c[0x0][0x2a4], R7, 0x2, P0 ;  /* 0x0000a9000507aa11 */ /* 0x000fe800000f1407 */
[----:B------:R-:W-:Y:S01]  /*5af0*/  STL [R1+0x60], R9 ;  /* 0x0000600901007387 */ /* 0x000fe20000100800 */
[----:B------:R-:W-:Y:S03]  /*5b00*/  SHF.R.S32.HI R0, RZ, 0x1f, R9 ;  /* 0x0000001fff007819 */ /* 0x000fe60000011409 */
[----:B------:R1:W2:Y:S02]  /*5b10*/  @!P2 LDG.E R8, [R6.64] ;  /* 0x0000000e0608a981 */ /* 0x0002a4000c1e1900 */
[----:B------:R-:W-:Y:S04]  /*5b20*/  IMAD R0, R0, c[0x0][0x1e0], RZ ;  /* 0x0000780000007a24 */ /* 0x000fe800078e02ff */
[C---:B------:R-:W-:Y:S02]  /*5b30*/  IMAD R0, R9.reuse, c[0x0][0x1e4], R0 ;  /* 0x0000790009007a24 */ /* 0x040fe400078e0200 */
[----:B-1----:R-:W-:Y:S04]  /*5b40*/  IMAD.WIDE.U32 R6, R9, c[0x0][0x1e0], RZ ;  /* 0x0000780009067a25 */ /* 0x002fe800078e00ff */
[----:B------:R-:W-:Y:S01]  /*5b50*/  IMAD.IADD R7, R7, 0x1, R0 ;  /* 0x0000000107077824 */ /* 0x000fe200078e0200 */
[----:B--2---:R-:W-:Y:S01]  /*5b60*/  STL [R1+0x54], R8 ;  /* 0x0000540801007387 */ /* 0x004fe20000100800 */
[----:B------:R-:W-:Y:S02]  /*5b70*/  SHF.R.S32.HI R5, RZ, 0x1f, R8 ;  /* 0x0000001fff057819 */ /* 0x000fe40000011408 */
[----:B------:R-:W-:Y:S04]  /*5b80*/  IMAD.WIDE.U32 R6, R8, c[0x0][0x1f0], R6 ;  /* 0x00007c0008067a25 */ /* 0x000fe800078e0006 */
[----:B------:R-:W-:Y:S01]  /*5b90*/  IMAD R5, R5, c[0x0][0x1f0], RZ ;  /* 0x00007c0005057a24 */ /* 0x000fe200078e02ff */
[----:B------:R-:W-:Y:S03]  /*5ba0*/  IADD3 R0, P0, R6, UR18, RZ ;  /* 0x0000001206007c10 */ /* 0x000fe6000ff1e0ff */
[----:B------:R-:W-:Y:S05]  /*5bb0*/  IMAD R5, R8, c[0x0][0x1f4], R5 ;  /* 0x00007d0008057a24 */ /* 0x000fea00078e0205 */
[----:B------:R-:W-:Y:S02]  /*5bc0*/  IADD3.X R5, R7, UR16, R5, P0, !PT ;  /* 0x0000001007057c10 */ /* 0x000fe400087fe405 */
[C---:B------:R-:W-:Y:S04]  /*5bd0*/  LEA R12, P0, R0.reuse, c[0x0][0x1c8], 0x1 ;  /* 0x00007200000c7a11 */ /* 0x040fe800078008ff */
[----:B------:R-:W-:Y:S02]  /*5be0*/  LEA.HI.X R5, R0, c[0x0][0x1cc], R5, 0x1, P0 ;  /* 0x0000730000057a11 */ /* 0x000fe400000f0c05 */
[----:B------:R-:W3:Y:S04]  /*5bf0*/  SHFL.IDX PT, R0, R12, RZ, 0x181f ;  /* 0x00181fff0c007589 */ /* 0x000ee800000e0000 */
[----:B------:R-:W1:Y:S01]  /*5c00*/  SHFL.IDX PT, R2, R5, RZ, 0x181f ;  /* 0x00181fff05027589 */ /* 0x000e6200000e0000 */
[----:B---3--:R-:W-:Y:S05]  /*5c10*/  IADD3 R8, P0, R30, R0, RZ ;  /* 0x000000001e087210 */ /* 0x008fea0007f1e0ff */
[C---:B-1----:R-:W-:Y:S01]  /*5c20*/  IMAD.X R9, R31.reuse, 0x1, R2, P0 ;  /* 0x000000011f097824 */ /* 0x042fe200000e0602 */
[----:B----4-:R-:W-:Y:S04]  /*5c30*/  IADD3 R6, P0, R0, R29, RZ ;  /* 0x0000001d00067210 */ /* 0x010fe80007f1e0ff */
[----:B------:R-:W-:Y:S01]  /*5c40*/  @!PT LDS RZ, [RZ] ;  /* 0x00000000fffff984 */ /* 0x000fe20000000800 */
[----:B------:R1:W-:Y:S01]  /*5c50*/  LDGSTS.E.BYPASS.LTC128B.128 [R132+0x10100], [R8.64], !P5 ;  /* 0x1010000008847fae */ /* 0x0003e2000e901d4e */
[----:B-----5:R-:W-:Y:S05]  /*5c60*/  IADD3.X R7, R2, R28, RZ, P0, !PT ;  /* 0x0000001c02077210 */ /* 0x020fea00007fe4ff */
[----:B------:R2:W-:Y:S02]  /*5c70*/  LDGSTS.E.BYPASS.LTC128B.128 [R132+0x12100], [R6.64], !P4 ;  /* 0x1210000006847fae */ /* 0x0005e4000e101d4e */
[----:B--2---:R-:W-:Y:S05]  /*5c80*/  IADD3 R6, P0, R0, R27, RZ ;  /* 0x0000001b00067210 */ /* 0x004fea0007f1e0ff */
[----:B------:R-:W-:Y:S01]  /*5c90*/  IMAD.X R7, R2, 0x1, R26, P0 ;  /* 0x0000000102077824 */ /* 0x000fe200000e061a */
[----:B------:R-:W-:Y:S02]  /*5ca0*/  IADD3 R10, P0, R0, R25, RZ ;  /* 0x00000019000a7210 */ /* 0x000fe40007f1e0ff */
[----:B------:R-:W2:Y:S03]  /*5cb0*/  SHFL.IDX PT, R0, R12, 0x1, 0x181f ;  /* 0x00381f000c007f89 */ /* 0x000ea600000e0000 */
[----:B------:R-:W-:Y:S01]  /*5cc0*/  IMAD.X R11, R2, 0x1, R24, P0 ;  /* 0x00000001020b7824 */ /* 0x000fe200000e0618 */
[----:B------:R2:W-:Y:S04]  /*5cd0*/  LDGSTS.E.BYPASS.LTC128B.128 [R132+0x14100], [R6.64], !P3 ;  /* 0x1410000006847fae */ /* 0x0005e8000d901d4e */
[----:B------:R-:W3:Y:S04]  /*5ce0*/  SHFL.IDX PT, R2, R5, 0x1, 0x181f ;  /* 0x00381f0005027f89 */ /* 0x000ee800000e0000 */
[----:B------:R4:W-:Y:S01]  /*5cf0*/  LDGSTS.E.BYPASS.LTC128B.128 [R132+0x16100], [R10.64], !P6 ;  /* 0x161000000a847fae */ /* 0x0009e2000f101d4e */
[----:B--2---:R-:W-:Y:S05]  /*5d00*/  IADD3 R6, P0, R30, R0, RZ ;  /* 0x000000001e067210 */ /* 0x004fea0007f1e0ff */
[----:B---3--:R-:W-:Y:S05]  /*5d10*/  IMAD.X R7, R31, 0x1, R2, P0 ;  /* 0x000000011f077824 */ /* 0x008fea00000e0602 */
[----:B------:R2:W-:Y:S02]  /*5d20*/  LDGSTS.E.BYPASS.LTC128B.128 [R132+0x11100], [R6.64], !P5 ;  /* 0x1110000006847fae */ /* 0x0005e4000e901d4e */
[----:B--2---:R-:W-:Y:S04]  /*5d30*/  IADD3 R6, P0, R0, R29, RZ ;  /* 0x0000001d00067210 */ /* 0x004fe80007f1e0ff */
[----:B------:R-:W-:Y:S02]  /*5d40*/  IADD3.X R7, R2, R28, RZ, P0, !PT ;  /* 0x0000001c02077210 */ /* 0x000fe400007fe4ff */
[----:B-1----:R-:W-:Y:S03]  /*5d50*/  IADD3 R8, P0, R0, R27, RZ ;  /* 0x0000001b00087210 */ /* 0x002fe60007f1e0ff */
[----:B------:R1:W-:Y:S02]  /*5d60*/  LDGSTS.E.BYPASS.LTC128B.128 [R132+0x13100], [R6.64], !P4 ;  /* 0x1310000006847fae */ /* 0x0003e4000e101d4e */
[----:B------:R-:W-:Y:S05]  /*5d70*/  IMAD.X R9, R2, 0x1, R26, P0 ;  /* 0x0000000102097824 */ /* 0x000fea00000e061a */
[----:B------:R4:W-:Y:S01]  /*5d80*/  LDGSTS.E.BYPASS.LTC128B.128 [R132+0x15100], [R8.64], !P3 ;  /* 0x1510000008847fae */ /* 0x0009e2000d901d4e */
[----:B-1----:R-:W-:Y:S05]  /*5d90*/  IADD3 R6, P0, R0, R25, RZ ;  /* 0x0000001900067210 */ /* 0x002fea0007f1e0ff */
[----:B------:R-:W-:Y:S05]  /*5da0*/  IMAD.X R7, R2, 0x1, R24, P0 ;  /* 0x0000000102077824 */ /* 0x000fea00000e0618 */
[----:B------:R4:W-:Y:S01]  /*5db0*/  LDGSTS.E.BYPASS.LTC128B.128 [R132+0x17100], [R6.64], !P6 ;  /* 0x1710000006847fae */ /* 0x0009e2000f101d4e */
[----:B------:R-:W-:-:S05]  /*5dc0*/  BRA `(.L_x_4) ;  /* 0x000015e000007947 */ /* 0x000fca0003800000 */
.L_x_3:
[----:B------:R-:W3:Y:S01]  /*5dd0*/  LDL R4, [R1+0x60] ;  /* 0x0000600001047983 */ /* 0x000ee20000100800 */
[----:B------:R-:W-:Y:S04]  /*5de0*/  DEPBAR.LE SB0, 0x0 ;  /* 0x000080000000791a */ /* 0x000fe80000000000 */
[----:B------:R-:W4:Y:S01]  /*5df0*/  LDL R17, [R1+0x54] ;  /* 0x0000540001117983 */ /* 0x000f220000100800 */
[----:B------:R-:W-:Y:S04]  /*5e00*/  UISETP.GE.AND UP0, UPT, UR8, 0x1, UPT ;  /* 0x000000010800788c */ /* 0x000fe8000bf06270 */
[----:B------:R-:W5:Y:S05]  /*5e10*/  LDL.64 R14, [R1+0x58] ;  /* 0x00005800010e7983 */ /* 0x000f6a0000100a00 */
[----:B------:R-:W5:Y:S05]  /*5e20*/  LDL R16, [R1+0x98] ;  /* 0x0000980001107983 */ /* 0x000f6a0000100800 */
[----:B--2---:R-:W2:Y:S05]  /*5e30*/  LDL R13, [R1+0x94] ;  /* 0x00009400010d7983 */ /* 0x004eaa0000100800 */
[----:B------:R-:W2:Y:S05]  /*5e40*/  LDL R6, [R1+0x6c] ;  /* 0x00006c0001067983 */ /* 0x000eaa0000100800 */
        /* <DEDUP_REMOVED lines=12> */
[----:B------:R-:W-:Y:S06]  /*5f10*/  BAR.SYNC.DEFER_BLOCKING 0x0 ;  /* 0x0000000000007b1d */ /* 0x000fec0000010000 */
[----:B------:R-:W-:Y:S05]  /*5f20*/  LDSM.16.M88.4 R24, [R135+0x11100] ;  /* 0x011100008718783b */ /* 0x000fea0000000200 */
[----:B------:R-:W-:Y:S01]  /*5f30*/  LDSM.16.M88.4 R32, [R135+0x11900] ;  /* 0x011900008720783b */ /* 0x000fe20000000200 */
[----:B---3--:R-:W-:Y:S01]  /*5f40*/  SHF.R.S32.HI R0, RZ, 0x1f, R4 ;  /* 0x0000001fff007819 */ /* 0x008fe20000011404 */
[----:B------:R-:W-:Y:S04]  /*5f50*/  IMAD.WIDE.U32 R2, R4, c[0x0][0x208], RZ ;  /* 0x0000820004027a25 */ /* 0x000fe800078e00ff */
[----:B------:R-:W-:Y:S04]  /*5f60*/  IMAD R0, R0, c[0x0][0x208], RZ ;  /* 0x0000820000007a24 */ /* 0x000fe800078e02ff */
[----:B------:R-:W-:Y:S01]  /*5f70*/  IMAD R0, R4, c[0x0][0x20c], R0 ;  /* 0x0000830004007a24 */ /* 0x000fe200078e0200 */
[----:B----4-:R-:W-:Y:S04]  /*5f80*/  SHF.R.S32.HI R4, RZ, 0x1f, R17 ;  /* 0x0000001fff047819 */ /* 0x010fe80000011411 */
[----:B------:R-:W-:Y:S01]  /*5f90*/  IADD3 R3, R3, R0, RZ ;  /* 0x0000000003037210 */ /* 0x000fe20007ffe0ff */
[----:B------:R-:W-:Y:S04]  /*5fa0*/  IMAD R4, R4, c[0x0][0x218], RZ ;  /* 0x0000860004047a24 */ /* 0x000fe800078e02ff */
[C---:B------:R-:W-:Y:S04]  /*5fb0*/  IMAD.WIDE.U32 R2, R17.reuse, c[0x0][0x218], R2 ;  /* 0x0000860011027a25 */ /* 0x040fe800078e0002 */
[----:B------:R-:W-:Y:S01]  /*5fc0*/  IMAD R4, R17, c[0x0][0x21c], R4 ;  /* 0x0000870011047a24 */ /* 0x000fe200078e0204 */
[----:B------:R-:W-:Y:S04]  /*5fd0*/  IADD3 R0, P0, R2, UR20, RZ ;  /* 0x0000001402007c10 */ /* 0x000fe8000ff1e0ff */
[----:B------:R-:W-:Y:S02]  /*5fe0*/  IADD3.X R3, R3, UR5, R4, P0, !PT ;  /* 0x0000000503037c10 */ /* 0x000fe400087fe404 */
[C---:B------:R-:W-:Y:S04]  /*5ff0*/  LEA R4, P0, R0.reuse, c[0x0][0x1f8], 0x1 ;  /* 0x00007e0000047a11 */ /* 0x040fe800078008ff */
[----:B------:R-:W-:Y:S02]  /*6000*/  LEA.HI.X R3, R0, c[0x0][0x1fc], R3, 0x1, P0 ;  /* 0x00007f0000037a11 */ /* 0x000fe400000f0c03 */
[----:B------:R-:W5:Y:S05]  /*6010*/  SHFL.IDX PT, R0, R4, 0x1, 0x181f ;  /* 0x00381f0004007f89 */ /* 0x000f6a00000e0000 */
[----:B------:R-:W1:Y:S01]  /*6020*/  SHFL.IDX PT, R2, R3, 0x1, 0x181f ;  /* 0x00381f0003027f89 */ /* 0x000e6200000e0000 */
[----:B-----5:R-:W-:Y:S04]  /*6030*/  IADD3 R20, P1, P0, R16, R0, R14 ;  /* 0x0000000010147210 */ /* 0x020fe8000783e00e */
[----:B------:R-:W-:Y:S01]  /*6040*/  LDSM.16.M88.4 R16, [R135+0x10900] ;  /* 0x010900008710783b */ /* 0x000fe20000000200 */
[----:B-1----:R-:W-:Y:S02]  /*6050*/  IADD3.X R21, RZ, R2, R15, P1, P0 ;  /* 0x00000002ff157210 */ /* 0x002fe40000fe040f */
[----:B--2---:R-:W-:Y:S02]  /*6060*/  IADD3 R22, P1, P0, R13, R0, R6 ;  /* 0x000000000d167210 */ /* 0x004fe4000783e006 */
[----:B------:R-:W-:Y:S02]  /*6070*/  LDSM.16.M88.4 R176, [R176] ;  /* 0x00000000b0b0783b */ /* 0x000fe40000000200 */
[----:B------:R-:W-:Y:S02]  /*6080*/  IADD3.X R23, RZ, R2, R11, P1, P0 ;  /* 0x00000002ff177210 */ /* 0x000fe40000fe040b */
[----:B------:R-:W-:Y:S01]  /*6090*/  IADD3 R28, P1, P0, R12, R0, R5 ;  /* 0x000000000c1c7210 */ /* 0x000fe2000783e005 */
[----:B------:R-:W-:Y:S03]  /*60a0*/  LDSM.16.M88.4 R180, [R180] ;  /* 0x00000000b4b4783b */ /* 0x000fe60000000200 */
[----:B------:R-:W-:Y:S02]  /*60b0*/  IADD3.X R29, RZ, R2, R10, P1, P0 ;  /* 0x00000002ff1d7210 */ /* 0x000fe40000fe040a */
[----:B------:R-:W-:Y:S01]  /*60c0*/  IADD3 R30, P1, P0, R7, R0, R9 ;  /* 0x00000000071e7210 */ /* 0x000fe2000783e009 */
[----:B------:R-:W-:Y:S03]  /*60d0*/  LDSM.16.M88.4 R184, [R184] ;  /* 0x00000000b8b8783b */ /* 0x000fe60000000200 */
[----:B------:R-:W-:Y:S02]  /*60e0*/  IADD3.X R31, RZ, R2, R8, P1, P0 ;  /* 0x00000002ff1f7210 */ /* 0x000fe40000fe0408 */
[----:B------:R-:W1:Y:S05]  /*60f0*/  SHFL.IDX PT, R0, R4, RZ, 0x181f ;  /* 0x00181fff04007589 */ /* 0x000e6a00000e0000 */
[----:B------:R2:W3:Y:S05]  /*6100*/  SHFL.IDX PT, R2, R3, RZ, 0x181f ;  /* 0x00181fff03027589 */ /* 0x0004ea00000e0000 */
[----:B------:R-:W-:Y:S01]  /*6110*/  LDSM.16.M88.4 R188, [R188] ;  /* 0x00000000bcbc783b */ /* 0x000fe20000000200 */
[----:B-1----:R-:W-:Y:S04]  /*6120*/  IADD3 R12, P0, R14, R0, RZ ;  /* 0x000000000e0c7210 */ /* 0x002fe80007f1e0ff */
[----:B--2---:R-:W2:Y:S01]  /*6130*/  LDL R3, [R1+0xa0] ;  /* 0x0000a00001037983 */ /* 0x004ea20000100800 */
[----:B---3--:R-:W-:Y:S02]  /*6140*/  IADD3.X R13, R15, R2, RZ, P0, !PT ;  /* 0x000000020f0d7210 */ /* 0x008fe400007fe4ff */
[----:B------:R-:W-:Y:S04]  /*6150*/  IADD3 R6, P0, R0, R6, RZ ;  /* 0x0000000600067210 */ /* 0x000fe80007f1e0ff */
[----:B------:R-:W-:Y:S02]  /*6160*/  IADD3.X R7, R2, R11, RZ, P0, !PT ;  /* 0x0000000b02077210 */ /* 0x000fe400007fe4ff */
[----:B------:R-:W-:Y:S04]  /*6170*/  IADD3 R4, P0, R0, R5, RZ ;  /* 0x0000000500047210 */ /* 0x000fe80007f1e0ff */
[----:B------:R-:W-:Y:S02]  /*6180*/  IADD3.X R5, R2, R10, RZ, P0, !PT ;  /* 0x0000000a02057210 */ /* 0x000fe400007fe4ff */
[----:B------:R-:W-:Y:S02]  /*6190*/  IADD3 R14, P0, R0, R9, RZ ;  /* 0x00000009000e7210 */ /* 0x000fe40007f1e0ff */
[----:B------:R-:W3:Y:S02]  /*61a0*/  LDL R0, [R1+0xa4] ;  /* 0x0000a40001007983 */ /* 0x000ee40000100800 */
[----:B------:R-:W-:Y:S03]  /*61b0*/  IADD3.X R15, R2, R8, RZ, P0, !PT ;  /* 0x00000008020f7210 */ /* 0x000fe600007fe4ff */
[----:B------:R-:W1:Y:S05]  /*61c0*/  LDSM.16.M88.4 R8, [R135+0x10100] ;  /* 0x010100008708783b */ /* 0x000e6a0000000200 */
[----:B------:R-:W-:Y:S01]  /*61d0*/  @!PT LDS RZ, [RZ] ;  /* 0x00000000fffff984 */ /* 0x000fe20000000800 */
[----:B------:R-:W-:Y:S01]  /*61e0*/  @!PT LDS RZ, [RZ] ;  /* 0x00000000fffff984 */ /* 0x000fe20000000800 */
[----:B------:R-:W-:Y:S01]  /*61f0*/  @!PT LDS RZ, [RZ] ;  /* 0x00000000fffff984 */ /* 0x000fe20000000800 */
[----:B------:R4:W-:Y:S05]  /*6200*/  LDGSTS.E.BYPASS.LTC128B.128 [R132+0x100], [R12.64], !P5 ;  /* 0x001000000c847fae */ /* 0x0009ea000e901d4e */
[----:B------:R-:W5:Y:S05]  /*6210*/  LDL R2, [R1+0x9c] ;  /* 0x00009c0001027983 */ /* 0x000f6a0000100800 */
[----:B------:R1:W-:Y:S05]  /*6220*/  LDGSTS.E.BYPASS.LTC128B.128 [R132+0x2100], [R6.64], !P4 ;  /* 0x0210000006847fae */ /* 0x0003ea000e101d4e */
[----:B------:R1:W-:Y:S05]  /*6230*/  LDGSTS.E.BYPASS.LTC128B.128 [R132+0x4100], [R4.64], !P3 ;  /* 0x0410000004847fae */ /* 0x0003ea000d901d4e */
[----:B------:R2:W-:Y:S05]  /*6240*/  LDGSTS.E.BYPASS.LTC128B.128 [R132+0x6100], [R14.64], !P6 ;  /* 0x061000000e847fae */ /* 0x0005ea000f101d4e */
[----:B----4-:R-:W4:Y:S01]  /*6250*/  LDL R13, [R1+0xa8] ;  /* 0x0000a800010d7983 */ /* 0x010f220000100800 */
[C---:B-1----:R-:W-:Y:S08]  /*6260*/  HMMA.16816.F32 R4, R168.reuse, R8, RZ ;  /* 0x00000008a804723c */ /* 0x042ff000000018ff */
[C---:B------:R-:W-:Y:S01]  /*6270*/  HMMA.16816.F32 R8, R168.reuse, R10, RZ ;  /* 0x0000000aa808723c */ /* 0x040fe200000018ff */
[----:B---3--:R-:W-:Y:S02]  /*6280*/  ISETP.NE.U32.AND P1, PT, R0, RZ, PT ;  /* 0x000000ff0000720c */ /* 0x008fe40003f25070 */
[----:B------:R-:W3:Y:S01]  /*6290*/  LDL R0, [R1] ;  /* 0x0000000001007983 */ /* 0x000ee20000100800 */
[----:B----4-:R-:W-:Y:S04]  /*62a0*/  ISETP.NE.U32.AND P0, PT, R13, RZ, PT ;  /* 0x000000ff0d00720c */ /* 0x010fe80003f05070 */
[C---:B--2---:R-:W-:Y:S08]  /*62b0*/  HMMA.16816.F32 R12, R168.reuse, R16, RZ ;  /* 0x00000010a80c723c */ /* 0x044ff000000018ff */
[C---:B------:R-:W-:Y:S01]  /*62c0*/  HMMA.16816.F32 R16, R168.reuse, R18, RZ ;  /* 0x00000012a810723c */ /* 0x040fe200000018ff */
[----:B------:R1:W-:Y:S01]  /*62d0*/  LDGSTS.E.BYPASS.LTC128B.128.ZFILL [R132+0x1100], [R20.64], P0 ;  /* 0x0110000014847fae */ /* 0x0003e20008141d4e */
[----:B------:R-:W-:Y:S04]  /*62e0*/  ISETP.NE.U32.AND P0, PT, R3, RZ, PT ;  /* 0x000000ff0300720c */ /* 0x000fe80003f05070 */
[----:B------:R1:W-:Y:S01]  /*62f0*/  LDGSTS.E.BYPASS.LTC128B.128.ZFILL [R132+0x3100], [R22.64], P1 ;  /* 0x0310000016847fae */ /* 0x0003e20008941d4e */
[----:B-----5:R-:W-:Y:S04]  /*6300*/  ISETP.NE.U32.AND P1, PT, R2, RZ, PT ;  /* 0x000000ff0200720c */ /* 0x020fe80003f25070 */
[----:B------:R-:W2:Y:S05]  /*6310*/  LDL R3, [R1+0x2c] ;  /* 0x00002c0001037983 */ /* 0x000eaa0000100800 */
[----:B------:R4:W-:Y:S01]  /*6320*/  LDGSTS.E.BYPASS.LTC128B.128.ZFILL [R132+0x5100], [R28.64], P0 ;  /* 0x051000001c847fae */ /* 0x0009e20008141d4e */
[----:B------:R-:W-:Y:S04]  /*6330*/  PLOP3.LUT P0, PT, PT, PT, UP0, 0x80, 0x0 ;  /* 0x000000000000781c */ /* 0x000fe80003f0f008 */
[----:B------:R4:W-:Y:S05]  /*6340*/  LDGSTS.E.BYPASS.LTC128B.128.ZFILL [R132+0x7100], [R30.64], P1 ;  /* 0x071000001e847fae */ /* 0x0009ea0008941d4e */
[----:B------:R-:W5:Y:S05]  /*6350*/  LDL R2, [R1+0x28] ;  /* 0x0000280001027983 */ /* 0x000f6a0000100800 */
[----:B------:R-:W0:Y:S01]  /*6360*/  LDGDEPBAR ;  /* 0x00000000000079af */ /* 0x000e220000000000 */
[C---:B-1----:R-:W-:Y:S08]  /*6370*/  HMMA.16816.F32 R20, R168.reuse, R24, RZ ;  /* 0x00000018a814723c */ /* 0x042ff000000018ff */
[C---:B------:R-:W-:Y:S08]  /*6380*/  HMMA.16816.F32 R24, R168.reuse, R26, RZ ;  /* 0x0000001aa818723c */ /* 0x040ff000000018ff */
[C---:B----4-:R-:W-:Y:S08]  /*6390*/  HMMA.16816.F32 R28, R168.reuse, R32, RZ ;  /* 0x00000020a81c723c */ /* 0x050ff000000018ff */
[----:B------:R-:W-:Y:S08]  /*63a0*/  HMMA.16816.F32 R32, R168, R34, RZ ;  /* 0x00000022a820723c */ /* 0x000ff000000018ff */
[C---:B------:R-:W-:Y:S08]  /*63b0*/  HMMA.16816.F32 R4, R172.reuse, R176, R4 ;  /* 0x000000b0ac04723c */ /* 0x040ff00000001804 */
[C---:B------:R-:W-:Y:S08]  /*63c0*/  HMMA.16816.F32 R8, R172.reuse, R178, R8 ;  /* 0x000000b2ac08723c */ /* 0x040ff00000001808 */
[C---:B------:R-:W-:Y:S08]  /*63d0*/  HMMA.16816.F32 R12, R172.reuse, R180, R12 ;  /* 0x000000b4ac0c723c */ /* 0x040ff0000000180c */
[C---:B------:R-:W-:Y:S08]  /*63e0*/  HMMA.16816.F32 R16, R172.reuse, R182, R16 ;  /* 0x000000b6ac10723c */ /* 0x040ff00000001810 */
[C---:B------:R-:W-:Y:S08]  /*63f0*/  HMMA.16816.F32 R20, R172.reuse, R184, R20 ;  /* 0x000000b8ac14723c */ /* 0x040ff00000001814 */
[C---:B------:R-:W-:Y:S08]  /*6400*/  HMMA.16816.F32 R24, R172.reuse, R186, R24 ;  /* 0x000000baac18723c */ /* 0x040ff00000001818 */
[C---:B------:R-:W-:Y:S01]  /*6410*/  HMMA.16816.F32 R28, R172.reuse, R188, R28 ;  /* 0x000000bcac1c723c */ /* 0x040fe2000000181c */
[----:B------:R-:W4:Y:S05]  /*6420*/  LDL R188, [R1+0x34] ;  /* 0x0000340001bc7983 */ /* 0x000f2a0000100800 */
[----:B------:R-:W2:Y:S02]  /*6430*/  LDL R189, [R1+0x30] ;  /* 0x0000300001bd7983 */ /* 0x000ea40000100800 */
[----:B------:R-:W-:Y:S03]  /*6440*/  HMMA.16816.F32 R32, R172, R190, R32 ;  /* 0x000000beac20723c */ /* 0x000fe60000001820 */
[----:B---3--:R-:W1:Y:S05]  /*6450*/  LDSM.16.M88.4 R176, [R0+0x10100] ;  /* 0x0101000000b0783b */ /* 0x008e6a0000000200 */
[----:B------:R-:W3:Y:S05]  /*6460*/  LDSM.16.M88.4 R180, [R0+0x10900] ;  /* 0x0109000000b4783b */ /* 0x000eea0000000200 */
[----:B------:R-:W-:Y:S01]  /*6470*/  LDSM.16.M88.4 R184, [R0+0x11900] ;  /* 0x0119000000b8783b */ /* 0x000fe20000000200 */
[C---:B-1----:R-:W-:Y:S08]  /*6480*/  HMMA.16816.F32 R4, R192.reuse, R176, R4 ;  /* 0x000000b0c004723c */ /* 0x042ff00000001804 */
[C---:B------:R-:W-:Y:S01]  /*6490*/  HMMA.16816.F32 R8, R192.reuse, R178, R8 ;  /* 0x000000b2c008723c */ /* 0x040fe20000001808 */
[----:B------:R-:W1:Y:S07]  /*64a0*/  LDSM.16.M88.4 R176, [R0+0x11100] ;  /* 0x0111000000b0783b */ /* 0x000e6e0000000200 */
[C---:B---3--:R-:W-:Y:S08]  /*64b0*/  HMMA.16816.F32 R12, R192.reuse, R180, R12 ;  /* 0x000000b4c00c723c */ /* 0x048ff0000000180c */
[C---:B------:R-:W-:Y:S01]  /*64c0*/  HMMA.16816.F32 R16, R192.reuse, R182, R16 ;  /* 0x000000b6c010723c */ /* 0x040fe20000001810 */
[----:B------:R-:W3:Y:S07]  /*64d0*/  LDSM.16.M88.4 R180, [R250] ;  /* 0x00000000fab4783b */ /* 0x000eee0000000200 */
[C---:B-1----:R-:W-:Y:S08]  /*64e0*/  HMMA.16816.F32 R20, R192.reuse, R176, R20 ;  /* 0x000000b0c014723c */ /* 0x042ff00000001814 */
[C---:B------:R-:W-:Y:S01]  /*64f0*/  HMMA.16816.F32 R24, R192.reuse, R178, R24 ;  /* 0x000000b2c018723c */ /* 0x040fe20000001818 */
[----:B------:R-:W1:Y:S07]  /*6500*/  LDSM.16.M88.4 R176, [R250+0x800] ;  /* 0x00080000fab0783b */ /* 0x000e6e0000000200 */
[C---:B------:R-:W-:Y:S08]  /*6510*/  HMMA.16816.F32 R28, R192.reuse, R184, R28 ;  /* 0x000000b8c01c723c */ /* 0x040ff0000000181c */
[----:B------:R-:W-:Y:S01]  /*6520*/  HMMA.16816.F32 R32, R192, R186, R32 ;  /* 0x000000bac020723c */ /* 0x000fe20000001820 */
[----:B------:R-:W5:Y:S07]  /*6530*/  LDSM.16.M88.4 R184, [R250+0x1000] ;  /* 0x00100000fab8783b */ /* 0x000f6e0000000200 */
[C---:B---3--:R-:W-:Y:S08]  /*6540*/  HMMA.16816.F32 R4, R196.reuse, R180, R4 ;  /* 0x000000b4c404723c */ /* 0x048ff00000001804 */
[C---:B------:R-:W-:Y:S01]  /*6550*/  HMMA.16816.F32 R8, R196.reuse, R182, R8 ;  /* 0x000000b6c408723c */ /* 0x040fe20000001808 */
[----:B------:R-:W3:Y:S07]  /*6560*/  LDSM.16.M88.4 R180, [R250+0x1800] ;  /* 0x00180000fab4783b */ /* 0x000eee0000000200 */
[C---:B-1----:R-:W-:Y:S08]  /*6570*/  HMMA.16816.F32 R12, R196.reuse, R176, R12 ;  /* 0x000000b0c40c723c */ /* 0x042ff0000000180c */
[C---:B------:R-:W-:Y:S01]  /*6580*/  HMMA.16816.F32 R16, R196.reuse, R178, R16 ;  /* 0x000000b2c410723c */ /* 0x040fe20000001810 */
[----:B------:R-:W1:Y:S07]  /*6590*/  LDSM.16.M88.4 R176, [R135+0x12100] ;  /* 0x0121000087b0783b */ /* 0x000e6e0000000200 */
[C---:B-----5:R-:W-:Y:S08]  /*65a0*/  HMMA.16816.F32 R20, R196.reuse, R184, R20 ;  /* 0x000000b8c414723c */ /* 0x060ff00000001814 */
[C---:B------:R-:W-:Y:S01]  /*65b0*/  HMMA.16816.F32 R24, R196.reuse, R186, R24 ;  /* 0x000000bac418723c */ /* 0x040fe20000001818 */
[----:B------:R-:W5:Y:S07]  /*65c0*/  LDSM.16.M88.4 R184, [R135+0x12900] ;  /* 0x0129000087b8783b */ /* 0x000f6e0000000200 */
[C---:B---3--:R-:W-:Y:S08]  /*65d0*/  HMMA.16816.F32 R28, R196.reuse, R180, R28 ;  /* 0x000000b4c41c723c */ /* 0x048ff0000000181c */
[----:B------:R-:W-:Y:S01]  /*65e0*/  HMMA.16816.F32 R32, R196, R182, R32 ;  /* 0x000000b6c420723c */ /* 0x000fe20000001820 */
[----:B------:R-:W3:Y:S07]  /*65f0*/  LDSM.16.M88.4 R180, [R135+0x13100] ;  /* 0x0131000087b4783b */ /* 0x000eee0000000200 */
[C---:B-1----:R-:W-:Y:S08]  /*6600*/  HMMA.16816.F32 R4, R200.reuse, R176, R4 ;  /* 0x000000b0c804723c */ /* 0x042ff00000001804 */
[C---:B------:R-:W-:Y:S01]  /*6610*/  HMMA.16816.F32 R8, R200.reuse, R178, R8 ;  /* 0x000000b2c808723c */ /* 0x040fe20000001808 */
[----:B------:R-:W1:Y:S07]  /*6620*/  LDSM.16.M88.4 R176, [R135+0x13900] ;  /* 0x0139000087b0783b */ /* 0x000e6e0000000200 */
[C---:B-----5:R-:W-:Y:S08]  /*6630*/  HMMA.16816.F32 R12, R200.reuse, R184, R12 ;  /* 0x000000b8c80c723c */ /* 0x060ff0000000180c */
[C---:B------:R-:W-:Y:S01]  /*6640*/  HMMA.16816.F32 R16, R200.reuse, R186, R16 ;  /* 0x000000bac810723c */ /* 0x040fe20000001810 */
[----:B----4-:R4:W5:Y:S07]  /*6650*/  LDSM.16.M88.4 R184, [R188] ;  /* 0x00000000bcb8783b */ /* 0x01096e0000000200 */
[C---:B---3--:R-:W-:Y:S08]  /*6660*/  HMMA.16816.F32 R20, R200.reuse, R180, R20 ;  /* 0x000000b4c814723c */ /* 0x048ff00000001814 */
[C---:B------:R-:W-:Y:S01]  /*6670*/  HMMA.16816.F32 R24, R200.reuse, R182, R24 ;  /* 0x000000b6c818723c */ /* 0x040fe20000001818 */
[----:B--2---:R2:W3:Y:S05]  /*6680*/  LDSM.16.M88.4 R180, [R189] ;  /* 0x00000000bdb4783b */ /* 0x0044ea0000000200 */
[----:B----4-:R-:W4:Y:S02]  /*6690*/  LDL R188, [R1+0x20] ;  /* 0x0000200001bc7983 */ /* 0x010f240000100800 */
[C---:B-1----:R-:W-:Y:S08]  /*66a0*/  HMMA.16816.F32 R28, R200.reuse, R176, R28 ;  /* 0x000000b0c81c723c */ /* 0x042ff0000000181c */
[----:B------:R-:W-:Y:S01]  /*66b0*/  HMMA.16816.F32 R32, R200, R178, R32 ;  /* 0x000000b2c820723c */ /* 0x000fe20000001820 */
[----:B------:R1:W1:Y:S05]  /*66c0*/  LDSM.16.M88.4 R176, [R3] ;  /* 0x0000000003b0783b */ /* 0x00026a0000000200 */
[----:B--2---:R-:W2:Y:S02]  /*66d0*/  LDL R189, [R1+0x24] ;  /* 0x0000240001bd7983 */ /* 0x004ea40000100800 */
[C---:B-----5:R-:W-:Y:S08]  /*66e0*/  HMMA.16816.F32 R4, R204.reuse, R184, R4 ;  /* 0x000000b8cc04723c */ /* 0x060ff00000001804 */
[C---:B------:R-:W-:Y:S01]  /*66f0*/  HMMA.16816.F32 R8, R204.reuse, R186, R8 ;  /* 0x000000bacc08723c */ /* 0x040fe20000001808 */
[----:B------:R5:W1:Y:S07]  /*6700*/  LDSM.16.M88.4 R184, [R2] ;  /* 0x0000000002b8783b */ /* 0x000a6e0000000200 */
[C---:B---3--:R-:W-:Y:S01]  /*6710*/  HMMA.16816.F32 R12, R204.reuse, R180, R12 ;  /* 0x000000b4cc0c723c */ /* 0x048fe2000000180c */
[----:B-1----:R-:W3:Y:S07]  /*6720*/  LDL R3, [R1+0x1c] ;  /* 0x00001c0001037983 */ /* 0x002eee0000100800 */
[C---:B------:R-:W-:Y:S01]  /*6730*/  HMMA.16816.F32 R16, R204.reuse, R182, R16 ;  /* 0x000000b6cc10723c */ /* 0x040fe20000001810 */
[----:B------:R-:W1:Y:S05]  /*6740*/  LDSM.16.M88.4 R180, [R0+0x12100] ;  /* 0x0121000000b4783b */ /* 0x000e6a0000000200 */
[----:B-----5:R-:W4:Y:S02]  /*6750*/  LDL R2, [R1+0x18] ;  /* 0x0000180001027983 */ /* 0x020f240000100800 */
[C---:B------:R-:W-:Y:S08]  /*6760*/  HMMA.16816.F32 R20, R204.reuse, R176, R20 ;  /* 0x000000b0cc14723c */ /* 0x040ff00000001814 */
[C---:B------:R-:W-:Y:S01]  /*6770*/  HMMA.16816.F32 R24, R204.reuse, R178, R24 ;  /* 0x000000b2cc18723c */ /* 0x040fe20000001818 */
[----:B------:R-:W1:Y:S07]  /*6780*/  LDSM.16.M88.4 R176, [R0+0x12900] ;  /* 0x0129000000b0783b */ /* 0x000e6e0000000200 */
[C---:B------:R-:W-:Y:S08]  /*6790*/  HMMA.16816.F32 R28, R204.reuse, R184, R28 ;  /* 0x000000b8cc1c723c */ /* 0x040ff0000000181c */
[----:B------:R-:W-:Y:S01]  /*67a0*/  HMMA.16816.F32 R32, R204, R186, R32 ;  /* 0x000000bacc20723c */ /* 0x000fe20000001820 */
[----:B------:R-:W1:Y:S07]  /*67b0*/  LDSM.16.M88.4 R184, [R0+0x13100] ;  /* 0x0131000000b8783b */ /* 0x000e6e0000000200 */
[C---:B-1----:R-:W-:Y:S08]  /*67c0*/  HMMA.16816.F32 R4, R208.reuse, R180, R4 ;  /* 0x000000b4d004723c */ /* 0x042ff00000001804 */
[C---:B------:R-:W-:Y:S01]  /*67d0*/  HMMA.16816.F32 R8, R208.reuse, R182, R8 ;  /* 0x000000b6d008723c */ /* 0x040fe20000001808 */
[----:B------:R-:W1:Y:S07]  /*67e0*/  LDSM.16.M88.4 R180, [R0+0x13900] ;  /* 0x0139000000b4783b */ /* 0x000e6e0000000200 */
[C---:B------:R-:W-:Y:S08]  /*67f0*/  HMMA.16816.F32 R12, R208.reuse, R176, R12 ;  /* 0x000000b0d00c723c */ /* 0x040ff0000000180c */
[C---:B------:R-:W-:Y:S01]  /*6800*/  HMMA.16816.F32 R16, R208.reuse, R178, R16 ;  /* 0x000000b2d010723c */ /* 0x040fe20000001810 */
[----:B------:R-:W1:Y:S07]  /*6810*/  LDSM.16.M88.4 R176, [R250+0x2000] ;  /* 0x00200000fab0783b */ /* 0x000e6e0000000200 */
[C---:B------:R-:W-:Y:S08]  /*6820*/  HMMA.16816.F32 R20, R208.reuse, R184, R20 ;  /* 0x000000b8d014723c */ /* 0x040ff00000001814 */
[C---:B------:R-:W-:Y:S01]  /*6830*/  HMMA.16816.F32 R24, R208.reuse, R186, R24 ;  /* 0x000000bad018723c */ /* 0x040fe20000001818 */
[----:B------:R-:W1:Y:S07]  /*6840*/  LDSM.16.M88.4 R184, [R250+0x2800] ;  /* 0x00280000fab8783b */ /* 0x000e6e0000000200 */
[C---:B-1----:R-:W-:Y:S08]  /*6850*/  HMMA.16816.F32 R28, R208.reuse, R180, R28 ;  /* 0x000000b4d01c723c */ /* 0x042ff0000000181c */
[----:B------:R-:W-:Y:S01]  /*6860*/  HMMA.16816.F32 R32, R208, R182, R32 ;  /* 0x000000b6d020723c */ /* 0x000fe20000001820 */
        /* <DEDUP_REMOVED lines=8> */
[C---:B------:R-:W-:Y:S01]  /*68f0*/  HMMA.16816.F32 R24, R212.reuse, R182, R24 ;  /* 0x000000b6d418723c */ /* 0x040fe20000001818 */
[----:B------:R-:W1:Y:S07]  /*6900*/  LDSM.16.M88.4 R180, [R135+0x14900] ;  /* 0x0149000087b4783b */ /* 0x000e6e0000000200 */
[C---:B------:R-:W-:Y:S08]  /*6910*/  HMMA.16816.F32 R28, R212.reuse, R176, R28 ;  /* 0x000000b0d41c723c */ /* 0x040ff0000000181c */
[----:B------:R-:W-:Y:S01]  /*6920*/  HMMA.16816.F32 R32, R212, R178, R32 ;  /* 0x000000b2d420723c */ /* 0x000fe20000001820 */
[----:B------:R-:W1:Y:S07]  /*6930*/  LDSM.16.M88.4 R176, [R135+0x15100] ;  /* 0x0151000087b0783b */ /* 0x000e6e0000000200 */
[C---:B------:R-:W-:Y:S08]  /*6940*/  HMMA.16816.F32 R4, R216.reuse, R184, R4 ;  /* 0x000000b8d804723c */ /* 0x040ff00000001804 */
[C---:B------:R-:W-:Y:S01]  /*6950*/  HMMA.16816.F32 R8, R216.reuse, R186, R8 ;  /* 0x000000bad808723c */ /* 0x040fe20000001808 */
[----:B------:R-:W1:Y:S07]  /*6960*/  LDSM.16.M88.4 R184, [R135+0x15900] ;  /* 0x0159000087b8783b */ /* 0x000e6e0000000200 */
[C---:B-1----:R-:W-:Y:S08]  /*6970*/  HMMA.16816.F32 R12, R216.reuse, R180, R12 ;  /* 0x000000b4d80c723c */ /* 0x042ff0000000180c */
[C---:B------:R-:W-:Y:S08]  /*6980*/  HMMA.16816.F32 R16, R216.reuse, R182, R16 ;  /* 0x000000b6d810723c */ /* 0x040ff00000001810 */
[C---:B------:R-:W-:Y:S08]  /*6990*/  HMMA.16816.F32 R20, R216.reuse, R176, R20 ;  /* 0x000000b0d814723c */ /* 0x040ff00000001814 */
[C---:B------:R-:W-:Y:S08]  /*69a0*/  HMMA.16816.F32 R24, R216.reuse, R178, R24 ;  /* 0x000000b2d818723c */ /* 0x040ff00000001818 */
[C---:B------:R-:W-:Y:S08]  /*69b0*/  HMMA.16816.F32 R28, R216.reuse, R184, R28 ;  /* 0x000000b8d81c723c */ /* 0x040ff0000000181c */
[----:B------:R-:W-:Y:S01]  /*69c0*/  HMMA.16816.F32 R32, R216, R186, R32 ;  /* 0x000000bad820723c */ /* 0x000fe20000001820 */
[----:B----4-:R1:W-:Y:S05]  /*69d0*/  LDSM.16.M88.4 R176, [R188] ;  /* 0x00000000bcb0783b */ /* 0x0103ea0000000200 */
[----:B--2---:R2:W4:Y:S05]  /*69e0*/  LDSM.16.M88.4 R180, [R189] ;  /* 0x00000000bdb4783b */ /* 0x00452a0000000200 */
[----:B-1----:R-:W5:Y:S05]  /*69f0*/  LDL R188, [R1+0x10] ;  /* 0x0000100001bc7983 */ /* 0x002f6a0000100800 */
[----:B---3--:R1:W3:Y:S05]  /*6a00*/  LDSM.16.M88.4 R184, [R3] ;  /* 0x0000000003b8783b */ /* 0x0082ea0000000200 */
[----:B--2---:R-:W2:Y:S01]  /*6a10*/  LDL R189, [R1+0x14] ;  /* 0x0000140001bd7983 */ /* 0x004ea20000100800 */
[C---:B----4-:R-:W-:Y:S04]  /*6a20*/  HMMA.16816.F32 R4, R220.reuse, R180, R4 ;  /* 0x000000b4dc04723c */ /* 0x050fe80000001804 */
[----:B-1----:R-:W4:Y:S04]  /*6a30*/  LDL R3, [R1+0xc] ;  /* 0x00000c0001037983 */ /* 0x002f280000100800 */
[C---:B------:R-:W-:Y:S01]  /*6a40*/  HMMA.16816.F32 R8, R220.reuse, R182, R8 ;  /* 0x000000b6dc08723c */ /* 0x040fe20000001808 */
[----:B------:R1:W1:Y:S07]  /*6a50*/  LDSM.16.M88.4 R180, [R2] ;  /* 0x0000000002b4783b */ /* 0x00026e0000000200 */
[C---:B------:R-:W-:Y:S08]  /*6a60*/  HMMA.16816.F32 R12, R220.reuse, R176, R12 ;  /* 0x000000b0dc0c723c */ /* 0x040ff0000000180c */
[C---:B------:R-:W-:Y:S01]  /*6a70*/  HMMA.16816.F32 R16, R220.reuse, R178, R16 ;  /* 0x000000b2dc10723c */ /* 0x040fe20000001810 */
[----:B------:R-:W1:Y:S07]  /*6a80*/  LDSM.16.M88.4 R176, [R0+0x14100] ;  /* 0x0141000000b0783b */ /* 0x000e6e0000000200 */
[C---:B---3--:R-:W-:Y:S01]  /*6a90*/  HMMA.16816.F32 R20, R220.reuse, R184, R20 ;  /* 0x000000b8dc14723c */ /* 0x048fe20000001814 */
[----:B-1----:R-:W3:Y:S07]  /*6aa0*/  LDL R2, [R1+0x8] ;  /* 0x0000080001027983 */ /* 0x002eee0000100800 */
        /* <DEDUP_REMOVED lines=33> */
[C---:B------:R-:W-:Y:S08]  /*6cc0*/  HMMA.16816.F32 R16, R232.reuse, R178, R16 ;  /* 0x000000b2e810723c */ /* 0x040ff00000001810 */
[C---:B-1----:R-:W-:Y:S08]  /*6cd0*/  HMMA.16816.F32 R20, R232.reuse, R184, R20 ;  /* 0x000000b8e814723c */ /* 0x042ff00000001814 */
[C---:B------:R-:W-:Y:S08]  /*6ce0*/  HMMA.16816.F32 R24, R232.reuse, R186, R24 ;  /* 0x000000bae818723c */ /* 0x040ff00000001818 */
[C---:B------:R-:W-:Y:S08]  /*6cf0*/  HMMA.16816.F32 R28, R232.reuse, R180, R28 ;  /* 0x000000b4e81c723c */ /* 0x040ff0000000181c */
[----:B------:R-:W-:Y:S01]  /*6d00*/  HMMA.16816.F32 R32, R232, R182, R32 ;  /* 0x000000b6e820723c */ /* 0x000fe20000001820 */
[----:B-----5:R-:W-:Y:S05]  /*6d10*/  LDSM.16.M88.4 R184, [R188] ;  /* 0x00000000bcb8783b */ /* 0x020fea0000000200 */
[----:B--2---:R-:W1:Y:S05]  /*6d20*/  LDSM.16.M88.4 R176, [R189] ;  /* 0x00000000bdb0783b */ /* 0x004e6a0000000200 */
[----:B----4-:R-:W2:Y:S01]  /*6d30*/  LDSM.16.M88.4 R180, [R3] ;  /* 0x0000000003b4783b */ /* 0x010ea20000000200 */
[C---:B-1----:R-:W-:Y:S08]  /*6d40*/  HMMA.16816.F32 R4, R236.reuse, R176, R4 ;  /* 0x000000b0ec04723c */ /* 0x042ff00000001804 */
[C---:B------:R-:W-:Y:S01]  /*6d50*/  HMMA.16816.F32 R8, R236.reuse, R178, R8 ;  /* 0x000000b2ec08723c */ /* 0x040fe20000001808 */
[----:B---3--:R-:W1:Y:S07]  /*6d60*/  LDSM.16.M88.4 R176, [R2] ;  /* 0x0000000002b0783b */ /* 0x008e6e0000000200 */
[C---:B------:R-:W-:Y:S08]  /*6d70*/  HMMA.16816.F32 R12, R236.reuse, R184, R12 ;  /* 0x000000b8ec0c723c */ /* 0x040ff0000000180c */
[C---:B------:R-:W-:Y:S01]  /*6d80*/  HMMA.16816.F32 R16, R236.reuse, R186, R16 ;  /* 0x000000baec10723c */ /* 0x040fe20000001810 */
[----:B------:R-:W3:Y:S07]  /*6d90*/  LDSM.16.M88.4 R184, [R0+0x16100] ;  /* 0x0161000000b8783b */ /* 0x000eee0000000200 */
[C---:B--2---:R-:W-:Y:S08]  /*6da0*/  HMMA.16816.F32 R20, R236.reuse, R180, R20 ;  /* 0x000000b4ec14723c */ /* 0x044ff00000001814 */
[C---:B------:R-:W-:Y:S01]  /*6db0*/  HMMA.16816.F32 R24, R236.reuse, R182, R24 ;  /* 0x000000b6ec18723c */ /* 0x040fe20000001818 */
[----:B------:R-:W2:Y:S07]  /*6dc0*/  LDSM.16.M88.4 R180, [R0+0x16900] ;  /* 0x0169000000b4783b */ /* 0x000eae0000000200 */
[C---:B-1----:R-:W-:Y:S08]  /*6dd0*/  HMMA.16816.F32 R28, R236.reuse, R176, R28 ;  /* 0x000000b0ec1c723c */ /* 0x042ff0000000181c */
[----:B------:R-:W-:Y:S01]  /*6de0*/  HMMA.16816.F32 R32, R236, R178, R32 ;  /* 0x000000b2ec20723c */ /* 0x000fe20000001820 */
[----:B------:R-:W1:Y:S07]  /*6df0*/  LDSM.16.M88.4 R176, [R0+0x17100] ;  /* 0x0171000000b0783b */ /* 0x000e6e0000000200 */
[C---:B---3--:R-:W-:Y:S08]  /*6e00*/  HMMA.16816.F32 R4, R240.reuse, R184, R4 ;  /* 0x000000b8f004723c */ /* 0x048ff00000001804 */
[C---:B------:R-:W-:Y:S01]  /*6e10*/  HMMA.16816.F32 R8, R240.reuse, R186, R8 ;  /* 0x000000baf008723c */ /* 0x040fe20000001808 */
[----:B------:R-:W3:Y:S07]  /*6e20*/  LDSM.16.M88.4 R184, [R0+0x17900] ;  /* 0x0179000000b8783b */ /* 0x000eee0000000200 */
[C---:B--2---:R-:W-:Y:S08]  /*6e30*/  HMMA.16816.F32 R12, R240.reuse, R180, R12 ;  /* 0x000000b4f00c723c */ /* 0x044ff0000000180c */
[C---:B------:R-:W-:Y:S01]  /*6e40*/  HMMA.16816.F32 R16, R240.reuse, R182, R16 ;  /* 0x000000b6f010723c */ /* 0x040fe20000001810 */
[----:B------:R-:W2:Y:S07]  /*6e50*/  LDSM.16.M88.4 R180, [R250+0x6000] ;  /* 0x00600000fab4783b */ /* 0x000eae0000000200 */
[C---:B-1----:R-:W-:Y:S08]  /*6e60*/  HMMA.16816.F32 R20, R240.reuse, R176, R20 ;  /* 0x000000b0f014723c */ /* 0x042ff00000001814 */
[C---:B------:R-:W-:Y:S01]  /*6e70*/  HMMA.16816.F32 R24, R240.reuse, R178, R24 ;  /* 0x000000b2f018723c */ /* 0x040fe20000001818 */
[----:B------:R-:W1:Y:S07]  /*6e80*/  LDSM.16.M88.4 R176, [R250+0x6800] ;  /* 0x00680000fab0783b */ /* 0x000e6e0000000200 */
[C---:B---3--:R-:W-:Y:S08]  /*6e90*/  HMMA.16816.F32 R28, R240.reuse, R184, R28 ;  /* 0x000000b8f01c723c */ /* 0x048ff0000000181c */
[----:B------:R-:W-:Y:S08]  /*6ea0*/  HMMA.16816.F32 R32, R240, R186, R32 ;  /* 0x000000baf020723c */ /* 0x000ff00000001820 */
[C---:B--2---:R-:W-:Y:S08]  /*6eb0*/  HMMA.16816.F32 R4, R244.reuse, R180, R4 ;  /* 0x000000b4f404723c */ /* 0x044ff00000001804 */
[C---:B------:R-:W-:Y:S08]  /*6ec0*/  HMMA.16816.F32 R8, R244.reuse, R182, R8 ;  /* 0x000000b6f408723c */ /* 0x040ff00000001808 */
[C---:B-1----:R-:W-:Y:S08]  /*6ed0*/  HMMA.16816.F32 R12, R244.reuse, R176, R12 ;  /* 0x000000b0f40c723c */ /* 0x042ff0000000180c */
[----:B------:R-:W-:Y:S01]  /*6ee0*/  FMUL.FTZ R6, R6, c[0x0][0x320] ;  /* 0x0000c80006067a20 */ /* 0x000fe20000410000 */
[C---:B------:R-:W-:Y:S03]  /*6ef0*/  HMMA.16816.F32 R16, R244.reuse, R178, R16 ;  /* 0x000000b2f410723c */ /* 0x040fe60000001810 */
[----:B------:R-:W1:Y:S01]  /*6f00*/  MUFU.TANH R2, R6 ;  /* 0x0000000600027308 */ /* 0x000e620000002400 */
[----:B------:R-:W-:Y:S02]  /*6f10*/  FMUL.FTZ R7, R7, c[0x0][0x320] ;  /* 0x0000c80007077a20 */ /* 0x000fe40000410000 */
[----:B------:R-:W-:Y:S02]  /*6f20*/  FMUL.FTZ R4, R4, c[0x0][0x320] ;  /* 0x0000c80004047a20 */ /* 0x000fe40000410000 */
[----:B------:R-:W-:Y:S04]  /*6f30*/  FMUL.FTZ R5, R5, c[0x0][0x320] ;  /* 0x0000c80005057a20 */ /* 0x000fe80000410000 */
[----:B------:R-:W-:Y:S01]  /*6f40*/  FMUL.FTZ R8, R8, c[0x0][0x320] ;  /* 0x0000c80008087a20 */ /* 0x000fe20000410000 */
[----:B------:R-:W2:Y:S01]  /*6f50*/  MUFU.TANH R0, R7 ;  /* 0x0000000700007308 */ /* 0x000ea20000002400 */
[----:B------:R-:W-:Y:S02]  /*6f60*/  FMUL.FTZ R9, R9, c[0x0][0x320] ;  /* 0x0000c80009097a20 */ /* 0x000fe40000410000 */
[----:B------:R-:W-:Y:S02]  /*6f70*/  FMUL.FTZ R10, R10, c[0x0][0x320] ;  /* 0x0000c8000a0a7a20 */ /* 0x000fe40000410000 */
[----:B------:R-:W-:Y:S02]  /*6f80*/  FMUL.FTZ R11, R11, c[0x0][0x320] ;  /* 0x0000c8000b0b7a20 */ /* 0x000fe40000410000 */
[----:B------:R-:W-:Y:S02]  /*6f90*/  FMUL.FTZ R13, R13, c[0x0][0x320] ;  /* 0x0000c8000d0d7a20 */ /* 0x000fe40000410000 */
[----:B------:R-:W-:Y:S01]  /*6fa0*/  FMUL.FTZ R14, R14, c[0x0][0x320] ;  /* 0x0000c8000e0e7a20 */ /* 0x000fe20000410000 */
[----:B------:R-:W-:Y:S01]  /*6fb0*/  MUFU.TANH R184, R4 ;  /* 0x0000000400b87308 */ /* 0x000fe20000002400 */
[----:B------:R-:W-:Y:S02]  /*6fc0*/  FMUL.FTZ R15, R15, c[0x0][0x320] ;  /* 0x0000c8000f0f7a20 */ /* 0x000fe40000410000 */
[----:B------:R-:W-:Y:S01]  /*6fd0*/  FMUL.FTZ R16, R16, c[0x0][0x320] ;  /* 0x0000c80010107a20 */ /* 0x000fe20000410000 */
[----:B-1----:R-:W-:Y:S01]  /*6fe0*/  STL [R1+0x48], R2 ;  /* 0x0000480201007387 */ /* 0x002fe20000100800 */
[----:B------:R-:W-:Y:S02]  /*6ff0*/  FMUL.FTZ R17, R17, c[0x0][0x320] ;  /* 0x0000c80011117a20 */ /* 0x000fe40000410000 */
[----:B------:R-:W-:Y:S02]  /*7000*/  FMUL.FTZ R18, R18, c[0x0][0x320] ;  /* 0x0000c80012127a20 */ /* 0x000fe40000410000 */
[----:B------:R-:W-:Y:S01]  /*7010*/  FMUL.FTZ R19, R19, c[0x0][0x320] ;  /* 0x0000c80013137a20 */ /* 0x000fe20000410000 */
[----:B------:R1:W-:Y:S01]  /*7020*/  MUFU.TANH R186, R5 ;  /* 0x0000000500ba7308 */ /* 0x0003e20000002400 */
[----:B------:R-:W-:Y:S01]  /*7030*/  FMUL.FTZ R12, R12, c[0x0][0x320] ;  /* 0x0000c8000c0c7a20 */ /* 0x000fe20000410000 */
[----:B--2---:R2:W-:Y:S08]  /*7040*/  STL [R1+0x50], R0 ;  /* 0x0000500001007387 */ /* 0x0045f00000100800 */
[----:B------:R-:W-:Y:S10]  /*7050*/  MUFU.TANH R185, R8 ;  /* 0x0000000800b97308 */ /* 0x000ff40000002400 */
[----:B------:R-:W-:Y:S01]  /*7060*/  MUFU.TANH R183, R9 ;  /* 0x0000000900b77308 */ /* 0x000fe20000002400 */
[----:B-1----:R-:W1:Y:S09]  /*7070*/  LDSM.16.M88.4 R4, [R250+0x7000] ;  /* 0x00700000fa04783b */ /* 0x002e720000000200 */
[----:B--2---:R-:W2:Y:S10]  /*7080*/  MUFU.TANH R0, R10 ;  /* 0x0000000a00007308 */ /* 0x004eb40000002400 */
[----:B------:R3:W4:Y:S10]  /*7090*/  MUFU.TANH R191, R11 ;  /* 0x0000000b00bf7308 */ /* 0x0007340000002400 */
[----:B------:R-:W4:Y:S01]  /*70a0*/  MUFU.TANH R181, R13 ;  /* 0x0000000d00b57308 */ /* 0x000f220000002400 */
[----:B--2---:R-:W-:Y:S09]  /*70b0*/  STL [R1+0x4c], R0 ;  /* 0x00004c0001007387 */ /* 0x004ff20000100800 */
[----:B------:R-:W2:Y:S01]  /*70c0*/  MUFU.TANH R190, R14 ;  /* 0x0000000e00be7308 */ /* 0x000ea20000002400 */
[----:B---3--:R-:W3:Y:S01]  /*70d0*/  LDSM.16.M88.4 R8, [R250+0x7800] ;  /* 0x00780000fa08783b */ /* 0x008ee20000000200 */
[----:B------:R-:W-:Y:S08]  /*70e0*/  DEPBAR.LE SB0, 0x0 ;  /* 0x000080000000791a */ /* 0x000ff00000000000 */
[----:B------:R-:W2:Y:S01]  /*70f0*/  MUFU.TANH R189, R15 ;  /* 0x0000000f00bd7308 */ /* 0x000ea20000002400 */
[----:B------:R-:W-:Y:S01]  /*7100*/  BAR.SYNC.DEFER_BLOCKING 0x0 ;  /* 0x0000000000007b1d */ /* 0x000fe20000010000 */
[C---:B-1----:R-:W-:Y:S08]  /*7110*/  HMMA.16816.F32 R20, R244.reuse, R4, R20 ;  /* 0x00000004f414723c */ /* 0x042ff00000001814 */
[----:B------:R-:W1:Y:S01]  /*7120*/  MUFU.TANH R178, R16 ;  /* 0x0000001000b27308 */ /* 0x000e620000002400 */
[C---:B------:R-:W-:Y:S09]  /*7130*/  HMMA.16816.F32 R24, R244.reuse, R6, R24 ;  /* 0x00000006f418723c */ /* 0x040ff20000001818 */
[----:B------:R5:W1:Y:S06]  /*7140*/  MUFU.TANH R177, R17 ;  /* 0x0000001100b17308 */ /* 0x000a6c0000002400 */
[----:B------:R-:W-:Y:S02]  /*7150*/  FMUL.FTZ R20, R20, c[0x0][0x320] ;  /* 0x0000c80014147a20 */ /* 0x000fe40000410000 */
[----:B------:R-:W-:Y:S02]  /*7160*/  FMUL.FTZ R22, R22, c[0x0][0x320] ;  /* 0x0000c80016167a20 */ /* 0x000fe40000410000 */
[----:B------:R1:W1:Y:S01]  /*7170*/  MUFU.TANH R188, R18 ;  /* 0x0000001200bc7308 */ /* 0x0002620000002400 */
[----:B------:R-:W-:Y:S02]  /*7180*/  FMUL.FTZ R23, R23, c[0x0][0x320] ;  /* 0x0000c80017177a20 */ /* 0x000fe40000410000 */
[----:B------:R-:W-:Y:S01]  /*7190*/  FMUL.FTZ R21, R21, c[0x0][0x320] ;  /* 0x0000c80015157a20 */ /* 0x000fe20000410000 */
[C---:B---3--:R-:W-:Y:S06]  /*71a0*/  HMMA.16816.F32 R28, R244.reuse, R8, R28 ;  /* 0x00000008f41c723c */ /* 0x048fec000000181c */
[----:B------:R3:W2:Y:S02]  /*71b0*/  MUFU.TANH R187, R19 ;  /* 0x0000001300bb7308 */ /* 0x0006a40000002400 */
[----:B------:R-:W-:Y:S04]  /*71c0*/  HMMA.16816.F32 R32, R244, R10, R32 ;  /* 0x0000000af420723c */ /* 0x000fe80000001820 */
[----:B-----5:R-:W-:Y:S04]  /*71d0*/  FMUL.FTZ R17, R25, c[0x0][0x320] ;  /* 0x0000c80019117a20 */ /* 0x020fe80000410000 */
[----:B------:R5:W2:Y:S08]  /*71e0*/  MUFU.TANH R176, R20 ;  /* 0x0000001400b07308 */ /* 0x000ab00000002400 */
[----:B------:R-:W-:Y:S02]  /*71f0*/  FMUL.FTZ R16, R28, c[0x0][0x320] ;  /* 0x0000c8001c107a20 */ /* 0x000fe40000410000 */
[----:B------:R2:W2:Y:S01]  /*7200*/  MUFU.TANH R180, R22 ;  /* 0x0000001600b47308 */ /* 0x0004a20000002400 */
[----:B------:R-:W-:Y:S02]  /*7210*/  FMUL.FTZ R15, R29, c[0x0][0x320] ;  /* 0x0000c8001d0f7a20 */ /* 0x000fe40000410000 */
[----:B-1----:R-:W-:Y:S02]  /*7220*/  FMUL.FTZ R18, R31, c[0x0][0x320] ;  /* 0x0000c8001f127a20 */ /* 0x002fe40000410000 */
[----:B---3--:R-:W-:Y:S02]  /*7230*/  FMUL.FTZ R19, R24, c[0x0][0x320] ;  /* 0x0000c80018137a20 */ /* 0x008fe40000410000 */
[----:B------:R-:W-:Y:S02]  /*7240*/  FMUL.FTZ R14, R32, c[0x0][0x320] ;  /* 0x0000c800200e7a20 */ /* 0x000fe40000410000 */
[----:B------:R-:W-:Y:S01]  /*7250*/  FMUL.FTZ R13, R33, c[0x0][0x320] ;  /* 0x0000c800210d7a20 */ /* 0x000fe20000410000 */
[----:B------:R1:W3:Y:S01]  /*7260*/  MUFU.TANH R179, R23 ;  /* 0x0000001700b37308 */ /* 0x0002e20000002400 */
[----:B------:R-:W-:Y:S02]  /*7270*/  FMUL.FTZ R4, R34, c[0x0][0x320] ;  /* 0x0000c80022047a20 */ /* 0x000fe40000410000 */
[----:B------:R-:W-:Y:S02]  /*7280*/  FMUL.FTZ R0, R35, c[0x0][0x320] ;  /* 0x0000c80023007a20 */ /* 0x000fe40000410000 */
[----:B-----5:R-:W-:Y:S05]  /*7290*/  FMUL.FTZ R20, R30, c[0x0][0x320] ;  /* 0x0000c8001e147a20 */ /* 0x020fea0000410000 */
[----:B------:R3:W3:Y:S01]  /*72a0*/  MUFU.TANH R182, R12 ;  /* 0x0000000c00b67308 */ /* 0x0006e20000002400 */
[----:B--2---:R-:W-:Y:S09]  /*72b0*/  FMUL.FTZ R22, R27, c[0x0][0x320] ;  /* 0x0000c8001b167a20 */ /* 0x004ff20000410000 */
[----:B------:R-:W2:Y:S01]  /*72c0*/  MUFU.TANH R21, R21 ;  /* 0x0000001500157308 */ /* 0x000ea20000002400 */
[----:B-1----:R-:W-:Y:S09]  /*72d0*/  FMUL.FTZ R23, R26, c[0x0][0x320] ;  /* 0x0000c8001a177a20 */ /* 0x002ff20000410000 */
[----:B------:R-:W1:Y:S10]  /*72e0*/  MUFU.TANH R19, R19 ;  /* 0x0000001300137308 */ /* 0x000e740000002400 */
        /* <DEDUP_REMOVED lines=10> */
[----:B------:R1:W1:Y:S02]  /*7390*/  MUFU.TANH R3, R0 ;  /* 0x0000000000037308 */ /* 0x0002640000002400 */
[----:B-1234-:R-:W-:-:S05]  /*73a0*/  @P0 BRA `(.L_x_5) ;  /* 0xffffe5d000000947 */ /* 0x01efca000383ffff */
.L_x_4:
[----:B----4-:R-:W2:Y:S01]  /*73b0*/  LDL.LU R9, [R1+0x64] ;  /* 0x0000640001097983 */ /* 0x010ea20000300800 */
[----:B------:R-:W-:Y:S01]  /*73c0*/  FMNMX.FTZ R132, R184, R133, !PT ;  /* 0x00000085b8847209 */ /* 0x000fe20007810000 */
[----:B------:R-:W-:Y:S01]  /*73d0*/  UIADD3 UR4, UR8, -0x1, URZ ;  /* 0xffffffff08047890 */ /* 0x000fe2000fffe03f */
[----:B------:R-:W-:Y:S01]  /*73e0*/  ISETP.LT.AND P0, PT, RZ, UR8, PT ;  /* 0x00000008ff007c0c */ /* 0x000fe2000bf01270 */
[----:B------:R-:W3:Y:S01]  /*73f0*/  LDL.LU R8, [R1+0x48] ;  /* 0x0000480001087983 */ /* 0x000ee20000300800 */
[----:B------:R-:W-:Y:S03]  /*7400*/  FMNMX.FTZ R132, R186, R132, !PT ;  /* 0x00000084ba847209 */ /* 0x000fe60007810000 */
[----:B------:R-:W4:Y:S01]  /*7410*/  LDL.LU R12, [R1+0x50] ;  /* 0x00005000010c7983 */ /* 0x000f220000300800 */
[----:B------:R-:W-:Y:S01]  /*7420*/  FMNMX.FTZ R132, R185, R132, !PT ;  /* 0x00000084b9847209 */ /* 0x000fe20007810000 */
[----:B------:R-:W-:Y:S02]  /*7430*/  UMOV UR8, UR4 ;  /* 0x0000000400087c82 */ /* 0x000fe40008000000 */
[----:B------:R-:W5:Y:S01]  /*7440*/  LDL.LU R10, [R1+0x4c] ;  /* 0x00004c00010a7983 */ /* 0x000f620000300800 */
[----:B------:R-:W-:Y:S03]  /*7450*/  FMNMX.FTZ R132, R183, R132, !PT ;  /* 0x00000084b7847209 */ /* 0x000fe60007810000 */
[----:B------:R-:W0:Y:S01]  /*7460*/  LDGDEPBAR ;  /* 0x00000000000079af */ /* 0x000e220000000000 */
[----:B------:R-:W-:Y:S04]  /*7470*/  FMNMX.FTZ R132, R182, R132, !PT ;  /* 0x00000084b6847209 */ /* 0x000fe80007810000 */
        /* <DEDUP_REMOVED lines=10> */
[----:B------:R-:W-:Y:S05]  /*7520*/  FMNMX.FTZ R132, R13, R132, !PT ;  /* 0x000000840d847209 */ /* 0x000fea0007810000 */
[----:B------:R-:W1:Y:S02]  /*7530*/  SHFL.BFLY PT, R0, R132, 0x2, 0x1f ;  /* 0x0c401f0084007f89 */ /* 0x000e6400000e0000 */
[----:B-1----:R-:W-:Y:S06]  /*7540*/  FMNMX.FTZ R132, R132, R0, !PT ;  /* 0x0000000084847209 */ /* 0x002fec0007810000 */
[----:B------:R-:W1:Y:S02]  /*7550*/  SHFL.BFLY PT, R0, R132, 0x1, 0x1f ;  /* 0x0c201f0084007f89 */ /* 0x000e6400000e0000 */
[----:B-1----:R-:W-:Y:S05]  /*7560*/  FMNMX.FTZ R132, R132, R0, !PT ;  /* 0x0000000084847209 */ /* 0x002fea0007810000 */
[C---:B------:R-:W-:Y:S02]  /*7570*/  FADD.FTZ R0, -R132.reuse, R133 ;  /* 0x0000008584007221 */ /* 0x040fe40000010100 */
[----:B------:R-:W-:Y:S02]  /*7580*/  FMUL.FTZ R2, R132, c[0x0][0x2d0] ;  /* 0x0000b40084027a20 */ /* 0x000fe40000410000 */
[----:B------:R-:W-:Y:S02]  /*7590*/  FMUL.FTZ R0, R0, c[0x0][0x2d0] ;  /* 0x0000b40000007a20 */ /* 0x000fe40000410000 */
[--C-:B------:R-:W-:Y:S02]  /*75a0*/  FFMA.FTZ R184, R184, c[0x0][0x2d0], -R2.reuse ;  /* 0x0000b400b8b87a23 */ /* 0x100fe40000010802 */
[--C-:B------:R-:W-:Y:S01]  /*75b0*/  FFMA.FTZ R26, R176, c[0x0][0x2d0], -R2.reuse ;  /* 0x0000b400b01a7a23 */ /* 0x100fe20000010802 */
[----:B------:R-:W1:Y:S01]  /*75c0*/  MUFU.EX2 R6, R0 ;  /* 0x0000000000067308 */ /* 0x000e620000000800 */
[--C-:B------:R-:W-:Y:S02]  /*75d0*/  FFMA.FTZ R5, R186, c[0x0][0x2d0], -R2.reuse ;  /* 0x0000b400ba057a23 */ /* 0x100fe40000010802 */
[--C-:B------:R-:W-:Y:S02]  /*75e0*/  FFMA.FTZ R7, R185, c[0x0][0x2d0], -R2.reuse ;  /* 0x0000b400b9077a23 */ /* 0x100fe40000010802 */
[--C-:B------:R-:W-:Y:S02]  /*75f0*/  FFMA.FTZ R183, R183, c[0x0][0x2d0], -R2.reuse ;  /* 0x0000b400b7b77a23 */ /* 0x100fe40000010802 */
[--C-:B------:R-:W-:Y:S02]  /*7600*/  FFMA.FTZ R186, R182, c[0x0][0x2d0], -R2.reuse ;  /* 0x0000b400b6ba7a23 */ /* 0x100fe40000010802 */
[--C-:B------:R-:W-:Y:S01]  /*7610*/  FFMA.FTZ R182, R178, c[0x0][0x2d0], -R2.reuse ;  /* 0x0000b400b2b67a23 */ /* 0x100fe20000010802 */
[----:B------:R-:W2:Y:S01]  /*7620*/  MUFU.EX2 R176, R184 ;  /* 0x000000b800b07308 */ /* 0x000ea20000000800 */
        /* <DEDUP_REMOVED lines=9> */
[----:B------:R-:W-:Y:S02]  /*76c0*/  FFMA.FTZ R11, R19, c[0x0][0x2d0], -R2 ;  /* 0x0000b400130b7a23 */ /* 0x000fe40000010802 */
[C---:B-1----:R-:W-:Y:S01]  /*76d0*/  FMUL.FTZ R32, R6.reuse, R136 ;  /* 0x0000008806207220 */ /* 0x042fe20000410000 */
[----:B------:R-:W1:Y:S01]  /*76e0*/  MUFU.EX2 R7, R7 ;  /* 0x0000000700077308 */ /* 0x000e620000000800 */
[C---:B------:R-:W-:Y:S02]  /*76f0*/  FMUL.FTZ R33, R6.reuse, R137 ;  /* 0x0000008906217220 */ /* 0x040fe40000410000 */
[C---:B------:R-:W-:Y:S01]  /*7700*/  FMUL.FTZ R13, R6.reuse, R157 ;  /* 0x0000009d060d7220 */ /* 0x040fe20000410000 */
[----:B------:R-:W-:Y:S01]  /*7710*/  MOV R157, R28 ;  /* 0x0000001c009d7202 */ /* 0x000fe20000000f00 */
[C---:B------:R-:W-:Y:S02]  /*7720*/  FMUL.FTZ R28, R6.reuse, R140 ;  /* 0x0000008c061c7220 */ /* 0x040fe40000410000 */
[C---:B------:R-:W-:Y:S02]  /*7730*/  FMUL.FTZ R16, R6.reuse, R152 ;  /* 0x0000009806107220 */ /* 0x040fe40000410000 */
[C---:B------:R-:W-:Y:S01]  /*7740*/  FMUL.FTZ R17, R6.reuse, R153 ;  /* 0x0000009906117220 */ /* 0x040fe20000410000 */
[----:B------:R-:W1:Y:S01]  /*7750*/  MUFU.EX2 R178, R183 ;  /* 0x000000b700b27308 */ /* 0x000e620000000800 */
[----:B------:R-:W-:Y:S01]  /*7760*/  MOV R153, R29 ;  /* 0x0000001d00997202 */ /* 0x000fe20000000f00 */
[C---:B------:R-:W-:Y:S02]  /*7770*/  FMUL.FTZ R29, R6.reuse, R141 ;  /* 0x0000008d061d7220 */ /* 0x040fe40000410000 */
[C---:B------:R-:W-:Y:S01]  /*7780*/  FMUL.FTZ R21, R6.reuse, R149 ;  /* 0x0000009506157220 */ /* 0x040fe20000410000 */
[----:B------:R-:W-:Y:S01]  /*7790*/  MOV R149, R31 ;  /* 0x0000001f00957202 */ /* 0x000fe20000000f00 */
[C---:B------:R-:W-:Y:S02]  /*77a0*/  FMUL.FTZ R36, R6.reuse, R36 ;  /* 0x0000002406247220 */ /* 0x040fe40000410000 */
        /* <DEDUP_REMOVED lines=47> */
[----:B--2---:R-:W-:Y:S01]  /*7aa0*/  FFMA.FTZ R0, R6, R9, R176 ;  /* 0x0000000906007223 */ /* 0x004fe200000100b0 */
[C---:B------:R-:W-:Y:S01]  /*7ab0*/  F2FP.PACK_AB R176, R5.reuse, R176 ;  /* 0x000000b005b0723e */ /* 0x040fe200000000ff */
[----:B------:R-:W2:Y:S02]  /*7ac0*/  LDL.LU R9, [R1+0x84] ;  /* 0x0000840001097983 */ /* 0x000ea40000300800 */
[----:B------:R-:W-:Y:S04]  /*7ad0*/  FADD.FTZ R0, R5, R0 ;  /* 0x0000000005007221 */ /* 0x000fe80000010000 */
[----:B-1----:R-:W-:Y:S04]  /*7ae0*/  FADD.FTZ R0, R7, R0 ;  /* 0x0000000007007221 */ /* 0x002fe80000010000 */
[----:B------:R-:W-:Y:S01]  /*7af0*/  FADD.FTZ R183, R178, R0 ;  /* 0x00000000b2b77221 */ /* 0x000fe20000010000 */
[----:B---3--:R-:W-:Y:S02]  /*7b00*/  FMNMX.FTZ R0, R8, R134, !PT ;  /* 0x0000008608007209 */ /* 0x008fe40007810000 */
[----:B------:R-:W-:Y:S02]  /*7b10*/  F2FP.PACK_AB R178, R178, R7 ;  /* 0x00000007b2b2723e */ /* 0x000fe400000000ff */
[----:B----4-:R-:W-:Y:S04]  /*7b20*/  FMNMX.FTZ R0, R12, R0, !PT ;  /* 0x000000000c007209 */ /* 0x010fe80007810000 */
[----:B-----5:R-:W-:Y:S04]  /*7b30*/  FMNMX.FTZ R0, R10, R0, !PT ;  /* 0x000000000a007209 */ /* 0x020fe80007810000 */
        /* <DEDUP_REMOVED lines=18> */
[----:B------:R-:W-:Y:S01]  /*7c60*/  FMUL.FTZ R5, R2, c[0x0][0x2d0] ;  /* 0x0000b40002057a20 */ /* 0x000fe20000410000 */
[----:B------:R-:W-:Y:S01]  /*7c70*/  MUFU.EX2 R134, R181 ;  /* 0x000000b500867308 */ /* 0x000fe20000000800 */
[----:B------:R-:W-:Y:S02]  /*7c80*/  FMUL.FTZ R0, R0, c[0x0][0x2d0] ;  /* 0x0000b40000007a20 */ /* 0x000fe40000410000 */
[--C-:B------:R-:W-:Y:S02]  /*7c90*/  FFMA.FTZ R8, R8, c[0x0][0x2d0], -R5.reuse ;  /* 0x0000b40008087a23 */ /* 0x100fe40000010805 */
[--C-:B------:R-:W-:Y:S02]  /*7ca0*/  FFMA.FTZ R7, R12, c[0x0][0x2d0], -R5.reuse ;  /* 0x0000b4000c077a23 */ /* 0x100fe40000010805 */
        /* <DEDUP_REMOVED lines=8> */
[----:B------:R-:W-:Y:S01]  /*7d30*/  MUFU.EX2 R8, R8 ;  /* 0x0000000800087308 */ /* 0x000fe20000000800 */
[--C-:B------:R-:W-:Y:S02]  /*7d40*/  FFMA.FTZ R14, R22, c[0x0][0x2d0], -R5.reuse ;  /* 0x0000b400160e7a23 */ /* 0x100fe40000010805 */
[--C-:B------:R-:W-:Y:S02]  /*7d50*/  FFMA.FTZ R18, R18, c[0x0][0x2d0], -R5.reuse ;  /* 0x0000b40012127a23 */ /* 0x100fe40000010805 */
[--C-:B------:R-:W-:Y:S02]  /*7d60*/  FFMA.FTZ R19, R4, c[0x0][0x2d0], -R5.reuse ;  /* 0x0000b40004137a23 */ /* 0x100fe40000010805 */
[C---:B------:R-:W-:Y:S01]  /*7d70*/  FMUL.FTZ R4, R6.reuse, R164 ;  /* 0x000000a406047220 */ /* 0x040fe20000410000 */
[----:B------:R-:W-:Y:S01]  /*7d80*/  MOV R164, R15 ;  /* 0x0000000f00a47202 */ /* 0x000fe20000000f00 */
[C---:B------:R-:W-:Y:S01]  /*7d90*/  FMUL.FTZ R12, R6.reuse, R156 ;  /* 0x0000009c060c7220 */ /* 0x040fe20000410000 */
[----:B------:R-:W3:Y:S01]  /*7da0*/  MUFU.EX2 R7, R7 ;  /* 0x0000000700077308 */ /* 0x000ee20000000800 */
[C---:B------:R-:W-:Y:S01]  /*7db0*/  FMUL.FTZ R20, R6.reuse, R148 ;  /* 0x0000009406147220 */ /* 0x040fe20000410000 */
[----:B------:R-:W-:Y:S01]  /*7dc0*/  MOV R156, R25 ;  /* 0x00000019009c7202 */ /* 0x000fe20000000f00 */
[----:B------:R-:W-:Y:S01]  /*7dd0*/  FMUL.FTZ R25, R6, R145 ;  /* 0x0000009106197220 */ /* 0x000fe20000410000 */
[----:B------:R-:W-:Y:S01]  /*7de0*/  MOV R148, R11 ;  /* 0x0000000b00947202 */ /* 0x000fe20000000f00 */
[C---:B-1----:R-:W-:Y:S02]  /*7df0*/  FMUL.FTZ R34, R0.reuse, R138 ;  /* 0x0000008a00227220 */ /* 0x042fe40000410000 */
[----:B------:R-:W-:Y:S02]  /*7e00*/  FMUL.FTZ R35, R0, R139 ;  /* 0x0000008b00237220 */ /* 0x000fe40000410000 */
[----:B------:R-:W1:Y:S01]  /*7e10*/  LDSM.16.MT88.4 R136, [R248+0x100] ;  /* 0x00010000f888783b */ /* 0x000e620000004200 */
[----:B------:R-:W4:Y:S01]  /*7e20*/  MUFU.EX2 R179, R133 ;  /* 0x0000008500b37308 */ /* 0x000f220000000800 */
[--C-:B------:R-:W-:Y:S02]  /*7e30*/  FFMA.FTZ R190, R190, c[0x0][0x2d0], -R5.reuse ;  /* 0x0000b400bebe7a23 */ /* 0x100fe40000010805 */
[--C-:B------:R-:W-:Y:S02]  /*7e40*/  FFMA.FTZ R189, R189, c[0x0][0x2d0], -R5.reuse ;  /* 0x0000b400bdbd7a23 */ /* 0x100fe40000010805 */
[--C-:B------:R-:W-:Y:S02]  /*7e50*/  FFMA.FTZ R188, R188, c[0x0][0x2d0], -R5.reuse ;  /* 0x0000b400bcbc7a23 */ /* 0x100fe40000010805 */
[----:B------:R-:W-:Y:S02]  /*7e60*/  FFMA.FTZ R187, R187, c[0x0][0x2d0], -R5 ;  /* 0x0000b400bbbb7a23 */ /* 0x000fe40000010805 */
[----:B------:R-:W-:Y:S01]  /*7e70*/  FMUL.FTZ R5, R6, R165 ;  /* 0x000000a506057220 */ /* 0x000fe20000410000 */
[----:B------:R-:W5:Y:S01]  /*7e80*/  MUFU.EX2 R191, R191 ;  /* 0x000000bf00bf7308 */ /* 0x000f620000000800 */
[C---:B------:R-:W-:Y:S01]  /*7e90*/  FMUL.FTZ R11, R0.reuse, R163 ;  /* 0x000000a3000b7220 */ /* 0x040fe20000410000 */
[----:B------:R-:W-:Y:S01]  /*7ea0*/  MOV R165, R19 ;  /* 0x0000001300a57202 */ /* 0x000fe20000000f00 */
[C---:B------:R-:W-:Y:S01]  /*7eb0*/  FMUL.FTZ R15, R0.reuse, R159 ;  /* 0x0000009f000f7220 */ /* 0x040fe20000410000 */
[C---:B---3--:R-:W-:Y:S01]  /*7ec0*/  F2FP.PACK_AB R177, R7.reuse, R8 ;  /* 0x0000000807b1723e */ /* 0x048fe200000000ff */
[C---:B------:R-:W-:Y:S01]  /*7ed0*/  FMUL.FTZ R19, R0.reuse, R155 ;  /* 0x0000009b00137220 */ /* 0x040fe20000410000 */
[----:B------:R-:W-:Y:S01]  /*7ee0*/  MOV R163, R27 ;  /* 0x0000001b00a37202 */ /* 0x000fe20000000f00 */
[C---:B------:R-:W-:Y:S02]  /*7ef0*/  FMUL.FTZ R22, R0.reuse, R150 ;  /* 0x0000009600167220 */ /* 0x040fe40000410000 */
[C---:B------:R-:W-:Y:S01]  /*7f00*/  FMUL.FTZ R23, R0.reuse, R151 ;  /* 0x0000009700177220 */ /* 0x040fe20000410000 */
[----:B------:R-:W-:Y:S01]  /*7f10*/  MUFU.EX2 R148, R148 ;  /* 0x0000009400947308 */ /* 0x000fe20000000800 */
[C---:B------:R-:W-:Y:S02]  /*7f20*/  FMUL.FTZ R27, R0.reuse, R147 ;  /* 0x00000093001b7220 */ /* 0x040fe40000410000 */
[C---:B------:R-:W-:Y:S02]  /*7f30*/  FMUL.FTZ R31, R0.reuse, R143 ;  /* 0x0000008f001f7220 */ /* 0x040fe40000410000 */
[C---:B------:R-:W-:Y:S02]  /*7f40*/  FMUL.FTZ R38, R0.reuse, R38 ;  /* 0x0000002600267220 */ /* 0x040fe40000410000 */
[C---:B------:R-:W-:Y:S02]  /*7f50*/  FMUL.FTZ R39, R0.reuse, R39 ;  /* 0x0000002700277220 */ /* 0x040fe40000410000 */
[C---:B------:R-:W-:Y:S01]  /*7f60*/  FMUL.FTZ R42, R0.reuse, R42 ;  /* 0x0000002a002a7220 */ /* 0x040fe20000410000 */
[----:B------:R-:W3:Y:S01]  /*7f70*/  MUFU.EX2 R133, R186 ;  /* 0x000000ba00857308 */ /* 0x000ee20000000800 */
[C---:B------:R-:W-:Y:S02]  /*7f80*/  FMUL.FTZ R43, R0.reuse, R43 ;  /* 0x0000002b002b7220 */ /* 0x040fe40000410000 */
[C---:B------:R-:W-:Y:S02]  /*7f90*/  FMUL.FTZ R46, R0.reuse, R46 ;  /* 0x0000002e002e7220 */ /* 0x040fe40000410000 */
[C---:B------:R-:W-:Y:S02]  /*7fa0*/  FMUL.FTZ R47, R0.reuse, R47 ;  /* 0x0000002f002f7220 */ /* 0x040fe40000410000 */
        /* <DEDUP_REMOVED lines=47> */
[----:B--2---:R-:W-:Y:S02]  /*82a0*/  FFMA.FTZ R3, R0, R9, R8 ;  /* 0x0000000900037223 */ /* 0x004fe40000010008 */
[C---:B------:R-:W-:Y:S01]  /*82b0*/  FMUL.FTZ R8, R6.reuse, R160 ;  /* 0x000000a006087220 */ /* 0x040fe20000410000 */
[----:B------:R-:W-:Y:S01]  /*82c0*/  MOV R160, R18 ;  /* 0x0000001200a07202 */ /* 0x000fe20000000f00 */
[----:B------:R-:W-:Y:S02]  /*82d0*/  FADD.FTZ R3, R7, R3 ;  /* 0x0000000307037221 */ /* 0x000fe40000010000 */
[C---:B------:R-:W-:Y:S01]  /*82e0*/  FMUL.FTZ R9, R6.reuse, R161 ;  /* 0x000000a106097220 */ /* 0x040fe20000410000 */
[----:B------:R-:W-:Y:S01]  /*82f0*/  MOV R161, R24 ;  /* 0x0000001800a17202 */ /* 0x000fe20000000f00 */
[----:B----4-:R-:W-:Y:S01]  /*8300*/  FADD.FTZ R152, R179, R3 ;  /* 0x00000003b3987221 */ /* 0x010fe20000010000 */
[----:B-----5:R-:W-:Y:S01]  /*8310*/  F2FP.PACK_AB R179, R191, R179 ;  /* 0x000000b3bfb3723e */ /* 0x020fe200000000ff */
[----:B------:R-:W-:Y:S01]  /*8320*/  FMUL.FTZ R24, R6, R144 ;  /* 0x0000009006187220 */ /* 0x000fe20000410000 */
[----:B------:R-:W-:Y:S01]  /*8330*/  MUFU.EX2 R181, R161 ;  /* 0x000000a100b57308 */ /* 0x000fe20000000800 */
[C---:B------:R-:W-:Y:S01]  /*8340*/  FMUL.FTZ R6, R0.reuse, R166 ;  /* 0x000000a600067220 */ /* 0x040fe20000410000 */
[----:B------:R-:W-:Y:S01]  /*8350*/  MOV R166, R14 ;  /* 0x0000000e00a67202 */ /* 0x000fe20000000f00 */
[C---:B------:R-:W-:Y:S01]  /*8360*/  FMUL.FTZ R7, R0.reuse, R167 ;  /* 0x000000a700077220 */ /* 0x040fe20000410000 */
[----:B------:R-:W-:Y:S01]  /*8370*/  MOV R167, R10 ;  /* 0x0000000a00a77202 */ /* 0x000fe20000000f00 */
[C---:B------:R-:W-:Y:S02]  /*8380*/  FMUL.FTZ R18, R0.reuse, R154 ;  /* 0x0000009a00127220 */ /* 0x040fe40000410000 */
[C---:B------:R-:W-:Y:S01]  /*8390*/  FMUL.FTZ R10, R0.reuse, R162 ;  /* 0x000000a2000a7220 */ /* 0x040fe20000410000 */
[----:B------:R-:W-:Y:S01]  /*83a0*/  MOV R162, R30 ;  /* 0x0000001e00a27202 */ /* 0x000fe20000000f00 */
[C---:B------:R-:W-:Y:S01]  /*83b0*/  FMUL.FTZ R30, R0.reuse, R142 ;  /* 0x0000008e001e7220 */ /* 0x040fe20000410000 */
[C---:B-1----:R-:W-:Y:S01]  /*83c0*/  HMMA.16816.F32 R4, R176.reuse, R136, R4 ;  /* 0x00000088b004723c */ /* 0x042fe20000001804 */
[----:B------:R-:W-:Y:S01]  /*83d0*/  LDSM.16.MT88.4 R140, [R248+0x900] ;  /* 0x00090000f88c783b */ /* 0x000fe20000004200 */
[----:B------:R-:W-:Y:S03]  /*83e0*/  MUFU.EX2 R144, R182 ;  /* 0x000000b600907308 */ /* 0x000fe60000000800 */
[C---:B------:R-:W-:Y:S01]  /*83f0*/  FMUL.FTZ R14, R0.reuse, R158 ;  /* 0x0000009e000e7220 */ /* 0x040fe20000410000 */
[----:B------:R-:W-:Y:S01]  /*8400*/  MOV R158, R26 ;  /* 0x0000001a009e7202 */ /* 0x000fe20000000f00 */
[----:B------:R-:W-:Y:S01]  /*8410*/  FMUL.FTZ R26, R0, R146 ;  /* 0x00000092001a7220 */ /* 0x000fe20000410000 */
[C---:B------:R-:W-:Y:S01]  /*8420*/  HMMA.16816.F32 R8, R176.reuse, R138, R8 ;  /* 0x0000008ab008723c */ /* 0x040fe20000001808 */
[----:B------:R-:W1:Y:S03]  /*8430*/  LDSM.16.MT88.4 R136, [R249+0x100] ;  /* 0x00010000f988783b */ /* 0x000e660000004200 */
[----:B------:R-:W-:Y:S01]  /*8440*/  MUFU.EX2 R182, R160 ;  /* 0x000000a000b67308 */ /* 0x000fe20000000800 */
[----:B---3--:R-:W-:Y:S09]  /*8450*/  FADD.FTZ R0, R133, R183 ;  /* 0x000000b785007221 */ /* 0x008ff20000010000 */
[----:B------:R-:W2:Y:S10]  /*8460*/  MUFU.EX2 R3, R185 ;  /* 0x000000b900037308 */ /* 0x000eb40000000800 */
[----:B------:R3:W-:Y:S10]  /*8470*/  MUFU.EX2 R183, R166 ;  /* 0x000000a600b77308 */ /* 0x0007f40000000800 */
[----:B------:R-:W-:Y:S01]  /*8480*/  MUFU.EX2 R185, R180 ;  /* 0x000000b400b97308 */ /* 0x000fe20000000800 */
[C---:B--2---:R-:W-:Y:S01]  /*8490*/  FADD.FTZ R0, R3.reuse, R0 ;  /* 0x0000000003007221 */ /* 0x044fe20000010000 */
[C---:B-1----:R-:W-:Y:S03]  /*84a0*/  HMMA.16816.F32 R12, R176.reuse, R136, R12 ;  /* 0x00000088b00c723c */ /* 0x042fe6000000180c */
[----:B------:R-:W-:Y:S05]  /*84b0*/  FADD.FTZ R0, R144, R0 ;  /* 0x0000000090007221 */ /* 0x000fea0000010000 */
[----:B------:R-:W-:Y:S01]  /*84c0*/  MUFU.EX2 R184, R167 ;  /* 0x000000a700b87308 */ /* 0x000fe20000000800 */
[----:B---3--:R-:W-:Y:S01]  /*84d0*/  MOV R166, R149 ;  /* 0x0000009500a67202 */ /* 0x008fe20000000f00 */
[C---:B------:R-:W-:Y:S01]  /*84e0*/  HMMA.16816.F32 R16, R176.reuse, R138, R16 ;  /* 0x0000008ab010723c */ /* 0x040fe20000001810 */
[----:B------:R-:W1:Y:S02]  /*84f0*/  LDSM.16.MT88.4 R136, [R252+0x100] ;  /* 0x00010000fc88783b */ /* 0x000e640000004200 */
[C---:B------:R-:W-:Y:S05]  /*8500*/  FADD.FTZ R0, R134.reuse, R0 ;  /* 0x0000000086007221 */ /* 0x040fea0000010000 */
[----:B------:R-:W-:Y:S01]  /*8510*/  MUFU.EX2 R180, R165 ;  /* 0x000000a500b47308 */ /* 0x000fe20000000800 */
[C---:B-1----:R-:W-:Y:S08]  /*8520*/  HMMA.16816.F32 R20, R176.reuse, R136, R20 ;  /* 0x00000088b014723c */ /* 0x042ff00000001814 */
[C---:B------:R-:W-:Y:S01]  /*8530*/  HMMA.16816.F32 R24, R176.reuse, R138, R24 ;  /* 0x0000008ab018723c */ /* 0x040fe20000001818 */
[----:B------:R-:W1:Y:S07]  /*8540*/  LDSM.16.MT88.4 R136, [R251+0x100] ;  /* 0x00010000fb88783b */ /* 0x000e6e0000004200 */
        /* <DEDUP_REMOVED lines=36> */
[C---:B-1----:R-:W-:Y:S07]  /*8790*/  HMMA.16816.F32 R124, R176.reuse, R136, R124 ;  /* 0x00000088b07c723c */ /* 0x042fee000000187c */
[----:B------:R-:W-:Y:S01]  /*87a0*/  F2FP.PACK_AB R136, R3, R133 ;  /* 0x000000850388723e */ /* 0x000fe200000000ff */
[----:B------:R-:W-:Y:S01]  /*87b0*/  HMMA.16816.F32 R128, R176, R138, R128 ;  /* 0x0000008ab080723c */ /* 0x000fe20000001880 */
[----:B------:R-:W-:Y:S03]  /*87c0*/  MUFU.EX2 R3, R163 ;  /* 0x000000a300037308 */ /* 0x000fe60000000800 */
[----:B------:R-:W-:Y:S03]  /*87d0*/  F2FP.PACK_AB R137, R189, R190 ;  /* 0x000000bebd89723e */ /* 0x000fe600000000ff */
[----:B------:R-:W-:Y:S02]  /*87e0*/  F2FP.PACK_AB R138, R134, R144 ;  /* 0x00000090868a723e */ /* 0x000fe400000000ff */
[----:B------:R-:W1:Y:S02]  /*87f0*/  LDSM.16.MT88.4 R144, [R249+0x900] ;  /* 0x00090000f990783b */ /* 0x000e640000004200 */
[----:B------:R2:W-:Y:S01]  /*8800*/  MUFU.EX2 R134, R162 ;  /* 0x000000a200867308 */ /* 0x0005e20000000800 */
[----:B------:R-:W-:Y:S02]  /*8810*/  F2FP.PACK_AB R139, R187, R188 ;  /* 0x000000bcbb8b723e */ /* 0x000fe400000000ff */
[----:B------:R-:W-:Y:S05]  /*8820*/  F2FP.PACK_AB R177, R182, R181 ;  /* 0x000000b5b6b1723e */ /* 0x000fea00000000ff */
[C---:B------:R-:W-:Y:S02]  /*8830*/  HMMA.16816.F32 R4, R136.reuse, R140, R4 ;  /* 0x0000008c8804723c */ /* 0x040fe40000001804 */
[----:B------:R-:W-:Y:S06]  /*8840*/  MUFU.EX2 R176, R153 ;  /* 0x0000009900b07308 */ /* 0x000fec0000000800 */
[C---:B------:R-:W-:Y:S01]  /*8850*/  HMMA.16816.F32 R8, R136.reuse, R142, R8 ;  /* 0x0000008e8808723c */ /* 0x040fe20000001808 */
[----:B------:R-:W3:Y:S03]  /*8860*/  LDSM.16.MT88.4 R140, [R252+0x900] ;  /* 0x00090000fc8c783b */ /* 0x000ee60000004200 */
[----:B------:R-:W4:Y:S05]  /*8870*/  MUFU.EX2 R133, R158 ;  /* 0x0000009e00857308 */ /* 0x000f2a0000000800 */
[----:B--2---:R-:W-:Y:S05]  /*8880*/  LDSM.16.MT88.4 R160, [R248+0x1900] ;  /* 0x00190000f8a0783b */ /* 0x004fea0000004200 */
[----:B------:R-:W-:Y:S01]  /*8890*/  MUFU.EX2 R178, R156 ;  /* 0x0000009c00b27308 */ /* 0x000fe20000000800 */
[C---:B-1----:R-:W-:Y:S03]  /*88a0*/  HMMA.16816.F32 R12, R136.reuse, R144, R12 ;  /* 0x00000090880c723c */ /* 0x042fe6000000180c */
[----:B----4-:R-:W-:Y:S05]  /*88b0*/  FADD.FTZ R0, R133, R0 ;  /* 0x0000000085007221 */ /* 0x010fea0000010000 */
[C---:B------:R-:W-:Y:S01]  /*88c0*/  HMMA.16816.F32 R16, R136.reuse, R146, R16 ;  /* 0x000000928810723c */ /* 0x040fe20000001810 */
[----:B------:R-:W1:Y:S03]  /*88d0*/  LDSM.16.MT88.4 R144, [R251+0x900] ;  /* 0x00090000fb90783b */ /* 0x000e660000004200 */
[C---:B------:R-:W-:Y:S04]  /*88e0*/  FADD.FTZ R0, R3.reuse, R0 ;  /* 0x0000000003007221 */ /* 0x040fe80000010000 */
[----:B------:R-:W-:Y:S01]  /*88f0*/  FADD.FTZ R0, R148, R0 ;  /* 0x0000000094007221 */ /* 0x000fe20000010000 */
[C---:B---3--:R-:W-:Y:S03]  /*8900*/  HMMA.16816.F32 R20, R136.reuse, R140, R20 ;  /* 0x0000008c8814723c */ /* 0x048fe60000001814 */
[C---:B------:R-:W-:Y:S05]  /*8910*/  FADD.FTZ R0, R134.reuse, R0 ;  /* 0x0000000086007221 */ /* 0x040fea0000010000 */
[C---:B------:R-:W-:Y:S01]  /*8920*/  HMMA.16816.F32 R24, R136.reuse, R142, R24 ;  /* 0x0000008e8818723c */ /* 0x040fe20000001818 */
[----:B------:R-:W2:Y:S07]  /*8930*/  LDSM.16.MT88.4 R140, [R248+0x2900] ;  /* 0x00290000f88c783b */ /* 0x000eae0000004200 */
[C---:B-1----:R-:W-:Y:S08]  /*8940*/  HMMA.16816.F32 R28, R136.reuse, R144, R28 ;  /* 0x00000090881c723c */ /* 0x042ff0000000181c */
[C---:B------:R-:W-:Y:S01]  /*8950*/  HMMA.16816.F32 R32, R136.reuse, R146, R32 ;  /* 0x000000928820723c */ /* 0x040fe20000001820 */
[----:B------:R-:W1:Y:S07]  /*8960*/  LDSM.16.MT88.4 R144, [R249+0x2900] ;  /* 0x00290000f990783b */ /* 0x000e6e0000004200 */
[C---:B--2---:R-:W-:Y:S08]  /*8970*/  HMMA.16816.F32 R36, R136.reuse, R140, R36 ;  /* 0x0000008c8824723c */ /* 0x044ff00000001824 */
        /* <DEDUP_REMOVED lines=33> */
[----:B------:R-:W-:Y:S01]  /*8b90*/  HMMA.16816.F32 R128, R136, R146, R128 ;  /* 0x000000928880723c */ /* 0x000fe20000001880 */
[----:B------:R-:W1:Y:S06]  /*8ba0*/  LDSM.16.MT88.4 R144, [R249+0x1100] ;  /* 0x00110000f990783b */ /* 0x000e6c0000004200 */
[----:B------:R-:W-:Y:S02]  /*8bb0*/  F2FP.PACK_AB R138, R134, R148 ;  /* 0x00000094868a723e */ /* 0x000fe400000000ff */
[----:B------:R-:W3:Y:S01]  /*8bc0*/  LDSM.16.MT88.4 R148, [R252+0x1100] ;  /* 0x00110000fc94783b */ /* 0x000ee20000004200 */
[----:B------:R-:W4:Y:S02]  /*8bd0*/  MUFU.EX2 R134, R164 ;  /* 0x000000a400867308 */ /* 0x000f240000000800 */
[----:B------:R-:W-:Y:S02]  /*8be0*/  F2FP.PACK_AB R136, R3, R133 ;  /* 0x000000850388723e */ /* 0x000fe400000000ff */
[----:B------:R-:W-:Y:S02]  /*8bf0*/  F2FP.PACK_AB R137, R185, R186 ;  /* 0x000000bab989723e */ /* 0x000fe400000000ff */
[----:B------:R-:W-:Y:S04]  /*8c00*/  F2FP.PACK_AB R139, R183, R184 ;  /* 0x000000b8b78b723e */ /* 0x000fe800000000ff */
[----:B------:R-:W5:Y:S03]  /*8c10*/  MUFU.EX2 R3, R166 ;  /* 0x000000a600037308 */ /* 0x000f660000000800 */
[C---:B--2---:R-:W-:Y:S07]  /*8c20*/  HMMA.16816.F32 R4, R136.reuse, R140, R4 ;  /* 0x0000008c8804723c */ /* 0x044fee0000001804 */
[----:B------:R-:W2:Y:S01]  /*8c30*/  MUFU.EX2 R133, R157 ;  /* 0x0000009d00857308 */ /* 0x000ea20000000800 */
[C---:B------:R-:W-:Y:S01]  /*8c40*/  HMMA.16816.F32 R8, R136.reuse, R142, R8 ;  /* 0x0000008e8808723c */ /* 0x040fe20000001808 */
[----:B------:R-:W3:Y:S03]  /*8c50*/  LDSM.16.MT88.4 R140, [R251+0x1100] ;  /* 0x00110000fb8c783b */ /* 0x000ee60000004200 */
[----:B----4-:R-:W-:Y:S04]  /*8c60*/  F2FP.PACK_AB R179, R134, R180 ;  /* 0x000000b486b3723e */ /* 0x010fe800000000ff */
[C---:B-1----:R-:W-:Y:S04]  /*8c70*/  HMMA.16816.F32 R12, R136.reuse, R144, R12 ;  /* 0x00000090880c723c */ /* 0x042fe8000000180c */
[----:B-----5:R-:W-:Y:S04]  /*8c80*/  FADD.FTZ R0, R3, R0 ;  /* 0x0000000003007221 */ /* 0x020fe80000010000 */
[C---:B------:R-:W-:Y:S01]  /*8c90*/  FADD.FTZ R0, R176.reuse, R0 ;  /* 0x00000000b0007221 */ /* 0x040fe20000010000 */
[C---:B------:R-:W-:Y:S01]  /*8ca0*/  HMMA.16816.F32 R16, R136.reuse, R146, R16 ;  /* 0x000000928810723c */ /* 0x040fe20000001810 */
[----:B------:R-:W1:Y:S02]  /*8cb0*/  LDSM.16.MT88.4 R144, [R248+0x3100] ;  /* 0x00310000f890783b */ /* 0x000e640000004200 */
[----:B------:R-:W-:Y:S01]  /*8cc0*/  F2FP.PACK_AB R176, R176, R3 ;  /* 0x00000003b0b0723e */ /* 0x000fe200000000ff */
[----:B------:R-:W-:Y:S02]  /*8cd0*/  FADD.FTZ R3, R191, R152 ;  /* 0x00000098bf037221 */ /* 0x000fe40000010000 */
[----:B--2---:R-:W-:Y:S02]  /*8ce0*/  FADD.FTZ R0, R133, R0 ;  /* 0x0000000085007221 */ /* 0x004fe40000010000 */
[C---:B---3--:R-:W-:Y:S01]  /*8cf0*/  HMMA.16816.F32 R20, R136.reuse, R148, R20 ;  /* 0x000000948814723c */ /* 0x048fe20000001814 */
[----:B------:R-:W-:Y:S03]  /*8d00*/  LDSM.16.MT88.4 R152, [R249+0x1900] ;  /* 0x00190000f998783b */ /* 0x000fe60000004200 */
[C---:B------:R-:W-:Y:S01]  /*8d10*/  FADD.FTZ R0, R178.reuse, R0 ;  /* 0x00000000b2007221 */ /* 0x040fe20000010000 */
[----:B------:R-:W-:Y:S02]  /*8d20*/  F2FP.PACK_AB R178, R178, R133 ;  /* 0x00000085b2b2723e */ /* 0x000fe400000000ff */
[----:B------:R-:W-:Y:S01]  /*8d30*/  MOV R133, R132 ;  /* 0x0000008400857202 */ /* 0x000fe20000000f00 */
[C---:B------:R-:W-:Y:S01]  /*8d40*/  HMMA.16816.F32 R24, R136.reuse, R150, R24 ;  /* 0x000000968818723c */ /* 0x040fe20000001818 */
[----:B------:R-:W2:Y:S07]  /*8d50*/  LDSM.16.MT88.4 R148, [R249+0x3100] ;  /* 0x00310000f994783b */ /* 0x000eae0000004200 */
[C---:B------:R-:W-:Y:S01]  /*8d60*/  HMMA.16816.F32 R28, R136.reuse, R140, R28 ;  /* 0x0000008c881c723c */ /* 0x040fe2000000181c */
[----:B------:R3:W-:Y:S07]  /*8d70*/  STL [R1+0x64], R0 ;  /* 0x0000640001007387 */ /* 0x0007ee0000100800 */
[C---:B------:R-:W-:Y:S01]  /*8d80*/  HMMA.16816.F32 R32, R136.reuse, R142, R32 ;  /* 0x0000008e8820723c */ /* 0x040fe20000001820 */
[----:B------:R-:W4:Y:S07]  /*8d90*/  LDSM.16.MT88.4 R140, [R252+0x3100] ;  /* 0x00310000fc8c783b */ /* 0x000f2e0000004200 */
[C---:B-1----:R-:W-:Y:S08]  /*8da0*/  HMMA.16816.F32 R36, R136.reuse, R144, R36 ;  /* 0x000000908824723c */ /* 0x042ff00000001824 */
[C---:B------:R-:W-:Y:S01]  /*8db0*/  HMMA.16816.F32 R40, R136.reuse, R146, R40 ;  /* 0x000000928828723c */ /* 0x040fe20000001828 */
[----:B------:R-:W1:Y:S03]  /*8dc0*/  LDSM.16.MT88.4 R144, [R251+0x3100] ;  /* 0x00310000fb90783b */ /* 0x000e660000004200 */
[----:B---3--:R-:W-:Y:S04]  /*8dd0*/  FADD.FTZ R0, R190, R3 ;  /* 0x00000003be007221 */ /* 0x008fe80000010000 */
[C---:B--2---:R-:W-:Y:S04]  /*8de0*/  HMMA.16816.F32 R44, R136.reuse, R148, R44 ;  /* 0x00000094882c723c */ /* 0x044fe8000000182c */
[----:B------:R-:W-:Y:S04]  /*8df0*/  FADD.FTZ R0, R189, R0 ;  /* 0x00000000bd007221 */ /* 0x000fe80000010000 */
[C---:B------:R-:W-:Y:S01]  /*8e00*/  HMMA.16816.F32 R48, R136.reuse, R150, R48 ;  /* 0x000000968830723c */ /* 0x040fe20000001830 */
[----:B------:R-:W2:Y:S03]  /*8e10*/  LDSM.16.MT88.4 R148, [R248+0x5100] ;  /* 0x00510000f894783b */ /* 0x000ea60000004200 */
[----:B------:R-:W-:Y:S04]  /*8e20*/  FADD.FTZ R0, R188, R0 ;  /* 0x00000000bc007221 */ /* 0x000fe80000010000 */
[C---:B----4-:R-:W-:Y:S04]  /*8e30*/  HMMA.16816.F32 R52, R136.reuse, R140, R52 ;  /* 0x0000008c8834723c */ /* 0x050fe80000001834 */
[----:B------:R-:W-:Y:S04]  /*8e40*/  FADD.FTZ R0, R187, R0 ;  /* 0x00000000bb007221 */ /* 0x000fe80000010000 */
[C---:B------:R-:W-:Y:S01]  /*8e50*/  HMMA.16816.F32 R56, R136.reuse, R142, R56 ;  /* 0x0000008e8838723c */ /* 0x040fe20000001838 */
[----:B------:R-:W3:Y:S03]  /*8e60*/  LDSM.16.MT88.4 R140, [R249+0x5100] ;  /* 0x00510000f98c783b */ /* 0x000ee60000004200 */
[----:B------:R-:W-:Y:S04]  /*8e70*/  FADD.FTZ R0, R186, R0 ;  /* 0x00000000ba007221 */ /* 0x000fe80000010000 */
[----:B------:R-:W-:Y:S01]  /*8e80*/  FADD.FTZ R0, R185, R0 ;  /* 0x00000000b9007221 */ /* 0x000fe20000010000 */
[C---:B-1----:R-:W-:Y:S03]  /*8e90*/  HMMA.16816.F32 R60, R136.reuse, R144, R60 ;  /* 0x00000090883c723c */ /* 0x042fe6000000183c */
[----:B------:R-:W-:Y:S04]  /*8ea0*/  FADD.FTZ R0, R184, R0 ;  /* 0x00000000b8007221 */ /* 0x000fe80000010000 */
[----:B------:R-:W-:Y:S01]  /*8eb0*/  FADD.FTZ R0, R183, R0 ;  /* 0x00000000b7007221 */ /* 0x000fe20000010000 */
[C---:B------:R-:W-:Y:S01]  /*8ec0*/  HMMA.16816.F32 R64, R136.reuse, R146, R64 ;  /* 0x000000928840723c */ /* 0x040fe20000001840 */
[----:B------:R-:W1:Y:S03]  /*8ed0*/  LDSM.16.MT88.4 R144, [R252+0x5100] ;  /* 0x00510000fc90783b */ /* 0x000e660000004200 */
[----:B------:R-:W-:Y:S04]  /*8ee0*/  FADD.FTZ R0, R181, R0 ;  /* 0x00000000b5007221 */ /* 0x000fe80000010000 */
[C---:B--2---:R-:W-:Y:S04]  /*8ef0*/  HMMA.16816.F32 R68, R136.reuse, R148, R68 ;  /* 0x000000948844723c */ /* 0x044fe80000001844 */
[----:B------:R-:W-:Y:S04]  /*8f00*/  FADD.FTZ R0, R182, R0 ;  /* 0x00000000b6007221 */ /* 0x000fe80000010000 */
[C---:B------:R-:W-:Y:S01]  /*8f10*/  HMMA.16816.F32 R72, R136.reuse, R150, R72 ;  /* 0x000000968848723c */ /* 0x040fe20000001848 */
[----:B------:R-:W2:Y:S03]  /*8f20*/  LDSM.16.MT88.4 R148, [R251+0x5100] ;  /* 0x00510000fb94783b */ /* 0x000ea60000004200 */
[----:B------:R-:W-:Y:S04]  /*8f30*/  FADD.FTZ R0, R180, R0 ;  /* 0x00000000b4007221 */ /* 0x000fe80000010000 */
[C---:B---3--:R-:W-:Y:S04]  /*8f40*/  HMMA.16816.F32 R76, R136.reuse, R140, R76 ;  /* 0x0000008c884c723c */ /* 0x048fe8000000184c */
[----:B------:R-:W-:Y:S01]  /*8f50*/  FADD.FTZ R0, R134, R0 ;  /* 0x0000000086007221 */ /* 0x000fe20000010000 */
[----:B------:R-:W-:Y:S03]  /*8f60*/  MOV R134, R2 ;  /* 0x0000000200867202 */ /* 0x000fe60000000f00 */
[C---:B------:R-:W-:Y:S01]  /*8f70*/  HMMA.16816.F32 R80, R136.reuse, R142, R80 ;  /* 0x0000008e8850723c */ /* 0x040fe20000001850 */
[----:B------:R-:W3:Y:S07]  /*8f80*/  LDSM.16.MT88.4 R140, [R248+0x7100] ;  /* 0x00710000f88c783b */ /* 0x000eee0000004200 */
[C---:B-1----:R-:W-:Y:S01]  /*8f90*/  HMMA.16816.F32 R84, R136.reuse, R144, R84 ;  /* 0x000000908854723c */ /* 0x042fe20000001854 */
[----:B------:R-:W-:Y:S07]  /*8fa0*/  STL [R1+0x84], R0 ;  /* 0x0000840001007387 */ /* 0x000fee0000100800 */
[C---:B------:R-:W-:Y:S01]  /*8fb0*/  HMMA.16816.F32 R88, R136.reuse, R146, R88 ;  /* 0x000000928858723c */ /* 0x040fe20000001858 */
[----:B------:R-:W1:Y:S07]  /*8fc0*/  LDSM.16.MT88.4 R144, [R249+0x7100] ;  /* 0x00710000f990783b */ /* 0x000e6e0000004200 */
[C---:B--2---:R-:W-:Y:S08]  /*8fd0*/  HMMA.16816.F32 R92, R136.reuse, R148, R92 ;  /* 0x00000094885c723c */ /* 0x044ff0000000185c */
[C---:B------:R-:W-:Y:S01]  /*8fe0*/  HMMA.16816.F32 R96, R136.reuse, R150, R96 ;  /* 0x000000968860723c */ /* 0x040fe20000001860 */
[----:B------:R-:W2:Y:S07]  /*8ff0*/  LDSM.16.MT88.4 R148, [R252+0x7100] ;  /* 0x00710000fc94783b */ /* 0x000eae0000004200 */
[C---:B---3--:R-:W-:Y:S08]  /*9000*/  HMMA.16816.F32 R100, R136.reuse, R140, R100 ;  /* 0x0000008c8864723c */ /* 0x048ff00000001864 */
[C---:B------:R-:W-:Y:S01]  /*9010*/  HMMA.16816.F32 R104, R136.reuse, R142, R104 ;  /* 0x0000008e8868723c */ /* 0x040fe20000001868 */
[----:B------:R-:W3:Y:S07]  /*9020*/  LDSM.16.MT88.4 R140, [R251+0x7100] ;  /* 0x00710000fb8c783b */ /* 0x000eee0000004200 */
[C---:B-1----:R-:W-:Y:S08]  /*9030*/  HMMA.16816.F32 R108, R136.reuse, R144, R108 ;  /* 0x00000090886c723c */ /* 0x042ff0000000186c */
[C---:B------:R-:W-:Y:S01]  /*9040*/  HMMA.16816.F32 R112, R136.reuse, R146, R112 ;  /* 0x000000928870723c */ /* 0x040fe20000001870 */
[----:B------:R-:W1:Y:S07]  /*9050*/  LDSM.16.MT88.4 R144, [R252+0x1900] ;  /* 0x00190000fc90783b */ /* 0x000e6e0000004200 */
[C---:B--2---:R-:W-:Y:S08]  /*9060*/  HMMA.16816.F32 R116, R136.reuse, R148, R116 ;  /* 0x000000948874723c */ /* 0x044ff00000001874 */
[C---:B------:R-:W-:Y:S08]  /*9070*/  HMMA.16816.F32 R120, R136.reuse, R150, R120 ;  /* 0x000000968878723c */ /* 0x040ff00000001878 */
[C---:B---3--:R-:W-:Y:S08]  /*9080*/  HMMA.16816.F32 R124, R136.reuse, R140, R124 ;  /* 0x0000008c887c723c */ /* 0x048ff0000000187c */
[----:B------:R-:W-:Y:S01]  /*9090*/  HMMA.16816.F32 R128, R136, R142, R128 ;  /* 0x0000008e8880723c */ /* 0x000fe20000001880 */
[----:B------:R-:W2:Y:S07]  /*90a0*/  LDSM.16.MT88.4 R136, [R251+0x1900] ;  /* 0x00190000fb88783b */ /* 0x000eae0000004200 */
[C---:B------:R-:W-:Y:S01]  /*90b0*/  HMMA.16816.F32 R164, R176.reuse, R160, R4 ;  /* 0x000000a0b0a4723c */ /* 0x040fe20000001804 */
[----:B------:R-:W3:Y:S07]  /*90c0*/  LDSM.16.MT88.4 R4, [R248+0x3900] ;  /* 0x00390000f804783b */ /* 0x000eee0000004200 */
[C---:B------:R-:W-:Y:S01]  /*90d0*/  HMMA.16816.F32 R160, R176.reuse, R162, R8 ;  /* 0x000000a2b0a0723c */ /* 0x040fe20000001808 */
[----:B------:R-:W4:Y:S07]  /*90e0*/  LDSM.16.MT88.4 R8, [R249+0x3900] ;  /* 0x00390000f908783b */ /* 0x000f2e0000004200 */
[C---:B------:R-:W-:Y:S01]  /*90f0*/  HMMA.16816.F32 R156, R176.reuse, R152, R12 ;  /* 0x00000098b09c723c */ /* 0x040fe2000000180c */
[----:B------:R-:W5:Y:S07]  /*9100*/  LDSM.16.MT88.4 R12, [R252+0x3900] ;  /* 0x00390000fc0c783b */ /* 0x000f6e0000004200 */
[C---:B------:R-:W-:Y:S01]  /*9110*/  HMMA.16816.F32 R152, R176.reuse, R154, R16 ;  /* 0x0000009ab098723c */ /* 0x040fe20000001810 */
[----:B------:R-:W4:Y:S07]  /*9120*/  LDSM.16.MT88.4 R16, [R251+0x3900] ;  /* 0x00390000fb10783b */ /* 0x000f2e0000004200 */
[C---:B-1----:R-:W-:Y:S08]  /*9130*/  HMMA.16816.F32 R148, R176.reuse, R144, R20 ;  /* 0x00000090b094723c */ /* 0x042ff00000001814 */
[C---:B------:R-:W-:Y:S08]  /*9140*/  HMMA.16816.F32 R144, R176.reuse, R146, R24 ;  /* 0x00000092b090723c */ /* 0x040ff00000001818 */
[C---:B--2---:R-:W-:Y:S08]  /*9150*/  HMMA.16816.F32 R140, R176.reuse, R136, R28 ;  /* 0x00000088b08c723c */ /* 0x044ff0000000181c */
[C---:B------:R-:W-:Y:S08]  /*9160*/  HMMA.16816.F32 R136, R176.reuse, R138, R32 ;  /* 0x0000008ab088723c */ /* 0x040ff00000001820 */
[C---:B---3--:R-:W-:Y:S08]  /*9170*/  HMMA.16816.F32 R36, R176.reuse, R4, R36 ;  /* 0x00000004b024723c */ /* 0x048ff00000001824 */
[C---:B------:R-:W-:Y:S01]  /*9180*/  HMMA.16816.F32 R40, R176.reuse, R6, R40 ;  /* 0x00000006b028723c */ /* 0x040fe20000001828 */
[----:B------:R-:W1:Y:S07]  /*9190*/  LDSM.16.MT88.4 R4, [R248+0x5900] ;  /* 0x00590000f804783b */ /* 0x000e6e0000004200 */
[C---:B----4-:R-:W-:Y:S08]  /*91a0*/  HMMA.16816.F32 R44, R176.reuse, R8, R44 ;  /* 0x00000008b02c723c */ /* 0x050ff0000000182c */
[C---:B------:R-:W-:Y:S01]  /*91b0*/  HMMA.16816.F32 R48, R176.reuse, R10, R48 ;  /* 0x0000000ab030723c */ /* 0x040fe20000001830 */
[----:B------:R-:W2:Y:S07]  /*91c0*/  LDSM.16.MT88.4 R8, [R249+0x5900] ;  /* 0x00590000f908783b */ /* 0x000eae0000004200 */
[C---:B-----5:R-:W-:Y:S08]  /*91d0*/  HMMA.16816.F32 R52, R176.reuse, R12, R52 ;  /* 0x0000000cb034723c */ /* 0x060ff00000001834 */
[C---:B------:R-:W-:Y:S01]  /*91e0*/  HMMA.16816.F32 R56, R176.reuse, R14, R56 ;  /* 0x0000000eb038723c */ /* 0x040fe20000001838 */
[----:B------:R-:W3:Y:S07]  /*91f0*/  LDSM.16.MT88.4 R12, [R252+0x5900] ;  /* 0x00590000fc0c783b */ /* 0x000eee0000004200 */
[C---:B------:R-:W-:Y:S08]  /*9200*/  HMMA.16816.F32 R60, R176.reuse, R16, R60 ;  /* 0x00000010b03c723c */ /* 0x040ff0000000183c */
[C---:B------:R-:W-:Y:S01]  /*9210*/  HMMA.16816.F32 R64, R176.reuse, R18, R64 ;  /* 0x00000012b040723c */ /* 0x040fe20000001840 */
[----:B------:R-:W4:Y:S07]  /*9220*/  LDSM.16.MT88.4 R16, [R251+0x5900] ;  /* 0x00590000fb10783b */ /* 0x000f2e0000004200 */
[C---:B-1----:R-:W-:Y:S08]  /*9230*/  HMMA.16816.F32 R68, R176.reuse, R4, R68 ;  /* 0x00000004b044723c */ /* 0x042ff00000001844 */
        /* <DEDUP_REMOVED lines=8> */
[C---:B----4-:R-:W-:Y:S08]  /*92c0*/  HMMA.16816.F32 R92, R176.reuse, R16, R92 ;  /* 0x00000010b05c723c */ /* 0x050ff0000000185c */
[C---:B------:R-:W-:Y:S01]  /*92d0*/  HMMA.16816.F32 R96, R176.reuse, R18, R96 ;  /* 0x00000012b060723c */ /* 0x040fe20000001860 */
[----:B------:R-:W4:Y:S07]  /*92e0*/  LDSM.16.MT88.4 R16, [R251+0x7900] ;  /* 0x00790000fb10783b */ /* 0x000f2e0000004200 */
[C---:B-1----:R-:W-:Y:S08]  /*92f0*/  HMMA.16816.F32 R100, R176.reuse, R4, R100 ;  /* 0x00000004b064723c */ /* 0x042ff00000001864 */
[C---:B------:R-:W-:Y:S08]  /*9300*/  HMMA.16816.F32 R104, R176.reuse, R6, R104 ;  /* 0x00000006b068723c */ /* 0x040ff00000001868 */
[C---:B--2---:R-:W-:Y:S08]  /*9310*/  HMMA.16816.F32 R108, R176.reuse, R8, R108 ;  /* 0x00000008b06c723c */ /* 0x044ff0000000186c */
[C---:B------:R-:W-:Y:S08]  /*9320*/  HMMA.16816.F32 R112, R176.reuse, R10, R112 ;  /* 0x0000000ab070723c */ /* 0x040ff00000001870 */
[C---:B---3--:R-:W-:Y:S08]  /*9330*/  HMMA.16816.F32 R116, R176.reuse, R12, R116 ;  /* 0x0000000cb074723c */ /* 0x048ff00000001874 */
[C---:B------:R-:W-:Y:S08]  /*9340*/  HMMA.16816.F32 R120, R176.reuse, R14, R120 ;  /* 0x0000000eb078723c */ /* 0x040ff00000001878 */
[C---:B----4-:R-:W-:Y:S08]  /*9350*/  HMMA.16816.F32 R124, R176.reuse, R16, R124 ;  /* 0x00000010b07c723c */ /* 0x050ff0000000187c */
[----:B------:R-:W-:Y:S01]  /*9360*/  HMMA.16816.F32 R128, R176, R18, R128 ;  /* 0x00000012b080723c */ /* 0x000fe20000001880 */
[----:B------:R-:W-:-:S07]  /*9370*/  @P0 BRA `(.L_x_3) ;  /* 0xffffca5000000947 */ /* 0x000fce000383ffff */
.L_x_2:
[----:B------:R-:W2:Y:S04]  /*9380*/  LDL.LU R0, [R1+0x64] ;  /* 0x0000640001007983 */ /* 0x000ea80000300800 */
[----:B------:R-:W1:Y:S01]  /*9390*/  S2R R8, SR_TID.X ;  /* 0x0000000000087919 */ /* 0x000e620000002100 */
[----:B------:R-:W-:Y:S01]  /*93a0*/  MOV R178, c[0x0][0x4e8] ;  /* 0x00013a0000b27a02 */ /* 0x000fe20000000f00 */
[----:B------:R-:W3:Y:S01]  /*93b0*/  S2UR UR7, SR_CTAID.Y ;  /* 0x00000000000779c3 */ /* 0x000ee20000002600 */
[----:B------:R-:W-:Y:S01]  /*93c0*/  ULDC.64 UR4, c[0x0][0x490] ;  /* 0x0001240000047ab9 */ /* 0x000fe20000000a00 */
[----:B------:R-:W4:Y:S04]  /*93d0*/  LDL.LU R3, [R1+0x84] ;  /* 0x0000840001037983 */ /* 0x000f280000300800 */
[----:B------:R-:W4:Y:S01]  /*93e0*/  LDL.LU R9, [R1+0xb4] ;  /* 0x0000b40001097983 */ /* 0x000f220000300800 */
[----:B------:R-:W-:-:S03]  /*93f0*/  ISETP.NE.AND P4, PT, R178, 0x1, PT ;  /* 0x00000001b200780c */ /* 0x000fc60003f85270 */
[----:B------:R-:W4:Y:S01]  /*9400*/  LDL.LU R179, [R1+0xb8] ;  /* 0x0000b80001b37983 */ /* 0x000f220000300800 */
[----:B-1----:R-:W-:-:S04]  /*9410*/  SHF.R.S32.HI R5, RZ, 0x1f, R8 ;  /* 0x0000001fff057819 */ /* 0x002fc80000011408 */
[CC--:B------:R-:W-:Y:S02]  /*9420*/  LEA.HI R177, R5.reuse, R8.reuse, RZ, 0x5 ;  /* 0x0000000805b17211 */ /* 0x0c0fe400078f28ff */
[----:B------:R-:W-:Y:S02]  /*9430*/  LEA.HI R5, R5, R8, RZ, 0x2 ;  /* 0x0000000805057211 */ /* 0x000fe400078f10ff */
[----:B------:R-:W-:Y:S01]  /*9440*/  LOP3.LUT R4, R177, 0xffffffe0, RZ, 0xc0, !PT ;  /* 0xffffffe0b1047812 */ /* 0x000fe200078ec0ff */
[----:B---3--:R-:W-:Y:S01]  /*9450*/  USHF.R.S32.HI UR6, URZ, 0x1f, UR7 ;  /* 0x0000001f3f067899 */ /* 0x008fe20008011407 */
[----:B------:R-:W-:-:S03]  /*9460*/  LOP3.LUT R17, R5, 0xfffffffc, RZ, 0xc0, !PT ;  /* 0xfffffffc05117812 */ /* 0x000fc600078ec0ff */
[----:B------:R-:W-:Y:S01]  /*9470*/  UIMAD UR8, UR6, UR4, URZ ;  /* 0x00000004060872a4 */ /* 0x000fe2000f8e023f */
[----:B------:R-:W-:Y:S01]  /*9480*/  IADD3 R17, -R17, R8, RZ ;  /* 0x0000000811117210 */ /* 0x000fe20007ffe1ff */
[----:B------:R-:W-:Y:S02]  /*9490*/  UIMAD.WIDE.U32 UR10, UR7, UR4, URZ ;  /* 0x00000004070a72a5 */ /* 0x000fe4000f8e003f */
[----:B------:R-:W-:-:S03]  /*94a0*/  UIMAD UR8, UR7, UR5, UR8 ;  /* 0x00000005070872a4 */ /* 0x000fc6000f8e0208 */
[----:B------:R-:W-:Y:S02]  /*94b0*/  ULDC.64 UR4, c[0x0][0x3e8] ;  /* 0x0000fa0000047ab9 */ /* 0x000fe40000000a00 */
[----:B------:R-:W-:Y:S01]  /*94c0*/  UIMAD.WIDE.U32 UR12, UR7, UR4, URZ ;  /* 0x00000004070c72a5 */ /* 0x000fe2000f8e003f */
[----:B------:R-:W-:Y:S06]  /*94d0*/  BAR.SYNC.DEFER_BLOCKING 0x1, 0x100 ;  /* 0x0044000000007b1d */ /* 0x000fec0000010000 */
[----:B--2---:R-:W1:Y:S04]  /*94e0*/  SHFL.BFLY PT, R11, R0, 0x2, 0x1f ;  /* 0x0c401f00000b7f89 */ /* 0x004e6800000e0000 */
[----:B----4-:R-:W2:Y:S01]  /*94f0*/  SHFL.BFLY PT, R6, R3, 0x2, 0x1f ;  /* 0x0c401f0003067f89 */ /* 0x010ea200000e0000 */
[----:B------:R-:W-:Y:S01]  /*9500*/  MOV R15, R9 ;  /* 0x00000009000f7202 */ /* 0x000fe20000000f00 */
[----:B-1----:R-:W-:-:S05]  /*9510*/  FADD.FTZ R11, R11, R0 ;  /* 0x000000000b0b7221 */ /* 0x002fca0000010000 */
[----:B------:R-:W1:Y:S01]  /*9520*/  SHFL.BFLY PT, R0, R11, 0x1, 0x1f ;  /* 0x0c201f000b007f89 */ /* 0x000e6200000e0000 */
[----:B--2---:R-:W-:-:S05]  /*9530*/  FADD.FTZ R6, R6, R3 ;  /* 0x0000000306067221 */ /* 0x004fca0000010000 */
[----:B------:R-:W2:Y:S01]  /*9540*/  SHFL.BFLY PT, R3, R6, 0x1, 0x1f ;  /* 0x0c201f0006037f89 */ /* 0x000ea200000e0000 */
[----:B-1----:R-:W-:Y:S01]  /*9550*/  FADD.FTZ R11, R11, R0 ;  /* 0x000000000b0b7221 */ /* 0x002fe20000010000 */
[----:B------:R-:W-:-:S04]  /*9560*/  MOV R0, RZ ;  /* 0x000000ff00007202 */ /* 0x000fc80000000f00 */
[----:B------:R-:W-:Y:S01]  /*9570*/  FSETP.NE.FTZ.AND P1, PT, R11, RZ, PT ;  /* 0x000000ff0b00720b */ /* 0x000fe20003f35000 */
[----:B--2---:R-:W-:Y:S02]  /*9580*/  FADD.FTZ R6, R6, R3 ;  /* 0x0000000306067221 */ /* 0x004fe40000010000 */
[----:B------:R-:W-:-:S03]  /*9590*/  @P4 IMAD.HI.U32 R3, R9, c[0x0][0x4ec], RZ ;  /* 0x00013b0009034a27 */ /* 0x000fc600078e00ff */
[----:B------:R-:W-:Y:S02]  /*95a0*/  FSETP.NE.FTZ.AND P0, PT, R6, RZ, PT ;  /* 0x000000ff0600720b */ /* 0x000fe40003f15000 */
[----:B------:R-:W-:Y:S02]  /*95b0*/  @P4 SHF.R.U32.HI R15, RZ, c[0x0][0x4f0], R3 ;  /* 0x00013c00ff0f4a19 */ /* 0x000fe40000011603 */
[----:B------:R-:W-:-:S03]  /*95c0*/  IADD3 R3, -R4, R8, RZ ;  /* 0x0000000804037210 */ /* 0x000fc60007ffe1ff */
[----:B------:R-:W1:Y:S01]  /*95d0*/  @P1 MUFU.RCP R0, R11 ;  /* 0x0000000b00001308 */ /* 0x000e620000001000 */
[----:B------:R-:W-:Y:S02]  /*95e0*/  MOV R4, RZ ;  /* 0x000000ff00047202 */ /* 0x000fe40000000f00 */
[----:B------:R-:W-:Y:S02]  /*95f0*/  LOP3.LUT P3, RZ, R3, 0x3, RZ, 0xc0, !PT ;  /* 0x0000000303ff7812 */ /* 0x000fe4000786c0ff */
[----:B------:R-:W-:-:S03]  /*9600*/  IADD3 R7, -R15, RZ, RZ ;  /* 0x000000ff0f077210 */ /* 0x000fc60007ffe1ff */
[----:B------:R-:W2:Y:S01]  /*9610*/  @P0 MUFU.RCP R4, R6 ;  /* 0x0000000600040308 */ /* 0x000ea20000001000 */
[C---:B-1----:R-:W-:Y:S02]  /*9620*/  FMUL.FTZ R85, R0.reuse, R85 ;  /* 0x0000005500557220 */ /* 0x042fe40000410000 */
[C---:B------:R-:W-:Y:S02]  /*9630*/  FMUL.FTZ R84, R0.reuse, R84 ;  /* 0x0000005400547220 */ /* 0x040fe40000410000 */
[C---:B------:R-:W-:Y:S02]  /*9640*/  FMUL.FTZ R176, R0.reuse, R165 ;  /* 0x000000a500b07220 */ /* 0x040fe40000410000 */
[----:B------:R-:W-:Y:S02]  /*9650*/  FMUL.FTZ R14, R0, R164 ;  /* 0x000000a4000e7220 */ /* 0x000fe40000410000 */
[C---:B--2---:R-:W-:Y:S02]  /*9660*/  FMUL.FTZ R87, R4.reuse, R87 ;  /* 0x0000005704577220 */ /* 0x044fe40000410000 */
[----:B------:R-:W-:-:S02]  /*9670*/  FMUL.FTZ R30, R4, R86 ;  /* 0x00000056041e7220 */ /* 0x000fc40000410000 */
[C---:B------:R-:W-:Y:S02]  /*9680*/  FMUL.FTZ R175, R0.reuse, R161 ;  /* 0x000000a100af7220 */ /* 0x040fe40000410000 */
[C---:B------:R-:W-:Y:S01]  /*9690*/  FMUL.FTZ R20, R0.reuse, R156 ;  /* 0x0000009c00147220 */ /* 0x040fe20000410000 */
[----:B------:R-:W-:Y:S01]  /*96a0*/  F2FP.PACK_AB R30, R87, R30 ;  /* 0x0000001e571e723e */ /* 0x000fe200000000ff */
[C---:B------:R-:W-:Y:S01]  /*96b0*/  FMUL.FTZ R173, R0.reuse, R153 ;  /* 0x0000009900ad7220 */ /* 0x040fe20000410000 */
[----:B------:R-:W2:Y:S01]  /*96c0*/  LDL.LU R87, [R1+0xb0] ;  /* 0x0000b00001577983 */ /* 0x000ea20000300800 */
[C---:B------:R-:W-:Y:S02]  /*96d0*/  FMUL.FTZ R22, R0.reuse, R152 ;  /* 0x0000009800167220 */ /* 0x040fe40000410000 */
[----:B------:R-:W-:Y:S01]  /*96e0*/  FMUL.FTZ R172, R0, R149 ;  /* 0x0000009500ac7220 */ /* 0x000fe20000410000 */
[----:B------:R-:W3:Y:S01]  /*96f0*/  LDL R86, [R1+0xac] ;  /* 0x0000ac0001567983 */ /* 0x000ee20000100800 */
[----:B------:R-:W-:-:S02]  /*9700*/  FMUL.FTZ R12, R4, R46 ;  /* 0x0000002e040c7220 */ /* 0x000fc40000410000 */
[C---:B------:R-:W-:Y:S02]  /*9710*/  FMUL.FTZ R31, R4.reuse, R55 ;  /* 0x00000037041f7220 */ /* 0x040fe40000410000 */
[----:B------:R-:W-:Y:S02]  /*9720*/  FMUL.FTZ R46, R4, R54 ;  /* 0x00000036042e7220 */ /* 0x000fe40000410000 */
[C---:B------:R-:W-:Y:S02]  /*9730*/  FMUL.FTZ R24, R0.reuse, R148 ;  /* 0x0000009400187220 */ /* 0x040fe40000410000 */
[C---:B------:R-:W-:Y:S01]  /*9740*/  FMUL.FTZ R26, R0.reuse, R144 ;  /* 0x00000090001a7220 */ /* 0x040fe20000410000 */
[----:B------:R-:W-:Y:S01]  /*9750*/  F2FP.PACK_AB R46, R31, R46 ;  /* 0x0000002e1f2e723e */ /* 0x000fe200000000ff */
[C---:B------:R-:W-:Y:S01]  /*9760*/  FMUL.FTZ R170, R0.reuse, R141 ;  /* 0x0000008d00aa7220 */ /* 0x040fe20000410000 */
[----:B------:R-:W-:Y:S01]  /*9770*/  F2FP.PACK_AB R31, R85, R84 ;  /* 0x00000054551f723e */ /* 0x000fe200000000ff */
[C---:B------:R-:W-:Y:S01]  /*9780*/  FMUL.FTZ R18, R0.reuse, R160 ;  /* 0x000000a000127220 */ /* 0x040fe20000410000 */
[----:B------:R1:W5:Y:S01]  /*9790*/  LDL R85, [R1+0x80] ;  /* 0x0000800001557983 */ /* 0x0003620000100800 */
[----:B------:R-:W-:-:S02]  /*97a0*/  FMUL.FTZ R174, R0, R157 ;  /* 0x0000009d00ae7220 */ /* 0x000fc40000410000 */
[C---:B------:R-:W-:Y:S02]  /*97b0*/  FMUL.FTZ R171, R0.reuse, R145 ;  /* 0x0000009100ab7220 */ /* 0x040fe40000410000 */
[C---:B------:R-:W-:Y:S02]  /*97c0*/  FMUL.FTZ R144, R0.reuse, R140 ;  /* 0x0000008c00907220 */ /* 0x040fe40000410000 */
[C---:B------:R-:W-:Y:S02]  /*97d0*/  FMUL.FTZ R169, R0.reuse, R137 ;  /* 0x0000008900a97220 */ /* 0x040fe40000410000 */
[C---:B------:R-:W-:Y:S02]  /*97e0*/  FMUL.FTZ R141, R0.reuse, R136 ;  /* 0x00000088008d7220 */ /* 0x040fe40000410000 */
[C---:B------:R-:W-:Y:S02]  /*97f0*/  FMUL.FTZ R168, R0.reuse, R37 ;  /* 0x0000002500a87220 */ /* 0x040fe40000410000 */
        /* <DEDUP_REMOVED lines=8> */
[C---:B------:R-:W-:Y:S01]  /*9880*/  FMUL.FTZ R148, R0.reuse, R77 ;  /* 0x0000004d00947220 */ /* 0x040fe20000410000 */
[----:B------:R-:W-:Y:S01]  /*9890*/  SHF.R.S32.HI R3, RZ, 0x2, R5 ;  /* 0x00000002ff037819 */ /* 0x000fe20000011405 */
        /* <DEDUP_REMOVED lines=35> */
[----:B------:R-:W-:Y:S01]  /*9ad0*/  FMUL.FTZ R128, R0, R128 ;  /* 0x0000008000807220 */ /* 0x000fe20000410000 */
[----:B------:R-:W-:Y:S01]  /*9ae0*/  SHF.R.S32.HI R0, RZ, 0x1f, R5 ;  /* 0x0000001fff007819 */ /* 0x000fe20000011405 */
[C---:B------:R-:W-:Y:S01]  /*9af0*/  FMUL.FTZ R39, R4.reuse, R39 ;  /* 0x0000002704277220 */ /* 0x040fe20000410000 */
[----:B------:R-:W4:Y:S01]  /*9b00*/  @P0 MUFU.LG2 R6, R6 ;  /* 0x0000000600060308 */ /* 0x000f220000000c00 */
[----:B------:R-:W-:Y:S01]  /*9b10*/  FMUL.FTZ R16, R4, R38 ;  /* 0x0000002604107220 */ /* 0x000fe20000410000 */
[----:B------:R-:W-:Y:S01]  /*9b20*/  LEA.HI R0, R0, R3, RZ, 0x3 ;  /* 0x0000000300007211 */ /* 0x000fe200078f18ff */
[----:B------:R-:W-:-:S03]  /*9b30*/  IMAD R133, R7, c[0x0][0x4e8], R9 ;  /* 0x00013a0007857a24 */ /* 0x000fc600078e0209 */
[----:B------:R-:W-:Y:S02]  /*9b40*/  F2FP.PACK_AB R54, R39, R16 ;  /* 0x000000102736723e */ /* 0x000fe400000000ff */
[----:B------:R-:W-:Y:S01]  /*9b50*/  LOP3.LUT R0, R0, 0xfffffff8, RZ, 0xc0, !PT ;  /* 0xfffffff800007812 */ /* 0x000fe200078ec0ff */
[----:B------:R-:W1:Y:S03]  /*9b60*/  S2R R16, SR_CTAID.Z ;  /* 0x0000000000107919 */ /* 0x000e660000002700 */
[----:B------:R-:W-:Y:S02]  /*9b70*/  IADD3 R10, R3, -R0, RZ ;  /* 0x80000000030a7210 */ /* 0x000fe40007ffe0ff */
[----:B------:R-:W-:Y:S02]  /*9b80*/  @P1 MOV R3, 0x3f317218 ;  /* 0x3f31721800031802 */ /* 0x000fe40000000f00 */
[----:B------:R-:W-:-:S02]  /*9b90*/  @P0 MOV R0, 0x3f317218 ;  /* 0x3f31721800000802 */ /* 0x000fc40000000f00 */
[----:B------:R-:W-:Y:S01]  /*9ba0*/  MOV R9, UR13 ;  /* 0x0000000d00097c02 */ /* 0x000fe20008000f00 */
[----:B------:R-:W-:Y:S01]  /*9bb0*/  @P1 FMUL.FTZ R9, R3, c[0x0][0x2d0] ;  /* 0x0000b40003091a20 */ /* 0x000fe20000410000 */
[----:B------:R-:W1:Y:S01]  /*9bc0*/  @P1 MUFU.LG2 R11, R11 ;  /* 0x0000000b000b1308 */ /* 0x000e620000000c00 */
[----:B----4-:R-:W-:Y:S02]  /*9bd0*/  @P0 FMUL.FTZ R3, R6, 0.69314718246459960938 ;  /* 0x3f31721806030820 */ /* 0x010fe40000410000 */
[----:B------:R-:W-:Y:S01]  /*9be0*/  @P0 FMUL.FTZ R0, R0, c[0x0][0x2d0] ;  /* 0x0000b40000000a20 */ /* 0x000fe20000410000 */
[----:B------:R-:W-:Y:S01]  /*9bf0*/  UIMAD UR6, UR6, UR4, URZ ;  /* 0x00000004060672a4 */ /* 0x000fe2000f8e023f */
[----:B------:R-:W-:Y:S01]  /*9c00*/  MOV R80, 0xff800000 ;  /* 0xff80000000507802 */ /* 0x000fe20000000f00 */
[----:B------:R-:W-:Y:S02]  /*9c10*/  FMUL.FTZ R52, R4, R42 ;  /* 0x0000002a04347220 */ /* 0x000fe40000410000 */
[----:B------:R-:W-:Y:S01]  /*9c20*/  @P0 FFMA.FTZ R80, R0, R2, R3 ;  /* 0x0000000200500223 */ /* 0x000fe20000010003 */
[----:B------:R-:W-:Y:S01]  /*9c30*/  SHF.R.S32.HI R0, RZ, 0x5, R177 ;  /* 0x00000005ff007819 */ /* 0x000fe200000114b1 */
[----:B------:R-:W-:-:S02]  /*9c40*/  FMUL.FTZ R42, R4, R62 ;  /* 0x0000003e042a7220 */ /* 0x000fc40000410000 */
[C---:B------:R-:W-:Y:S02]  /*9c50*/  FMUL.FTZ R40, R4.reuse, R66 ;  /* 0x0000004204287220 */ /* 0x040fe40000410000 */
[C---:B------:R-:W-:Y:S02]  /*9c60*/  FMUL.FTZ R38, R4.reuse, R70 ;  /* 0x0000004604267220 */ /* 0x040fe40000410000 */
[C---:B------:R-:W-:Y:S02]  /*9c70*/  FMUL.FTZ R36, R4.reuse, R74 ;  /* 0x0000004a04247220 */ /* 0x040fe40000410000 */
[C---:B------:R-:W-:Y:S01]  /*9c80*/  FMUL.FTZ R34, R4.reuse, R78 ;  /* 0x0000004e04227220 */ /* 0x040fe20000410000 */
[----:B------:R-:W-:Y:S01]  /*9c90*/  UIMAD UR5, UR7, UR5, UR6 ;  /* 0x00000005070572a4 */ /* 0x000fe2000f8e0206 */
        /* <DEDUP_REMOVED lines=50> */
[----:B------:R-:W-:Y:S01]  /*9fc0*/  FMUL.FTZ R130, R4, R130 ;  /* 0x0000008204827220 */ /* 0x000fe20000410000 */
[----:B------:R-:W-:Y:S02]  /*9fd0*/  MOV R4, UR10 ;  /* 0x0000000a00047c02 */ /* 0x000fe40008000f00 */
[----:B------:R-:W-:Y:S02]  /*9fe0*/  MOV R8, UR12 ;  /* 0x0000000c00087c02 */ /* 0x000fe40008000f00 */
[----:B------:R-:W-:Y:S01]  /*9ff0*/  SHF.R.S32.HI R3, RZ, 0x1f, R0 ;  /* 0x0000001fff037819 */ /* 0x000fe20000011400 */
[----:B------:R-:W-:Y:S01]  /*a000*/  UIADD3 UR5, UR13, UR5, URZ ;  /* 0x000000050d057290 */ /* 0x000fe2000fffe03f */
[----:B------:R-:W-:Y:S01]  /*a010*/  MOV R6, R4 ;  /* 0x0000000400067202 */ /* 0x000fe20000000f00 */
[----:B------:R-:W4:Y:S01]  /*a020*/  S2R R84, SR_CTAID.X ;  /* 0x0000000000547919 */ /* 0x000f220000002500 */
[----:B------:R-:W-:Y:S02]  /*a030*/  MOV R4, R8 ;  /* 0x0000000800047202 */ /* 0x000fe40000000f00 */
[----:B------:R-:W-:-:S02]  /*a040*/  LEA.HI R3, R3, R0, RZ, 0x3 ;  /* 0x0000000003037211 */ /* 0x000fc400078f18ff */
[----:B-1----:R-:W-:Y:S02]  /*a050*/  SHF.R.S32.HI R8, RZ, 0x1f, R16 ;  /* 0x0000001fff087819 */ /* 0x002fe40000011410 */
[----:B------:R-:W-:Y:S01]  /*a060*/  LEA.HI R2, R17, R17, RZ, 0x1 ;  /* 0x0000001111027211 */ /* 0x000fe200078f08ff */
[----:B------:R-:W-:Y:S01]  /*a070*/  UIADD3 UR8, UR11, UR8, URZ ;  /* 0x000000080b087290 */ /* 0x000fe2000fffe03f */
[----:B------:R-:W-:Y:S01]  /*a080*/  MOV R5, UR11 ;  /* 0x0000000b00057c02 */ /* 0x000fe20008000f00 */
[----:B------:R-:W-:Y:S01]  /*a090*/  @P1 FMUL.FTZ R11, R11, 0.69314718246459960938 ;  /* 0x3f3172180b0b1820 */ /* 0x000fe20000410000 */
[----:B------:R-:W-:Y:S01]  /*a0a0*/  MOV R5, UR5 ;  /* 0x0000000500057c02 */ /* 0x000fe20008000f00 */
[----:B------:R-:W-:Y:S01]  /*a0b0*/  IMAD R82, R8, c[0x0][0x3f0], RZ ;  /* 0x0000fc0008527a24 */ /* 0x000fe200078e02ff */
[----:B------:R-:W-:Y:S02]  /*a0c0*/  LOP3.LUT R3, R3, 0xffffff8, RZ, 0xc0, !PT ;  /* 0x0ffffff803037812 */ /* 0x000fe400078ec0ff */
[----:B------:R-:W-:-:S02]  /*a0d0*/  LOP3.LUT R2, R2, 0x1ffffffe, RZ, 0xc0, !PT ;  /* 0x1ffffffe02027812 */ /* 0x000fc400078ec0ff */
[----:B------:R-:W-:Y:S01]  /*a0e0*/  MOV R81, 0xff800000 ;  /* 0xff80000000517802 */ /* 0x000fe20000000f00 */
[----:B------:R-:W-:Y:S01]  /*a0f0*/  @P1 FFMA.FTZ R81, R9, R132, R11 ;  /* 0x0000008409511223 */ /* 0x000fe2000001000b */
[----:B------:R-:W-:Y:S02]  /*a100*/  F2FP.PACK_AB R50, R47, R12 ;  /* 0x0000000c2f32723e */ /* 0x000fe400000000ff */
[----:B------:R-:W-:Y:S01]  /*a110*/  F2FP.PACK_AB R34, R79, R34 ;  /* 0x000000224f22723e */ /* 0x000fe200000000ff */
[----:B------:R-:W-:Y:S01]  /*a120*/  IMAD R79, R8, c[0x0][0x498], RZ ;  /* 0x00012600084f7a24 */ /* 0x000fe200078e02ff */
[----:B------:R-:W-:Y:S02]  /*a130*/  MOV R7, UR8 ;  /* 0x0000000800077c02 */ /* 0x000fe40008000f00 */
[C---:B------:R-:W-:Y:S02]  /*a140*/  IADD3 R9, R0.reuse, -R3, RZ ;  /* 0x8000000300097210 */ /* 0x040fe40007ffe0ff */
[----:B------:R-:W-:Y:S01]  /*a150*/  LEA R12, R0, R17, 0x9 ;  /* 0x00000011000c7211 */ /* 0x000fe200078e48ff */
[C---:B------:R-:W-:Y:S01]  /*a160*/  IMAD R0, R16.reuse, c[0x0][0x3f4], R82 ;  /* 0x0000fd0010007a24 */ /* 0x040fe200078e0252 */
[----:B------:R-:W-:Y:S01]  /*a170*/  IADD3 R11, R17, -R2, RZ ;  /* 0x80000002110b7210 */ /* 0x000fe20007ffe0ff */
[----:B------:R-:W-:Y:S01]  /*a180*/  IMAD.WIDE.U32 R2, R16, c[0x0][0x3f0], R4 ;  /* 0x0000fc0010027a25 */ /* 0x000fe200078e0004 */
[----:B------:R-:W-:-:S02]  /*a190*/  SHF.L.U32 R4, R10, 0x6, RZ ;  /* 0x000000060a047819 */ /* 0x000fc400000006ff */
[----:B------:R-:W-:Y:S01]  /*a1a0*/  SHF.R.S32.HI R8, RZ, 0x2, R179 ;  /* 0x00000002ff087819 */ /* 0x000fe200000114b3 */
[----:B------:R-:W-:Y:S01]  /*a1b0*/  IMAD R79, R16, c[0x0][0x49c], R79 ;  /* 0x00012700104f7a24 */ /* 0x000fe200078e024f */
[----:B------:R-:W-:Y:S01]  /*a1c0*/  LOP3.LUT R5, R10, 0x1, RZ, 0xc0, !PT ;  /* 0x000000010a057812 */ /* 0x000fe200078ec0ff */
[----:B------:R-:W-:Y:S01]  /*a1d0*/  IMAD.WIDE.U32 R16, R16, c[0x0][0x498], R6 ;  /* 0x0001260010107a25 */ /* 0x000fe200078e0006 */
[----:B------:R-:W-:Y:S02]  /*a1e0*/  IADD3 R3, R3, R0, RZ ;  /* 0x0000000003037210 */ /* 0x000fe40007ffe0ff */
[----:B------:R-:W-:Y:S02]  /*a1f0*/  LOP3.LUT R7, R4, 0x1c0, RZ, 0xc0, !PT ;  /* 0x000001c004077812 */ /* 0x000fe400078ec0ff */
[----:B------:R-:W-:Y:S02]  /*a200*/  LEA R0, R9, R8, 0x4 ;  /* 0x0000000809007211 */ /* 0x000fe400078e20ff */
[----:B------:R-:W-:-:S02]  /*a210*/  R2P PR, R10, 0x6 ;  /* 0x000000060a007804 */ /* 0x000fc40000000000 */
[----:B------:R-:W-:Y:S02]  /*a220*/  ISETP.NE.U32.AND P0, PT, R5, 0x1, PT ;  /* 0x000000010500780c */ /* 0x000fe40003f05070 */
[----:B------:R-:W-:Y:S02]  /*a230*/  LEA.HI R7, R7, R7, RZ, 0x1d ;  /* 0x0000000707077211 */ /* 0x000fe400078fe8ff */
[----:B------:R-:W-:Y:S02]  /*a240*/  SHF.R.S32.HI R5, RZ, 0x1f, R15 ;  /* 0x0000001fff057819 */ /* 0x000fe4000001140f */
[----:B------:R-:W-:Y:S02]  /*a250*/  LEA R4, R11, R0, 0x3 ;  /* 0x000000000b047211 */ /* 0x000fe400078e18ff */
[----:B------:R-:W-:Y:S01]  /*a260*/  F2FP.PACK_AB R32, R83, R32 ;  /* 0x000000205320723e */ /* 0x000fe200000000ff */
[----:B------:R-:W-:Y:S01]  /*a270*/  IMAD R83, R178, c[0x0][0x388], RZ ;  /* 0x0000e200b2537a24 */ /* 0x000fe200078e02ff */
[----:B------:R-:W-:-:S02]  /*a280*/  LEA R7, R12, R7, 0x1 ;  /* 0x000000070c077211 */ /* 0x000fc400078e08ff */
[C---:B----4-:R-:W-:Y:S01]  /*a290*/  LEA R12, R84.reuse, R4, 0x7 ;  /* 0x00000004540c7211 */ /* 0x050fe200078e38ff */
[----:B------:R-:W-:Y:S01]  /*a2a0*/  IMAD R4, R5, c[0x0][0x3e0], RZ ;  /* 0x0000f80005047a24 */ /* 0x000fe200078e02ff */
[----:B------:R-:W-:Y:S01]  /*a2b0*/  LEA R0, R84, R0, 0x7 ;  /* 0x0000000054007211 */ /* 0x000fe200078e38ff */
[----:B------:R-:W-:-:S03]  /*a2c0*/  IMAD.WIDE.U32 R2, R15, c[0x0][0x3e0], R2 ;  /* 0x0000f8000f027a25 */ /* 0x000fc600078e0002 */
[CC--:B------:R-:W-:Y:S01]  /*a2d0*/  ISETP.GE.OR P5, PT, R0.reuse, R83.reuse, P3 ;  /* 0x000000530000720c */ /* 0x0c0fe20001fa6670 */
[----:B------:R-:W-:Y:S01]  /*a2e0*/  IMAD R4, R15, c[0x0][0x3e4], R4 ;  /* 0x0000f9000f047a24 */ /* 0x000fe200078e0204 */
[----:B------:R-:W-:Y:S01]  /*a2f0*/  IADD3 R0, R0, 0x8, RZ ;  /* 0x0000000800007810 */ /* 0x000fe20007ffe0ff */
[----:B------:R-:W-:Y:S01]  /*a300*/  @P4 IMAD.HI.U32 R8, R12, c[0x0][0x4ec], RZ ;  /* 0x00013b000c084a27 */ /* 0x000fe200078e00ff */
[----:B------:R-:W-:Y:S02]  /*a310*/  F2FP.PACK_AB R14, R176, R14 ;  /* 0x0000000eb00e723e */ /* 0x000fe400000000ff */
[----:B------:R-:W-:Y:S02]  /*a320*/  SHF.L.U32 R7, R7, 0x1, RZ ;  /* 0x0000000107077819 */ /* 0x000fe400000006ff */
[----:B------:R-:W-:Y:S02]  /*a330*/  ISETP.GE.OR P3, PT, R0, R83, P3 ;  /* 0x000000530000720c */ /* 0x000fe40001f66670 */
[----:B------:R-:W-:-:S02]  /*a340*/  IADD3 R3, R3, R4, RZ ;  /* 0x0000000403037210 */ /* 0x000fc40007ffe0ff */
[----:B------:R-:W-:Y:S02]  /*a350*/  MOV R0, R12 ;  /* 0x0000000c00007202 */ /* 0x000fe40000000f00 */
[----:B------:R-:W-:Y:S01]  /*a360*/  @P4 SHF.R.U32.HI R0, RZ, c[0x0][0x4f0], R8 ;  /* 0x00013c00ff004a19 */ /* 0x000fe20000011608 */
[----:B------:R1:W-:Y:S01]  /*a370*/  STS [R7+0x80], R14 ;  /* 0x0000800e07007388 */ /* 0x0003e20000000800 */
[----:B------:R-:W-:Y:S02]  /*a380*/  SHF.R.S32.HI R5, RZ, 0x1f, R133 ;  /* 0x0000001fff057819 */ /* 0x000fe40000011485 */
[----:B------:R-:W-:-:S03]  /*a390*/  IADD3 R9, R7, 0x80, RZ ;  /* 0x0000008007097810 */ /* 0x000fc60007ffe0ff */
[----:B------:R-:W-:Y:S01]  /*a3a0*/  IMAD R4, R5, c[0x0][0x3d8], RZ ;  /* 0x0000f60005047a24 */ /* 0x000fe200078e02ff */
[----:B------:R-:W-:Y:S02]  /*a3b0*/  MOV R5, 0x20 ;  /* 0x0000002000057802 */ /* 0x000fe40000000f00 */
[----:B------:R-:W-:Y:S01]  /*a3c0*/  IADD3 R6, R7, 0x70, RZ ;  /* 0x0000007007067810 */ /* 0x000fe20007ffe0ff */
[----:B------:R-:W-:Y:S01]  /*a3d0*/  IMAD R82, R133, c[0x0][0x3dc], R4 ;  /* 0x0000f70085527a24 */ /* 0x000fe200078e0204 */
[----:B------:R-:W-:Y:S02]  /*a3e0*/  @P0 IADD3 R6, R9, 0x10, RZ ;  /* 0x0000001009060810 */ /* 0x000fe40007ffe0ff */
[----:B------:R-:W-:Y:S02]  /*a3f0*/  SHF.R.S32.HI R4, RZ, 0x1f, R0 ;  /* 0x0000001fff047819 */ /* 0x000fe40000011400 */
[C---:B------:R-:W-:Y:S01]  /*a400*/  IADD3 R10, P0, R0.reuse, R16, RZ ;  /* 0x00000010000a7210 */ /* 0x040fe20007f1e0ff */
[----:B-1----:R-:W-:Y:S01]  /*a410*/  IMAD.WIDE.U32 R14, R133, c[0x0][0x3d8], R2 ;  /* 0x0000f600850e7a25 */ /* 0x002fe200078e0002 */
[----:B------:R-:W-:-:S05]  /*a420*/  IADD3 R3, -R0, RZ, RZ ;  /* 0x000000ff00037210 */ /* 0x000fca0007ffe1ff */
[----:B------:R-:W-:Y:S01]  /*a430*/  IMAD R3, R3, c[0x0][0x4e8], R12 ;  /* 0x00013a0003037a24 */ /* 0x000fe200078e020c */
[----:B------:R-:W-:-:S04]  /*a440*/  SEL R2, R5, 0xffffffe0, !P1 ;  /* 0xffffffe005027807 */ /* 0x000fc80004800000 */
[----:B------:R-:W-:Y:S02]  /*a450*/  SHF.R.S32.HI R5, RZ, 0x1f, R3 ;  /* 0x0000001fff057819 */ /* 0x000fe40000011403 */
[----:B------:R-:W-:Y:S02]  /*a460*/  IADD3.X R11, R4, R17, R79, P0, !PT ;  /* 0x00000011040b7210 */ /* 0x000fe400007fe44f */
[----:B------:R-:W-:Y:S01]  /*a470*/  MOV R4, 0x40 ;  /* 0x0000004000047802 */ /* 0x000fe20000000f00 */
[----:B------:R-:W-:Y:S01]  /*a480*/  IMAD R5, R5, c[0x0][0x488], RZ ;  /* 0x0001220005057a24 */ /* 0x000fe200078e02ff */
[----:B------:R-:W-:Y:S01]  /*a490*/  F2FP.PACK_AB R13, R167, R13 ;  /* 0x0000000da70d723e */ /* 0x000fe200000000ff */
[----:B------:R-:W-:Y:S01]  /*a4a0*/  IMAD.WIDE.U32 R10, R3, c[0x0][0x488], R10 ;  /* 0x00012200030a7a25 */ /* 0x000fe200078e000a */
[----:B------:R-:W-:Y:S02]  /*a4b0*/  SEL R12, R4, 0xffffffc0, !P2 ;  /* 0xffffffc0040c7807 */ /* 0x000fe40005000000 */
[----:B------:R-:W-:Y:S01]  /*a4c0*/  F2FP.PACK_AB R18, R175, R18 ;  /* 0x00000012af12723e */ /* 0x000fe200000000ff */
[----:B------:R-:W-:Y:S01]  /*a4d0*/  IMAD R5, R3, c[0x0][0x48c], R5 ;  /* 0x0001230003057a24 */ /* 0x000fe200078e0205 */
[----:B------:R-:W-:-:S02]  /*a4e0*/  F2FP.PACK_AB R19, R163, R19 ;  /* 0x00000013a313723e */ /* 0x000fc400000000ff */
[----:B------:R-:W-:Y:S02]  /*a4f0*/  F2FP.PACK_AB R20, R174, R20 ;  /* 0x00000014ae14723e */ /* 0x000fe400000000ff */
[----:B------:R-:W-:Y:S02]  /*a500*/  F2FP.PACK_AB R23, R159, R23 ;  /* 0x000000179f17723e */ /* 0x000fe400000000ff */
[----:B------:R-:W-:Y:S02]  /*a510*/  IADD3 R0, R7, R2, RZ ;  /* 0x0000000207007210 */ /* 0x000fe40007ffe0ff */
[----:B------:R-:W-:Y:S02]  /*a520*/  F2FP.PACK_AB R22, R173, R22 ;  /* 0x00000016ad16723e */ /* 0x000fe400000000ff */
[----:B------:R-:W-:Y:S02]  /*a530*/  F2FP.PACK_AB R21, R155, R21 ;  /* 0x000000159b15723e */ /* 0x000fe400000000ff */
[----:B------:R-:W-:Y:S01]  /*a540*/  IADD3 R2, R2, R6, RZ ;  /* 0x0000000602027210 */ /* 0x000fe20007ffe0ff */
[----:B------:R-:W-:Y:S01]  /*a550*/  STS [R7+0x480], R13 ;  /* 0x0004800d07007388 */ /* 0x000fe20000000800 */
[----:B------:R-:W-:-:S02]  /*a560*/  F2FP.PACK_AB R24, R172, R24 ;  /* 0x00000018ac18723e */ /* 0x000fc400000000ff */
[----:B------:R-:W-:Y:S02]  /*a570*/  F2FP.PACK_AB R25, R151, R25 ;  /* 0x000000199719723e */ /* 0x000fe400000000ff */
[----:B------:R-:W-:Y:S01]  /*a580*/  IADD3 R4, R7, R12, RZ ;  /* 0x0000000c07047210 */ /* 0x000fe20007ffe0ff */
[----:B------:R-:W-:Y:S01]  /*a590*/  STS [R6], R18 ;  /* 0x0000001206007388 */ /* 0x000fe20000000800 */
[----:B------:R-:W-:Y:S02]  /*a5a0*/  F2FP.PACK_AB R26, R171, R26 ;  /* 0x0000001aab1a723e */ /* 0x000fe400000000ff */
[----:B------:R-:W-:Y:S01]  /*a5b0*/  F2FP.PACK_AB R27, R147, R27 ;  /* 0x0000001b931b723e */ /* 0x000fe200000000ff */
[----:B------:R-:W-:Y:S01]  /*a5c0*/  STS [R6+0x400], R19 ;  /* 0x0004001306007388 */ /* 0x000fe20000000800 */
[----:B------:R-:W-:Y:S02]  /*a5d0*/  IADD3 R8, R12, R6, RZ ;  /* 0x000000060c087210 */ /* 0x000fe40007ffe0ff */
[----:B------:R-:W-:Y:S01]  /*a5e0*/  F2FP.PACK_AB R59, R170, R144 ;  /* 0x00000090aa3b723e */ /* 0x000fe200000000ff */
[----:B------:R-:W-:Y:S01]  /*a5f0*/  STS [R0+0x80], R20 ;  /* 0x0000801400007388 */ /* 0x000fe20000000800 */
[----:B------:R-:W-:-:S02]  /*a600*/  F2FP.PACK_AB R58, R143, R142 ;  /* 0x0000008e8f3a723e */ /* 0x000fc400000000ff */
[----:B------:R-:W-:Y:S01]  /*a610*/  IADD3 R3, R12, R0, RZ ;  /* 0x000000000c037210 */ /* 0x000fe20007ffe0ff */
[----:B------:R-:W-:Y:S01]  /*a620*/  STS [R0+0x480], R23 ;  /* 0x0004801700007388 */ /* 0x000fe20000000800 */
[----:B------:R-:W-:Y:S02]  /*a630*/  IADD3 R11, R11, R5, RZ ;  /* 0x000000050b0b7210 */ /* 0x000fe40007ffe0ff */
[----:B------:R-:W-:Y:S01]  /*a640*/  F2FP.PACK_AB R57, R169, R141 ;  /* 0x0000008da939723e */ /* 0x000fe200000000ff */
[----:B------:R-:W-:Y:S01]  /*a650*/  STS [R2], R22 ;  /* 0x0000001602007388 */ /* 0x000fe20000000800 */
[----:B------:R-:W-:Y:S02]  /*a660*/  F2FP.PACK_AB R56, R139, R56 ;  /* 0x000000388b38723e */ /* 0x000fe400000000ff */
[----:B------:R-:W-:Y:S01]  /*a670*/  IADD3 R5, R2, R12, RZ ;  /* 0x0000000c02057210 */ /* 0x000fe20007ffe0ff */
[----:B------:R-:W-:Y:S01]  /*a680*/  STS [R2+0x400], R21 ;  /* 0x0004001502007388 */ /* 0x000fe20000000800 */
[----:B------:R-:W-:-:S02]  /*a690*/  F2FP.PACK_AB R55, R168, R140 ;  /* 0x0000008ca837723e */ /* 0x000fc400000000ff */
[----:B------:R-:W-:Y:S01]  /*a6a0*/  F2FP.PACK_AB R53, R165, R137 ;  /* 0x00000089a535723e */ /* 0x000fe200000000ff */
[----:B------:R-:W-:Y:S01]  /*a6b0*/  STS [R4+0x80], R24 ;  /* 0x0000801804007388 */ /* 0x000fe20000000800 */
[----:B------:R-:W-:Y:S02]  /*a6c0*/  F2FP.PACK_AB R52, R43, R52 ;  /* 0x000000342b34723e */ /* 0x000fe400000000ff */
[----:B------:R-:W-:Y:S01]  /*a6d0*/  F2FP.PACK_AB R51, R164, R136 ;  /* 0x00000088a433723e */ /* 0x000fe200000000ff */
[----:B------:R-:W-:Y:S01]  /*a6e0*/  STS [R4+0x480], R25 ;  /* 0x0004801904007388 */ /* 0x000fe20000000800 */
[----:B------:R-:W-:Y:S02]  /*a6f0*/  F2FP.PACK_AB R49, R161, R49 ;  /* 0x00000031a131723e */ /* 0x000fe400000000ff */
[----:B------:R-:W-:Y:S01]  /*a700*/  F2FP.PACK_AB R48, R33, R48 ;  /* 0x000000302130723e */ /* 0x000fe200000000ff */
[----:B------:R-:W-:Y:S01]  /*a710*/  STS [R8], R26 ;  /* 0x0000001a08007388 */ /* 0x000fe20000000800 */
[----:B------:R-:W-:-:S03]  /*a720*/  F2FP.PACK_AB R47, R160, R135 ;  /* 0x00000087a02f723e */ /* 0x000fc600000000ff */
[----:B------:R-:W-:Y:S01]  /*a730*/  STS [R8+0x400], R27 ;  /* 0x0004001b08007388 */ /* 0x000fe20000000800 */
[----:B------:R-:W-:-:S03]  /*a740*/  F2FP.PACK_AB R45, R157, R45 ;  /* 0x0000002d9d2d723e */ /* 0x000fc600000000ff */
[----:B------:R-:W-:Y:S01]  /*a750*/  STS [R3+0x80], R59 ;  /* 0x0000803b03007388 */ /* 0x000fe20000000800 */
[----:B------:R-:W-:-:S03]  /*a760*/  F2FP.PACK_AB R44, R29, R44 ;  /* 0x0000002c1d2c723e */ /* 0x000fc600000000ff */
[----:B------:R-:W-:Y:S01]  /*a770*/  STS [R3+0x480], R58 ;  /* 0x0004803a03007388 */ /* 0x000fe20000000800 */
[----:B------:R-:W-:-:S03]  /*a780*/  F2FP.PACK_AB R43, R156, R134 ;  /* 0x000000869c2b723e */ /* 0x000fc600000000ff */
        /* <DEDUP_REMOVED lines=18> */
[----:B------:R-:W-:Y:S04]  /*a8b0*/  STS [R2+0x4400], R48 ;  /* 0x0044003002007388 */ /* 0x000fe80000000800 */
[----:B------:R-:W-:Y:S04]  /*a8c0*/  STS [R4+0x4080], R47 ;  /* 0x0040802f04007388 */ /* 0x000fe80000000800 */
        /* <DEDUP_REMOVED lines=33> */
[----:B------:R-:W-:-:S03]  /*aae0*/  LEA R9, P0, R10, c[0x0][0x450], 0x2 ;  /* 0x000114000a097a11 */ /* 0x000fc600078010ff */
        /* <DEDUP_REMOVED lines=13> */
[----:B------:R-:W-:-:S03]  /*abc0*/  LEA.HI.X R11, R10, c[0x0][0x454], R11, 0x2, P0 ;  /* 0x000115000a0b7a11 */ /* 0x000fc600000f140b */
[----:B------:R-:W-:Y:S04]  /*abd0*/  STS [R7+0xc480], R74 ;  /* 0x00c4804a07007388 */ /* 0x000fe80000000800 */
[----:B------:R-:W-:Y:S04]  /*abe0*/  STS [R6+0xc000], R73 ;  /* 0x00c0004906007388 */ /* 0x000fe80000000800 */
[----:B------:R-:W-:Y:S04]  /*abf0*/  STS [R6+0xc400], R72 ;  /* 0x00c4004806007388 */ /* 0x000fe80000000800 */
[----:B------:R-:W-:Y:S04]  /*ac00*/  STS [R0+0xc080], R71 ;  /* 0x00c0804700007388 */ /* 0x000fe80000000800 */
[----:B------:R2:W-:Y:S04]  /*ac10*/  STS [R0+0xc480], R70 ;  /* 0x00c4804600007388 */ /* 0x0005e80000000800 */
[----:B------:R-:W-:Y:S04]  /*ac20*/  STS [R2+0xc000], R69 ;  /* 0x00c0004502007388 */ /* 0x000fe80000000800 */
        /* <DEDUP_REMOVED lines=9> */
[----:B------:R-:W-:Y:S04]  /*acc0*/  SHFL.IDX PT, R12, R9, RZ, 0x1c1f ;  /* 0x001c1fff090c7589 */ /* 0x000fe800000e0000 */
[----:B------:R-:W1:Y:S04]  /*acd0*/  SHFL.IDX PT, R13, R11, RZ, 0x1c1f ;  /* 0x001c1fff0b0d7589 */ /* 0x000e6800000e0000 */
[----:B------:R-:W-:Y:S06]  /*ace0*/  BAR.SYNC.DEFER_BLOCKING 0x1, 0x100 ;  /* 0x0044000000007b1d */ /* 0x000fec0000010000 */
[----:B------:R-:W-:Y:S04]  /*acf0*/  SHFL.IDX PT, R10, R9, 0x1, 0x1c1f ;  /* 0x003c1f00090a7f89 */ /* 0x000fe800000e0000 */
[----:B------:R-:W4:Y:S01]  /*ad00*/  SHFL.IDX PT, R11, R11, 0x1, 0x1c1f ;  /* 0x003c1f000b0b7f89 */ /* 0x000f2200000e0000 */
[----:B--2---:R-:W-:-:S03]  /*ad10*/  SHF.L.U32 R0, R87, 0x1, RZ ;  /* 0x0000000157007819 */ /* 0x004fc600000006ff */
[----:B-1----:R-:W-:Y:S04]  /*ad20*/  @!P5 ST.E [R12.64], R81 ;  /* 0x000000510c00d985 */ /* 0x002fe8000c10190e */
[----:B----4-:R1:W-:Y:S04]  /*ad30*/  @!P3 ST.E [R10.64], R80 ;  /* 0x000000500a00b985 */ /* 0x0103e8000c10190e */
[----:B------:R2:W4:Y:S04]  /*ad40*/  LDS.128 R40, [R0+0x1080] ;  /* 0x0010800000287984 */ /* 0x0005280000000c00 */
[----:B------:R2:W1:Y:S04]  /*ad50*/  LDS.128 R56, [R0+0x2080] ;  /* 0x0020800000387984 */ /* 0x0004680000000c00 */
[----:B------:R2:W2:Y:S04]  /*ad60*/  LDS.128 R68, [R0+0x3080] ;  /* 0x0030800000447984 */ /* 0x0004a80000000c00 */
        /* <DEDUP_REMOVED lines=8> */
[----:B------:R2:W2:Y:S01]  /*adf0*/  LDS.128 R72, [R0+0xf080] ;  /* 0x00f0800000487984 */ /* 0x0004a20000000c00 */
[----:B------:R-:W-:-:S02]  /*ae00*/  IADD3 R2, R15, R82, RZ ;  /* 0x000000520f027210 */ /* 0x000fc40007ffe0ff */
[----:B-1----:R-:W-:-:S04]  /*ae10*/  LEA R11, P0, R14, c[0x0][0x380], 0x1 ;  /* 0x0000e0000e0b7a11 */ /* 0x002fc800078008ff */
[----:B------:R-:W-:Y:S02]  /*ae20*/  LEA.HI.X R10, R14, c[0x0][0x384], R2, 0x1, P0 ;  /* 0x0000e1000e0a7a11 */ /* 0x000fe400000f0c02 */
[----:B---3--:R-:W-:Y:S01]  /*ae30*/  ISETP.GE.AND P0, PT, R86, R83, PT ;  /* 0x000000535600720c */ /* 0x008fe20003f06270 */
[----:B------:R1:W3:Y:S01]  /*ae40*/  SHFL.IDX PT, R2, R11, RZ, 0x181f ;  /* 0x00181fff0b027589 */ /* 0x0002e200000e0000 */
[----:B------:R-:W-:Y:S03]  /*ae50*/  BSSY B0, `(.L_x_6) ;  /* 0x000001f000007945 */ /* 0x000fe60003800000 */
[----:B------:R1:W1:Y:S08]  /*ae60*/  SHFL.IDX PT, R3, R10, RZ, 0x181f ;  /* 0x00181fff0a037589 */ /* 0x00027000000e0000 */
[----:B------:R-:W-:Y:S05]  /*ae70*/  @P0 BRA `(.L_x_7) ;  /* 0x000001c000000947 */ /* 0x000fea0003800000 */
[----:B----4-:R-:W4:Y:S01]  /*ae80*/  LDS.128 R24, [R0+0x80] ;  /* 0x0000800000187984 */ /* 0x010f220000000c00 */
[----:B-----5:R-:W-:-:S02]  /*ae90*/  IADD3 R6, R85, 0x40, RZ ;  /* 0x0000004055067810 */ /* 0x020fc40007ffe0ff */
[C---:B------:R-:W-:Y:S01]  /*aea0*/  IADD3 R7, R85.reuse, 0x80, RZ ;  /* 0x0000008055077810 */ /* 0x040fe20007ffe0ff */
[----:B------:R-:W3:Y:S01]  /*aeb0*/  LDS.128 R20, [R0+0x4080] ;  /* 0x0040800000147984 */ /* 0x000ee20000000c00 */
[----:B------:R-:W-:Y:S02]  /*aec0*/  IADD3 R8, R85, 0xc0, RZ ;  /* 0x000000c055087810 */ /* 0x000fe40007ffe0ff */
[----:B------:R-:W-:Y:S01]  /*aed0*/  ISETP.GE.AND P2, PT, R6, c[0x0][0x3c8], PT ;  /* 0x0000f20006007a0c */ /* 0x000fe20003f46270 */
[----:B------:R-:W2:Y:S01]  /*aee0*/  LDS.128 R16, [R0+0x8080] ;  /* 0x0080800000107984 */ /* 0x000ea20000000c00 */
[----:B------:R-:W-:Y:S02]  /*aef0*/  ISETP.GE.AND P1, PT, R7, c[0x0][0x3c8], PT ;  /* 0x0000f20007007a0c */ /* 0x000fe40003f26270 */
[----:B------:R-:W-:Y:S01]  /*af00*/  ISETP.GE.AND P0, PT, R8, c[0x0][0x3c8], PT ;  /* 0x0000f20008007a0c */ /* 0x000fe20003f06270 */
[----:B------:R1:W2:Y:S01]  /*af10*/  LDS.128 R12, [R0+0xc080] ;  /* 0x00c08000000c7984 */ /* 0x0002a20000000c00 */
[----:B------:R-:W-:-:S07]  /*af20*/  ISETP.GE.AND P3, PT, R85, c[0x0][0x3c8], PT ;  /* 0x0000f20055007a0c */ /* 0x000fce0003f66270 */
[----:B------:R-:W-:-:S04]  /*af30*/  @!P2 SHF.R.S32.HI R4, RZ, 0x1f, R6 ;  /* 0x0000001fff04a819 */ /* 0x000fc80000011406 */
[----:B------:R-:W-:Y:S02]  /*af40*/  @!P0 SHF.R.S32.HI R5, RZ, 0x1f, R8 ;  /* 0x0000001fff058819 */ /* 0x000fe40000011408 */
[----:B------:R-:W-:-:S04]  /*af50*/  @!P2 LEA.HI R6, R4, R6, RZ, 0x3 ;  /* 0x000000060406a211 */ /* 0x000fc800078f18ff */
[----:B------:R-:W-:Y:S02]  /*af60*/  @!P2 LOP3.LUT R6, R6, 0xfffffff8, RZ, 0xc0, !PT ;  /* 0xfffffff80606a812 */ /* 0x000fe400078ec0ff */
[----:B-12---:R-:W-:-:S04]  /*af70*/  @!P1 SHF.R.S32.HI R0, RZ, 0x1f, R7 ;  /* 0x0000001fff009819 */ /* 0x006fc80000011407 */
[----:B------:R-:W-:Y:S01]  /*af80*/  @!P1 LEA.HI R4, R0, R7, RZ, 0x3 ;  /* 0x0000000700049211 */ /* 0x000fe200078f18ff */
[--C-:B---3--:R-:W-:Y:S01]  /*af90*/  @!P2 IMAD.WIDE R6, R6, 0x2, R2.reuse ;  /* 0x000000020606a825 */ /* 0x108fe200078e0202 */
[----:B------:R-:W-:Y:S02]  /*afa0*/  @!P0 LEA.HI R0, R5, R8, RZ, 0x3 ;  /* 0x0000000805008211 */ /* 0x000fe400078f18ff */
[----:B------:R-:W-:Y:S01]  /*afb0*/  @!P1 LOP3.LUT R4, R4, 0xfffffff8, RZ, 0xc0, !PT ;  /* 0xfffffff804049812 */ /* 0x000fe200078ec0ff */
[----:B------:R-:W-:Y:S01]  /*afc0*/  @!P3 IMAD.WIDE R8, R85, 0x2, R2 ;  /* 0x000000025508b825 */ /* 0x000fe200078e0202 */
[----:B------:R-:W-:-:S03]  /*afd0*/  @!P0 LOP3.LUT R0, R0, 0xfffffff8, RZ, 0xc0, !PT ;  /* 0xfffffff800008812 */ /* 0x000fc600078ec0ff */
[--C-:B------:R-:W-:Y:S01]  /*afe0*/  @!P1 IMAD.WIDE R4, R4, 0x2, R2.reuse ;  /* 0x0000000204049825 */ /* 0x100fe200078e0202 */
[----:B----4-:R1:W-:Y:S03]  /*aff0*/  @!P3 ST.E.128 [R8.64], R24 ;  /* 0x000000180800b985 */ /* 0x0103e6000c101d0e */
[----:B------:R-:W-:Y:S01]  /*b000*/  @!P0 IMAD.WIDE R2, R0, 0x2, R2 ;  /* 0x0000000200028825 */ /* 0x000fe200078e0202 */
[----:B------:R1:W-:Y:S04]  /*b010*/  @!P2 ST.E.128 [R6.64], R20 ;  /* 0x000000140600a985 */ /* 0x0003e8000c101d0e */
[----:B------:R1:W-:Y:S04]  /*b020*/  @!P1 ST.E.128 [R4.64], R16 ;  /* 0x0000001004009985 */ /* 0x0003e8000c101d0e */
[----:B------:R1:W-:Y:S02]  /*b030*/  @!P0 ST.E.128 [R2.64], R12 ;  /* 0x0000000c02008985 */ /* 0x0003e4000c101d0e */
.L_x_7:
[----:B----4-:R-:W-:Y:S05]  /*b040*/  BSYNC B0 ;  /* 0x0000000000007941 */ /* 0x010fea0003800000 */
.L_x_6:
[----:B--2---:R-:W-:Y:S01]  /*b050*/  IADD3 R0, R86, 0x20, RZ ;  /* 0x0000002056007810 */ /* 0x004fe20007ffe0ff */
[----:B-1----:R1:W2:Y:S01]  /*b060*/  SHFL.IDX PT, R3, R10, 0x1, 0x181f ;  /* 0x00381f000a037f89 */ /* 0x0022a200000e0000 */
[----:B------:R-:W-:Y:S02]  /*b070*/  BSSY B0, `(.L_x_8) ;  /* 0x000001c000007945 */ /* 0x000fe40003800000 */
[----:B------:R-:W-:Y:S01]  /*b080*/  ISETP.GE.AND P0, PT, R0, R83, PT ;  /* 0x000000530000720c */ /* 0x000fe20003f06270 */
[----:B---3--:R1:W3:-:S12]  /*b090*/  SHFL.IDX PT, R2, R11, 0x1, 0x181f ;  /* 0x00381f000b027f89 */ /* 0x0082d800000e0000 */
[----:B------:R-:W-:Y:S05]  /*b0a0*/  @P0 BRA `(.L_x_9) ;  /* 0x0000018000000947 */ /* 0x000fea0003800000 */
[C---:B-----5:R-:W-:Y:S02]  /*b0b0*/  IADD3 R6, R85.reuse, 0x40, RZ ;  /* 0x0000004055067810 */ /* 0x060fe40007ffe0ff */
[C---:B------:R-:W-:Y:S02]  /*b0c0*/  IADD3 R7, R85.reuse, 0x80, RZ ;  /* 0x0000008055077810 */ /* 0x040fe40007ffe0ff */
[----:B------:R-:W-:Y:S02]  /*b0d0*/  IADD3 R8, R85, 0xc0, RZ ;  /* 0x000000c055087810 */ /* 0x000fe40007ffe0ff */
[----:B------:R-:W-:Y:S02]  /*b0e0*/  ISETP.GE.AND P2, PT, R6, c[0x0][0x3c8], PT ;  /* 0x0000f20006007a0c */ /* 0x000fe40003f46270 */
[----:B------:R-:W-:Y:S02]  /*b0f0*/  ISETP.GE.AND P1, PT, R7, c[0x0][0x3c8], PT ;  /* 0x0000f20007007a0c */ /* 0x000fe40003f26270 */
[----:B------:R-:W-:-:S02]  /*b100*/  ISETP.GE.AND P0, PT, R8, c[0x0][0x3c8], PT ;  /* 0x0000f20008007a0c */ /* 0x000fc40003f06270 */
[----:B------:R-:W-:-:S07]  /*b110*/  ISETP.GE.AND P3, PT, R85, c[0x0][0x3c8], PT ;  /* 0x0000f20055007a0c */ /* 0x000fce0003f66270 */
[----:B------:R-:W-:Y:S02]  /*b120*/  @!P2 SHF.R.S32.HI R4, RZ, 0x1f, R6 ;  /* 0x0000001fff04a819 */ /* 0x000fe40000011406 */
[----:B------:R-:W-:Y:S02]  /*b130*/  @!P1 SHF.R.S32.HI R0, RZ, 0x1f, R7 ;  /* 0x0000001fff009819 */ /* 0x000fe40000011407 */
[----:B------:R-:W-:Y:S02]  /*b140*/  @!P0 SHF.R.S32.HI R5, RZ, 0x1f, R8 ;  /* 0x0000001fff058819 */ /* 0x000fe40000011408 */
[----:B------:R-:W-:Y:S02]  /*b150*/  @!P2 LEA.HI R6, R4, R6, RZ, 0x3 ;  /* 0x000000060406a211 */ /* 0x000fe400078f18ff */
[----:B------:R-:W-:Y:S02]  /*b160*/  @!P1 LEA.HI R4, R0, R7, RZ, 0x3 ;  /* 0x0000000700049211 */ /* 0x000fe400078f18ff */
[----:B------:R-:W-:Y:S01]  /*b170*/  @!P0 LEA.HI R0, R5, R8, RZ, 0x3 ;  /* 0x0000000805008211 */ /* 0x000fe200078f18ff */
[----:B--23--:R-:W-:Y:S01]  /*b180*/  @!P3 IMAD.WIDE R8, R85, 0x2, R2 ;  /* 0x000000025508b825 */ /* 0x00cfe200078e0202 */
[----:B------:R-:W-:-:S02]  /*b190*/  @!P2 LOP3.LUT R6, R6, 0xfffffff8, RZ, 0xc0, !PT ;  /* 0xfffffff80606a812 */ /* 0x000fc400078ec0ff */
[----:B------:R-:W-:Y:S02]  /*b1a0*/  @!P1 LOP3.LUT R4, R4, 0xfffffff8, RZ, 0xc0, !PT ;  /* 0xfffffff804049812 */ /* 0x000fe400078ec0ff */
[----:B------:R-:W-:Y:S01]  /*b1b0*/  @!P0 LOP3.LUT R0, R0, 0xfffffff8, RZ, 0xc0, !PT ;  /* 0xfffffff800008812 */ /* 0x000fe200078ec0ff */
[--C-:B------:R-:W-:Y:S01]  /*b1c0*/  @!P2 IMAD.WIDE R6, R6, 0x2, R2.reuse ;  /* 0x000000020606a825 */ /* 0x100fe200078e0202 */
[----:B------:R2:W-:Y:S03]  /*b1d0*/  @!P3 ST.E.128 [R8.64], R40 ;  /* 0x000000280800b985 */ /* 0x0005e6000c101d0e */
[--C-:B------:R-:W-:Y:S01]  /*b1e0*/  @!P1 IMAD.WIDE R4, R4, 0x2, R2.reuse ;  /* 0x0000000204049825 */ /* 0x100fe200078e0202 */
[----:B------:R2:W-:Y:S03]  /*b1f0*/  @!P2 ST.E.128 [R6.64], R36 ;  /* 0x000000240600a985 */ /* 0x0005e6000c101d0e */
[----:B------:R-:W-:Y:S01]  /*b200*/  @!P0 IMAD.WIDE R2, R0, 0x2, R2 ;  /* 0x0000000200028825 */ /* 0x000fe200078e0202 */
[----:B------:R2:W-:Y:S04]  /*b210*/  @!P1 ST.E.128 [R4.64], R32 ;  /* 0x0000002004009985 */ /* 0x0005e8000c101d0e */
[----:B------:R2:W-:Y:S02]  /*b220*/  @!P0 ST.E.128 [R2.64], R28 ;  /* 0x0000001c02008985 */ /* 0x0005e4000c101d0e */
.L_x_9:
[----:B------:R-:W-:Y:S05]  /*b230*/  BSYNC B0 ;  /* 0x0000000000007941 */ /* 0x000fea0003800000 */
.L_x_8:
[----:B------:R-:W-:Y:S01]  /*b240*/  IADD3 R0, R86, 0x40, RZ ;  /* 0x0000004056007810 */ /* 0x000fe20007ffe0ff */
[----:B--2---:R2:W4:Y:S01]  /*b250*/  SHFL.IDX PT, R3, R10, 0x2, 0x181f ;  /* 0x00581f000a037f89 */ /* 0x00452200000e0000 */
        /* <DEDUP_REMOVED lines=17> */
[----:B---34-:R-:W-:Y:S01]  /*b370*/  @!P3 IMAD.WIDE R8, R85, 0x2, R2 ;  /* 0x000000025508b825 */ /* 0x018fe200078e0202 */
        /* <DEDUP_REMOVED lines=10> */
.L_x_11:
[----:B------:R-:W-:Y:S05]  /*b420*/  BSYNC B0 ;  /* 0x0000000000007941 */ /* 0x000fea0003800000 */
.L_x_10:
[----:B------:R-:W-:Y:S01]  /*b430*/  IADD3 R0, R86, 0x60, RZ ;  /* 0x0000006056007810 */ /* 0x000fe20007ffe0ff */
[----:B---34-:R3:W4:Y:S03]  /*b440*/  SHFL.IDX PT, R3, R10, 0x3, 0x181f ;  /* 0x00781f000a037f89 */ /* 0x01872600000e0000 */
[----:B------:R-:W-:Y:S01]  /*b450*/  ISETP.GE.AND P0, PT, R0, R83, PT ;  /* 0x000000530000720c */ /* 0x000fe20003f06270 */
[----:B------:R3:W1:-:S12]  /*b460*/  SHFL.IDX PT, R2, R11, 0x3, 0x181f ;  /* 0x00781f000b027f89 */ /* 0x00065800000e0000 */
[----:B------:R-:W-:Y:S05]  /*b470*/  @P0 EXIT ;  /* 0x000000000000094d */ /* 0x000fea0003800000 */
[C---:B-----5:R-:W-:Y:S02]  /*b480*/  IADD3 R5, R85.reuse, 0x40, RZ ;  /* 0x0000004055057810 */ /* 0x060fe40007ffe0ff */
[----:B------:R-:W-:Y:S02]  /*b490*/  IADD3 R6, R85, 0x80, RZ ;  /* 0x0000008055067810 */ /* 0x000fe40007ffe0ff */
[----:B------:R-:W-:Y:S02]  /*b4a0*/  ISETP.GE.AND P1, PT, R5, c[0x0][0x3c8], PT ;  /* 0x0000f20005007a0c */ /* 0x000fe40003f26270 */
[----:B------:R-:W-:Y:S02]  /*b4b0*/  ISETP.GE.AND P0, PT, R6, c[0x0][0x3c8], PT ;  /* 0x0000f20006007a0c */ /* 0x000fe40003f06270 */
[----:B------:R-:W-:-:S09]  /*b4c0*/  ISETP.GE.AND P2, PT, R85, c[0x0][0x3c8], PT ;  /* 0x0000f20055007a0c */ /* 0x000fd20003f46270 */
[----:B------:R-:W-:Y:S02]  /*b4d0*/  @!P1 SHF.R.S32.HI R4, RZ, 0x1f, R5 ;  /* 0x0000001fff049819 */ /* 0x000fe40000011405 */
[----:B------:R-:W-:Y:S02]  /*b4e0*/  @!P0 SHF.R.S32.HI R0, RZ, 0x1f, R6 ;  /* 0x0000001fff008819 */ /* 0x000fe40000011406 */
[----:B------:R-:W-:Y:S01]  /*b4f0*/  @!P1 LEA.HI R4, R4, R5, RZ, 0x3 ;  /* 0x0000000504049211 */ /* 0x000fe200078f18ff */
[--C-:B-1--4-:R-:W-:Y:S01]  /*b500*/  @!P2 IMAD.WIDE R8, R85, 0x2, R2.reuse ;  /* 0x000000025508a825 */ /* 0x112fe200078e0202 */
[----:B------:R-:W-:Y:S02]  /*b510*/  @!P0 LEA.HI R0, R0, R6, RZ, 0x3 ;  /* 0x0000000600008211 */ /* 0x000fe400078f18ff */
[----:B------:R-:W-:Y:S02]  /*b520*/  @!P1 LOP3.LUT R4, R4, 0xfffffff8, RZ, 0xc0, !PT ;  /* 0xfffffff804049812 */ /* 0x000fe400078ec0ff */
[----:B------:R-:W-:Y:S01]  /*b530*/  @!P0 LOP3.LUT R0, R0, 0xfffffff8, RZ, 0xc0, !PT ;  /* 0xfffffff800008812 */ /* 0x000fe200078ec0ff */
[----:B------:R1:W-:Y:S02]  /*b540*/  @!P2 ST.E.128 [R8.64], R68 ;  /* 0x000000440800a985 */ /* 0x0003e4000c101d0e */
[----:B------:R-:W-:-:S04]  /*b550*/  @!P1 IMAD.WIDE R6, R4, 0x2, R2 ;  /* 0x0000000204069825 */ /* 0x000fc800078e0202 */
[----:B------:R-:W-:Y:S01]  /*b560*/  @!P0 IMAD.WIDE R4, R0, 0x2, R2 ;  /* 0x0000000200048825 */ /* 0x000fe200078e0202 */
[----:B------:R-:W-:Y:S01]  /*b570*/  IADD3 R0, R85, 0xc0, RZ ;  /* 0x000000c055007810 */ /* 0x000fe20007ffe0ff */
[----:B------:R1:W-:Y:S04]  /*b580*/  @!P1 ST.E.128 [R6.64], R64 ;  /* 0x0000004006009985 */ /* 0x0003e8000c101d0e */
[----:B------:R1:W-:Y:S01]  /*b590*/  @!P0 ST.E.128 [R4.64], R60 ;  /* 0x0000003c04008985 */ /* 0x0003e2000c101d0e */
[----:B------:R-:W-:-:S13]  /*b5a0*/  ISETP.GE.AND P0, PT, R0, c[0x0][0x3c8], PT ;  /* 0x0000f20000007a0c */ /* 0x000fda0003f06270 */
[----:B------:R-:W-:Y:S05]  /*b5b0*/  @P0 EXIT ;  /* 0x000000000000094d */ /* 0x000fea0003800000 */
[----:B-1----:R-:W-:-:S04]  /*b5c0*/  SHF.R.S32.HI R4, RZ, 0x1f, R0 ;  /* 0x0000001fff047819 */ /* 0x002fc80000011400 */
[----:B------:R-:W-:-:S04]  /*b5d0*/  LEA.HI R0, R4, R0, RZ, 0x3 ;  /* 0x0000000004007211 */ /* 0x000fc800078f18ff */
[----:B------:R-:W-:-:S05]  /*b5e0*/  LOP3.LUT R0, R0, 0xfffffff8, RZ, 0xc0, !PT ;  /* 0xfffffff800007812 */ /* 0x000fca00078ec0ff */
[----:B------:R-:W-:-:S05]  /*b5f0*/  IMAD.WIDE R2, R0, 0x2, R2 ;  /* 0x0000000200027825 */ /* 0x000fca00078e0202 */
[----:B------:R-:W-:Y:S01]  /*b600*/  ST.E.128 [R2.64], R72 ;  /* 0x0000004802007985 */ /* 0x000fe2000c101d0e */
[----:B------:R-:W-:Y:S05]  /*b610*/  EXIT ;  /* 0x000000000000794d */ /* 0x000fea0003800000 */
.L_x_12:
[----:B------:R-:W-:-:S00]  /*b620*/  BRA `(.L_x_12) ;  /* 0xfffffff000007947 */ /* 0x000fc0000383ffff */
[----:B------:R-:W-:-:S00]  /*b630*/  NOP ;  /* 0x0000000000007918 */ /* 0x000fc00000000000 */
        /* <DEDUP_REMOVED lines=12> */
.L_x_1766:


//--------------------- .text._ZN7cutlass13device_kernelIN5flash19enable_sm80_to_sm89INS1_16FlashAttnFwdSm80INS1_25CollectiveMainloopFwdSm80ILi8ELi1ELb1EN4cute5tupleIJNS5_1CILi128EEENS7_ILi64EEENS7_ILi256EEEEEELi256ENS_6half_tEfNS_4arch4Sm80ELb0ELb0ELb1ELb1ELb1ELb0ELb1ELb0EEENS1_21CollectiveEpilogueFwdINS6_IJS8_SA_S9_EEENS6_IJNS7_ILi1EEESI_SI_EEESC_SE_Li256ELb1ELb1ELb0ELb0EEENS1_19SingleTileSchedulerILb1ELb0ELb1ELi128EEEEEEEEEvNT_6ParamsE --------------------------
	.section	.text._ZN7cutlass13device_kernelIN5flash19enable_sm80_to_sm89INS1_16FlashAttnFwdSm80INS1_25CollectiveMainloopFwdSm80ILi8ELi1ELb1EN4cute5tupleIJNS5_1CILi128EEENS7_ILi64EEENS7_ILi256EEEEEELi256ENS_6half_tEfNS_4arch4Sm80ELb0ELb0ELb1ELb1ELb1ELb0ELb1ELb0EEENS1_21CollectiveEpilogueFwdINS6_IJS8_SA_S9_EEENS6_IJNS7_ILi1EEESI_SI_EEESC_SE_Li256ELb1ELb1ELb0ELb0EEENS1_19SingleTileSchedulerILb1ELb0ELb1ELi128EEEEEEEEEvNT_6ParamsE,"ax",@progbits
	.sectioninfo	@"SHI_REGISTERS=255"
	.align	128
.text._ZN7cutlass13device_kernelIN5flash19enable_sm80_to_sm89INS1_16FlashAttnFwdSm80INS1_25CollectiveMainloopFwdSm80ILi8ELi1ELb1EN4cute5tupleIJNS5_1CILi128EEENS7_ILi64EEENS7_ILi256EEEEEELi256ENS_6half_tEfNS_4arch4Sm80ELb0ELb0ELb1ELb1ELb1ELb0ELb1ELb0EEENS1_21CollectiveEpilogueFwdINS6_IJS8_SA_S9_EEENS6_IJNS7_ILi1EEESI_SI_EEESC_SE_Li256ELb1ELb1ELb0ELb0EEENS1_19SingleTileSchedulerILb1ELb0ELb1ELi128EEEEEEEEEvNT_6ParamsE:
        .type           _ZN7cutlass13device_kernelIN5flash19enable_sm80_to_sm89INS1_16FlashAttnFwdSm80INS1_25CollectiveMainloopFwdSm80ILi8ELi1ELb1EN4cute5tupleIJNS5_1CILi128EEENS7_ILi64EEENS7_ILi256EEEEEELi256ENS_6half_tEfNS_4arch4Sm80ELb0ELb0ELb1ELb1ELb1ELb0ELb1ELb0EEENS1_21CollectiveEpilogueFwdINS6_IJS8_SA_S9_EEENS6_IJNS7_ILi1EEESI_SI_EEESC_SE_Li256ELb1ELb1ELb0ELb0EEENS1_19SingleTileSchedulerILb1ELb0ELb1ELi128EEEEEEEEEvNT_6ParamsE,@function
        .size           _ZN7cutlass13device_kernelIN5flash19enable_sm80_to_sm89INS1_16FlashAttnFwdSm80INS1_25CollectiveMainloopFwdSm80ILi8ELi1ELb1EN4cute5tupleIJNS5_1CILi128EEENS7_ILi64EEENS7_ILi256EEEEEELi256ENS_6half_tEfNS_4arch4Sm80ELb0ELb0ELb1ELb1ELb1ELb0ELb1ELb0EEENS1_21CollectiveEpilogueFwdINS6_IJS8_SA_S9_EEENS6_IJNS7_ILi1EEESI_SI_EEESC_SE_Li256ELb1ELb1ELb0ELb0EEENS1_19SingleTileSchedulerILb1ELb0ELb1ELi128EEEEEEEEEvNT_6ParamsE,(.L_x_1767 - _ZN7cutlass13device_kernelIN5flash19enable_sm80_to_sm89INS1_16FlashAttnFwdSm80INS1_25CollectiveMainloopFwdSm80ILi8ELi1ELb1EN4cute5tupleIJNS5_1CILi128EEENS7_ILi64EEENS7_ILi256EEEEEELi256ENS_6half_tEfNS_4arch4Sm80ELb0ELb0ELb1ELb1ELb1ELb0ELb1ELb0EEENS1_21CollectiveEpilogueFwdINS6_IJS8_SA_S9_EEENS6_IJNS7_ILi1EEESI_SI_EEESC_SE_Li256ELb1ELb1ELb0ELb0EEENS1_19SingleTileSchedulerILb1ELb0ELb1ELi128EEEEEEEEEvNT_6ParamsE)
        .other          _ZN7cutlass13device_kernelIN5flash19enable_sm80_to_sm89INS1_16FlashAttnFwdSm80INS1_25CollectiveMainloopFwdSm80ILi8ELi1ELb1EN4cute5tupleIJNS5_1CILi128EEENS7_ILi64EEENS7_ILi256EEEEEELi256ENS_6half_tEfNS_4arch4Sm80ELb0ELb0ELb1ELb1ELb1ELb0ELb1ELb0EEENS1_21CollectiveEpilogueFwdINS6_IJS8_SA_S9_EEENS6_IJNS7_ILi1EEESI_SI_EEESC_SE_Li256ELb1ELb1ELb0ELb0EEENS1_19SingleTileSchedulerILb1ELb0ELb1ELi128EEEEEEEEEvNT_6ParamsE,@"STO_CUDA_ENTRY STV_DEFAULT"
_ZN7cutlass13device_kernelIN5flash19enable_sm80_to_sm89INS1_16FlashAttnFwdSm80INS1_25CollectiveMainloopFwdSm80ILi8ELi1ELb1EN4cute5tupleIJNS5_1CILi128EEENS7_ILi64EEENS7_ILi256EEEEEELi256ENS_6half_tEfNS_4arch4Sm80ELb0ELb0ELb1ELb1ELb1ELb0ELb1ELb0EEENS1_21CollectiveEpilogueFwdINS6_IJS8_SA_S9_EEENS6_IJNS7_ILi1EEESI_SI_EEESC_SE_Li256ELb1ELb1ELb0ELb0EEENS1_19SingleTileSchedulerILb1ELb0ELb1ELi128EEEEEEEEEvNT_6ParamsE:
[----:B------:R-:W-:Y:S02]  /*0000*/  MOV R1, c[0x0][0x28] ;  /* 0x00000a0000017a02 */ /* 0x000fe40000000f00 */
[----:B------:R-:W1:Y:S01]  /*0010*/  S2R R85, SR_TID.X ;  /* 0x0000000000557919 */ /* 0x000e620000002100 */
[----:B------:R-:W2:Y:S01]  /*0020*/  S2UR UR11, SR_CTAID.Z ;  /* 0x00000000000b79c3 */ /* 0x000ea20000002700 */
[----:B------:R-:W-:Y:S01]  /*0030*/  UMOV UR14, 0x4 ;  /* 0x00000004000e7882 */ /* 0x000fe20000000000 */
[----:B------:R-:W-:Y:S01]  /*0040*/  IADD3 R1, R1, -0xa8, RZ ;  /* 0xffffff5801017810 */ /* 0x000fe20007ffe0ff */
[----:B------:R-:W-:Y:S02]  /*0050*/  ULDC.64 UR6, c[0x0][0x568] ;  /* 0x00015a0000067ab9 */ /* 0x000fe40000000a00 */
[----:B------:R-:W-:-:S03]  /*0060*/  ULDC.64 UR12, c[0x0][0x118] ;  /* 0x00004600000c7ab9 */ /* 0x000fc60000000a00 */
[----:B------:R-:W3:Y:S01]  /*0070*/  S2UR UR5, SR_CTAID.X ;  /* 0x00000000000579c3 */ /* 0x000ee20000002500 */
[----:B-1----:R-:W-:Y:S01]  /*0080*/  SHF.R.U32.HI R0, RZ, 0x5, R85 ;  /* 0x00000005ff007819 */ /* 0x002fe20000011655 */
[----:B--2---:R-:W-:-:S05]  /*0090*/  UIMAD.WIDE UR6, UR11, UR14, UR6 ;  /* 0x0000000e0b0672a5 */ /* 0x004fca000f8e0206 */
[----:B------:R-:W1:Y:S02]  /*00a0*/  SHFL.IDX PT, R0, R0, RZ, 0x1f ;  /* 0x00001fff00007589 */ /* 0x000e6400000e0000 */
[----:B-1----:R-:W-:-:S13]  /*00b0*/  ISETP.NE.AND P0, PT, R0, RZ, PT ;  /* 0x000000ff0000720c */ /* 0x002fda0003f05270 */
[----:B---3--:R-:W-:Y:S05]  /*00c0*/  @!P0 BRA `(.L_x_13) ;  /* 0x000001c000008947 */ /* 0x008fea0003800000 */
[----:B------:R-:W-:-:S04]  /*00d0*/  ISETP.NE.U32.AND P0, PT, RZ, c[0x0][0x568], PT ;  /* 0x00015a00ff007a0c */ /* 0x000fc80003f05070 */
[----:B------:R-:W-:-:S13]  /*00e0*/  ISETP.NE.AND.EX P0, PT, RZ, c[0x0][0x56c], PT, P0 ;  /* 0x00015b00ff007a0c */ /* 0x000fda0003f05300 */
[----:B------:R-:W-:Y:S05]  /*00f0*/  @!P0 BRA `(.L_x_14) ;  /* 0x0000005000008947 */ /* 0x000fea0003800000 */
[----:B------:R-:W-:Y:S02]  /*0100*/  MOV R2, UR6 ;  /* 0x0000000600027c02 */ /* 0x000fe40008000f00 */
[----:B------:R-:W-:-:S05]  /*0110*/  MOV R3, UR7 ;  /* 0x0000000700037c02 */ /* 0x000fca0008000f00 */
[----:B------:R-:W2:Y:S02]  /*0120*/  LDG.E R0, [R2.64] ;  /* 0x0000000c02007981 */ /* 0x000ea4000c1e1900 */
[----:B--2---:R1:W2:Y:S02]  /*0130*/  R2UR UR6, R0 ;  /* 0x00000000000673c2 */ /* 0x0042a400000e0000 */
[----:B-12---:R-:W-:Y:S05]  /*0140*/  BRA `(.L_x_15) ;  /* 0x000000e000007947 */ /* 0x006fea0003800000 */
.L_x_14:
[----:B------:R-:W-:-:S04]  /*0150*/  ISETP.NE.U32.AND P0, PT, RZ, c[0x0][0x560], PT ;  /* 0x00015800ff007a0c */ /* 0x000fc80003f05070 */
[----:B------:R-:W-:-:S13]  /*0160*/  ISETP.NE.AND.EX P0, PT, RZ, c[0x0][0x564], PT, P0 ;  /* 0x00015900ff007a0c */ /* 0x000fda0003f05300 */
[----:B------:R-:W-:Y:S05]  /*0170*/  @!P0 BRA `(.L_x_16) ;  /* 0x000000a000008947 */ /* 0x000fea0003800000 */
[----:B------:R-:W-:Y:S02]  /*0180*/  ULDC.64 UR6, c[0x0][0x560] ;  /* 0x0001580000067ab9 */ /* 0x000fe40000000a00 */
[----:B------:R-:W-:-:S06]  /*0190*/  UIMAD.WIDE UR6, UR11, UR14, UR6 ;  /* 0x0000000e0b0672a5 */ /* 0x000fcc000f8e0206 */
[----:B------:R-:W-:Y:S02]  /*01a0*/  MOV R2, UR6 ;  /* 0x0000000600027c02 */ /* 0x000fe40008000f00 */
[----:B------:R-:W-:-:S05]  /*01b0*/  MOV R3, UR7 ;  /* 0x0000000700037c02 */ /* 0x000fca0008000f00 */
[----:B------:R1:W2:Y:S04]  /*01c0*/  LDG.E R0, [R2.64] ;  /* 0x0000000c02007981 */ /* 0x0002a8000c1e1900 */
[----:B-1----:R-:W3:Y:S01]  /*01d0*/  LDG.E R2, [R2.64+0x4] ;  /* 0x0000040c02027981 */ /* 0x002ee2000c1e1900 */
[----:B--2---:R-:W1:Y:S08]  /*01e0*/  R2UR UR4, R0 ;  /* 0x00000000000473c2 */ /* 0x004e7000000e0000 */
[----:B---3--:R-:W1:Y:S02]  /*01f0*/  R2UR UR6, R2 ;  /* 0x00000000020673c2 */ /* 0x008e6400000e0000 */
[----:B-1----:R-:W-:Y:S01]  /*0200*/  UIADD3 UR6, -UR4, UR6, URZ ;  /* 0x0000000604067290 */ /* 0x002fe2000fffe13f */
[----:B------:R-:W-:Y:S05]  /*0210*/  BRA `(.L_x_15) ;  /* 0x0000001000007947 */ /* 0x000fea0003800000 */
.L_x_16:
[----:B------:R-:W-:Y:S02]  /*0220*/  ULDC UR6, c[0x0][0x54c] ;  /* 0x0001530000067ab9 */ /* 0x000fe40000000800 */
.L_x_15:
[----:B------:R-:W-:Y:S02]  /*0230*/  ULDC UR4, c[0x0][0x548] ;  /* 0x0001520000047ab9 */ /* 0x000fe40000000800 */
[----:B------:R-:W-:-:S02]  /*0240*/  USHF.L.U32 UR5, UR5, 0x7, URZ ;  /* 0x0000000705057899 */ /* 0x000fc4000800063f */
[----:B------:R-:W-:-:S04]  /*0250*/  UIMAD UR4, UR6, UR4, URZ ;  /* 0x00000004060472a4 */ /* 0x000fc8000f8e023f */
[----:B------:R-:W-:-:S04]  /*0260*/  UISETP.GE.AND UP0, UPT, UR5, UR4, UPT ;  /* 0x000000040500728c */ /* 0x000fc8000bf06270 */
[----:B------:R-:W-:Y:S01]  /*0270*/  USEL UR11, UR11, 0xffffffff, !UP0 ;  /* 0xffffffff0b0b7887 */ /* 0x000fe2000c000000 */
[----:B------:R-:W-:Y:S05]  /*0280*/  BRA `(.L_x_17) ;  /* 0x000001b000007947 */ /* 0x000fea0003800000 */
.L_x_13:
        /* <DEDUP_REMOVED lines=8> */
.L_x_18:
        /* <DEDUP_REMOVED lines=13> */
.L_x_20:
[----:B------:R-:W-:Y:S02]  /*03e0*/  ULDC UR6, c[0x0][0x54c] ;  /* 0x0001530000067ab9 */ /* 0x000fe40000000800 */
.L_x_19:
[----:B------:R-:W-:Y:S02]  /*03f0*/  ULDC UR4, c[0x0][0x548] ;  /* 0x0001520000047ab9 */ /* 0x000fe40000000800 */
[----:B------:R-:W-:-:S02]  /*0400*/  USHF.L.U32 UR5, UR5, 0x7, URZ ;  /* 0x0000000705057899 */ /* 0x000fc4000800063f */
[----:B------:R-:W-:-:S04]  /*0410*/  UIMAD UR4, UR6, UR4, URZ ;  /* 0x00000004060472a4 */ /* 0x000fc8000f8e023f */
[----:B------:R-:W-:-:S04]  /*0420*/  UISETP.GE.AND UP0, UPT, UR5, UR4, UPT ;  /* 0x000000040500728c */ /* 0x000fc8000bf06270 */
[----:B------:R-:W-:-:S06]  /*0430*/  USEL UR11, UR11, 0xffffffff, !UP0 ;  /* 0xffffffff0b0b7887 */ /* 0x000fcc000c000000 */
.L_x_17:
[----:B------:R-:W-:-:S13]  /*0440*/  ISETP.LE.AND P0, PT, RZ, UR11, PT ;  /* 0x0000000bff007c0c */ /* 0x000fda000bf03270 */
[----:B------:R-:W-:Y:S05]  /*0450*/  @!P0 EXIT ;  /* 0x000000000000894d */ /* 0x000fea0003800000 */
[----:B------:R-:W-:Y:S02]  /*0460*/  ULDC.64 UR4, c[0x0][0x370] ;  /* 0x0000dc0000047ab9 */ /* 0x000fe40000000a00 */
[----:B------:R-:W-:Y:S02]  /*0470*/  UISETP.NE.U32.AND UP0, UPT, URZ, UR4, UPT ;  /* 0x000000043f00728c */ /* 0x000fe4000bf05070 */
[----:B------:R-:W-:Y:S02]  /*0480*/  ULDC.64 UR6, c[0x0][0x370] ;  /* 0x0000dc0000067ab9 */ /* 0x000fe40000000a00 */
[----:B------:R-:W-:-:S03]  /*0490*/  UISETP.NE.AND.EX UP0, UPT, URZ, UR5, UPT, UP0 ;  /* 0x000000053f00728c */ /* 0x000fc6000bf05300 */
[----:B------:R-:W-:Y:S02]  /*04a0*/  ULDC.64 UR4, c[0x0][0x348] ;  /* 0x0000d20000047ab9 */ /* 0x000fe40000000a00 */
[----:B------:R-:W-:Y:S01]  /*04b0*/  UISETP.NE.U32.AND UP1, UPT, URZ, UR4, UPT ;  /* 0x000000043f00728c */ /* 0x000fe2000bf25070 */
[----:B------:R-:W-:-:S03]  /*04c0*/  PLOP3.LUT P2, PT, PT, PT, UP0, 0x80, 0x0 ;  /* 0x000000000000781c */ /* 0x000fc60003f4f008 */
[----:B------:R-:W-:Y:S02]  /*04d0*/  UISETP.NE.AND.EX UP1, UPT, URZ, UR5, UPT, UP1 ;  /* 0x000000053f00728c */ /* 0x000fe4000bf25310 */
[----:B------:R-:W-:Y:S02]  /*04e0*/  @UP0 UIMAD.WIDE UR6, UR11, UR14, UR6 ;  /* 0x0000000e0b0602a5 */ /* 0x000fe4000f8e0206 */
[----:B------:R-:W-:Y:S02]  /*04f0*/  ULDC.64 UR4, c[0x0][0x348] ;  /* 0x0000d20000047ab9 */ /* 0x000fe40000000a00 */
[----:B------:R-:W-:Y:S01]  /*0500*/  UIMAD.WIDE UR4, UR11, UR14, UR4 ;  /* 0x0000000e0b0472a5 */ /* 0x000fe2000f8e0204 */
[----:B------:R-:W-:Y:S01]  /*0510*/  PLOP3.LUT P0, PT, PT, PT, UP1, 0x80, 0x0 ;  /* 0x000000000000781c */ /* 0x000fe20003f0f018 */
[----:B------:R-:W-:Y:S02]  /*0520*/  IMAD.U32 R2, RZ, RZ, UR6 ;  /* 0x00000006ff027e24 */ /* 0x000fe4000f8e00ff */
[----:B------:R-:W-:-:S02]  /*0530*/  IMAD.U32 R3, RZ, RZ, UR7 ;  /* 0x00000007ff037e24 */ /* 0x000fc4000f8e00ff */
[----:B------:R-:W-:Y:S01]  /*0540*/  MOV R6, UR4 ;  /* 0x0000000400067c02 */ /* 0x000fe20008000f00 */
[----:B------:R-:W-:Y:S01]  /*0550*/  IMAD.U32 R7, RZ, RZ, UR5 ;  /* 0x00000005ff077e24 */ /* 0x000fe2000f8e00ff */
[----:B------:R-:W-:Y:S01]  /*0560*/  ULDC.64 UR4, c[0x0][0x360] ;  /* 0x0000d80000047ab9 */ /* 0x000fe20000000a00 */
[----:B------:R-:W2:Y:S01]  /*0570*/  @P2 LDG.E R2, [R2.64] ;  /* 0x0000000c02022981 */ /* 0x000ea2000c1e1900 */
[----:B------:R-:W-:-:S04]  /*0580*/  UISETP.NE.U32.AND UP0, UPT, URZ, UR4, UPT ;  /* 0x000000043f00728c */ /* 0x000fc8000bf05070 */
[----:B------:R-:W-:Y:S01]  /*0590*/  UISETP.NE.AND.EX UP0, UPT, URZ, UR5, UPT, UP0 ;  /* 0x000000053f00728c */ /* 0x000fe2000bf05300 */
[----:B------:R-:W3:Y:S02]  /*05a0*/  @P0 LDG.E R0, [R6.64] ;  /* 0x0000000c06000981 */ /* 0x000ee4000c1e1900 */
[----:B------:R-:W-:-:S03]  /*05b0*/  ULDC.64 UR4, c[0x0][0x360] ;  /* 0x0000d80000047ab9 */ /* 0x000fc60000000a00 */
[----:B------:R-:W-:-:S05]  /*05c0*/  PLOP3.LUT P1, PT, PT, PT, UP0, 0x80, 0x0 ;  /* 0x000000000000781c */ /* 0x000fca0003f2f008 */
[----:B------:R-:W-:Y:S01]  /*05d0*/  @UP0 UIMAD.WIDE UR4, UR11, UR14, UR4 ;  /* 0x0000000e0b0402a5 */ /* 0x000fe2000f8e0204 */
[----:B------:R-:W-:-:S05]  /*05e0*/  MOV R13, c[0x0][0x168] ;  /* 0x00005a00000d7a02 */ /* 0x000fca0000000f00 */
[----:B------:R-:W-:Y:S01]  /*05f0*/  IMAD.U32 R4, RZ, RZ, UR4 ;  /* 0x00000004ff047e24 */ /* 0x000fe2000f8e00ff */
[----:B------:R-:W-:-:S05]  /*0600*/  MOV R5, UR5 ;  /* 0x0000000500057c02 */ /* 0x000fca0008000f00 */
[----:B------:R1:W5:Y:S01]  /*0610*/  @P1 LDG.E R13, [R4.64] ;  /* 0x0000000c040d1981 */ /* 0x000362000c1e1900 */
[----:B------:R-:W4:Y:S01]  /*0620*/  S2UR UR9, SR_CTAID.Y ;  /* 0x00000000000979c3 */ /* 0x000f220000002600 */
[----:B------:R-:W-:Y:S02]  /*0630*/  UMOV UR10, URZ ;  /* 0x0000003f000a7c82 */ /* 0x000fe40008000000 */
[----:B------:R-:W-:Y:S02]  /*0640*/  UMOV UR15, URZ ;  /* 0x0000003f000f7c82 */ /* 0x000fe40008000000 */
[----:B------:R-:W-:Y:S02]  /*0650*/  ULDC UR5, c[0x0][0x2ac] ;  /* 0x0000ab0000057ab9 */ /* 0x000fe40000000800 */
[----:B------:R-:W-:Y:S02]  /*0660*/  ULDC UR4, c[0x0][0x1d0] ;  /* 0x0000740000047ab9 */ /* 0x000fe40000000800 */
[----:B------:R-:W-:-:S02]  /*0670*/  UIMAD UR4, UR5, UR4, URZ ;  /* 0x00000004050472a4 */ /* 0x000fc4000f8e023f */
[----:B----4-:R-:W-:Y:S01]  /*0680*/  USHF.R.S32.HI UR8, URZ, 0x1f, UR9 ;  /* 0x0000001f3f087899 */ /* 0x010fe20008011409 */
[----:B--2---:R1:W2:Y:S08]  /*0690*/  @P2 R2UR UR10, R2 ;  /* 0x00000000020a23c2 */ /* 0x0042b000000e0000 */
[----:B---3--:R1:W3:Y:S02]  /*06a0*/  @P0 R2UR UR15, R0 ;  /* 0x00000000000f03c2 */ /* 0x0082e400000e0000 */
[----:B-123--:R-:W-:Y:S05]  /*06b0*/  @P1 BRA `(.L_x_21) ;  /* 0x0000004000001947 */ /* 0x00efea0003800000 */
[----:B------:R-:W-:Y:S05]  /*06c0*/  @!P0 BRA `(.L_x_21) ;  /* 0x0000003000008947 */ /* 0x000fea0003800000 */
[----:B------:R-:W2:Y:S04]  /*06d0*/  LDG.E R0, [R6.64] ;  /* 0x0000000c06007981 */ /* 0x000ea8000c1e1900 */
[----:B------:R-:W2:Y:S02]  /*06e0*/  LDG.E R2, [R6.64+0x4] ;  /* 0x0000040c06027981 */ /* 0x000ea4000c1e1900 */
[----:B--2--5:R-:W-:-:S02]  /*06f0*/  IADD3 R13, -R0, R2, RZ ;  /* 0x00000002000d7210 */ /* 0x024fc40007ffe1ff */
.L_x_21:
[----:B------:R-:W-:-:S04]  /*0700*/  ISETP.NE.U32.AND P0, PT, RZ, c[0x0][0x368], PT ;  /* 0x0000da00ff007a0c */ /* 0x000fc80003f05070 */
[----:B------:R-:W-:-:S13]  /*0710*/  ISETP.NE.AND.EX P0, PT, RZ, c[0x0][0x36c], PT, P0 ;  /* 0x0000db00ff007a0c */ /* 0x000fda0003f05300 */
[----:B------:R-:W-:Y:S05]  /*0720*/  @!P0 BRA `(.L_x_22) ;  /* 0x0000007000008947 */ /* 0x000fea0003800000 */
[----:B------:R-:W-:Y:S02]  /*0730*/  ULDC.64 UR4, c[0x0][0x368] ;  /* 0x0000da0000047ab9 */ /* 0x000fe40000000a00 */
[----:B------:R-:W-:-:S06]  /*0740*/  UIMAD.WIDE UR4, UR11, UR14, UR4 ;  /* 0x0000000e0b0472a5 */ /* 0x000fcc000f8e0204 */
[----:B------:R-:W-:Y:S02]  /*0750*/  MOV R2, UR4 ;  /* 0x0000000400027c02 */ /* 0x000fe40008000f00 */
[----:B------:R-:W-:-:S05]  /*0760*/  MOV R3, UR5 ;  /* 0x0000000500037c02 */ /* 0x000fca0008000f00 */
[----:B------:R-:W2:Y:S02]  /*0770*/  LDG.E R0, [R2.64] ;  /* 0x0000000c02007981 */ /* 0x000ea4000c1e1900 */
[----:B--2---:R1:W2:Y:S02]  /*0780*/  R2UR UR4, R0 ;  /* 0x00000000000473c2 */ /* 0x0042a400000e0000 */
[----:B-12---:R-:W-:Y:S05]  /*0790*/  BRA `(.L_x_23) ;  /* 0x000000c000007947 */ /* 0x006fea0003800000 */
.L_x_22:
[----:B------:R-:W-:-:S04]  /*07a0*/  ISETP.NE.U32.AND P0, PT, RZ, c[0x0][0x350], PT ;  /* 0x0000d400ff007a0c */ /* 0x000fc80003f05070 */
[----:B------:R-:W-:-:S13]  /*07b0*/  ISETP.NE.AND.EX P0, PT, RZ, c[0x0][0x354], PT, P0 ;  /* 0x0000d500ff007a0c */ /* 0x000fda0003f05300 */
[----:B------:R-:W-:Y:S05]  /*07c0*/  @!P0 BRA `(.L_x_23) ;  /* 0x0000009000008947 */ /* 0x000fea0003800000 */
[----:B------:R-:W-:Y:S02]  /*07d0*/  ULDC.64 UR4, c[0x0][0x350] ;  /* 0x0000d40000047ab9 */ /* 0x000fe40000000a00 */
[----:B------:R-:W-:-:S06]  /*07e0*/  UIMAD.WIDE UR4, UR11, UR14, UR4 ;  /* 0x0000000e0b0472a5 */ /* 0x000fcc000f8e0204 */
[----:B------:R-:W-:Y:S02]  /*07f0*/  MOV R2, UR4 ;  /* 0x0000000400027c02 */ /* 0x000fe40008000f00 */
[----:B------:R-:W-:-:S05]  /*0800*/  MOV R3, UR5 ;  /* 0x0000000500037c02 */ /* 0x000fca0008000f00 */
[----:B------:R-:W2:Y:S04]  /*0810*/  LDG.E R4, [R2.64] ;  /* 0x0000000c02047981 */ /* 0x000ea8000c1e1900 */
[----:B------:R-:W3:Y:S01]  /*0820*/  LDG.E R0, [R2.64+0x4] ;  /* 0x0000040c02007981 */ /* 0x000ee2000c1e1900 */
[----:B--2---:R-:W1:Y:S08]  /*0830*/  R2UR UR5, R4 ;  /* 0x00000000040573c2 */ /* 0x004e7000000e0000 */
[----:B---3--:R-:W1:Y:S02]  /*0840*/  R2UR UR4, R0 ;  /* 0x00000000000473c2 */ /* 0x008e6400000e0000 */
[----:B-1----:R-:W-:-:S06]  /*0850*/  UIADD3 UR4, -UR5, UR4, URZ ;  /* 0x0000000405047290 */ /* 0x002fcc000fffe13f */
.L_x_23:
[----:B------:R-:W-:Y:S01]  /*0860*/  UIADD3 UR7, -UR10, UR4, URZ ;  /* 0x000000040a077290 */ /* 0x000fe2000fffe13f */
[----:B------:R-:W-:Y:S01]  /*0870*/  PLOP3.LUT P2, PT, PT, PT, PT, 0x80, 0x0 ;  /* 0x000000000000781c */ /* 0x000fe20003f4f070 */
[----:B------:R-:W-:Y:S01]  /*0880*/  CS2R R10, SRZ ;  /* 0x00000000000a7805 */ /* 0x000fe2000001ff00 */
[----:B------:R-:W-:Y:S01]  /*0890*/  IMAD.MOV.U32 R130, RZ, RZ, RZ ;  /* 0x000000ffff827224 */ /* 0x000fe200078e00ff */
[----:B------:R-:W-:Y:S01]  /*08a0*/  UISETP.GE.AND UP0, UPT, UR7, 0x1, UPT ;  /* 0x000000010700788c */ /* 0x000fe2000bf06270 */
[----:B------:R-:W-:Y:S01]  /*08b0*/  CS2R R128, SRZ ;  /* 0x0000000000807805 */ /* 0x000fe2000001ff00 */
[----:B------:R-:W-:Y:S01]  /*08c0*/  UIADD3 UR4, UR7, 0x3f, URZ ;  /* 0x0000003f07047890 */ /* 0x000fe2000fffe03f */
[----:B------:R-:W-:Y:S01]  /*08d0*/  CS2R R14, SRZ ;  /* 0x00000000000e7805 */ /* 0x000fe2000001ff00 */
[----:B------:R-:W-:Y:S01]  /*08e0*/  IMAD.MOV.U32 R126, RZ, RZ, RZ ;  /* 0x000000ffff7e7224 */ /* 0x000fe200078e00ff */
[----:B------:R-:W-:Y:S01]  /*08f0*/  CS2R R124, SRZ ;  /* 0x00000000007c7805 */ /* 0x000fe2000001ff00 */
[----:B------:R-:W-:Y:S01]  /*0900*/  PLOP3.LUT P0, PT, PT, PT, UP0, 0x80, 0x0 ;  /* 0x000000000000781c */ /* 0x000fe20003f0f008 */
[----:B------:R-:W-:Y:S01]  /*0910*/  USHF.R.S32.HI UR6, URZ, 0x1f, UR4 ;  /* 0x0000001f3f067899 */ /* 0x000fe20008011404 */
[----:B------:R-:W-:Y:S01]  /*0920*/  MOV R122, RZ ;  /* 0x000000ff007a7202 */ /* 0x000fe20000000f00 */
[----:B------:R-:W-:Y:S01]  /*0930*/  CS2R R120, SRZ ;  /* 0x0000000000787805 */ /* 0x000fe2000001ff00 */
[----:B------:R-:W-:Y:S01]  /*0940*/  CS2R R118, SRZ ;  /* 0x0000000000767805 */ /* 0x000fe2000001ff00 */
[----:B------:R-:W-:Y:S01]  /*0950*/  ULEA.HI UR6, UR6, UR4, URZ, 0x6 ;  /* 0x0000000406067291 */ /* 0x000fe2000f8f303f */
[----:B------:R-:W-:Y:S01]  /*0960*/  CS2R R116, SRZ ;  /* 0x0000000000747805 */ /* 0x000fe2000001ff00 */
[----:B------:R-:W-:Y:S01]  /*0970*/  CS2R R16, SRZ ;  /* 0x0000000000107805 */ /* 0x000fe2000001ff00 */
[----:B------:R-:W-:Y:S01]  /*0980*/  IMAD.MOV.U32 R114, RZ, RZ, RZ ;  /* 0x000000ffff727224 */ /* 0x000fe200078e00ff */
[----:B------:R-:W-:Y:S01]  /*0990*/  CS2R R112, SRZ ;  /* 0x0000000000707805 */ /* 0x000fe2000001ff00 */
[----:B------:R-:W-:Y:S01]  /*09a0*/  CS2R R18, SRZ ;  /* 0x0000000000127805 */ /* 0x000fe2000001ff00 */
[----:B------:R-:W-:Y:S01]  /*09b0*/  MOV R110, RZ ;  /* 0x000000ff006e7202 */ /* 0x000fe20000000f00 */
[----:B------:R-:W-:Y:S01]  /*09c0*/  CS2R R108, SRZ ;  /* 0x00000000006c7805 */ /* 0x000fe2000001ff00 */
[----:B------:R-:W-:Y:S01]  /*09d0*/  CS2R R106, SRZ ;  /* 0x00000000006a7805 */ /* 0x000fe2000001ff00 */
[----:B------:R-:W-:Y:S01]  /*09e0*/  CS2R R20, SRZ ;  /* 0x0000000000147805 */ /* 0x000fe2000001ff00 */
[----:B------:R-:W-:Y:S01]  /*09f0*/  IMAD.MOV.U32 R104, RZ, RZ, RZ ;  /* 0x000000ffff687224 */ /* 0x000fe200078e00ff */
[----:B------:R-:W-:Y:S01]  /*0a00*/  CS2R R102, SRZ ;  /* 0x0000000000667805 */ /* 0x000fe2000001ff00 */
[----:B------:R-:W-:Y:S01]  /*0a10*/  MOV R23, RZ ;  /* 0x000000ff00177202 */ /* 0x000fe20000000f00 */
[----:B------:R-:W-:Y:S01]  /*0a20*/  IMAD.MOV.U32 R100, RZ, RZ, RZ ;  /* 0x000000ffff647224 */ /* 0x000fe200078e00ff */
[----:B------:R-:W-:Y:S01]  /*0a30*/  CS2R R98, SRZ ;  /* 0x0000000000627805 */ /* 0x000fe2000001ff00 */
[----:B------:R-:W-:Y:S01]  /*0a40*/  CS2R R24, SRZ ;  /* 0x0000000000187805 */ /* 0x000fe2000001ff00 */
[----:B------:R-:W-:Y:S01]  /*0a50*/  MOV R96, RZ ;  /* 0x000000ff00607202 */ /* 0x000fe20000000f00 */
[----:B------:R-:W-:Y:S01]  /*0a60*/  CS2R R94, SRZ ;  /* 0x00000000005e7805 */ /* 0x000fe2000001ff00 */
        /* <DEDUP_REMOVED lines=27> */
[----:B------:R-:W-:Y:S01]  /*0c20*/  CS2R R46, SRZ ;  /* 0x00000000002e7805 */ /* 0x000fe2000001ff00 */
[----:B------:R-:W-:Y:S01]  /*0c30*/  CS2R R8, SRZ ;  /* 0x0000000000087805 */ /* 0x000fe2000001ff00 */
[----:B------:R-:W-:Y:S01]  /*0c40*/  CS2R R42, SRZ ;  /* 0x00000000002a7805 */ /* 0x000fe2000001ff00 */
[----:B------:R-:W-:Y:S01]  /*0c50*/  IMAD.MOV.U32 R41, RZ, RZ, RZ ;  /* 0x000000ffff297224 */ /* 0x000fe200078e00ff */
        /* <DEDUP_REMOVED lines=19> */
[----:B------:R-:W-:Y:S05]  /*0d90*/  @!P0 BRA `(.L_x_24) ;  /* 0x0000955000008947 */ /* 0x000fea0003800000 */
[----:B------:R-:W-:Y:S02]  /*0da0*/  ULDC.64 UR4, c[0x0][0x340] ;  /* 0x0000d00000047ab9 */ /* 0x000fe40000000a00 */
[----:B------:R-:W-:-:S04]  /*0db0*/  UISETP.NE.U32.AND UP0, UPT, URZ, UR4, UPT ;  /* 0x000000043f00728c */ /* 0x000fc8000bf05070 */
[----:B------:R-:W-:-:S03]  /*0dc0*/  UISETP.NE.AND.EX UP0, UPT, URZ, UR5, UPT, UP0 ;  /* 0x000000053f00728c */ /* 0x000fc6000bf05300 */
[----:B------:R-:W-:-:S03]  /*0dd0*/  ULDC.64 UR4, c[0x0][0x340] ;  /* 0x0000d00000047ab9 */ /* 0x000fc60000000a00 */
[----:B------:R-:W-:-:S05]  /*0de0*/  PLOP3.LUT P0, PT, PT, PT, UP0, 0x80, 0x0 ;  /* 0x000000000000781c */ /* 0x000fca0003f0f008 */
[----:B------:R-:W-:-:S06]  /*0df0*/  @UP0 UIMAD.WIDE UR4, UR11, UR14, UR4 ;  /* 0x0000000e0b0402a5 */ /* 0x000fcc000f8e0204 */
[----:B------:R-:W-:Y:S02]  /*0e00*/  IMAD.U32 R2, RZ, RZ, UR4 ;  /* 0x00000004ff027e24 */ /* 0x000fe4000f8e00ff */
[----:B------:R-:W-:Y:S01]  /*0e10*/  IMAD.U32 R3, RZ, RZ, UR5 ;  /* 0x00000005ff037e24 */ /* 0x000fe2000f8e00ff */
[----:B------:R-:W-:Y:S01]  /*0e20*/  SHF.R.S32.HI R32, RZ, 0x1f, R85 ;  /* 0x0000001fff207819 */ /* 0x000fe20000011455 */
[----:B------:R-:W-:Y:S01]  /*0e30*/  USHF.R.S32.HI UR6, URZ, 0x6, UR6 ;  /* 0x000000063f067899 */ /* 0x000fe20008011406 */
[----:B------:R-:W-:Y:S01]  /*0e40*/  IMAD.MOV.U32 R88, RZ, RZ, c[0x0][0x2b8] ;  /* 0x0000ae00ff587624 */ /* 0x000fe200078e00ff */
[----:B------:R-:W-:Y:S01]  /*0e50*/  ULDC.64 UR4, c[0x0][0x2b0] ;  /* 0x0000ac0000047ab9 */ /* 0x000fe20000000a00 */
[----:B------:R-:W-:Y:S01]  /*0e60*/  LEA.HI R18, R32, R85, RZ, 0x3 ;  /* 0x0000005520127211 */ /* 0x000fe200078f18ff */
[----:B------:R-:W2:Y:S01]  /*0e70*/  @P0 LDG.E R0, [R2.64] ;  /* 0x0000000c02000981 */ /* 0x000ea2000c1e1900 */
[----:B------:R-:W-:-:S03]  /*0e80*/  IMAD.MOV.U32 R19, RZ, RZ, RZ ;  /* 0x000000ffff137224 */ /* 0x000fc600078e00ff */
[----:B------:R-:W-:Y:S01]  /*0e90*/  BAR.SYNC.DEFER_BLOCKING 0x0 ;  /* 0x0000000000007b1d */ /* 0x000fe20000010000 */
[----:B------:R-:W-:Y:S02]  /*0ea0*/  SHF.R.S32.HI R21, RZ, 0x3, R18 ;  /* 0x00000003ff157819 */ /* 0x000fe40000011412 */
[----:B------:R-:W-:-:S03]  /*0eb0*/  ISETP.NE.AND P1, PT, R88, 0x1, PT ;  /* 0x000000015800780c */ /* 0x000fc60003f25270 */
[----:B------:R-:W1:Y:S01]  /*0ec0*/  S2R R17, SR_CTAID.X ;  /* 0x0000000000117919 */ /* 0x000e620000002500 */
[----:B------:R-:W-:Y:S01]  /*0ed0*/  USEL UR19, UR11, URZ, !UP1 ;  /* 0x0000003f0b137287 */ /* 0x000fe2000c800000 */
[----:B-----5:R-:W-:Y:S01]  /*0ee0*/  IMAD R13, R13, c[0x0][0x2c4], RZ ;  /* 0x0000b1000d0d7a24 */ /* 0x020fe200078e02ff */
[----:B--2---:R2:W3:Y:S02]  /*0ef0*/  @P0 R2UR UR18, R0 ;  /* 0x00000000001203c2 */ /* 0x0044e400000e0000 */
[----:B---3--:R-:W-:Y:S02]  /*0f00*/  @!UP0 UMOV UR18, UR11 ;  /* 0x0000000b00128c82 */ /* 0x008fe40008000000 */
[----:B------:R-:W-:Y:S02]  /*0f10*/  USHF.R.S32.HI UR14, URZ, 0x1f, UR18 ;  /* 0x0000001f3f0e7899 */ /* 0x000fe40008011412 */
[----:B------:R-:W-:Y:S02]  /*0f20*/  UIMAD.WIDE.U32 UR16, UR18, UR4, URZ ;  /* 0x00000004121072a5 */ /* 0x000fe4000f8e003f */
[----:B------:R-:W-:-:S04]  /*0f30*/  UIMAD UR14, UR14, UR4, URZ ;  /* 0x000000040e0e72a4 */ /* 0x000fc8000f8e023f */
[----:B------:R-:W-:Y:S01]  /*0f40*/  UIMAD UR14, UR18, UR5, UR14 ;  /* 0x00000005120e72a4 */ /* 0x000fe2000f8e020e */
[----:B--2---:R-:W-:-:S03]  /*0f50*/  LOP3.LUT R0, R18, 0xfffffff8, RZ, 0xc0, !PT ;  /* 0xfffffff812007812 */ /* 0x004fc600078ec0ff */
[----:B------:R-:W-:Y:S02]  /*0f60*/  UIADD3 UR14, UR17, UR14, URZ ;  /* 0x0000000e110e7290 */ /* 0x000fe4000fffe03f */
[----:B------:R-:W-:Y:S01]  /*0f70*/  USHF.R.S32.HI UR18, URZ, 0x1f, UR15 ;  /* 0x0000001f3f127899 */ /* 0x000fe2000801140f */
[----:B------:R-:W-:Y:S01]  /*0f80*/  IMAD.IADD R20, R85, 0x1, -R0 ;  /* 0x0000000155147824 */ /* 0x000fe200078e0a00 */
[----:B------:R-:W-:Y:S01]  /*0f90*/  ULDC.64 UR4, c[0x0][0x178] ;  /* 0x00005e0000047ab9 */ /* 0x000fe20000000a00 */
[----:B------:R-:W-:Y:S02]  /*0fa0*/  IMAD.U32 R0, RZ, RZ, UR6 ;  /* 0x00000006ff007e24 */ /* 0x000fe4000f8e00ff */
[----:B------:R-:W-:-:S04]  /*0fb0*/  IMAD R87, R20, 0x20, R21 ;  /* 0x0000002014577824 */ /* 0x000fc800078e0215 */
[--C-:B------:R-:W-:Y:S01]  /*0fc0*/  IMAD R0, R0, 0x40, R87.reuse ;  /* 0x0000004000007824 */ /* 0x100fe200078e0257 */
[----:B------:R-:W-:Y:S02]  /*0fd0*/  UIMAD UR18, UR18, UR4, URZ ;  /* 0x00000004121272a4 */ /* 0x000fe4000f8e023f */
[----:B------:R-:W-:Y:S01]  /*0fe0*/  UIMAD.WIDE.U32 UR20, UR15, UR4, URZ ;  /* 0x000000040f1472a5 */ /* 0x000fe2000f8e003f */
[----:B-1----:R-:W-:Y:S01]  /*0ff0*/  IMAD R4, R17, 0x80, R87 ;  /* 0x0000008011047824 */ /* 0x002fe200078e0257 */
[----:B------:R-:W-:Y:S01]  /*1000*/  IADD3 R0, R0, -0x40, RZ ;  /* 0xffffffc000007810 */ /* 0x000fe20007ffe0ff */
[----:B------:R-:W-:Y:S01]  /*1010*/  IMAD.SHL.U32 R133, R20, 0x8, RZ ;  /* 0x0000000814857824 */ /* 0x000fe200078e00ff */
[----:B------:R-:W-:Y:S02]  /*1020*/  STL [R1+0x84], R87 ;  /* 0x0000845701007387 */ /* 0x000fe40000100800 */
[C---:B------:R-:W-:Y:S02]  /*1030*/  ISETP.GE.AND P0, PT, R0.reuse, UR7, PT ;  /* 0x0000000700007c0c */ /* 0x040fe4000bf06270 */
[----:B------:R-:W-:-:S02]  /*1040*/  IADD3 R16, R0, UR10, RZ ;  /* 0x0000000a00107c10 */ /* 0x000fc4000fffe0ff */
[----:B------:R-:W-:-:S03]  /*1050*/  ISETP.GT.OR P0, PT, R87, 0x3f, P0 ;  /* 0x0000003f5700780c */ /* 0x000fc60000704670 */
[----:B------:R-:W-:-:S04]  /*1060*/  @P1 IMAD.HI.U32 R0, R16, c[0x0][0x2bc], RZ ;  /* 0x0000af0010001a27 */ /* 0x000fc800078e00ff */
[----:B------:R-:W-:Y:S01]  /*1070*/  IMAD.MOV.U32 R12, RZ, RZ, R16 ;  /* 0x000000ffff0c7224 */ /* 0x000fe200078e0010 */
[----:B------:R-:W-:-:S05]  /*1080*/  @P1 SHF.R.U32.HI R12, RZ, c[0x0][0x2c0], R0 ;  /* 0x0000b000ff0c1a19 */ /* 0x000fca0000011600 */
[----:B------:R-:W-:-:S04]  /*1090*/  @!P0 IADD3 R0, P2, R12, UR16, RZ ;  /* 0x000000100c008c10 */ /* 0x000fc8000ff5e0ff */
[----:B------:R-:W-:Y:S02]  /*10a0*/  @!P0 LEA R2, P1, R0, c[0x0][0x2a0], 0x2 ;  /* 0x0000a80000028a11 */ /* 0x000fe400078210ff */
[----:B------:R-:W-:-:S04]  /*10b0*/  @!P0 LEA.HI.X.SX32 R3, R12, UR14, 0x1, P2 ;  /* 0x0000000e0c038c11 */ /* 0x000fc800090f0eff */
[----:B------:R-:W-:-:S05]  /*10c0*/  @!P0 LEA.HI.X R3, R0, c[0x0][0x2a4], R3, 0x2, P1 ;  /* 0x0000a90000038a11 */ /* 0x000fca00008f1403 */
[----:B------:R1:W2:Y:S01]  /*10d0*/  @!P0 LDG.E R19, [R2.64] ;  /* 0x0000000c02138981 */ /* 0x0002a2000c1e1900 */
[----:B------:R-:W-:Y:S01]  /*10e0*/  IMAD.MOV.U32 R0, RZ, RZ, c[0x0][0x2c4] ;  /* 0x0000b100ff007624 */ /* 0x000fe200078e00ff */
[----:B------:R-:W-:Y:S01]  /*10f0*/  UIMAD UR18, UR15, UR5, UR18 ;  /* 0x000000050f1272a4 */ /* 0x000fe2000f8e0212 */
[----:B------:R-:W-:Y:S01]  /*1100*/  IMAD R17, R17, 0x80, R21 ;  /* 0x0000008011117824 */ /* 0x000fe200078e0215 */
[C---:B------:R-:W-:Y:S01]  /*1110*/  IADD3 R52, R133.reuse, 0x40, RZ ;  /* 0x0000004085347810 */ /* 0x040fe20007ffe0ff */
[----:B------:R-:W-:Y:S01]  /*1120*/  ULDC.64 UR4, c[0x0][0x1b8] ;  /* 0x00006e0000047ab9 */ /* 0x000fe20000000a00 */
[----:B------:R-:W-:Y:S01]  /*1130*/  ISETP.NE.AND P0, PT, R0, 0x1, PT ;  /* 0x000000010000780c */ /* 0x000fe20003f05270 */
[----:B------:R-:W-:Y:S01]  /*1140*/  UIADD3 UR21, UR21, UR18, URZ ;  /* 0x0000001215157290 */ /* 0x000fe2000fffe03f */
[----:B------:R-:W-:Y:S01]  /*1150*/  IMAD.MOV.U32 R0, RZ, RZ, R4 ;  /* 0x000000ffff007224 */ /* 0x000fe200078e0004 */
[----:B------:R-:W-:Y:S01]  /*1160*/  UIMAD UR15, UR8, UR4, URZ ;  /* 0x00000004080f72a4 */ /* 0x000fe2000f8e023f */
[C---:B------:R-:W-:Y:S01]  /*1170*/  IADD3 R53, R133.reuse, 0x80, RZ ;  /* 0x0000008085357810 */ /* 0x040fe20007ffe0ff */
[----:B------:R-:W-:Y:S01]  /*1180*/  USHF.R.S32.HI UR18, URZ, 0x1f, UR11 ;  /* 0x0000001f3f127899 */ /* 0x000fe2000801140b */
[C---:B------:R-:W-:Y:S01]  /*1190*/  IADD3 R23, R133.reuse, 0xc0, RZ ;  /* 0x000000c085177810 */ /* 0x040fe20007ffe0ff */
[----:B------:R-:W-:Y:S01]  /*11a0*/  UIMAD UR15, UR9, UR5, UR15 ;  /* 0x00000005090f72a4 */ /* 0x000fe2000f8e020f */
[----:B------:R-:W-:Y:S01]  /*11b0*/  ISETP.GE.AND P4, PT, R133, c[0x0][0x198], PT ;  /* 0x0000660085007a0c */ /* 0x000fe20003f86270 */
[----:B------:R-:W-:Y:S01]  /*11c0*/  UIMAD.WIDE.U32 UR20, UR9, UR4, UR20 ;  /* 0x00000004091472a5 */ /* 0x000fe2000f8e0014 */
[----:B------:R-:W-:Y:S01]  /*11d0*/  ISETP.GE.AND P3, PT, R52, c[0x0][0x198], PT ;  /* 0x0000660034007a0c */ /* 0x000fe20003f66270 */
[----:B------:R-:W-:Y:S01]  /*11e0*/  USEL UR18, UR18, URZ, !UP1 ;  /* 0x0000003f12127287 */ /* 0x000fe2000c800000 */
[----:B------:R-:W-:Y:S01]  /*11f0*/  ISETP.GE.AND P2, PT, R53, c[0x0][0x198], PT ;  /* 0x0000660035007a0c */ /* 0x000fe20003f46270 */
[----:B------:R-:W-:Y:S01]  /*1200*/  ULDC.64 UR4, c[0x0][0x1c0] ;  /* 0x0000700000047ab9 */ /* 0x000fe20000000a00 */
[----:B------:R-:W-:Y:S01]  /*1210*/  ISETP.GE.AND P5, PT, R23, c[0x0][0x198], PT ;  /* 0x0000660017007a0c */ /* 0x000fe20003fa6270 */
[----:B------:R-:W-:Y:S01]  /*1220*/  UIMAD UR18, UR18, UR4, URZ ;  /* 0x00000004121272a4 */ /* 0x000fe2000f8e023f */
[----:B------:R-:W-:Y:S01]  /*1230*/  LOP3.LUT P6, RZ, R20, 0x2, RZ, 0xc0, !PT ;  /* 0x0000000214ff7812 */ /* 0x000fe200078cc0ff */
[----:B------:R-:W-:Y:S01]  /*1240*/  UIADD3 UR21, UR21, UR15, URZ ;  /* 0x0000000f15157290 */ /* 0x000fe2000fffe03f */
[----:B------:R-:W-:Y:S01]  /*1250*/  LEA.HI R84, R32, R85, RZ, 0x5 ;  /* 0x0000005520547211 */ /* 0x000fe200078f28ff */
[----:B-1----:R-:W-:Y:S01]  /*1260*/  @P0 IMAD.HI.U32 R2, R4, c[0x0][0x2c8], RZ ;  /* 0x0000b20004020a27 */ /* 0x002fe200078e00ff */
[----:B------:R-:W-:-:S02]  /*1270*/  UIMAD UR5, UR19, UR5, UR18 ;  /* 0x00000005130572a4 */ /* 0x000fc4000f8e0212 */
[----:B------:R-:W-:Y:S01]  /*1280*/  UIMAD.WIDE.U32 UR20, UR19, UR4, UR20 ;  /* 0x00000004131472a5 */ /* 0x000fe2000f8e0014 */
[----:B------:R-:W-:Y:S01]  /*1290*/  IMAD.SHL.U32 R232, R84, 0x20, RZ ;  /* 0x0000002054e87824 */ /* 0x000fe200078e00ff */
[----:B------:R-:W-:Y:S01]  /*12a0*/  @P0 SHF.R.U32.HI R0, RZ, c[0x0][0x2cc], R2 ;  /* 0x0000b300ff000a19 */ /* 0x000fe20000011602 */
[----:B------:R-:W-:Y:S02]  /*12b0*/  UISETP.GE.AND UP0, UPT, UR7, 0x41, UPT ;  /* 0x000000410700788c */ /* 0x000fe4000bf06270 */
[----:B------:R-:W-:Y:S01]  /*12c0*/  UIADD3 UR5, UR21, UR5, URZ ;  /* 0x0000000515057290 */ /* 0x000fe2000fffe03f */
[--C-:B------:R-:W-:Y:S01]  /*12d0*/  SHF.R.S32.HI R6, RZ, 0x1f, R0.reuse ;  /* 0x0000001fff067819 */ /* 0x100fe20000011400 */
[----:B------:R-:W-:Y:S01]  /*12e0*/  IMAD.MOV R5, RZ, RZ, -R0 ;  /* 0x000000ffff057224 */ /* 0x000fe200078e0a00 */
[----:B------:R-:W-:Y:S01]  /*12f0*/  LOP3.LUT R232, R232, 0x7ffffc00, RZ, 0xc0, !PT ;  /* 0x7ffffc00e8e87812 */ /* 0x000fe200078ec0ff */
[----:B------:R-:W-:Y:S02]  /*1300*/  IMAD.U32 R3, RZ, RZ, UR21 ;  /* 0x00000015ff037e24 */ /* 0x000fe4000f8e00ff */
[----:B------:R-:W-:-:S02]  /*1310*/  IMAD.U32 R2, RZ, RZ, UR20 ;  /* 0x00000014ff027e24 */ /* 0x000fc4000f8e00ff */
[----:B------:R-:W-:Y:S01]  /*1320*/  IMAD.U32 R3, RZ, RZ, UR5 ;  /* 0x00000005ff037e24 */ /* 0x000fe2000f8e00ff */
[----:B------:R-:W-:Y:S01]  /*1330*/  ULDC.64 UR4, c[0x0][0x1e8] ;  /* 0x00007a0000047ab9 */ /* 0x000fe20000000a00 */
[----:B------:R-:W-:Y:S01]  /*1340*/  IMAD R6, R6, c[0x0][0x1b0], RZ ;  /* 0x00006c0006067a24 */ /* 0x000fe200078e02ff */
[----:B------:R-:W-:Y:S01]  /*1350*/  UIMAD UR15, UR8, UR4, URZ ;  /* 0x00000004080f72a4 */ /* 0x000fe2000f8e023f */
[----:B------:R-:W-:Y:S01]  /*1360*/  IMAD R4, R5, c[0x0][0x2c4], R4 ;  /* 0x0000b10005047a24 */ /* 0x000fe200078e0204 */
[----:B------:R-:W-:Y:S01]  /*1370*/  UIMAD.WIDE.U32 UR18, UR9, UR4, URZ ;  /* 0x00000004091272a5 */ /* 0x000fe2000f8e003f */
[C---:B------:R-:W-:Y:S01]  /*1380*/  IMAD R5, R0.reuse, c[0x0][0x1b4], R6 ;  /* 0x00006d0000057a24 */ /* 0x040fe200078e0206 */
[----:B------:R-:W-:Y:S01]  /*1390*/  UIMAD UR15, UR9, UR5, UR15 ;  /* 0x00000005090f72a4 */ /* 0x000fe2000f8e020f */
[----:B------:R-:W-:Y:S01]  /*13a0*/  IMAD.WIDE.U32 R2, R0, c[0x0][0x1b0], R2 ;  /* 0x00006c0000027a25 */ /* 0x000fe200078e0002 */
[----:B------:R-:W-:Y:S01]  /*13b0*/  SHF.R.S32.HI R0, RZ, 0x1f, R4 ;  /* 0x0000001fff007819 */ /* 0x000fe20000011404 */
[----:B------:R-:W-:-:S02]  /*13c0*/  ULDC.64 UR4, c[0x0][0x210] ;  /* 0x0000840000047ab9 */ /* 0x000fc40000000a00 */
[----:B------:R-:W-:Y:S01]  /*13d0*/  IMAD.IADD R3, R3, 0x1, R5 ;  /* 0x0000000103037824 */ /* 0x000fe200078e0205 */
[----:B------:R-:W-:Y:S01]  /*13e0*/  UIADD3 UR15, UR19, UR15, URZ ;  /* 0x0000000f130f7290 */ /* 0x000fe2000fffe03f */
[----:B------:R-:W-:Y:S01]  /*13f0*/  IMAD R0, R0, c[0x0][0x1a8], RZ ;  /* 0x00006a0000007a24 */ /* 0x000fe200078e02ff */
[----:B------:R-:W-:Y:S01]  /*1400*/  UIMAD.WIDE.U32 UR20, UR9, UR4, URZ ;  /* 0x00000004091472a5 */ /* 0x000fe2000f8e003f */
[----:B------:R-:W-:Y:S01]  /*1410*/  IMAD.SHL.U32 R5, R21, 0x40, RZ ;  /* 0x0000004015057824 */ /* 0x000fe200078e00ff */
[----:B------:R-:W-:Y:S01]  /*1420*/  UIMAD UR4, UR8, UR4, URZ ;  /* 0x00000004080472a4 */ /* 0x000fe2000f8e023f */
[C---:B------:R-:W-:Y:S02]  /*1430*/  IMAD R6, R4.reuse, c[0x0][0x1ac], R0 ;  /* 0x00006b0004067a24 */ /* 0x040fe400078e0200 */
[----:B------:R-:W-:Y:S01]  /*1440*/  IMAD.WIDE.U32 R2, R4, c[0x0][0x1a8], R2 ;  /* 0x00006a0004027a25 */ /* 0x000fe200078e0002 */
[----:B------:R-:W-:Y:S01]  /*1450*/  LOP3.LUT R0, R5, 0x1c0, RZ, 0xc0, !PT ;  /* 0x000001c005007812 */ /* 0x000fe200078ec0ff */
[----:B------:R-:W-:-:S02]  /*1460*/  UIMAD UR5, UR9, UR5, UR4 ;  /* 0x00000005090572a4 */ /* 0x000fc4000f8e0204 */
[----:B------:R-:W-:Y:S01]  /*1470*/  ULEA UR4, UR6, 0xffffffc0, 0x6 ;  /* 0xffffffc006047891 */ /* 0x000fe2000f8e303f */
[----:B------:R-:W-:Y:S01]  /*1480*/  SHF.R.U32.HI R5, RZ, 0x3, R0 ;  /* 0x00000003ff057819 */ /* 0x000fe20000011600 */
[----:B------:R-:W-:Y:S01]  /*1490*/  UIADD3 UR5, UR21, UR5, URZ ;  /* 0x0000000515057290 */ /* 0x000fe2000fffe03f */
[----:B------:R-:W-:Y:S01]  /*14a0*/  LOP3.LUT R4, R0, 0x38, R133, 0xf8, !PT ;  /* 0x0000003800047812 */ /* 0x000fe200078ef885 */
[----:B------:R-:W-:Y:S01]  /*14b0*/  IMAD.IADD R0, R3, 0x1, R6 ;  /* 0x0000000103007824 */ /* 0x000fe200078e0206 */
[----:B------:R-:W-:Y:S01]  /*14c0*/  LEA R15, P0, R2, c[0x0][0x160], 0x1 ;  /* 0x00005800020f7a11 */ /* 0x000fe200078008ff */
[----:B------:R-:W-:Y:S01]  /*14d0*/  UIADD3 UR4, UR7, -UR4, URZ ;  /* 0x8000000407047290 */ /* 0x000fe2000fffe03f */
[----:B------:R-:W-:Y:S02]  /*14e0*/  LEA.HI R3, R32, R85, RZ, 0x6 ;  /* 0x0000005520037211 */ /* 0x000fe400078f30ff */
[----:B------:R-:W-:Y:S02]  /*14f0*/  LEA.HI.X R14, R2, c[0x0][0x164], R0, 0x1, P0 ;  /* 0x00005900020e7a11 */ /* 0x000fe400000f0c00 */
[----:B------:R-:W-:Y:S01]  /*1500*/  SHFL.IDX PT, R2, R15, RZ, 0x181f ;  /* 0x00181fff0f027589 */ /* 0x000fe200000e0000 */
[----:B------:R-:W-:Y:S01]  /*1510*/  IMAD.SHL.U32 R0, R3, 0x8, RZ ;  /* 0x0000000803007824 */ /* 0x000fe200078e00ff */
[----:B------:R-:W-:-:S02]  /*1520*/  LOP3.LUT R4, R4, R5, RZ, 0x3c, !PT ;  /* 0x0000000504047212 */ /* 0x000fc400078e3cff */
[----:B------:R-:W1:Y:S01]  /*1530*/  SHFL.IDX PT, R3, R14, RZ, 0x181f ;  /* 0x00181fff0e037589 */ /* 0x000e6200000e0000 */
[----:B------:R-:W-:Y:S02]  /*1540*/  ISETP.GE.AND P0, PT, R17, R13, PT ;  /* 0x0000000d1100720c */ /* 0x000fe40003f06270 */
[----:B------:R-:W-:Y:S02]  /*1550*/  LOP3.LUT R6, R4, 0xfffffe00, R0, 0xf8, !PT ;  /* 0xfffffe0004067812 */ /* 0x000fe400078ef800 */
[----:B------:R-:W-:Y:S02]  /*1560*/  SHF.R.S32.HI R5, RZ, 0x1f, R52 ;  /* 0x0000001fff057819 */ /* 0x000fe40000011434 */
[----:B------:R-:W-:Y:S01]  /*1570*/  SHF.R.S32.HI R4, RZ, 0x1f, R53 ;  /* 0x0000001fff047819 */ /* 0x000fe20000011435 */
[----:B------:R-:W-:Y:S01]  /*1580*/  IMAD.SHL.U32 R86, R6, 0x2, RZ ;  /* 0x0000000206567824 */ /* 0x000fe200078e00ff */
[----:B------:R-:W-:Y:S02]  /*1590*/  SHF.R.S32.HI R0, RZ, 0x1f, R23 ;  /* 0x0000001fff007819 */ /* 0x000fe40000011417 */
[----:B------:R-:W-:-:S02]  /*15a0*/  LEA.HI R5, R5, R52, RZ, 0x3 ;  /* 0x0000003405057211 */ /* 0x000fc400078f18ff */
[----:B------:R-:W-:Y:S02]  /*15b0*/  LEA.HI R4, R4, R53, RZ, 0x3 ;  /* 0x0000003504047211 */ /* 0x000fe400078f18ff */
[----:B------:R-:W-:Y:S02]  /*15c0*/  LEA.HI R0, R0, R23, RZ, 0x3 ;  /* 0x0000001700007211 */ /* 0x000fe400078f18ff */
[----:B------:R-:W-:Y:S02]  /*15d0*/  LOP3.LUT R134, R5, 0xfffffff8, RZ, 0xc0, !PT ;  /* 0xfffffff805867812 */ /* 0x000fe400078ec0ff */
[----:B------:R-:W-:Y:S01]  /*15e0*/  LOP3.LUT R176, R4, 0xfffffff8, RZ, 0xc0, !PT ;  /* 0xfffffff804b07812 */ /* 0x000fe200078ec0ff */
[----:B------:R-:W-:Y:S01]  /*15f0*/  SHFL.IDX PT, R5, R14, 0x1, 0x181f ;  /* 0x00381f000e057f89 */ /* 0x000fe200000e0000 */
[----:B------:R-:W-:Y:S02]  /*1600*/  LOP3.LUT R177, R0, 0xfffffff8, RZ, 0xc0, !PT ;  /* 0xfffffff800b17812 */ /* 0x000fe400078ec0ff */
[----:B------:R-:W-:Y:S01]  /*1610*/  IADD3 R0, R17, 0x20, RZ ;  /* 0x0000002011007810 */ /* 0x000fe20007ffe0ff */
[----:B------:R-:W3:Y:S01]  /*1620*/  SHFL.IDX PT, R4, R15, 0x1, 0x181f ;  /* 0x00381f000f047f89 */ /* 0x000ee200000e0000 */
[----:B-1----:R-:W-:Y:S01]  /*1630*/  @!P0 IMAD.WIDE R10, R133, 0x2, R2 ;  /* 0x00000002850a8825 */ /* 0x002fe200078e0202 */
[----:B------:R-:W-:-:S02]  /*1640*/  IADD3 R21, -R21, UR4, RZ ;  /* 0x0000000415157c10 */ /* 0x000fc4000fffe1ff */
[----:B------:R-:W-:Y:S01]  /*1650*/  SHF.R.S32.HI R178, RZ, 0x1f, R134 ;  /* 0x0000001fffb27819 */ /* 0x000fe20000011486 */
[----:B------:R-:W-:Y:S01]  /*1660*/  @!P0 IMAD.WIDE R8, R134, 0x2, R2 ;  /* 0x0000000286088825 */ /* 0x000fe200078e0202 */
[----:B------:R1:W-:Y:S01]  /*1670*/  @!P0 LDGSTS.E.BYPASS.LTC128B.128 [R86+0x100], [R10.64], !P4 ;  /* 0x001000000a568fae */ /* 0x0003e2000e101d4c */
[----:B------:R-:W-:Y:S02]  /*1680*/  SHF.R.S32.HI R179, RZ, 0x1f, R176 ;  /* 0x0000001fffb37819 */ /* 0x000fe400000114b0 */
[--C-:B------:R-:W-:Y:S01]  /*1690*/  @!P0 IMAD.WIDE R6, R176, 0x2, R2.reuse ;  /* 0x00000002b0068825 */ /* 0x100fe200078e0202 */
[----:B------:R3:W-:Y:S03]  /*16a0*/  @!P0 LDGSTS.E.BYPASS.LTC128B.128 [R86+0x4100], [R8.64], !P3 ;  /* 0x0410000008568fae */ /* 0x0007e6000d901d4c */
[----:B------:R-:W-:Y:S01]  /*16b0*/  @!P0 IMAD.WIDE R2, R177, 0x2, R2 ;  /* 0x00000002b1028825 */ /* 0x000fe200078e0202 */
[----:B------:R4:W-:Y:S04]  /*16c0*/  @!P0 LDGSTS.E.BYPASS.LTC128B.128 [R86+0x8100], [R6.64], !P2 ;  /* 0x0810000006568fae */ /* 0x0009e8000d101d4c */
[----:B------:R4:W-:Y:S01]  /*16d0*/  @!P0 LDGSTS.E.BYPASS.LTC128B.128 [R86+0xc100], [R2.64], !P5 ;  /* 0x0c10000002568fae */ /* 0x0009e2000e901d4c */
[----:B------:R-:W-:Y:S01]  /*16e0*/  ISETP.GE.AND P0, PT, R0, R13, PT ;  /* 0x0000000d0000720c */ /* 0x000fe20003f06270 */
[----:B------:R-:W-:-:S04]  /*16f0*/  IMAD.MOV R0, RZ, RZ, -R12 ;  /* 0x000000ffff007224 */ /* 0x000fc800078e0a0c */
[----:B------:R-:W-:Y:S01]  /*1700*/  IMAD R22, R0, c[0x0][0x2b8], R16 ;  /* 0x0000ae0000167a24 */ /* 0x000fe200078e0210 */
[----:B------:R-:W-:-:S04]  /*1710*/  IADD3 R0, R17, 0x40, RZ ;  /* 0x0000004011007810 */ /* 0x000fc80007ffe0ff */
[----:B-1----:R-:W-:-:S03]  /*1720*/  SHF.R.S32.HI R10, RZ, 0x1f, R22 ;  /* 0x0000001fff0a7819 */ /* 0x002fc60000011416 */
[----:B---3--:R-:W-:-:S04]  /*1730*/  @!P0 IMAD.WIDE R8, R134, 0x2, R4 ;  /* 0x0000000286088825 */ /* 0x008fc800078e0204 */
[--C-:B----4-:R-:W-:Y:S01]  /*1740*/  @!P0 IMAD.WIDE R6, R133, 0x2, R4.reuse ;  /* 0x0000000285068825 */ /* 0x110fe200078e0204 */
[----:B------:R-:W-:Y:S04]  /*1750*/  SHFL.IDX PT, R2, R15, 0x2, 0x181f ;  /* 0x00581f000f027f89 */ /* 0x000fe800000e0000 */
[----:B------:R-:W1:Y:S04]  /*1760*/  SHFL.IDX PT, R3, R14, 0x2, 0x181f ;  /* 0x00581f000e037f89 */ /* 0x000e6800000e0000 */
[----:B------:R3:W-:Y:S04]  /*1770*/  @!P0 LDGSTS.E.BYPASS.LTC128B.128 [R86+0x1100], [R6.64], !P4 ;  /* 0x0110000006568fae */ /* 0x0007e8000e101d4c */
[----:B------:R1:W-:Y:S01]  /*1780*/  @!P0 LDGSTS.E.BYPASS.LTC128B.128 [R86+0x5100], [R8.64], !P3 ;  /* 0x0510000008568fae */ /* 0x0003e2000d901d4c */
[----:B---3--:R-:W-:-:S04]  /*1790*/  @!P0 IMAD.WIDE R6, R176, 0x2, R4 ;  /* 0x00000002b0068825 */ /* 0x008fc800078e0204 */
[----:B------:R-:W-:Y:S01]  /*17a0*/  @!P0 IMAD.WIDE R4, R177, 0x2, R4 ;  /* 0x00000002b1048825 */ /* 0x000fe200078e0204 */
[----:B------:R3:W-:Y:S04]  /*17b0*/  @!P0 LDGSTS.E.BYPASS.LTC128B.128 [R86+0x9100], [R6.64], !P2 ;  /* 0x0910000006568fae */ /* 0x0007e8000d101d4c */
[----:B------:R4:W-:Y:S01]  /*17c0*/  @!P0 LDGSTS.E.BYPASS.LTC128B.128 [R86+0xd100], [R4.64], !P5 ;  /* 0x0d10000004568fae */ /* 0x0009e2000e901d4c */
[----:B------:R-:W-:Y:S01]  /*17d0*/  ISETP.GE.AND P0, PT, R0, R13, PT ;  /* 0x0000000d0000720c */ /* 0x000fe20003f06270 */
[----:B------:R-:W-:-:S04]  /*17e0*/  IMAD R0, R10, c[0x0][0x1e0], RZ ;  /* 0x000078000a007a24 */ /* 0x000fc800078e02ff */
[----:B------:R-:W-:-:S08]  /*17f0*/  IMAD R0, R22, c[0x0][0x1e4], R0 ;  /* 0x0000790016007a24 */ /* 0x000fd000078e0200 */
[----:B-1----:R-:W-:-:S05]  /*1800*/  @!P0 IMAD.WIDE R8, R133, 0x2, R2 ;  /* 0x0000000285088825 */ /* 0x002fca00078e0202 */
[----:B------:R1:W-:Y:S01]  /*1810*/  @!P0 LDGSTS.E.BYPASS.LTC128B.128 [R86+0x2100], [R8.64], !P4 ;  /* 0x0210000008568fae */ /* 0x0003e2000e101d4c */
[----:B---3--:R-:W-:-:S04]  /*1820*/  @!P0 IMAD.WIDE R6, R134, 0x2, R2 ;  /* 0x0000000286068825 */ /* 0x008fc800078e0202 */
[----:B----4-:R-:W-:Y:S01]  /*1830*/  IMAD.WIDE.U32 R4, R22, c[0x0][0x1e0], RZ ;  /* 0x0000780016047a25 */ /* 0x010fe200078e00ff */
[----:B------:R3:W-:Y:S03]  /*1840*/  @!P0 LDGSTS.E.BYPASS.LTC128B.128 [R86+0x6100], [R6.64], !P3 ;  /* 0x0610000006568fae */ /* 0x0007e6000d901d4c */
[----:B------:R-:W-:Y:S02]  /*1850*/  IMAD.IADD R5, R5, 0x1, R0 ;  /* 0x0000000105057824 */ /* 0x000fe400078e0200 */
[----:B-1----:R-:W-:-:S04]  /*1860*/  @!P0 IMAD.WIDE R8, R176, 0x2, R2 ;  /* 0x00000002b0088825 */ /* 0x002fc800078e0202 */
[----:B------:R-:W-:Y:S01]  /*1870*/  @!P0 IMAD.WIDE R2, R177, 0x2, R2 ;  /* 0x00000002b1028825 */ /* 0x000fe200078e0202 */
[----:B------:R1:W-:Y:S03]  /*1880*/  @!P0 LDGSTS.E.BYPASS.LTC128B.128 [R86+0xa100], [R8.64], !P2 ;  /* 0x0a10000008568fae */ /* 0x0003e6000d101d4c */
[----:B---3--:R-:W-:Y:S01]  /*1890*/  IMAD R6, R10, c[0x0][0x208], RZ ;  /* 0x000082000a067a24 */ /* 0x008fe200078e02ff */
[----:B------:R3:W-:Y:S03]  /*18a0*/  @!P0 LDGSTS.E.BYPASS.LTC128B.128 [R86+0xe100], [R2.64], !P5 ;  /* 0x0e10000002568fae */ /* 0x0007e6000e901d4c */
[----:B------:R-:W-:Y:S01]  /*18b0*/  IMAD R6, R22, c[0x0][0x20c], R6 ;  /* 0x0000830016067a24 */ /* 0x000fe200078e0206 */
[----:B-1----:R-:W-:-:S04]  /*18c0*/  IADD3 R8, R17, 0x60, RZ ;  /* 0x0000006011087810 */ /* 0x002fc80007ffe0ff */
[----:B------:R-:W-:Y:S01]  /*18d0*/  ISETP.GE.AND P1, PT, R8, R13, PT ;  /* 0x0000000d0800720c */ /* 0x000fe20003f26270 */
[----:B---3--:R-:W-:-:S04]  /*18e0*/  IMAD.WIDE.U32 R2, R22, c[0x0][0x208], RZ ;  /* 0x0000820016027a25 */ /* 0x008fc800078e00ff */
[----:B------:R-:W-:Y:S02]  /*18f0*/  IMAD.IADD R3, R3, 0x1, R6 ;  /* 0x0000000103037824 */ /* 0x000fe400078e0206 */
[----:B------:R-:W-:Y:S01]  /*1900*/  SHFL.IDX PT, R6, R15, 0x3, 0x181f ;  /* 0x00781f000f067f89 */ /* 0x000fe200000e0000 */
[----:B--2---:R-:W-:Y:S01]  /*1910*/  SHF.R.S32.HI R9, RZ, 0x1f, R19 ;  /* 0x0000001fff097819 */ /* 0x004fe20000011413 */
[----:B------:R-:W-:Y:S02]  /*1920*/  IMAD.WIDE.U32 R4, R19, c[0x0][0x1f0], R4 ;  /* 0x00007c0013047a25 */ /* 0x000fe400078e0004 */
[----:B------:R1:W-:Y:S02]  /*1930*/  STL [R1+0x50], R19 ;  /* 0x0000501301007387 */ /* 0x0003e40000100800 */
[----:B------:R-:W-:Y:S02]  /*1940*/  IMAD R0, R9, c[0x0][0x1f0], RZ ;  /* 0x00007c0009007a24 */ /* 0x000fe400078e02ff */
[----:B------:R-:W-:Y:S01]  /*1950*/  STL [R1+0x4c], R86 ;  /* 0x00004c5601007387 */ /* 0x000fe20000100800 */
[----:B------:R-:W-:-:S03]  /*1960*/  IMAD.WIDE.U32 R2, R19, c[0x0][0x218], R2 ;  /* 0x0000860013027a25 */ /* 0x000fc600078e0002 */
[----:B------:R-:W-:Y:S01]  /*1970*/  STL [R1+0x54], R22 ;  /* 0x0000541601007387 */ /* 0x000fe20000100800 */
[----:B------:R-:W-:Y:S01]  /*1980*/  IMAD R7, R19, c[0x0][0x1f4], R0 ;  /* 0x00007d0013077a24 */ /* 0x000fe200078e0200 */
[----:B------:R-:W-:-:S04]  /*1990*/  IADD3 R0, P0, R4, UR18, RZ ;  /* 0x0000001204007c10 */ /* 0x000fc8000ff1e0ff */
[----:B------:R-:W-:Y:S02]  /*19a0*/  IADD3.X R4, R5, UR15, R7, P0, !PT ;  /* 0x0000000f05047c10 */ /* 0x000fe400087fe407 */
[----:B------:R-:W-:Y:S01]  /*19b0*/  LEA R13, P0, R0, c[0x0][0x1c8], 0x1 ;  /* 0x00007200000d7a11 */ /* 0x000fe200078008ff */
[----:B------:R-:W2:Y:S01]  /*19c0*/  SHFL.IDX PT, R7, R14, 0x3, 0x181f ;  /* 0x00781f000e077f89 */ /* 0x000ea200000e0000 */
[----:B------:R-:W-:Y:S02]  /*19d0*/  LEA.HI R5, R32, R85, RZ, 0x4 ;  /* 0x0000005520057211 */ /* 0x000fe400078f20ff */
[----:B------:R-:W-:Y:S01]  /*19e0*/  LEA.HI.X R12, R0, c[0x0][0x1cc], R4, 0x1, P0 ;  /* 0x00007300000c7a11 */ /* 0x000fe200000f0c04 */
[----:B------:R-:W-:Y:S01]  /*19f0*/  IMAD R4, R9, c[0x0][0x218], RZ ;  /* 0x0000860009047a24 */ /* 0x000fe200078e02ff */
[----:B------:R-:W-:Y:S01]  /*1a00*/  LOP3.LUT R0, R5, 0xfffffff0, RZ, 0xc0, !PT ;  /* 0xfffffff005007812 */ /* 0x000fe200078ec0ff */
[----:B------:R-:W-:Y:S01]  /*1a10*/  IMAD.SHL.U32 R9, R20, 0x40, RZ ;  /* 0x0000004014097824 */ /* 0x000fe200078e00ff */
[----:B------:R-:W-:Y:S01]  /*1a20*/  SHF.R.S32.HI R10, RZ, 0x4, R5 ;  /* 0x00000004ff0a7819 */ /* 0x000fe20000011405 */
[----:B------:R-:W-:Y:S01]  /*1a30*/  IMAD R4, R19, c[0x0][0x21c], R4 ;  /* 0x0000870013047a24 */ /* 0x000fe200078e0204 */
[----:B------:R-:W-:Y:S01]  /*1a40*/  IADD3 R8, P0, R2, UR20, RZ ;  /* 0x0000001402087c10 */ /* 0x000fe2000ff1e0ff */
[----:B------:R-:W-:Y:S01]  /*1a50*/  IMAD.IADD R2, R85, 0x1, -R0 ;  /* 0x0000000155027824 */ /* 0x000fe200078e0a00 */
[----:B------:R-:W-:-:S02]  /*1a60*/  LEA.HI R5, R5, R10, RZ, 0x1 ;  /* 0x0000000a05057211 */ /* 0x000fc400078f08ff */
[----:B------:R-:W-:Y:S02]  /*1a70*/  LOP3.LUT R0, R9, 0x1c0, RZ, 0xc0, !PT ;  /* 0x000001c009007812 */ /* 0x000fe400078ec0ff */
[----:B------:R-:W-:Y:S02]  /*1a80*/  IADD3.X R9, R3, UR5, R4, P0, !PT ;  /* 0x0000000503097c10 */ /* 0x000fe400087fe404 */
[----:B------:R-:W-:Y:S02]  /*1a90*/  LOP3.LUT R4, R5, 0xfffffffe, RZ, 0xc0, !PT ;  /* 0xfffffffe05047812 */ /* 0x000fe400078ec0ff */
[----:B------:R-:W-:Y:S02]  /*1aa0*/  LOP3.LUT R5, R0, 0x8, R18, 0xf8, !PT ;  /* 0x0000000800057812 */ /* 0x000fe400078ef812 */
[----:B------:R-:W-:Y:S01]  /*1ab0*/  SHF.R.U32.HI R0, RZ, 0x3, R0 ;  /* 0x00000003ff007819 */ /* 0x000fe20000011600 */
[----:B-1----:R-:W-:Y:S01]  /*1ac0*/  IMAD.IADD R19, R10, 0x1, -R4 ;  /* 0x000000010a137824 */ /* 0x002fe200078e0a04 */
[----:B------:R-:W-:-:S02]  /*1ad0*/  LEA R3, P0, R8, c[0x0][0x1f8], 0x1 ;  /* 0x00007e0008037a11 */ /* 0x000fc400078008ff */
[----:B------:R-:W-:Y:S02]  /*1ae0*/  SHF.R.S32.HI R11, RZ, 0x1f, R2 ;  /* 0x0000001fff0b7819 */ /* 0x000fe40000011402 */
[----:B------:R-:W-:Y:S01]  /*1af0*/  LOP3.LUT R5, R5, R0, RZ, 0x3c, !PT ;  /* 0x0000000005057212 */ /* 0x000fe200078e3cff */
[----:B------:R-:W1:Y:S01]  /*1b00*/  SHFL.IDX PT, R17, R3, RZ, 0x181f ;  /* 0x00181fff03117589 */ /* 0x000e6200000e0000 */
[----:B------:R-:W-:Y:S01]  /*1b10*/  LEA.HI.X R0, R8, c[0x0][0x1fc], R9, 0x1, P0 ;  /* 0x00007f0008007a11 */ /* 0x000fe200000f0c09 */
[--C-:B--2---:R-:W-:Y:S01]  /*1b20*/  @!P1 IMAD.WIDE R8, R133, 0x2, R6.reuse ;  /* 0x0000000285089825 */ /* 0x104fe200078e0206 */
[----:B------:R-:W-:Y:S01]  /*1b30*/  LEA.HI R22, R11, R2, RZ, 0x3 ;  /* 0x000000020b167211 */ /* 0x000fe200078f18ff */
[----:B------:R2:W-:Y:S01]  /*1b40*/  SHFL.IDX PT, R15, R3, 0x1, 0x181f ;  /* 0x00381f00030f7f89 */ /* 0x0005e200000e0000 */
[----:B------:R-:W-:Y:S01]  /*1b50*/  ISETP.GE.AND P0, PT, R21, 0x1, PT ;  /* 0x000000011500780c */ /* 0x000fe20003f06270 */
[----:B------:R-:W-:Y:S01]  /*1b60*/  @!P1 IMAD.WIDE R10, R176, 0x2, R6 ;  /* 0x00000002b00a9825 */ /* 0x000fe200078e0206 */
[----:B------:R-:W-:Y:S01]  /*1b70*/  LOP3.LUT R4, R22, 0xfffffff8, RZ, 0xc0, !PT ;  /* 0xfffffff816047812 */ /* 0x000fe200078ec0ff */
[----:B------:R-:W-:Y:S04]  /*1b80*/  SHFL.IDX PT, R16, R0, RZ, 0x181f ;  /* 0x00181fff00107589 */ /* 0x000fe800000e0000 */
[----:B------:R3:W-:Y:S01]  /*1b90*/  SHFL.IDX PT, R14, R0, 0x1, 0x181f ;  /* 0x00381f00000e7f89 */ /* 0x0007e200000e0000 */
[----:B------:R-:W-:-:S03]  /*1ba0*/  IMAD.IADD R18, R2, 0x1, -R4 ;  /* 0x0000000102127824 */ /* 0x000fc600078e0a04 */
[----:B------:R-:W-:Y:S04]  /*1bb0*/  SHFL.IDX PT, R4, R13, RZ, 0x181f ;  /* 0x00181fff0d047589 */ /* 0x000fe800000e0000 */
[----:B------:R4:W-:Y:S01]  /*1bc0*/  @!P1 LDGSTS.E.BYPASS.LTC128B.128 [R86+0x3100], [R8.64], !P4 ;  /* 0x0310000008569fae */ /* 0x0009e2000e101d4c */
[----:B------:R-:W-:Y:S01]  /*1bd0*/  ISETP.GE.AND P4, PT, R52, c[0x0][0x1d4], PT ;  /* 0x0000750034007a0c */ /* 0x000fe20003f86270 */
[----:B--2---:R-:W-:-:S04]  /*1be0*/  @!P1 IMAD.WIDE R2, R134, 0x2, R6 ;  /* 0x0000000286029825 */ /* 0x004fc800078e0206 */
[----:B------:R-:W-:Y:S01]  /*1bf0*/  @!P1 IMAD.WIDE R6, R177, 0x2, R6 ;  /* 0x00000002b1069825 */ /* 0x000fe200078e0206 */
[----:B------:R2:W-:Y:S03]  /*1c00*/  @!P1 LDGSTS.E.BYPASS.LTC128B.128 [R86+0x7100], [R2.64], !P3 ;  /* 0x0710000002569fae */ /* 0x0005e6000d901d4c */
[----:B---3--:R-:W-:Y:S01]  /*1c10*/  IMAD R0, R19, 0x200, R5 ;  /* 0x0000020013007824 */ /* 0x008fe200078e0205 */
[----:B------:R3:W-:Y:S03]  /*1c20*/  @!P1 LDGSTS.E.BYPASS.LTC128B.128 [R86+0xb100], [R10.64], !P2 ;  /* 0x0b1000000a569fae */ /* 0x0007e6000d101d4c */
[----:B------:R-:W-:Y:S01]  /*1c30*/  IMAD.SHL.U32 R135, R0, 0x2, RZ ;  /* 0x0000000200877824 */ /* 0x000fe200078e00ff */
[----:B------:R-:W3:Y:S04]  /*1c40*/  SHFL.IDX PT, R5, R12, RZ, 0x181f ;  /* 0x00181fff0c057589 */ /* 0x000ee800000e0000 */
[----:B------:R4:W-:Y:S01]  /*1c50*/  @!P1 LDGSTS.E.BYPASS.LTC128B.128 [R86+0xf100], [R6.64], !P5 ;  /* 0x0f10000006569fae */ /* 0x0009e2000e901d4c */
[----:B------:R-:W-:-:S02]  /*1c60*/  ISETP.GE.AND P5, PT, R133, c[0x0][0x1d4], PT ;  /* 0x0000750085007a0c */ /* 0x000fc40003fa6270 */
[C---:B------:R-:W-:Y:S01]  /*1c70*/  IADD3 R0, R135.reuse, 0x10100, RZ ;  /* 0x0001010087007810 */ /* 0x040fe20007ffe0ff */
[----:B------:R-:W0:Y:S01]  /*1c80*/  LDGDEPBAR ;  /* 0x00000000000079af */ /* 0x000e220000000000 */
[----:B------:R-:W-:Y:S02]  /*1c90*/  IADD3 R89, R135, 0x10120, RZ ;  /* 0x0001012087597810 */ /* 0x000fe40007ffe0ff */
[----:B------:R-:W-:Y:S01]  /*1ca0*/  @P6 IADD3 R89, R0, -0x20, RZ ;  /* 0xffffffe000596810 */ /* 0x000fe20007ffe0ff */
[----:B------:R-:W-:Y:S01]  /*1cb0*/  IMAD.SHL.U32 R0, R18, 0x40, RZ ;  /* 0x0000004012007824 */ /* 0x000fe200078e00ff */
[----:B------:R-:W-:-:S03]  /*1cc0*/  ISETP.GE.AND P6, PT, R133, c[0x0][0x1d4], PT ;  /* 0x0000750085007a0c */ /* 0x000fc60003fc6270 */
[----:B------:R-:W-:Y:S01]  /*1cd0*/  STL [R1+0x4], R89 ;  /* 0x0000045901007387 */ /* 0x000fe20000100800 */
[----:B------:R-:W-:Y:S01]  /*1ce0*/  LOP3.LUT R0, R0, 0x1c0, RZ, 0xc0, !PT ;  /* 0x000001c000007812 */ /* 0x000fe200078ec0ff */
[----:B--2---:R-:W-:-:S05]  /*1cf0*/  IMAD.WIDE R2, R133, 0x2, RZ ;  /* 0x0000000285027825 */ /* 0x004fca00078e02ff */
[----:B-1----:R-:W-:Y:S01]  /*1d00*/  IADD3 R30, P3, R17, R2, RZ ;  /* 0x00000002111e7210 */ /* 0x002fe20007f7e0ff */
[----:B---3--:R-:W-:Y:S01]  /*1d10*/  @P0 IMAD.WIDE R10, R134, 0x2, R4 ;  /* 0x00000002860a0825 */ /* 0x008fe200078e0204 */
[----:B------:R-:W-:Y:S02]  /*1d20*/  IADD3 R28, P2, R2, R15, RZ ;  /* 0x0000000f021c7210 */ /* 0x000fe40007f5e0ff */
[----:B------:R-:W-:Y:S01]  /*1d30*/  SHFL.IDX PT, R2, R13, 0x1, 0x181f ;  /* 0x00381f000d027f89 */ /* 0x000fe200000e0000 */
[----:B------:R-:W-:Y:S01]  /*1d40*/  IMAD.X R31, R16, 0x1, R3, P3 ;  /* 0x00000001101f7824 */ /* 0x000fe200018e0603 */
[----:B------:R-:W-:Y:S01]  /*1d50*/  ISETP.GE.AND P3, PT, R53, c[0x0][0x1d4], PT ;  /* 0x0000750035007a0c */ /* 0x000fe20003f66270 */
[----:B------:R-:W-:Y:S01]  /*1d60*/  IMAD.X R29, R3, 0x1, R14, P2 ;  /* 0x00000001031d7824 */ /* 0x000fe200010e060e */
[----:B------:R-:W-:Y:S01]  /*1d70*/  ISETP.GE.AND P2, PT, R23, c[0x0][0x1d4], PT ;  /* 0x0000750017007a0c */ /* 0x000fe20003f46270 */
[----:B------:R1:W2:Y:S01]  /*1d80*/  SHFL.IDX PT, R3, R12, 0x1, 0x181f ;  /* 0x00381f000c037f89 */ /* 0x0002a200000e0000 */
[----:B----4-:R-:W-:-:S04]  /*1d90*/  @P0 IMAD.WIDE R8, R176, 0x2, R4 ;  /* 0x00000002b0080825 */ /* 0x010fc800078e0204 */
[----:B------:R-:W-:-:S05]  /*1da0*/  IMAD.WIDE R6, R134, 0x2, RZ ;  /* 0x0000000286067825 */ /* 0x000fca00078e02ff */
[----:B------:R-:W-:-:S05]  /*1db0*/  IADD3 R26, P1, R17, R6, RZ ;  /* 0x00000006111a7210 */ /* 0x000fca0007f3e0ff */
[----:B------:R-:W-:Y:S01]  /*1dc0*/  IMAD.X R27, R16, 0x1, R7, P1 ;  /* 0x00000001101b7824 */ /* 0x000fe200008e0607 */
[----:B------:R-:W-:-:S05]  /*1dd0*/  IADD3 R24, P1, R6, R15, RZ ;  /* 0x0000000f06187210 */ /* 0x000fca0007f3e0ff */
[----:B------:R-:W-:Y:S02]  /*1de0*/  IMAD.X R25, R7, 0x1, R14, P1 ;  /* 0x0000000107197824 */ /* 0x000fe400008e060e */
[----:B-1----:R-:W-:-:S04]  /*1df0*/  @P0 IMAD.WIDE R12, R133, 0x2, R4 ;  /* 0x00000002850c0825 */ /* 0x002fc800078e0204 */
[----:B------:R-:W-:Y:S01]  /*1e00*/  @P0 IMAD.WIDE R4, R177, 0x2, R4 ;  /* 0x00000002b1040825 */ /* 0x000fe200078e0204 */
[----:B------:R1:W-:Y:S04]  /*1e10*/  @P0 LDGSTS.E.BYPASS.LTC128B.128 [R86+0x10100], [R12.64], !P5 ;  /* 0x101000000c560fae */ /* 0x0003e8000e901d4c */
[----:B------:R3:W-:Y:S04]  /*1e20*/  @P0 LDGSTS.E.BYPASS.LTC128B.128 [R86+0x12100], [R10.64], !P4 ;  /* 0x121000000a560fae */ /* 0x0007e8000e101d4c */
[----:B------:R4:W-:Y:S04]  /*1e30*/  @P0 LDGSTS.E.BYPASS.LTC128B.128 [R86+0x14100], [R8.64], !P3 ;  /* 0x1410000008560fae */ /* 0x0009e8000d901d4c */
[----:B------:R1:W-:Y:S01]  /*1e40*/  @P0 LDGSTS.E.BYPASS.LTC128B.128 [R86+0x16100], [R4.64], !P2 ;  /* 0x1610000004560fae */ /* 0x0003e2000d101d4c */
[----:B------:R-:W-:-:S13]  /*1e50*/  ISETP.GT.AND P0, PT, R21, 0x20, PT ;  /* 0x000000201500780c */ /* 0x000fda0003f04270 */
[----:B--2---:R-:W-:-:S05]  /*1e60*/  @P0 IMAD.WIDE R6, R133, 0x2, R2 ;  /* 0x0000000285060825 */ /* 0x004fca00078e0202 */
[----:B------:R2:W-:Y:S01]  /*1e70*/  @P0 LDGSTS.E.BYPASS.LTC128B.128 [R86+0x11100], [R6.64], !P5 ;  /* 0x1110000006560fae */ /* 0x0005e2000e901d4c */
[----:B----4-:R-:W-:Y:S02]  /*1e80*/  IMAD.SHL.U32 R8, R19, 0x8, RZ ;  /* 0x0000000813087824 */ /* 0x010fe400078e00ff */
[----:B-1----:R-:W-:-:S03]  /*1e90*/  IMAD.WIDE R4, R176, 0x2, RZ ;  /* 0x00000002b0047825 */ /* 0x002fc600078e02ff */
[----:B------:R-:W-:Y:S02]  /*1ea0*/  LOP3.LUT R8, R0, 0x8, R8, 0xf8, !PT ;  /* 0x0000000800087812 */ /* 0x000fe400078ef808 */
[----:B------:R-:W-:Y:S02]  /*1eb0*/  SHF.R.U32.HI R0, RZ, 0x3, R0 ;  /* 0x00000003ff007819 */ /* 0x000fe40000011600 */
[----:B------:R-:W-:Y:S02]  /*1ec0*/  IADD3 R12, P1, R17, R4, RZ ;  /* 0x00000004110c7210 */ /* 0x000fe40007f3e0ff */
[----:B------:R-:W-:Y:S01]  /*1ed0*/  LOP3.LUT R0, R8, R0, RZ, 0x3c, !PT ;  /* 0x0000000008007212 */ /* 0x000fe200078e3cff */
[----:B------:R-:W-:-:S04]  /*1ee0*/  @P0 IMAD.WIDE R8, R134, 0x2, R2 ;  /* 0x0000000286080825 */ /* 0x000fc800078e0202 */
[----:B------:R-:W-:Y:S01]  /*1ef0*/  IMAD.X R13, R16, 0x1, R5, P1 ;  /* 0x00000001100d7824 */ /* 0x000fe200008e0605 */
[----:B------:R1:W-:Y:S01]  /*1f00*/  @P0 LDGSTS.E.BYPASS.LTC128B.128 [R86+0x13100], [R8.64], !P4 ;  /* 0x1310000008560fae */ /* 0x0003e2000e101d4c */
[----:B---3--:R-:W-:Y:S01]  /*1f10*/  IADD3 R10, P1, R4, R15, RZ ;  /* 0x0000000f040a7210 */ /* 0x008fe20007f3e0ff */
[----:B--2---:R-:W-:-:S04]  /*1f20*/  @P0 IMAD.WIDE R6, R176, 0x2, R2 ;  /* 0x00000002b0060825 */ /* 0x004fc800078e0202 */
[----:B------:R-:W-:Y:S01]  /*1f30*/  @P0 IMAD.WIDE R2, R177, 0x2, R2 ;  /* 0x00000002b1020825 */ /* 0x000fe200078e0202 */
[----:B------:R2:W-:Y:S03]  /*1f40*/  @P0 LDGSTS.E.BYPASS.LTC128B.128 [R86+0x15100], [R6.64], !P3 ;  /* 0x1510000006560fae */ /* 0x0005e6000d901d4c */
[----:B------:R-:W-:Y:S01]  /*1f50*/  IMAD.X R11, R5, 0x1, R14, P1 ;  /* 0x00000001050b7824 */ /* 0x000fe200008e060e */
[----:B------:R3:W-:Y:S01]  /*1f60*/  @P0 LDGSTS.E.BYPASS.LTC128B.128 [R86+0x17100], [R2.64], !P2 ;  /* 0x1710000002560fae */ /* 0x0007e2000d101d4c */
[----:B------:R-:W-:-:S03]  /*1f70*/  IMAD.WIDE R4, R177, 0x2, RZ ;  /* 0x00000002b1047825 */ /* 0x000fc600078e02ff */
[----:B------:R-:W0:Y:S02]  /*1f80*/  LDGDEPBAR ;  /* 0x00000000000079af */ /* 0x000e240000000000 */
[----:B-1----:R-:W-:-:S05]  /*1f90*/  IADD3 R8, P1, R17, R4, RZ ;  /* 0x0000000411087210 */ /* 0x002fca0007f3e0ff */
[----:B------:R-:W-:Y:S01]  /*1fa0*/  IMAD.X R9, R16, 0x1, R5, P1 ;  /* 0x0000000110097824 */ /* 0x000fe200008e0605 */
[----:B------:R-:W-:Y:S02]  /*1fb0*/  LOP3.LUT P1, RZ, R18, 0x4, RZ, 0xc0, !PT ;  /* 0x0000000412ff7812 */ /* 0x000fe4000782c0ff */
[----:B--2---:R-:W-:Y:S01]  /*1fc0*/  IADD3 R6, P0, R4, R15, RZ ;  /* 0x0000000f04067210 */ /* 0x004fe20007f1e0ff */
[----:B------:R-:W-:Y:S02]  /*1fd0*/  IMAD.MOV.U32 R4, RZ, RZ, 0x10 ;  /* 0x00000010ff047424 */ /* 0x000fe400078e00ff */
[----:B---3--:R-:W-:Y:S01]  /*1fe0*/  IMAD.SHL.U32 R3, R22, 0x40, RZ ;  /* 0x0000004016037824 */ /* 0x008fe200078e00ff */
[----:B------:R-:W-:-:S04]  /*1ff0*/  DEPBAR.LE SB0, 0x1 ;  /* 0x000080400000791a */ /* 0x000fc80000000000 */
[----:B------:R-:W-:Y:S01]  /*2000*/  LOP3.LUT R3, R0, 0xfffffe00, R3, 0xf8, !PT ;  /* 0xfffffe0000037812 */ /* 0x000fe200078ef803 */
[----:B------:R-:W-:Y:S01]  /*2010*/  IMAD.X R7, R5, 0x1, R14, P0 ;  /* 0x0000000105077824 */ /* 0x000fe200000e060e */
[----:B------:R-:W-:Y:S01]  /*2020*/  BAR.SYNC.DEFER_BLOCKING 0x0 ;  /* 0x0000000000007b1d */ /* 0x000fe20000010000 */
[----:B------:R-:W-:Y:S01]  /*2030*/  LOP3.LUT P0, RZ, R18, 0x2, RZ, 0xc0, !PT ;  /* 0x0000000212ff7812 */ /* 0x000fe2000780c0ff */
[----:B------:R-:W-:Y:S01]  /*2040*/  IMAD.MOV.U32 R0, RZ, RZ, 0x20 ;  /* 0x00000020ff007424 */ /* 0x000fe200078e00ff */
[----:B------:R-:W-:Y:S01]  /*2050*/  IADD3 R5, R89, 0x1000, RZ ;  /* 0x0000100059057810 */ /* 0x000fe20007ffe0ff */
[----:B------:R-:W-:Y:S01]  /*2060*/  IMAD.IADD R232, R3, 0x1, R232 ;  /* 0x0000000103e87824 */ /* 0x000fe200078e02e8 */
[----:B------:R-:W-:Y:S01]  /*2070*/  SEL R4, R4, 0xfffffff0, !P0 ;  /* 0xfffffff004047807 */ /* 0x000fe20004000000 */
[----:B------:R-:W-:Y:S01]  /*2080*/  IMAD.MOV.U32 R2, RZ, RZ, 0x40 ;  /* 0x00000040ff027424 */ /* 0x000fe200078e00ff */
[----:B------:R-:W-:Y:S02]  /*2090*/  SEL R0, R0, 0xffffffe0, !P1 ;  /* 0xffffffe000007807 */ /* 0x000fe40004800000 */
[C---:B------:R-:W-:Y:S01]  /*20a0*/  LEA R240, R232.reuse, 0x100, 0x1 ;  /* 0x00000100e8f07811 */ /* 0x040fe200078e08ff */
[----:B------:R-:W-:Y:S01]  /*20b0*/  IMAD.SHL.U32 R232, R232, 0x2, RZ ;  /* 0x00000002e8e87824 */ /* 0x000fe200078e00ff */
[----:B------:R-:W-:-:S02]  /*20c0*/  ISETP.LT.OR P0, PT, R21, 0x1, P6 ;  /* 0x000000011500780c */ /* 0x000fc40003701670 */
[----:B------:R-:W-:Y:S01]  /*20d0*/  ISETP.GE.AND P1, PT, R52, c[0x0][0x1d4], PT ;  /* 0x0000750034007a0c */ /* 0x000fe20003f26270 */
[--C-:B------:R-:W-:Y:S01]  /*20e0*/  IMAD R236, R4, 0x2, R240.reuse ;  /* 0x0000000204ec7824 */ /* 0x100fe200078e02f0 */
[----:B------:R-:W-:Y:S01]  /*20f0*/  ISETP.GE.AND P6, PT, R53, c[0x0][0x1d4], PT ;  /* 0x0000750035007a0c */ /* 0x000fe20003fc6270 */
[C---:B------:R-:W-:Y:S02]  /*2100*/  IMAD R240, R0.reuse, 0x2, R240 ;  /* 0x0000000200f07824 */ /* 0x040fe400078e02f0 */
[----:B------:R-:W-:Y:S01]  /*2110*/  IMAD R244, R0, 0x2, R236 ;  /* 0x0000000200f47824 */ /* 0x000fe200078e02ec */
[----:B------:R-:W-:Y:S04]  /*2120*/  LDSM.16.M88.4 R168, [R232+0x100] ;  /* 0x00010000e8a8783b */ /* 0x000fe80000000200 */
[----:B------:R-:W-:Y:S04]  /*2130*/  LDSM.16.M88.4 R200, [R232+0x4100] ;  /* 0x00410000e8c8783b */ /* 0x000fe80000000200 */
[----:B------:R-:W-:Y:S04]  /*2140*/  LDSM.16.M88.4 R216, [R232+0x8100] ;  /* 0x00810000e8d8783b */ /* 0x000fe80000000200 */
[----:B------:R-:W-:Y:S04]  /*2150*/  LDSM.16.M88.4 R172, [R236] ;  /* 0x00000000ecac783b */ /* 0x000fe80000000200 */
        /* <DEDUP_REMOVED lines=8> */
[----:B------:R-:W-:Y:S04]  /*21e0*/  LDSM.16.M88.4 R232, [R232+0xc100] ;  /* 0x00c10000e8e8783b */ /* 0x000fe80000000200 */
[----:B------:R-:W-:Y:S04]  /*21f0*/  LDSM.16.M88.4 R236, [R236+0xc000] ;  /* 0x00c00000ecec783b */ /* 0x000fe80000000200 */
[----:B------:R-:W-:Y:S04]  /*2200*/  LDSM.16.M88.4 R240, [R240+0xc000] ;  /* 0x00c00000f0f0783b */ /* 0x000fe80000000200 */
[----:B------:R-:W-:Y:S04]  /*2210*/  LDSM.16.M88.4 R244, [R244+0xc000] ;  /* 0x00c00000f4f4783b */ /* 0x000fe80000000200 */
[----:B------:R-:W-:Y:S06]  /*2220*/  BAR.SYNC.DEFER_BLOCKING 0x0 ;  /* 0x0000000000007b1d */ /* 0x000fec0000010000 */
[----:B------:R-:W-:-:S04]  /*2230*/  DEPBAR.LE SB0, 0x0 ;  /* 0x000080000000791a */ /* 0x000fc80000000000 */
[----:B------:R-:W-:Y:S06]  /*2240*/  BAR.SYNC.DEFER_BLOCKING 0x0 ;  /* 0x0000000000007b1d */ /* 0x000fec0000010000 */
[----:B------:R-:W1:Y:S04]  /*2250*/  LDSM.16.M88.4 R32, [R135+0x10100] ;  /* 0x010100008720783b */ /* 0x000e680000000200 */
[----:B------:R-:W-:Y:S04]  /*2260*/  LDSM.16.M88.4 R40, [R135+0x10900] ;  /* 0x010900008728783b */ /* 0x000fe80000000200 */
[----:B------:R-:W-:Y:S04]  /*2270*/  LDSM.16.M88.4 R44, [R135+0x11100] ;  /* 0x01110000872c783b */ /* 0x000fe80000000200 */
[----:B------:R-:W-:Y:S04]  /*2280*/  LDSM.16.M88.4 R48, [R135+0x11900] ;  /* 0x011900008730783b */ /* 0x000fe80000000200 */
[----:B------:R-:W2:Y:S04]  /*2290*/  LDSM.16.M88.4 R36, [R89] ;  /* 0x000000005924783b */ /* 0x000ea80000000200 */
[----:B------:R-:W3:Y:S04]  /*22a0*/  LDSM.16.M88.4 R60, [R89+0x800] ;  /* 0x00080000593c783b */ /* 0x000ee80000000200 */
[----:B------:R-:W4:Y:S04]  /*22b0*/  LDSM.16.M88.4 R68, [R89+0x1000] ;  /* 0x001000005944783b */ /* 0x000f280000000200 */
[----:B------:R-:W3:Y:S04]  /*22c0*/  LDSM.16.M88.4 R76, [R89+0x1800] ;  /* 0x00180000594c783b */ /* 0x000ee80000000200 */
[----:B------:R-:W-:Y:S01]  /*22d0*/  @!PT LDS RZ, [RZ] ;  /* 0x00000000fffff984 */ /* 0x000fe20000000800 */
[----:B------:R-:W-:Y:S01]  /*22e0*/  @!PT LDS RZ, [RZ] ;  /* 0x00000000fffff984 */ /* 0x000fe20000000800 */
[----:B------:R-:W-:Y:S01]  /*22f0*/  @!PT LDS RZ, [RZ] ;  /* 0x00000000fffff984 */ /* 0x000fe20000000800 */
[----:B------:R2:W-:Y:S01]  /*2300*/  LDGSTS.E.BYPASS.LTC128B.128 [R86+0x100], [R30.64], !P0 ;  /* 0x001000001e567fae */ /* 0x0005e2000c101d4c */
[C---:B------:R-:W-:Y:S01]  /*2310*/  ISETP.LT.OR P0, PT, R21.reuse, 0x1, P1 ;  /* 0x000000011500780c */ /* 0x040fe20000f01670 */
[----:B-1----:R-:W-:Y:S11]  /*2320*/  HMMA.16816.F32 R16, R168, R32, RZ ;  /* 0x00000020a810723c */ /* 0x002ff600000018ff */
[----:B------:R-:W-:Y:S01]  /*2330*/  @!UPT UIADD3 URZ, URZ, URZ, URZ ;  /* 0x0000003f3f3ff290 */ /* 0x000fe2000fffe03f */
[----:B------:R1:W-:Y:S01]  /*2340*/  LDGSTS.E.BYPASS.LTC128B.128 [R86+0x2100], [R26.64], !P0 ;  /* 0x021000001a567fae */ /* 0x0003e2000c101d4c */
[----:B------:R-:W-:Y:S02]  /*2350*/  ISETP.LT.OR P0, PT, R21, 0x1, P6 ;  /* 0x000000011500780c */ /* 0x000fe40003701670 */
[----:B------:R-:W-:-:S11]  /*2360*/  ISETP.GE.AND P6, PT, R23, c[0x0][0x1d4], PT ;  /* 0x0000750017007a0c */ /* 0x000fd60003fc6270 */
[----:B------:R1:W-:Y:S01]  /*2370*/  LDGSTS.E.BYPASS.LTC128B.128 [R86+0x4100], [R12.64], !P0 ;  /* 0x041000000c567fae */ /* 0x0003e2000c101d4c */
[----:B------:R-:W-:Y:S01]  /*2380*/  ISETP.LT.OR P0, PT, R21, 0x1, P6 ;  /* 0x000000011500780c */ /* 0x000fe20003701670 */
[----:B--2---:R-:W-:Y:S08]  /*2390*/  HMMA.16816.F32 R64, R172, R36, R16 ;  /* 0x00000024ac40723c */ /* 0x004ff00000001810 */
[----:B------:R-:W-:Y:S04]  /*23a0*/  HMMA.16816.F32 R16, R168, R42, RZ ;  /* 0x0000002aa810723c */ /* 0x000fe800000018ff */
[----:B------:R2:W-:Y:S01]  /*23b0*/  LDGSTS.E.BYPASS.LTC128B.128 [R86+0x6100], [R8.64], !P0 ;  /* 0x0610000008567fae */ /* 0x0005e2000c101d4c */
[----:B------:R-:W-:-:S04]  /*23c0*/  ISETP.GE.AND P0, PT, R133, c[0x0][0x1d4], PT ;  /* 0x0000750085007a0c */ /* 0x000fc80003f06270 */
[C---:B------:R-:W-:Y:S01]  /*23d0*/  ISETP.LT.OR P0, PT, R21.reuse, 0x21, P0 ;  /* 0x000000211500780c */ /* 0x040fe20000701670 */
[C---:B-1----:R-:W-:Y:S11]  /*23e0*/  HMMA.16816.F32 R12, R168.reuse, R34, RZ ;  /* 0x00000022a80c723c */ /* 0x042ff600000018ff */
[----:B------:R-:W-:Y:S01]  /*23f0*/  @!UPT UIADD3 URZ, URZ, URZ, URZ ;  /* 0x0000003f3f3ff290 */ /* 0x000fe2000fffe03f */
[----:B------:R1:W-:Y:S01]  /*2400*/  LDGSTS.E.BYPASS.LTC128B.128 [R86+0x1100], [R28.64], !P0 ;  /* 0x011000001c567fae */ /* 0x0003e2000c101d4c */
[----:B------:R-:W-:Y:S02]  /*2410*/  ISETP.LT.OR P0, PT, R21, 0x21, P1 ;  /* 0x000000211500780c */ /* 0x000fe40000f01670 */
[----:B------:R-:W-:Y:S01]  /*2420*/  ISETP.GE.AND P1, PT, R53, c[0x0][0x1d4], PT ;  /* 0x0000750035007a0c */ /* 0x000fe20003f26270 */
[----:B------:R-:W-:Y:S03]  /*2430*/  HMMA.16816.F32 R32, R168, R48, RZ ;  /* 0x00000030a820723c */ /* 0x000fe600000018ff */
[----:B------:R-:W-:-:S05]  /*2440*/  ISETP.LT.OR P1, PT, R21, 0x21, P1 ;  /* 0x000000211500780c */ /* 0x000fca0000f21670 */
[----:B---3--:R-:W-:Y:S02]  /*2450*/  HMMA.16816.F32 R16, R172, R62, R16 ;  /* 0x0000003eac10723c */ /* 0x008fe40000001810 */
[----:B------:R3:W-:Y:S01]  /*2460*/  LDGSTS.E.BYPASS.LTC128B.128 [R86+0x3100], [R24.64], !P0 ;  /* 0x0310000018567fae */ /* 0x0007e2000c101d4c */
[----:B------:R-:W-:-:S04]  /*2470*/  LOP3.LUT P0, RZ, R20, 0x4, RZ, 0xc0, !PT ;  /* 0x0000000414ff7812 */ /* 0x000fc8000780c0ff */
[----:B------:R-:W-:Y:S01]  /*2480*/  SEL R2, R2, 0xffffffc0, !P0 ;  /* 0xffffffc002027807 */ /* 0x000fe20004000000 */
[----:B------:R-:W-:Y:S01]  /*2490*/  HMMA.16816.F32 R56, R172, R38, R12 ;  /* 0x00000026ac38723c */ /* 0x000fe2000000180c */
[----:B------:R-:W-:Y:S01]  /*24a0*/  ISETP.LT.OR P0, PT, R21, 0x21, P6 ;  /* 0x000000211500780c */ /* 0x000fe20003701670 */
[----:B------:R2:W-:Y:S01]  /*24b0*/  LDGSTS.E.BYPASS.LTC128B.128 [R86+0x5100], [R10.64], !P1 ;  /* 0x051000000a567fae */ /* 0x0005e2000c901d4c */
[----:B------:R-:W-:Y:S01]  /*24c0*/  ISETP.GT.AND P1, PT, R87, 0x3f, PT ;  /* 0x0000003f5700780c */ /* 0x000fe20003f24270 */
[----:B------:R-:W-:Y:S02]  /*24d0*/  IMAD.IADD R90, R135, 0x1, R2 ;  /* 0x00000001875a7824 */ /* 0x000fe400078e0202 */
[----:B------:R-:W-:Y:S01]  /*24e0*/  IMAD.IADD R250, R2, 0x1, R89 ;  /* 0x0000000102fa7824 */ /* 0x000fe200078e0259 */
[----:B------:R-:W-:Y:S01]  /*24f0*/  IADD3 R2, R86, 0x100, RZ ;  /* 0x0000010056027810 */ /* 0x000fe20007ffe0ff */
[C---:B------:R-:W-:Y:S01]  /*2500*/  HMMA.16816.F32 R12, R168.reuse, R40, RZ ;  /* 0x00000028a80c723c */ /* 0x040fe200000018ff */
[----:B------:R-:W-:Y:S04]  /*2510*/  STL [R1], R90 ;  /* 0x0000005a01007387 */ /* 0x000fe80000100800 */
[----:B------:R2:W-:Y:S03]  /*2520*/  STL [R1+0x58], R2 ;  /* 0x0000580201007387 */ /* 0x0005e60000100800 */
[----:B-1----:R-:W-:Y:S01]  /*2530*/  HMMA.16816.F32 R28, R168, R46, RZ ;  /* 0x0000002ea81c723c */ /* 0x002fe200000018ff */
[----:B------:R1:W-:Y:S01]  /*2540*/  LDGSTS.E.BYPASS.LTC128B.128 [R86+0x7100], [R6.64], !P0 ;  /* 0x0710000006567fae */ /* 0x0003e2000c101d4c */
[----:B------:R-:W-:-:S03]  /*2550*/  PLOP3.LUT P0, PT, PT, PT, UP0, 0x40, 0x0 ;  /* 0x000000000000781c */ /* 0x000fc60003f0e808 */
[----:B------:R-:W4:Y:S03]  /*2560*/  LDSM.16.M88.4 R40, [R90+0x10100] ;  /* 0x010100005a28783b */ /* 0x000f260000000200 */
[C---:B---3--:R-:W-:Y:S01]  /*2570*/  HMMA.16816.F32 R24, R168.reuse, R44, RZ ;  /* 0x0000002ca818723c */ /* 0x048fe200000018ff */
[----:B------:R-:W3:Y:S04]  /*2580*/  LDSM.16.M88.4 R52, [R90+0x11100] ;  /* 0x011100005a34783b */ /* 0x000ee80000000200 */
[----:B------:R-:W3:Y:S03]  /*2590*/  LDSM.16.M88.4 R44, [R90+0x10900] ;  /* 0x010900005a2c783b */ /* 0x000ee60000000200 */
[----:B------:R-:W-:Y:S01]  /*25a0*/  HMMA.16816.F32 R36, R168, R50, RZ ;  /* 0x00000032a824723c */ /* 0x000fe200000018ff */
[----:B------:R-:W3:Y:S04]  /*25b0*/  LDSM.16.M88.4 R72, [R90+0x11900] ;  /* 0x011900005a48783b */ /* 0x000ee80000000200 */
[----:B------:R-:W3:Y:S01]  /*25c0*/  LDSM.16.M88.4 R48, [R250] ;  /* 0x00000000fa30783b */ /* 0x000ee20000000200 */
[----:B--2---:R-:W-:-:S02]  /*25d0*/  IADD3 R2, R89, 0x1800, RZ ;  /* 0x0000180059027810 */ /* 0x004fc40007ffe0ff */
[----:B------:R-:W-:Y:S01]  /*25e0*/  HMMA.16816.F32 R8, R172, R60, R12 ;  /* 0x0000003cac08723c */ /* 0x000fe2000000180c */
[----:B------:R-:W2:Y:S01]  /*25f0*/  LDSM.16.M88.4 R60, [R250+0x800] ;  /* 0x00080000fa3c783b */ /* 0x000ea20000000200 */
[----:B-1----:R-:W-:-:S03]  /*2600*/  IADD3 R6, R89, 0x800, RZ ;  /* 0x0000080059067810 */ /* 0x002fc60007ffe0ff */
[----:B------:R-:W-:Y:S03]  /*2610*/  LDSM.16.M88.4 R80, [R250+0x3800] ;  /* 0x00380000fa50783b */ /* 0x000fe60000000200 */
[C---:B----4-:R-:W-:Y:S01]  /*2620*/  HMMA.16816.F32 R20, R172.reuse, R68, R24 ;  /* 0x00000044ac14723c */ /* 0x050fe20000001818 */
[----:B------:R1:W-:Y:S04]  /*2630*/  STL [R1+0x40], R6 ;  /* 0x0000400601007387 */ /* 0x0003e80000100800 */
[----:B------:R4:W-:Y:S03]  /*2640*/  STL [R1+0x3c], R5 ;  /* 0x00003c0501007387 */ /* 0x0009e60000100800 */
[C---:B------:R-:W-:Y:S01]  /*2650*/  HMMA.16816.F32 R24, R172.reuse, R70, R28 ;  /* 0x00000046ac18723c */ /* 0x040fe2000000181c */
[----:B------:R-:W2:Y:S04]  /*2660*/  LDSM.16.M88.4 R68, [R250+0x1000] ;  /* 0x00100000fa44783b */ /* 0x000ea80000000200 */
[----:B------:R3:W-:Y:S03]  /*2670*/  STL [R1+0x38], R2 ;  /* 0x0000380201007387 */ /* 0x0007e60000100800 */
[C---:B------:R-:W-:Y:S01]  /*2680*/  HMMA.16816.F32 R28, R172.reuse, R76, R32 ;  /* 0x0000004cac1c723c */ /* 0x040fe20000001820 */
[----:B------:R-:W0:Y:S07]  /*2690*/  LDGDEPBAR ;  /* 0x00000000000079af */ /* 0x000e2e0000000000 */
[----:B------:R-:W-:Y:S01]  /*26a0*/  HMMA.16816.F32 R32, R172, R78, R36 ;  /* 0x0000004eac20723c */ /* 0x000fe20000001824 */
[----:B------:R-:W2:Y:S01]  /*26b0*/  LDSM.16.M88.4 R76, [R250+0x1800] ;  /* 0x00180000fa4c783b */ /* 0x000ea20000000200 */
[----:B-1----:R-:W-:-:S02]  /*26c0*/  IADD3 R6, R89, 0x2000, RZ ;  /* 0x0000200059067810 */ /* 0x002fc40007ffe0ff */
[----:B----4-:R-:W-:-:S03]  /*26d0*/  IADD3 R5, R89, 0x2800, RZ ;  /* 0x0000280059057810 */ /* 0x010fc60007ffe0ff */
[----:B------:R1:W-:Y:S01]  /*26e0*/  STL [R1+0x34], R6 ;  /* 0x0000340601007387 */ /* 0x0003e20000100800 */
[----:B------:R-:W-:Y:S03]  /*26f0*/  HMMA.16816.F32 R36, R192, R40, R64 ;  /* 0x00000028c024723c */ /* 0x000fe60000001840 */
[----:B------:R-:W-:Y:S01]  /*2700*/  LDSM.16.M88.4 R64, [R135+0x13100] ;  /* 0x013100008740783b */ /* 0x000fe20000000200 */
[----:B---3--:R-:W-:-:S03]  /*2710*/  IADD3 R2, R89, 0x3000, RZ ;  /* 0x0000300059027810 */ /* 0x008fc60007ffe0ff */
[----:B------:R3:W-:Y:S01]  /*2720*/  STL [R1+0x30], R5 ;  /* 0x0000300501007387 */ /* 0x0007e20000100800 */
[C---:B------:R-:W-:Y:S03]  /*2730*/  HMMA.16816.F32 R40, R192.reuse, R42, R56 ;  /* 0x0000002ac028723c */ /* 0x040fe60000001838 */
[----:B------:R-:W-:Y:S04]  /*2740*/  LDSM.16.M88.4 R56, [R135+0x12900] ;  /* 0x012900008738783b */ /* 0x000fe80000000200 */
[----:B------:R4:W-:Y:S01]  /*2750*/  STL [R1+0x2c], R2 ;  /* 0x00002c0201007387 */ /* 0x0009e20000100800 */
[C---:B------:R-:W-:Y:S08]  /*2760*/  HMMA.16816.F32 R20, R192.reuse, R52, R20 ;  /* 0x00000034c014723c */ /* 0x040ff00000001814 */
[----:B------:R-:W-:Y:S01]  /*2770*/  HMMA.16816.F32 R24, R192, R54, R24 ;  /* 0x00000036c018723c */ /* 0x000fe20000001818 */
[----:B------:R-:W2:Y:S01]  /*2780*/  LDSM.16.M88.4 R52, [R135+0x12100] ;  /* 0x012100008734783b */ /* 0x000ea20000000200 */
[----:B-1----:R-:W-:-:S05]  /*2790*/  IADD3 R6, R89, 0x3800, RZ ;  /* 0x0000380059067810 */ /* 0x002fca0007ffe0ff */
[----:B------:R1:W-:Y:S01]  /*27a0*/  STL [R1+0x28], R6 ;  /* 0x0000280601007387 */ /* 0x0003e20000100800 */
[----:B------:R-:W-:Y:S01]  /*27b0*/  HMMA.16816.F32 R12, R192, R44, R8 ;  /* 0x0000002cc00c723c */ /* 0x000fe20000001808 */
[----:B---3--:R-:W-:-:S05]  /*27c0*/  IADD3 R5, R89, 0x4000, RZ ;  /* 0x0000400059057810 */ /* 0x008fca0007ffe0ff */
[----:B------:R3:W-:Y:S02]  /*27d0*/  STL [R1+0x24], R5 ;  /* 0x0000240501007387 */ /* 0x0007e40000100800 */
[C---:B------:R-:W-:Y:S01]  /*27e0*/  HMMA.16816.F32 R8, R192.reuse, R46, R16 ;  /* 0x0000002ec008723c */ /* 0x040fe20000001810 */
[C---:B----4-:R-:W-:Y:S01]  /*27f0*/  IADD3 R2, R89.reuse, 0x4800, RZ ;  /* 0x0000480059027810 */ /* 0x050fe20007ffe0ff */
[----:B------:R-:W-:Y:S04]  /*2800*/  LDSM.16.M88.4 R44, [R89+0x2000] ;  /* 0x00200000592c783b */ /* 0x000fe80000000200 */
[----:B------:R4:W-:Y:S02]  /*2810*/  STL [R1+0x20], R2 ;  /* 0x0000200201007387 */ /* 0x0009e40000100800 */
[C---:B------:R-:W-:Y:S08]  /*2820*/  HMMA.16816.F32 R28, R192.reuse, R72, R28 ;  /* 0x00000048c01c723c */ /* 0x040ff0000000181c */
[----:B------:R-:W-:Y:S01]  /*2830*/  HMMA.16816.F32 R32, R192, R74, R32 ;  /* 0x0000004ac020723c */ /* 0x000fe20000001820 */
[----:B------:R-:W2:Y:S01]  /*2840*/  LDSM.16.M88.4 R72, [R135+0x13900] ;  /* 0x013900008748783b */ /* 0x000ea20000000200 */
[----:B-1----:R-:W-:-:S02]  /*2850*/  IADD3 R6, R89, 0x5000, RZ ;  /* 0x0000500059067810 */ /* 0x002fc40007ffe0ff */
[----:B---3--:R-:W-:-:S04]  /*2860*/  IADD3 R5, R89, 0x5800, RZ ;  /* 0x0000580059057810 */ /* 0x008fc80007ffe0ff */
[C---:B------:R-:W-:Y:S01]  /*2870*/  HMMA.16816.F32 R36, R196.reuse, R48, R36 ;  /* 0x00000030c424723c */ /* 0x040fe20000001824 */
[----:B------:R1:W-:Y:S04]  /*2880*/  STL [R1+0x1c], R6 ;  /* 0x00001c0601007387 */ /* 0x0003e80000100800 */
[----:B------:R3:W-:Y:S01]  /*2890*/  STL [R1+0x18], R5 ;  /* 0x0000180501007387 */ /* 0x0007e20000100800 */
[C---:B----4-:R-:W-:Y:S02]  /*28a0*/  IADD3 R2, R89.reuse, 0x6000, RZ ;  /* 0x0000600059027810 */ /* 0x050fe40007ffe0ff */
[C---:B------:R-:W-:Y:S01]  /*28b0*/  HMMA.16816.F32 R40, R196.reuse, R50, R40 ;  /* 0x00000032c428723c */ /* 0x040fe20000001828 */
[----:B------:R-:W-:Y:S04]  /*28c0*/  LDSM.16.M88.4 R48, [R90+0x12100] ;  /* 0x012100005a30783b */ /* 0x000fe80000000200 */
[----:B------:R4:W-:Y:S03]  /*28d0*/  STL [R1+0x14], R2 ;  /* 0x0000140201007387 */ /* 0x0009e60000100800 */
[C---:B--2---:R-:W-:Y:S08]  /*28e0*/  HMMA.16816.F32 R16, R196.reuse, R60, R12 ;  /* 0x0000003cc410723c */ /* 0x044ff0000000180c */
[----:B------:R-:W-:Y:S01]  /*28f0*/  HMMA.16816.F32 R12, R196, R62, R8 ;  /* 0x0000003ec40c723c */ /* 0x000fe20000001808 */
[----:B------:R-:W2:Y:S01]  /*2900*/  LDSM.16.M88.4 R60, [R89+0x2800] ;  /* 0x00280000593c783b */ /* 0x000ea20000000200 */
[----:B-1----:R-:W-:-:S02]  /*2910*/  IADD3 R6, R89, 0x6800, RZ ;  /* 0x0000680059067810 */ /* 0x002fc40007ffe0ff */
[----:B---3--:R-:W-:-:S03]  /*2920*/  IADD3 R5, R89, 0x7000, RZ ;  /* 0x0000700059057810 */ /* 0x008fc60007ffe0ff */
[----:B------:R-:W-:Y:S01]  /*2930*/  STL [R1+0x10], R6 ;  /* 0x0000100601007387 */ /* 0x000fe20000100800 */
[----:B------:R-:W-:Y:S01]  /*2940*/  HMMA.16816.F32 R8, R196, R68, R20 ;  /* 0x00000044c408723c */ /* 0x000fe20000001814 */
[----:B----4-:R-:W-:-:S07]  /*2950*/  IADD3 R2, R89, 0x7800, RZ ;  /* 0x0000780059027810 */ /* 0x010fce0007ffe0ff */
[C---:B------:R-:W-:Y:S01]  /*2960*/  HMMA.16816.F32 R24, R196.reuse, R70, R24 ;  /* 0x00000046c418723c */ /* 0x040fe20000001818 */
[----:B------:R-:W1:Y:S04]  /*2970*/  LDSM.16.M88.4 R68, [R89+0x3000] ;  /* 0x003000005944783b */ /* 0x000e680000000200 */
[----:B------:R-:W-:Y:S03]  /*2980*/  STL [R1+0x8], R2 ;  /* 0x0000080201007387 */ /* 0x000fe60000100800 */
[C---:B------:R-:W-:Y:S01]  /*2990*/  HMMA.16816.F32 R28, R196.reuse, R76, R28 ;  /* 0x0000004cc41c723c */ /* 0x040fe2000000181c */
[----:B------:R-:W-:Y:S07]  /*29a0*/  STL [R1+0xc], R5 ;  /* 0x00000c0501007387 */ /* 0x000fee0000100800 */
[----:B------:R-:W-:Y:S01]  /*29b0*/  HMMA.16816.F32 R32, R196, R78, R32 ;  /* 0x0000004ec420723c */ /* 0x000fe20000001820 */
[----:B------:R-:W3:Y:S07]  /*29c0*/  LDSM.16.M88.4 R76, [R89+0x3800] ;  /* 0x00380000594c783b */ /* 0x000eee0000000200 */
[C---:B------:R-:W-:Y:S08]  /*29d0*/  HMMA.16816.F32 R36, R200.reuse, R52, R36 ;  /* 0x00000034c824723c */ /* 0x040ff00000001824 */
[C---:B------:R-:W-:Y:S01]  /*29e0*/  HMMA.16816.F32 R40, R200.reuse, R54, R40 ;  /* 0x00000036c828723c */ /* 0x040fe20000001828 */
[----:B------:R-:W4:Y:S07]  /*29f0*/  LDSM.16.M88.4 R52, [R90+0x12900] ;  /* 0x012900005a34783b */ /* 0x000f2e0000000200 */
[C---:B------:R-:W-:Y:S08]  /*2a00*/  HMMA.16816.F32 R20, R200.reuse, R56, R16 ;  /* 0x00000038c814723c */ /* 0x040ff00000001810 */
[C---:B------:R-:W-:Y:S01]  /*2a10*/  HMMA.16816.F32 R16, R200.reuse, R58, R12 ;  /* 0x0000003ac810723c */ /* 0x040fe2000000180c */
[----:B------:R-:W1:Y:S07]  /*2a20*/  LDSM.16.M88.4 R56, [R90+0x13100] ;  /* 0x013100005a38783b */ /* 0x000e6e0000000200 */
[C---:B------:R-:W-:Y:S08]  /*2a30*/  HMMA.16816.F32 R12, R200.reuse, R64, R8 ;  /* 0x00000040c80c723c */ /* 0x040ff00000001808 */
[C---:B------:R-:W-:Y:S01]  /*2a40*/  HMMA.16816.F32 R8, R200.reuse, R66, R24 ;  /* 0x00000042c808723c */ /* 0x040fe20000001818 */
[----:B------:R-:W-:Y:S07]  /*2a50*/  LDSM.16.M88.4 R64, [R135+0x15100] ;  /* 0x015100008740783b */ /* 0x000fee0000000200 */
[C---:B------:R-:W-:Y:S08]  /*2a60*/  HMMA.16816.F32 R28, R200.reuse, R72, R28 ;  /* 0x00000048c81c723c */ /* 0x040ff0000000181c */
[----:B------:R-:W-:Y:S01]  /*2a70*/  HMMA.16816.F32 R32, R200, R74, R32 ;  /* 0x0000004ac820723c */ /* 0x000fe20000001820 */
[----:B------:R-:W3:Y:S07]  /*2a80*/  LDSM.16.M88.4 R72, [R90+0x13900] ;  /* 0x013900005a48783b */ /* 0x000eee0000000200 */
[C---:B------:R-:W-:Y:S08]  /*2a90*/  HMMA.16816.F32 R36, R204.reuse, R44, R36 ;  /* 0x0000002ccc24723c */ /* 0x040ff00000001824 */
[C---:B------:R-:W-:Y:S01]  /*2aa0*/  HMMA.16816.F32 R40, R204.reuse, R46, R40 ;  /* 0x0000002ecc28723c */ /* 0x040fe20000001828 */
[----:B------:R-:W4:Y:S07]  /*2ab0*/  LDSM.16.M88.4 R44, [R250+0x2000] ;  /* 0x00200000fa2c783b */ /* 0x000f2e0000000200 */
[C---:B--2---:R-:W-:Y:S08]  /*2ac0*/  HMMA.16816.F32 R24, R204.reuse, R60, R20 ;  /* 0x0000003ccc18723c */ /* 0x044ff00000001814 */
[C---:B------:R-:W-:Y:S01]  /*2ad0*/  HMMA.16816.F32 R20, R204.reuse, R62, R16 ;  /* 0x0000003ecc14723c */ /* 0x040fe20000001810 */
[----:B------:R-:W2:Y:S07]  /*2ae0*/  LDSM.16.M88.4 R60, [R250+0x2800] ;  /* 0x00280000fa3c783b */ /* 0x000eae0000000200 */
[C---:B-1----:R-:W-:Y:S08]  /*2af0*/  HMMA.16816.F32 R16, R204.reuse, R68, R12 ;  /* 0x00000044cc10723c */ /* 0x042ff0000000180c */
[C---:B------:R-:W-:Y:S01]  /*2b00*/  HMMA.16816.F32 R12, R204.reuse, R70, R8 ;  /* 0x00000046cc0c723c */ /* 0x040fe20000001808 */
[----:B------:R-:W1:Y:S07]  /*2b10*/  LDSM.16.M88.4 R68, [R250+0x3000] ;  /* 0x00300000fa44783b */ /* 0x000e6e0000000200 */
[C---:B---3--:R-:W-:Y:S08]  /*2b20*/  HMMA.16816.F32 R8, R204.reuse, R76, R28 ;  /* 0x0000004ccc08723c */ /* 0x048ff0000000181c */
[----:B------:R-:W-:Y:S01]  /*2b30*/  HMMA.16816.F32 R32, R204, R78, R32 ;  /* 0x0000004ecc20723c */ /* 0x000fe20000001820 */
[----:B------:R-:W-:Y:S07]  /*2b40*/  LDSM.16.M88.4 R76, [R135+0x15900] ;  /* 0x01590000874c783b */ /* 0x000fee0000000200 */
[C---:B------:R-:W-:Y:S08]  /*2b50*/  HMMA.16816.F32 R36, R208.reuse, R48, R36 ;  /* 0x00000030d024723c */ /* 0x040ff00000001824 */
[C---:B------:R-:W-:Y:S01]  /*2b60*/  HMMA.16816.F32 R40, R208.reuse, R50, R40 ;  /* 0x00000032d028723c */ /* 0x040fe20000001828 */
[----:B------:R-:W3:Y:S07]  /*2b70*/  LDSM.16.M88.4 R48, [R135+0x14100] ;  /* 0x014100008730783b */ /* 0x000eee0000000200 */
[C---:B----4-:R-:W-:Y:S08]  /*2b80*/  HMMA.16816.F32 R28, R208.reuse, R52, R24 ;  /* 0x00000034d01c723c */ /* 0x050ff00000001818 */
[C---:B------:R-:W-:Y:S01]  /*2b90*/  HMMA.16816.F32 R24, R208.reuse, R54, R20 ;  /* 0x00000036d018723c */ /* 0x040fe20000001814 */
[----:B------:R-:W-:Y:S07]  /*2ba0*/  LDSM.16.M88.4 R52, [R89+0x4800] ;  /* 0x004800005934783b */ /* 0x000fee0000000200 */
[C---:B------:R-:W-:Y:S08]  /*2bb0*/  HMMA.16816.F32 R20, R208.reuse, R56, R16 ;  /* 0x00000038d014723c */ /* 0x040ff00000001810 */
[C---:B------:R-:W-:Y:S01]  /*2bc0*/  HMMA.16816.F32 R16, R208.reuse, R58, R12 ;  /* 0x0000003ad010723c */ /* 0x040fe2000000180c */
[----:B------:R-:W4:Y:S07]  /*2bd0*/  LDSM.16.M88.4 R56, [R135+0x14900] ;  /* 0x014900008738783b */ /* 0x000f2e0000000200 */
[C---:B------:R-:W-:Y:S08]  /*2be0*/  HMMA.16816.F32 R12, R208.reuse, R72, R8 ;  /* 0x00000048d00c723c */ /* 0x040ff00000001808 */
[----:B------:R-:W-:Y:S01]  /*2bf0*/  HMMA.16816.F32 R8, R208, R74, R32 ;  /* 0x0000004ad008723c */ /* 0x000fe20000001820 */
[----:B------:R-:W-:Y:S07]  /*2c00*/  LDSM.16.M88.4 R72, [R89+0x5800] ;  /* 0x005800005948783b */ /* 0x000fee0000000200 */
[C---:B------:R-:W-:Y:S08]  /*2c10*/  HMMA.16816.F32 R36, R212.reuse, R44, R36 ;  /* 0x0000002cd424723c */ /* 0x040ff00000001824 */
[C---:B------:R-:W-:Y:S01]  /*2c20*/  HMMA.16816.F32 R40, R212.reuse, R46, R40 ;  /* 0x0000002ed428723c */ /* 0x040fe20000001828 */
[----:B------:R-:W3:Y:S07]  /*2c30*/  LDSM.16.M88.4 R44, [R89+0x4000] ;  /* 0x00400000592c783b */ /* 0x000eee0000000200 */
[C---:B--2---:R-:W-:Y:S08]  /*2c40*/  HMMA.16816.F32 R32, R212.reuse, R60, R28 ;  /* 0x0000003cd420723c */ /* 0x044ff0000000181c */
[C---:B------:R-:W-:Y:S01]  /*2c50*/  HMMA.16816.F32 R28, R212.reuse, R62, R24 ;  /* 0x0000003ed41c723c */ /* 0x040fe20000001818 */
[----:B------:R-:W2:Y:S07]  /*2c60*/  LDSM.16.M88.4 R60, [R89+0x5000] ;  /* 0x00500000593c783b */ /* 0x000eae0000000200 */
[C---:B-1----:R-:W-:Y:S08]  /*2c70*/  HMMA.16816.F32 R24, R212.reuse, R68, R20 ;  /* 0x00000044d418723c */ /* 0x042ff00000001814 */
[C---:B------:R-:W-:Y:S01]  /*2c80*/  HMMA.16816.F32 R20, R212.reuse, R70, R16 ;  /* 0x00000046d414723c */ /* 0x040fe20000001810 */
[----:B------:R-:W-:Y:S07]  /*2c90*/  LDSM.16.M88.4 R68, [R90+0x14900] ;  /* 0x014900005a44783b */ /* 0x000fee0000000200 */
[C---:B------:R-:W-:Y:S08]  /*2ca0*/  HMMA.16816.F32 R16, R212.reuse, R80, R12 ;  /* 0x00000050d410723c */ /* 0x040ff0000000180c */
[----:B------:R-:W-:Y:S08]  /*2cb0*/  HMMA.16816.F32 R12, R212, R82, R8 ;  /* 0x00000052d40c723c */ /* 0x000ff00000001808 */
[C---:B---3--:R-:W-:Y:S08]  /*2cc0*/  HMMA.16816.F32 R8, R216.reuse, R48, R36 ;  /* 0x00000030d808723c */ /* 0x048ff00000001824 */
[C---:B------:R-:W-:Y:S01]  /*2cd0*/  HMMA.16816.F32 R40, R216.reuse, R50, R40 ;  /* 0x00000032d828723c */ /* 0x040fe20000001828 */
[----:B------:R-:W1:Y:S07]  /*2ce0*/  LDSM.16.M88.4 R48, [R90+0x14100] ;  /* 0x014100005a30783b */ /* 0x000e6e0000000200 */
[C---:B----4-:R-:W-:Y:S08]  /*2cf0*/  HMMA.16816.F32 R36, R216.reuse, R56, R32 ;  /* 0x00000038d824723c */ /* 0x050ff00000001820 */
[C---:B------:R-:W-:Y:S01]  /*2d00*/  HMMA.16816.F32 R32, R216.reuse, R58, R28 ;  /* 0x0000003ad820723c */ /* 0x040fe2000000181c */
[----:B------:R-:W-:Y:S07]  /*2d10*/  LDSM.16.M88.4 R56, [R90+0x15900] ;  /* 0x015900005a38783b */ /* 0x000fee0000000200 */
[C---:B------:R-:W-:Y:S08]  /*2d20*/  HMMA.16816.F32 R28, R216.reuse, R64, R24 ;  /* 0x00000040d81c723c */ /* 0x040ff00000001818 */
        /* <DEDUP_REMOVED lines=8> */
[----:B-1----:R-:W-:Y:S01]  /*2db0*/  HMMA.16816.F32 R16, R224, R48, R12 ;  /* 0x00000030e010723c */ /* 0x002fe2000000180c */
        /* <DEDUP_REMOVED lines=70> */
[----:B------:R-:W2:Y:S06]  /*3220*/  MUFU.TANH R65, R29 ;  /* 0x0000001d00417308 */ /* 0x000eac0000002400 */
[----:B------:R-:W-:Y:S01]  /*3230*/  SHF.R.S32.HI R59, RZ, 0x1f, R133 ;  /* 0x0000001fff3b7819 */ /* 0x000fe20000011485 */
[----:B------:R-:W-:Y:S01]  /*3240*/  HMMA.16816.F32 R8, R232, R66, R68 ;  /* 0x00000042e808723c */ /* 0x000fe20000001844 */
[----:B------:R-:W2:Y:S01]  /*3250*/  MUFU.TANH R64, R30 ;  /* 0x0000001e00407308 */ /* 0x000ea20000002400 */
[----:B------:R-:W-:-:S06]  /*3260*/  SHF.R.S32.HI R58, RZ, 0x1f, R177 ;  /* 0x0000001fff3a7819 */ /* 0x000fcc00000114b1 */
[----:B-1----:R-:W-:Y:S01]  /*3270*/  HMMA.16816.F32 R32, R236, R54, R36 ;  /* 0x00000036ec20723c */ /* 0x002fe20000001824 */
[----:B------:R-:W1:Y:S07]  /*3280*/  LDSM.16.M88.4 R36, [R90+0x17900] ;  /* 0x017900005a24783b */ /* 0x000e6e0000000200 */
        /* <DEDUP_REMOVED lines=8> */
[----:B------:R-:W-:Y:S02]  /*3310*/  HMMA.16816.F32 R8, R236, R50, R8 ;  /* 0x00000032ec08723c */ /* 0x000fe40000001808 */
[----:B------:R-:W1:Y:S06]  /*3320*/  MUFU.TANH R49, R13 ;  /* 0x0000000d00317308 */ /* 0x000e6c0000002400 */
[----:B--2---:R-:W-:Y:S01]  /*3330*/  HMMA.16816.F32 R28, R240, R42, R32 ;  /* 0x0000002af01c723c */ /* 0x004fe20000001820 */
[----:B------:R-:W2:Y:S01]  /*3340*/  LDSM.16.M88.4 R32, [R250+0x7800] ;  /* 0x00780000fa20783b */ /* 0x000ea20000000200 */
[----:B------:R-:W-:Y:S01]  /*3350*/  FMUL.FTZ R24, R24, c[0x0][0x320] ;  /* 0x0000c80018187a20 */ /* 0x000fe20000410000 */
[----:B------:R-:W2:Y:S01]  /*3360*/  MUFU.TANH R48, R14 ;  /* 0x0000000e00307308 */ /* 0x000ea20000002400 */
[----:B------:R-:W-:Y:S01]  /*3370*/  FMUL.FTZ R25, R25, c[0x0][0x320] ;  /* 0x0000c80019197a20 */ /* 0x000fe20000410000 */
[----:B------:R-:W-:-:S04]  /*3380*/  DEPBAR.LE SB0, 0x0 ;  /* 0x000080000000791a */ /* 0x000fc80000000000 */
[----:B------:R-:W-:Y:S02]  /*3390*/  FMUL.FTZ R26, R26, c[0x0][0x320] ;  /* 0x0000c8001a1a7a20 */ /* 0x000fe40000410000 */
[----:B------:R-:W-:Y:S01]  /*33a0*/  FMUL.FTZ R27, R27, c[0x0][0x320] ;  /* 0x0000c8001b1b7a20 */ /* 0x000fe20000410000 */
[----:B------:R-:W2:Y:S04]  /*33b0*/  MUFU.TANH R56, R24 ;  /* 0x0000001800387308 */ /* 0x000ea80000002400 */
[----:B-1----:R-:W-:Y:S04]  /*33c0*/  HMMA.16816.F32 R8, R240, R38, R8 ;  /* 0x00000026f008723c */ /* 0x002fe80000001808 */
[----:B------:R-:W1:Y:S08]  /*33d0*/  MUFU.TANH R55, R25 ;  /* 0x0000001900377308 */ /* 0x000e700000002400 */
[----:B------:R-:W1:Y:S08]  /*33e0*/  MUFU.TANH R54, R26 ;  /* 0x0000001a00367308 */ /* 0x000e700000002400 */
[----:B------:R1:W1:Y:S04]  /*33f0*/  MUFU.TANH R53, R27 ;  /* 0x0000001b00357308 */ /* 0x0002680000002400 */
[C---:B--2---:R-:W-:Y:S08]  /*3400*/  HMMA.16816.F32 R8, R244.reuse, R34, R8 ;  /* 0x00000022f408723c */ /* 0x044ff00000001808 */
[----:B-1----:R-:W-:Y:S01]  /*3410*/  HMMA.16816.F32 R24, R244, R44, R16 ;  /* 0x0000002cf418723c */ /* 0x002fe20000001810 */
[----:B------:R1:W2:Y:S07]  /*3420*/  MUFU.TANH R45, R15 ;  /* 0x0000000f002d7308 */ /* 0x0002ae0000002400 */
[----:B------:R-:W-:Y:S08]  /*3430*/  HMMA.16816.F32 R16, R240, R36, R20 ;  /* 0x00000024f010723c */ /* 0x000ff00000001814 */
[----:B------:R-:W-:-:S02]  /*3440*/  FMUL.FTZ R8, R8, c[0x0][0x320] ;  /* 0x0000c80008087a20 */ /* 0x000fc40000410000 */
[----:B------:R-:W-:Y:S01]  /*3450*/  FMUL.FTZ R9, R9, c[0x0][0x320] ;  /* 0x0000c80009097a20 */ /* 0x000fe20000410000 */
[----:B------:R-:W-:Y:S01]  /*3460*/  HMMA.16816.F32 R20, R244, R46, R28 ;  /* 0x0000002ef414723c */ /* 0x000fe2000000181c */
[----:B------:R-:W-:Y:S02]  /*3470*/  FMUL.FTZ R10, R10, c[0x0][0x320] ;  /* 0x0000c8000a0a7a20 */ /* 0x000fe40000410000 */
[----:B------:R-:W-:Y:S01]  /*3480*/  FMUL.FTZ R11, R11, c[0x0][0x320] ;  /* 0x0000c8000b0b7a20 */ /* 0x000fe20000410000 */
[----:B------:R2:W2:Y:S01]  /*3490*/  MUFU.TANH R31, R9 ;  /* 0x00000009001f7308 */ /* 0x0004a20000002400 */
[----:B------:R-:W-:Y:S02]  /*34a0*/  FMUL.FTZ R24, R24, c[0x0][0x320] ;  /* 0x0000c80018187a20 */ /* 0x000fe40000410000 */
[----:B------:R-:W-:Y:S02]  /*34b0*/  FMUL.FTZ R25, R25, c[0x0][0x320] ;  /* 0x0000c80019197a20 */ /* 0x000fe40000410000 */
[----:B------:R-:W-:-:S03]  /*34c0*/  FMUL.FTZ R26, R26, c[0x0][0x320] ;  /* 0x0000c8001a1a7a20 */ /* 0x000fc60000410000 */
[----:B------:R2:W2:Y:S01]  /*34d0*/  MUFU.TANH R44, R24 ;  /* 0x00000018002c7308 */ /* 0x0004a20000002400 */
[----:B------:R-:W-:Y:S01]  /*34e0*/  FMUL.FTZ R27, R27, c[0x0][0x320] ;  /* 0x0000c8001b1b7a20 */ /* 0x000fe20000410000 */
[----:B-1----:R-:W-:Y:S06]  /*34f0*/  HMMA.16816.F32 R12, R244, R32, R16 ;  /* 0x00000020f40c723c */ /* 0x002fec0000001810 */
[----:B------:R1:W1:Y:S04]  /*3500*/  MUFU.TANH R43, R25 ;  /* 0x00000019002b7308 */ /* 0x0002680000002400 */
[----:B------:R-:W-:-:S02]  /*3510*/  FMUL.FTZ R20, R20, c[0x0][0x320] ;  /* 0x0000c80014147a20 */ /* 0x000fc40000410000 */
[----:B------:R-:W-:Y:S02]  /*3520*/  FMUL.FTZ R21, R21, c[0x0][0x320] ;  /* 0x0000c80015157a20 */ /* 0x000fe40000410000 */
[----:B------:R-:W-:Y:S01]  /*3530*/  FMUL.FTZ R22, R22, c[0x0][0x320] ;  /* 0x0000c80016167a20 */ /* 0x000fe20000410000 */
[----:B------:R1:W1:Y:S01]  /*3540*/  MUFU.TANH R42, R26 ;  /* 0x0000001a002a7308 */ /* 0x0002620000002400 */
[----:B------:R-:W-:-:S07]  /*3550*/  FMUL.FTZ R23, R23, c[0x0][0x320] ;  /* 0x0000c80017177a20 */ /* 0x000fce0000410000 */
[----:B------:R1:W1:Y:S01]  /*3560*/  MUFU.TANH R41, R27 ;  /* 0x0000001b00297308 */ /* 0x0002620000002400 */
[----:B------:R-:W-:Y:S02]  /*3570*/  FMUL.FTZ R12, R12, c[0x0][0x320] ;  /* 0x0000c8000c0c7a20 */ /* 0x000fe40000410000 */
[----:B------:R-:W-:Y:S02]  /*3580*/  FMUL.FTZ R13, R13, c[0x0][0x320] ;  /* 0x0000c8000d0d7a20 */ /* 0x000fe40000410000 */
[----:B------:R-:W-:-:S03]  /*3590*/  FMUL.FTZ R14, R14, c[0x0][0x320] ;  /* 0x0000c8000e0e7a20 */ /* 0x000fc60000410000 */
[----:B------:R1:W1:Y:S01]  /*35a0*/  MUFU.TANH R40, R20 ;  /* 0x0000001400287308 */ /* 0x0002620000002400 */
[----:B------:R-:W-:-:S07]  /*35b0*/  FMUL.FTZ R15, R15, c[0x0][0x320] ;  /* 0x0000c8000f0f7a20 */ /* 0x000fce0000410000 */
        /* <DEDUP_REMOVED lines=12> */
[----:B--234-:R-:W-:Y:S01]  /*3680*/  ULEA UR7, UR6, UR10, 0x6 ;  /* 0x0000000a06077291 */ /* 0x01cfe2000f8e303f */
[----:B------:R-:W-:Y:S01]  /*3690*/  ISETP.NE.AND P6, PT, R88, 0x1, PT ;  /* 0x000000015800780c */ /* 0x000fe20003fc5270 */
[----:B------:R-:W-:-:S04]  /*36a0*/  IMAD.MOV.U32 R9, RZ, RZ, RZ ;  /* 0x000000ffff097224 */ /* 0x000fc800078e00ff */
[----:B------:R-:W-:-:S05]  /*36b0*/  IMAD.U32 R5, RZ, RZ, UR7 ;  /* 0x00000007ff057e24 */ /* 0x000fca000f8e00ff */
[----:B------:R-:W-:-:S05]  /*36c0*/  IADD3 R5, R5, -0x80, R87 ;  /* 0xffffff8005057810 */ /* 0x000fca0007ffe057 */
[----:B------:R-:W-:-:S04]  /*36d0*/  @P6 IMAD.HI.U32 R6, R5, c[0x0][0x2bc], RZ ;  /* 0x0000af0005066a27 */ /* 0x000fc800078e00ff */
[----:B------:R-:W-:Y:S01]  /*36e0*/  IMAD.MOV.U32 R2, RZ, RZ, R5 ;  /* 0x000000ffff027224 */ /* 0x000fe200078e0005 */
[----:B------:R-:W-:-:S04]  /*36f0*/  @P6 SHF.R.U32.HI R2, RZ, c[0x0][0x2c0], R6 ;  /* 0x0000b000ff026a19 */ /* 0x000fc80000011606 */
[----:B------:R-:W-:-:S04]  /*3700*/  @!P1 IADD3 R7, P0, R2, UR16, RZ ;  /* 0x0000001002079c10 */ /* 0x000fc8000ff1e0ff */
[----:B-1----:R-:W-:Y:S02]  /*3710*/  @!P1 LEA.HI.X.SX32 R8, R2, UR14, 0x1, P0 ;  /* 0x0000000e02089c11 */ /* 0x002fe400080f0eff */
[----:B------:R-:W-:-:S04]  /*3720*/  @!P1 LEA R6, P0, R7, c[0x0][0x2a0], 0x2 ;  /* 0x0000a80007069a11 */ /* 0x000fc800078010ff */
[----:B------:R-:W-:-:S05]  /*3730*/  @!P1 LEA.HI.X R7, R7, c[0x0][0x2a4], R8, 0x2, P0 ;  /* 0x0000a90007079a11 */ /* 0x000fca00000f1408 */
[----:B------:R1:W2:Y:S01]  /*3740*/  @!P1 LDG.E R9, [R6.64] ;  /* 0x0000000c06099981 */ /* 0x0002a2000c1e1900 */
[----:B------:R-:W-:Y:S01]  /*3750*/  IMAD.MOV R2, RZ, RZ, -R2 ;  /* 0x000000ffff027224 */ /* 0x000fe200078e0a02 */
[----:B------:R-:W-:Y:S01]  /*3760*/  SEL R28, RZ, 0x10, P5 ;  /* 0x00000010ff1c7807 */ /* 0x000fe20002800000 */
[----:B------:R-:W-:Y:S01]  /*3770*/  IMAD.SHL.U32 R12, R133, 0x2, RZ ;  /* 0x00000002850c7824 */ /* 0x000fe200078e00ff */
[----:B------:R-:W-:Y:S01]  /*3780*/  SEL R27, RZ, 0x10, P4 ;  /* 0x00000010ff1b7807 */ /* 0x000fe20002000000 */
[----:B------:R-:W-:Y:S01]  /*3790*/  IMAD R10, R2, c[0x0][0x2b8], R5 ;  /* 0x0000ae00020a7a24 */ /* 0x000fe200078e0205 */
[----:B------:R-:W-:Y:S01]  /*37a0*/  IADD3 R20, -R28, 0x10, RZ ;  /* 0x000000101c147810 */ /* 0x000fe20007ffe1ff */
[----:B------:R-:W-:Y:S01]  /*37b0*/  IMAD.SHL.U32 R22, R177, 0x2, RZ ;  /* 0x00000002b1167824 */ /* 0x000fe200078e00ff */
[----:B------:R-:W-:Y:S02]  /*37c0*/  IADD3 R18, -R27, 0x10, RZ ;  /* 0x000000101b127810 */ /* 0x000fe40007ffe1ff */
[----:B------:R-:W-:Y:S01]  /*37d0*/  SHF.R.S32.HI R2, RZ, 0x1f, R10 ;  /* 0x0000001fff027819 */ /* 0x000fe2000001140a */
[----:B------:R3:W-:Y:S01]  /*37e0*/  STL [R1+0x54], R10 ;  /* 0x0000540a01007387 */ /* 0x0007e20000100800 */
[----:B------:R-:W-:-:S02]  /*37f0*/  LOP3.LUT R20, R20, 0xf, RZ, 0xc0, !PT ;  /* 0x0000000f14147812 */ /* 0x000fc400078ec0ff */
[----:B------:R-:W-:Y:S01]  /*3800*/  SEL R26, RZ, 0x10, P3 ;  /* 0x00000010ff1a7807 */ /* 0x000fe20001800000 */
[----:B------:R-:W-:Y:S01]  /*3810*/  IMAD R2, R2, c[0x0][0x1e0], RZ ;  /* 0x0000780002027a24 */ /* 0x000fe200078e02ff */
[----:B------:R-:W-:Y:S02]  /*3820*/  SHF.L.U64.HI R8, R133, 0x1, R59 ;  /* 0x0000000185087819 */ /* 0x000fe4000001023b */
[----:B------:R-:W-:Y:S01]  /*3830*/  LOP3.LUT R18, R18, 0xf, RZ, 0xc0, !PT ;  /* 0x0000000f12127812 */ /* 0x000fe200078ec0ff */
[----:B------:R-:W-:Y:S01]  /*3840*/  IMAD R2, R10, c[0x0][0x1e4], R2 ;  /* 0x000079000a027a24 */ /* 0x000fe200078e0202 */
[----:B------:R-:W-:Y:S02]  /*3850*/  IADD3 R16, -R26, 0x10, RZ ;  /* 0x000000101a107810 */ /* 0x000fe40007ffe1ff */
[----:B------:R-:W-:Y:S02]  /*3860*/  SEL R25, RZ, 0x10, P2 ;  /* 0x00000010ff197807 */ /* 0x000fe40001000000 */
[----:B------:R-:W-:Y:S01]  /*3870*/  SHF.L.U64.HI R11, R134, 0x1, R178 ;  /* 0x00000001860b7819 */ /* 0x000fe200000102b2 */
[----:B-1----:R-:W-:Y:S01]  /*3880*/  IMAD.WIDE.U32 R6, R10, c[0x0][0x1e0], RZ ;  /* 0x000078000a067a25 */ /* 0x002fe200078e00ff */
[----:B------:R-:W-:-:S02]  /*3890*/  LOP3.LUT R16, R16, 0xf, RZ, 0xc0, !PT ;  /* 0x0000000f10107812 */ /* 0x000fc400078ec0ff */
[----:B------:R-:W-:Y:S01]  /*38a0*/  IADD3 R14, -R25, 0x10, RZ ;  /* 0x00000010190e7810 */ /* 0x000fe20007ffe1ff */
[----:B------:R-:W-:Y:S01]  /*38b0*/  IMAD.IADD R7, R7, 0x1, R2 ;  /* 0x0000000107077824 */ /* 0x000fe200078e0202 */
[----:B------:R-:W-:Y:S02]  /*38c0*/  SHF.L.U64.HI R23, R176, 0x1, R179 ;  /* 0x00000001b0177819 */ /* 0x000fe400000102b3 */
[----:B------:R-:W-:Y:S02]  /*38d0*/  LOP3.LUT R14, R14, 0xf, RZ, 0xc0, !PT ;  /* 0x0000000f0e0e7812 */ /* 0x000fe400078ec0ff */
[----:B------:R-:W-:Y:S01]  /*38e0*/  SHF.L.U64.HI R24, R177, 0x1, R58 ;  /* 0x00000001b1187819 */ /* 0x000fe2000001023a */
[----:B---3--:R-:W-:Y:S01]  /*38f0*/  IMAD.SHL.U32 R10, R134, 0x2, RZ ;  /* 0x00000002860a7824 */ /* 0x008fe200078e00ff */
[----:B--2---:R-:W-:Y:S01]  /*3900*/  SHF.R.S32.HI R2, RZ, 0x1f, R9 ;  /* 0x0000001fff027819 */ /* 0x004fe20000011409 */
[----:B------:R-:W-:Y:S01]  /*3910*/  IMAD.WIDE.U32 R6, R9, c[0x0][0x1f0], R6 ;  /* 0x00007c0009067a25 */ /* 0x000fe200078e0006 */
[----:B------:R1:W-:Y:S03]  /*3920*/  STL [R1+0x50], R9 ;  /* 0x0000500901007387 */ /* 0x0003e60000100800 */
[----:B------:R-:W-:-:S04]  /*3930*/  IMAD R2, R2, c[0x0][0x1f0], RZ ;  /* 0x00007c0002027a24 */ /* 0x000fc800078e02ff */
[----:B------:R-:W-:Y:S01]  /*3940*/  IMAD R5, R9, c[0x0][0x1f4], R2 ;  /* 0x00007d0009057a24 */ /* 0x000fe200078e0202 */
[----:B------:R-:W-:-:S04]  /*3950*/  IADD3 R2, P0, R6, UR18, RZ ;  /* 0x0000001206027c10 */ /* 0x000fc8000ff1e0ff */
[----:B------:R-:W-:Y:S02]  /*3960*/  IADD3.X R6, R7, UR15, R5, P0, !PT ;  /* 0x0000000f07067c10 */ /* 0x000fe400087fe405 */
[----:B------:R-:W-:-:S04]  /*3970*/  LEA R7, P0, R2, c[0x0][0x1c8], 0x1 ;  /* 0x0000720002077a11 */ /* 0x000fc800078008ff */
[----:B------:R-:W-:Y:S02]  /*3980*/  LEA.HI.X R6, R2, c[0x0][0x1cc], R6, 0x1, P0 ;  /* 0x0000730002067a11 */ /* 0x000fe400000f0c06 */
[----:B------:R-:W2:Y:S04]  /*3990*/  SHFL.IDX PT, R2, R7, 0x1, 0x181f ;  /* 0x00381f0007027f89 */ /* 0x000ea800000e0000 */
[----:B------:R-:W3:Y:S01]  /*39a0*/  SHFL.IDX PT, R5, R6, 0x1, 0x181f ;  /* 0x00381f0006057f89 */ /* 0x000ee200000e0000 */
[----:B-1----:R-:W-:Y:S01]  /*39b0*/  IMAD.SHL.U32 R9, R176, 0x2, RZ ;  /* 0x00000002b0097824 */ /* 0x002fe200078e00ff */
[----:B--2---:R-:W-:-:S04]  /*39c0*/  IADD3 R20, P6, P0, R20, R2, R12 ;  /* 0x0000000214147210 */ /* 0x004fc800078de00c */
[----:B---3--:R-:W-:Y:S02]  /*39d0*/  IADD3.X R21, RZ, R5, R8, P6, P0 ;  /* 0x00000005ff157210 */ /* 0x008fe400037e0408 */
[----:B------:R-:W-:-:S04]  /*39e0*/  IADD3 R18, P6, P0, R18, R2, R10 ;  /* 0x0000000212127210 */ /* 0x000fc800078de00a */
[----:B------:R-:W-:Y:S02]  /*39f0*/  IADD3.X R19, RZ, R5, R11, P6, P0 ;  /* 0x00000005ff137210 */ /* 0x000fe400037e040b */
[----:B------:R-:W-:-:S04]  /*3a00*/  IADD3 R16, P6, P0, R16, R2, R9 ;  /* 0x0000000210107210 */ /* 0x000fc800078de009 */
[-C--:B------:R-:W-:Y:S02]  /*3a10*/  IADD3.X R17, RZ, R5.reuse, R23, P6, P0 ;  /* 0x00000005ff117210 */ /* 0x080fe400037e0417 */
[----:B------:R-:W-:Y:S02]  /*3a20*/  IADD3 R14, P6, P0, R14, R2, R22 ;  /* 0x000000020e0e7210 */ /* 0x000fe400078de016 */
[----:B------:R-:W1:Y:S02]  /*3a30*/  SHFL.IDX PT, R2, R7, RZ, 0x181f ;  /* 0x00181fff07027589 */ /* 0x000e6400000e0000 */
[----:B------:R-:W-:Y:S02]  /*3a40*/  IADD3.X R15, RZ, R5, R24, P6, P0 ;  /* 0x00000005ff0f7210 */ /* 0x000fe400037e0418 */
[----:B------:R-:W2:Y:S01]  /*3a50*/  SHFL.IDX PT, R5, R6, RZ, 0x181f ;  /* 0x00181fff06057589 */ /* 0x000ea200000e0000 */
[----:B-1----:R-:W-:-:S05]  /*3a60*/  IADD3 R12, P0, R2, R12, RZ ;  /* 0x0000000c020c7210 */ /* 0x002fca0007f1e0ff */
[----:B--2---:R-:W-:Y:S01]  /*3a70*/  IMAD.X R13, R5, 0x1, R8, P0 ;  /* 0x00000001050d7824 */ /* 0x004fe200000e0608 */
[----:B------:R-:W-:-:S04]  /*3a80*/  IADD3 R10, P0, R2, R10, RZ ;  /* 0x0000000a020a7210 */ /* 0x000fc80007f1e0ff */
[----:B------:R1:W-:Y:S01]  /*3a90*/  LDGSTS.E.BYPASS.LTC128B.128 [R86+0x10100], [R12.64], !P5 ;  /* 0x101000000c567fae */ /* 0x0003e2000e901d4c */
[----:B------:R-:W-:Y:S01]  /*3aa0*/  IMAD.X R11, R5, 0x1, R11, P0 ;  /* 0x00000001050b7824 */ /* 0x000fe200000e060b */
[----:B------:R-:W-:-:S04]  /*3ab0*/  IADD3 R8, P0, R2, R9, RZ ;  /* 0x0000000902087210 */ /* 0x000fc80007f1e0ff */
[----:B------:R1:W-:Y:S01]  /*3ac0*/  LDGSTS.E.BYPASS.LTC128B.128 [R86+0x12100], [R10.64], !P4 ;  /* 0x121000000a567fae */ /* 0x0003e2000e101d4c */
[----:B------:R-:W-:Y:S01]  /*3ad0*/  IMAD.X R9, R5, 0x1, R23, P0 ;  /* 0x0000000105097824 */ /* 0x000fe200000e0617 */
[----:B------:R-:W-:-:S04]  /*3ae0*/  IADD3 R6, P0, R2, R22, RZ ;  /* 0x0000001602067210 */ /* 0x000fc80007f1e0ff */
[----:B------:R1:W-:Y:S01]  /*3af0*/  LDGSTS.E.BYPASS.LTC128B.128 [R86+0x14100], [R8.64], !P3 ;  /* 0x1410000008567fae */ /* 0x0003e2000d901d4c */
[----:B------:R-:W-:Y:S01]  /*3b00*/  IMAD.X R7, R5, 0x1, R24, P0 ;  /* 0x0000000105077824 */ /* 0x000fe200000e0618 */
[----:B------:R-:W-:-:S04]  /*3b10*/  ISETP.NE.U32.AND P0, PT, R28, RZ, PT ;  /* 0x000000ff1c00720c */ /* 0x000fc80003f05070 */
[----:B------:R1:W-:Y:S09]  /*3b20*/  LDGSTS.E.BYPASS.LTC128B.128 [R86+0x16100], [R6.64], !P2 ;  /* 0x1610000006567fae */ /* 0x0003f2000d101d4c */
[----:B------:R1:W-:Y:S01]  /*3b30*/  LDGSTS.E.BYPASS.LTC128B.128.ZFILL [R86+0x11100], [R20.64], P0 ;  /* 0x1110000014567fae */ /* 0x0003e20008141d4c */
[----:B------:R-:W-:-:S13]  /*3b40*/  ISETP.NE.U32.AND P0, PT, R27, RZ, PT ;  /* 0x000000ff1b00720c */ /* 0x000fda0003f05070 */
[----:B------:R1:W-:Y:S01]  /*3b50*/  LDGSTS.E.BYPASS.LTC128B.128.ZFILL [R86+0x13100], [R18.64], P0 ;  /* 0x1310000012567fae */ /* 0x0003e20008141d4c */
[----:B------:R-:W-:-:S13]  /*3b60*/  ISETP.NE.U32.AND P0, PT, R26, RZ, PT ;  /* 0x000000ff1a00720c */ /* 0x000fda0003f05070 */
[----:B------:R1:W-:Y:S01]  /*3b70*/  LDGSTS.E.BYPASS.LTC128B.128.ZFILL [R86+0x15100], [R16.64], P0 ;  /* 0x1510000010567fae */ /* 0x0003e20008141d4c */
[----:B------:R-:W-:-:S13]  /*3b80*/  ISETP.NE.U32.AND P0, PT, R25, RZ, PT ;  /* 0x000000ff1900720c */ /* 0x000fda0003f05070 */
[----:B------:R1:W-:Y:S02]  /*3b90*/  LDGSTS.E.BYPASS.LTC128B.128.ZFILL [R86+0x17100], [R14.64], P0 ;  /* 0x171000000e567fae */ /* 0x0003e40008141d4c */
.L_x_25:
[----:B--234-:R-:W-:Y:S01]  /*3ba0*/  LOP3.LUT R2, R84, 0xffffffe0, RZ, 0xc0, !PT ;  /* 0xffffffe054027812 */ /* 0x01cfe200078ec0ff */
[----:B-1----:R-:W-:Y:S01]  /*3bb0*/  IMAD.U32 R6, RZ, RZ, UR4 ;  /* 0x00000004ff067e24 */ /* 0x002fe2000f8e00ff */
[----:B------:R-:W0:Y:S01]  /*3bc0*/  LDGDEPBAR ;  /* 0x00000000000079af */ /* 0x000e220000000000 */
[----:B------:R-:W-:Y:S02]  /*3bd0*/  IMAD.SHL.U32 R248, R3, 0x2, RZ ;  /* 0x0000000203f87824 */ /* 0x000fe400078e00ff */
[----:B------:R-:W-:Y:S02]  /*3be0*/  IMAD.IADD R2, R85, 0x1, -R2 ;  /* 0x0000000155027824 */ /* 0x000fe400078e0a02 */
[----:B------:R-:W-:Y:S01]  /*3bf0*/  IMAD R249, R4, 0x2, R248 ;  /* 0x0000000204f97824 */ /* 0x000fe200078e02f8 */
[C---:B------:R-:W-:Y:S01]  /*3c00*/  LEA R252, R0.reuse, R248, 0x1 ;  /* 0x000000f800fc7211 */ /* 0x040fe200078e08ff */
[----:B------:R-:W-:Y:S01]  /*3c10*/  LDSM.16.MT88.4 R60, [R248+0x2900] ;  /* 0x00290000f83c783b */ /* 0x000fe20000004200 */
[----:B------:R-:W-:Y:S01]  /*3c20*/  SHF.R.S32.HI R5, RZ, 0x1f, R2 ;  /* 0x0000001fff057819 */ /* 0x000fe20000011402 */
[----:B------:R-:W-:-:S02]  /*3c30*/  IMAD R251, R0, 0x2, R249 ;  /* 0x0000000200fb7824 */ /* 0x000fc400078e02f9 */
[----:B------:R-:W-:Y:S01]  /*3c40*/  LDSM.16.MT88.4 R24, [R252+0x100] ;  /* 0x00010000fc18783b */ /* 0x000fe20000004200 */
[----:B------:R-:W-:-:S03]  /*3c50*/  LEA.HI R5, R5, R2, RZ, 0x2 ;  /* 0x0000000205057211 */ /* 0x000fc600078f10ff */
[----:B------:R-:W-:Y:S01]  /*3c60*/  LDSM.16.MT88.4 R84, [R249+0x2900] ;  /* 0x00290000f954783b */ /* 0x000fe20000004200 */
[----:B------:R-:W-:-:S03]  /*3c70*/  LOP3.LUT R5, R5, 0x7ffffffc, RZ, 0xc0, !PT ;  /* 0x7ffffffc05057812 */ /* 0x000fc600078ec0ff */
[----:B------:R-:W-:Y:S01]  /*3c80*/  LDSM.16.MT88.4 R76, [R249+0x900] ;  /* 0x00090000f94c783b */ /* 0x000fe20000004200 */
[----:B------:R-:W-:-:S03]  /*3c90*/  IADD3 R2, R2, -R5, RZ ;  /* 0x8000000502027210 */ /* 0x000fc60007ffe0ff */
[----:B------:R-:W-:Y:S02]  /*3ca0*/  LDSM.16.MT88.4 R68, [R252+0x900] ;  /* 0x00090000fc44783b */ /* 0x000fe40000004200 */
[----:B------:R-:W-:-:S05]  /*3cb0*/  IMAD R2, R2, -0x2, R6 ;  /* 0xfffffffe02027824 */ /* 0x000fca00078e0206 */
[----:B------:R-:W-:-:S04]  /*3cc0*/  ISETP.GT.AND P0, PT, R2, RZ, PT ;  /* 0x000000ff0200720c */ /* 0x000fc80003f04270 */
[----:B------:R-:W-:Y:S02]  /*3cd0*/  FSEL R15, R74, -INF , P0 ;  /* 0xff8000004a0f7808 */ /* 0x000fe40000000000 */
[----:B------:R-:W-:Y:S02]  /*3ce0*/  FSEL R10, R80, -INF , P0 ;  /* 0xff800000500a7808 */ /* 0x000fe40000000000 */
[----:B------:R-:W-:Y:S01]  /*3cf0*/  ISETP.GT.AND P0, PT, R2, 0x1, PT ;  /* 0x000000010200780c */ /* 0x000fe20003f04270 */
[----:B------:R-:W-:Y:S03]  /*3d00*/  LDSM.16.MT88.4 R80, [R249+0x2100] ;  /* 0x00210000f950783b */ /* 0x000fe60000004200 */
        /* <DEDUP_REMOVED lines=54> */
[----:B------:R-:W-:Y:S02]  /*4070*/  FMNMX.FTZ R13, R19, R13, !PT ;  /* 0x0000000d130d7209 */ /* 0x000fe40007810000 */
[----:B------:R-:W-:Y:S02]  /*4080*/  ISETP.GT.AND P0, PT, R2, 0x38, PT ;  /* 0x000000380200780c */ /* 0x000fe40003f04270 */
[----:B------:R-:W-:Y:S02]  /*4090*/  FMNMX.FTZ R5, R106, R5, !PT ;  /* 0x000000056a057209 */ /* 0x000fe40007810000 */
[----:B------:R-:W-:Y:S02]  /*40a0*/  FMNMX.FTZ R13, R18, R13, !PT ;  /* 0x0000000d120d7209 */ /* 0x000fe40007810000 */
[----:B------:R-:W-:Y:S02]  /*40b0*/  FSEL R108, R29, -INF , P0 ;  /* 0xff8000001d6c7808 */ /* 0x000fe40000000000 */
[----:B------:R-:W-:-:S02]  /*40c0*/  FSEL R104, R33, -INF , P0 ;  /* 0xff80000021687808 */ /* 0x000fc40000000000 */
[----:B------:R-:W-:Y:S01]  /*40d0*/  ISETP.GT.AND P0, PT, R2, 0x39, PT ;  /* 0x000000390200780c */ /* 0x000fe20003f04270 */
[----:B------:R-:W-:Y:S01]  /*40e0*/  LDSM.16.MT88.4 R32, [R248+0x900] ;  /* 0x00090000f820783b */ /* 0x000fe20000004200 */
[----:B------:R-:W-:Y:S02]  /*40f0*/  FMNMX.FTZ R2, R105, R5, !PT ;  /* 0x0000000569027209 */ /* 0x000fe40007810000 */
[----:B------:R-:W-:Y:S02]  /*4100*/  FMNMX.FTZ R5, R17, R13, !PT ;  /* 0x0000000d11057209 */ /* 0x000fe40007810000 */
[----:B------:R-:W-:Y:S02]  /*4110*/  FSEL R102, R31, -INF , P0 ;  /* 0xff8000001f667808 */ /* 0x000fe40000000000 */
[----:B------:R-:W-:Y:S01]  /*4120*/  FMNMX.FTZ R5, R16, R5, !PT ;  /* 0x0000000510057209 */ /* 0x000fe20007810000 */
[----:B------:R-:W-:Y:S01]  /*4130*/  LDSM.16.MT88.4 R28, [R249+0x100] ;  /* 0x00010000f91c783b */ /* 0x000fe20000004200 */
[----:B------:R-:W-:-:S02]  /*4140*/  FMNMX.FTZ R2, R104, R2, !PT ;  /* 0x0000000268027209 */ /* 0x000fc40007810000 */
        /* <DEDUP_REMOVED lines=14> */
[----:B------:R-:W1:Y:S01]  /*4230*/  SHFL.BFLY PT, R132, R2, 0x1, 0x1f ;  /* 0x0c201f0002847f89 */ /* 0x000e6200000e0000 */
[----:B------:R-:W-:-:S05]  /*4240*/  FMNMX.FTZ R5, R101, R5, !PT ;  /* 0x0000000565057209 */ /* 0x000fca0007810000 */
[----:B------:R-:W2:Y:S01]  /*4250*/  SHFL.BFLY PT, R23, R5, 0x2, 0x1f ;  /* 0x0c401f0005177f89 */ /* 0x000ea200000e0000 */
[----:B-1----:R-:W-:-:S04]  /*4260*/  FMNMX.FTZ R132, R2, R132, !PT ;  /* 0x0000008402847209 */ /* 0x002fc80007810000 */
[C---:B------:R-:W-:Y:S01]  /*4270*/  FSETP.NEU.FTZ.AND P0, PT, R132.reuse, -INF , PT ;  /* 0xff8000008400780b */ /* 0x040fe20003f1d000 */
[----:B------:R-:W-:Y:S01]  /*4280*/  FMUL.FTZ R13, R132, c[0x0][0x2d0] ;  /* 0x0000b400840d7a20 */ /* 0x000fe20000410000 */
[----:B--2---:R-:W-:-:S04]  /*4290*/  FMNMX.FTZ R2, R5, R23, !PT ;  /* 0x0000001705027209 */ /* 0x004fc80007810000 */
[----:B------:R-:W-:Y:S01]  /*42a0*/  FSEL R13, R13, RZ, P0 ;  /* 0x000000ff0d0d7208 */ /* 0x000fe20000000000 */
[----:B------:R-:W1:Y:S04]  /*42b0*/  SHFL.BFLY PT, R5, R2, 0x1, 0x1f ;  /* 0x0c201f0002057f89 */ /* 0x000e6800000e0000 */
[--C-:B------:R-:W-:Y:S02]  /*42c0*/  FFMA.FTZ R12, R12, c[0x0][0x2d0], -R13.reuse ;  /* 0x0000b4000c0c7a23 */ /* 0x100fe4000001080d */
[--C-:B------:R-:W-:Y:S02]  /*42d0*/  FFMA.FTZ R14, R14, c[0x0][0x2d0], -R13.reuse ;  /* 0x0000b4000e0e7a23 */ /* 0x100fe4000001080d */
[----:B------:R2:W-:Y:S01]  /*42e0*/  MUFU.EX2 R98, R12 ;  /* 0x0000000c00627308 */ /* 0x0005e20000000800 */
[----:B------:R-:W-:-:S02]  /*42f0*/  FFMA.FTZ R10, R10, c[0x0][0x2d0], -R13 ;  /* 0x0000b4000a0a7a23 */ /* 0x000fc4000001080d */
[--C-:B------:R-:W-:Y:S02]  /*4300*/  FFMA.FTZ R9, R9, c[0x0][0x2d0], -R13.reuse ;  /* 0x0000b40009097a23 */ /* 0x100fe4000001080d */
[--C-:B------:R-:W-:Y:S02]  /*4310*/  FFMA.FTZ R8, R8, c[0x0][0x2d0], -R13.reuse ;  /* 0x0000b40008087a23 */ /* 0x100fe4000001080d */
[--C-:B------:R-:W-:Y:S01]  /*4320*/  FFMA.FTZ R7, R7, c[0x0][0x2d0], -R13.reuse ;  /* 0x0000b40007077a23 */ /* 0x100fe2000001080d */
[----:B------:R-:W-:Y:S01]  /*4330*/  MUFU.EX2 R100, R14 ;  /* 0x0000000e00647308 */ /* 0x000fe20000000800 */
[--C-:B------:R-:W-:Y:S02]  /*4340*/  FFMA.FTZ R11, R11, c[0x0][0x2d0], -R13.reuse ;  /* 0x0000b4000b0b7a23 */ /* 0x100fe4000001080d */
[----:B------:R-:W-:Y:S01]  /*4350*/  FFMA.FTZ R6, R6, c[0x0][0x2d0], -R13 ;  /* 0x0000b40006067a23 */ /* 0x000fe2000001080d */
[----:B-1----:R-:W-:-:S04]  /*4360*/  FMNMX.FTZ R2, R5, R2, !PT ;  /* 0x0000000205027209 */ /* 0x002fc80007810000 */
[----:B------:R-:W-:Y:S01]  /*4370*/  MUFU.EX2 R91, R10 ;  /* 0x0000000a005b7308 */ /* 0x000fe20000000800 */
[C---:B------:R-:W-:Y:S01]  /*4380*/  FSETP.NEU.FTZ.AND P0, PT, R2.reuse, -INF , PT ;  /* 0xff8000000200780b */ /* 0x040fe20003f1d000 */
[----:B--2---:R-:W-:-:S06]  /*4390*/  FMUL.FTZ R12, R2, c[0x0][0x2d0] ;  /* 0x0000b400020c7a20 */ /* 0x004fcc0000410000 */
[----:B------:R-:W1:Y:S01]  /*43a0*/  MUFU.EX2 R90, R9 ;  /* 0x00000009005a7308 */ /* 0x000e620000000800 */
[----:B------:R-:W-:Y:S02]  /*43b0*/  FSEL R12, R12, RZ, P0 ;  /* 0x000000ff0c0c7208 */ /* 0x000fe40000000000 */
[----:B------:R-:W-:-:S03]  /*43c0*/  PLOP3.LUT P0, PT, PT, PT, UP0, 0x40, 0x0 ;  /* 0x000000000000781c */ /* 0x000fc60003f0e808 */
[--C-:B------:R-:W-:Y:S02]  /*43d0*/  FFMA.FTZ R3, R19, c[0x0][0x2d0], -R12.reuse ;  /* 0x0000b40013037a23 */ /* 0x100fe4000001080c */
[--C-:B------:R-:W-:Y:S01]  /*43e0*/  FFMA.FTZ R15, R15, c[0x0][0x2d0], -R12.reuse ;  /* 0x0000b4000f0f7a23 */ /* 0x100fe2000001080c */
[----:B------:R1:W-:Y:S01]  /*43f0*/  MUFU.EX2 R93, R8 ;  /* 0x00000008005d7308 */ /* 0x0003e20000000800 */
[----:B------:R-:W-:-:S07]  /*4400*/  FFMA.FTZ R20, R20, c[0x0][0x2d0], -R12 ;  /* 0x0000b40014147a23 */ /* 0x000fce000001080c */
[----:B------:R2:W-:Y:S08]  /*4410*/  MUFU.EX2 R14, R3 ;  /* 0x00000003000e7308 */ /* 0x0005f00000000800 */
[----:B------:R-:W-:Y:S01]  /*4420*/  MUFU.EX2 R88, R15 ;  /* 0x0000000f00587308 */ /* 0x000fe20000000800 */
[----:B-1----:R-:W-:Y:S01]  /*4430*/  F2FP.PACK_AB R8, R90, R91 ;  /* 0x0000005b5a08723e */ /* 0x002fe200000000ff */
[----:B--2---:R-:W-:-:S06]  /*4440*/  FFMA.FTZ R3, R18, c[0x0][0x2d0], -R12 ;  /* 0x0000b40012037a23 */ /* 0x004fcc000001080c */
[----:B------:R-:W1:Y:S08]  /*4450*/  MUFU.EX2 R92, R7 ;  /* 0x00000007005c7308 */ /* 0x000e700000000800 */
[----:B------:R-:W2:Y:S08]  /*4460*/  MUFU.EX2 R15, R20 ;  /* 0x00000014000f7308 */ /* 0x000eb00000000800 */
[----:B------:R3:W4:Y:S01]  /*4470*/  MUFU.EX2 R89, R3 ;  /* 0x0000000300597308 */ /* 0x0007220000000800 */
[----:B-1----:R-:W-:-:S07]  /*4480*/  F2FP.PACK_AB R10, R92, R93 ;  /* 0x0000005d5c0a723e */ /* 0x002fce00000000ff */
[----:B------:R4:W-:Y:S01]  /*4490*/  MUFU.EX2 R99, R11 ;  /* 0x0000000b00637308 */ /* 0x0009e20000000800 */
[----:B--2---:R-:W-:Y:S01]  /*44a0*/  F2FP.PACK_AB R9, R15, R88 ;  /* 0x000000580f09723e */ /* 0x004fe200000000ff */
[----:B---3--:R-:W-:-:S06]  /*44b0*/  FFMA.FTZ R3, R17, c[0x0][0x2d0], -R12 ;  /* 0x0000b40011037a23 */ /* 0x008fcc000001080c */
[----:B------:R-:W1:Y:S01]  /*44c0*/  MUFU.EX2 R96, R6 ;  /* 0x0000000600607308 */ /* 0x000e620000000800 */
[----:B----4-:R-:W-:-:S07]  /*44d0*/  F2FP.PACK_AB R11, R89, R14 ;  /* 0x0000000e590b723e */ /* 0x010fce00000000ff */
[----:B------:R2:W-:Y:S01]  /*44e0*/  MUFU.EX2 R94, R3 ;  /* 0x00000003005e7308 */ /* 0x0005e20000000800 */
[----:B------:R-:W-:Y:S01]  /*44f0*/  HMMA.16816.F32 R40, R8, R24, RZ ;  /* 0x000000180828723c */ /* 0x000fe200000018ff */
[----:B-1----:R-:W-:Y:S02]  /*4500*/  F2FP.PACK_AB R4, R98, R96 ;  /* 0x000000606204723e */ /* 0x002fe400000000ff */
[----:B------:R-:W-:-:S05]  /*4510*/  F2FP.PACK_AB R6, R100, R99 ;  /* 0x000000636406723e */ /* 0x000fca00000000ff */
[----:B------:R-:W-:Y:S01]  /*4520*/  HMMA.16816.F32 R56, R8, R28, RZ ;  /* 0x0000001c0838723c */ /* 0x000fe200000018ff */
[----:B--2---:R-:W-:-:S04]  /*4530*/  FFMA.FTZ R3, R16, c[0x0][0x2d0], -R12 ;  /* 0x0000b40010037a23 */ /* 0x004fc8000001080c */
[----:B------:R1:W2:Y:S03]  /*4540*/  MUFU.EX2 R95, R3 ;  /* 0x00000003005f7308 */ /* 0x0002a60000000800 */
[C---:B------:R-:W-:Y:S08]  /*4550*/  HMMA.16816.F32 R16, R8.reuse, R38, RZ ;  /* 0x000000260810723c */ /* 0x040ff000000018ff */
[----:B------:R-:W-:Y:S01]  /*4560*/  HMMA.16816.F32 R44, R8, R30, RZ ;  /* 0x0000001e082c723c */ /* 0x000fe200000018ff */
[----:B-1----:R-:W-:Y:S01]  /*4570*/  FFMA.FTZ R3, R21, c[0x0][0x2d0], -R12 ;  /* 0x0000b40015037a23 */ /* 0x002fe2000001080c */
[----:B--2---:R-:W-:-:S06]  /*4580*/  F2FP.PACK_AB R5, R95, R94 ;  /* 0x0000005e5f05723e */ /* 0x004fcc00000000ff */
[----:B------:R-:W-:Y:S01]  /*4590*/  HMMA.16816.F32 R28, R8, R50, RZ ;  /* 0x00000032081c723c */ /* 0x000fe200000018ff */
[----:B------:R1:W-:Y:S02]  /*45a0*/  MUFU.EX2 R97, R3 ;  /* 0x0000000300617308 */ /* 0x0003e40000000800 */
[----:B-1----:R-:W-:-:S05]  /*45b0*/  FFMA.FTZ R3, R22, c[0x0][0x2d0], -R12 ;  /* 0x0000b40016037a23 */ /* 0x002fca000001080c */
[C---:B------:R-:W-:Y:S01]  /*45c0*/  HMMA.16816.F32 R20, R8.reuse, R36, RZ ;  /* 0x000000240814723c */ /* 0x040fe200000018ff */
[----:B------:R-:W1:Y:S07]  /*45d0*/  MUFU.EX2 R103, R3 ;  /* 0x0000000300677308 */ /* 0x000e6e0000000800 */
[C---:B------:R-:W-:Y:S08]  /*45e0*/  HMMA.16816.F32 R36, R8.reuse, R26, RZ ;  /* 0x0000001a0824723c */ /* 0x040ff000000018ff */
[----:B------:R-:W-:Y:S01]  /*45f0*/  HMMA.16816.F32 R24, R8, R52, RZ ;  /* 0x000000340818723c */ /* 0x000fe200000018ff */
[----:B-1----:R-:W-:-:S07]  /*4600*/  F2FP.PACK_AB R7, R103, R97 ;  /* 0x000000616707723e */ /* 0x002fce00000000ff */
[----:B------:R-:W-:Y:S08]  /*4610*/  HMMA.16816.F32 R120, R4, R34, R16 ;  /* 0x000000220478723c */ /* 0x000ff00000001810 */
[----:B------:R-:W-:Y:S08]  /*4620*/  HMMA.16816.F32 R16, R8, R80, RZ ;  /* 0x000000500810723c */ /* 0x000ff000000018ff */
[----:B------:R-:W-:Y:S08]  /*4630*/  HMMA.16816.F32 R164, R4, R32, R20 ;  /* 0x0000002004a4723c */ /* 0x000ff00000001814 */
[----:B------:R-:W-:Y:S01]  /*4640*/  HMMA.16816.F32 R32, R8, R48, RZ ;  /* 0x000000300820723c */ /* 0x000fe200000018ff */
[----:B------:R-:W1:Y:S01]  /*4650*/  LDSM.16.MT88.4 R48, [R252+0x2100] ;  /* 0x00210000fc30783b */ /* 0x000e620000004200 */
[----:B------:R-:W-:Y:S01]  /*4660*/  IMAD.MOV.U32 R130, RZ, RZ, R122 ;  /* 0x000000ffff827224 */ /* 0x000fe200078e007a */
[----:B------:R-:W-:Y:S01]  /*4670*/  MOV R129, R123 ;  /* 0x0000007b00817202 */ /* 0x000fe20000000f00 */
[----:B------:R-:W-:-:S02]  /*4680*/  IMAD.MOV.U32 R128, RZ, RZ, R120 ;  /* 0x000000ffff807224 */ /* 0x000fc400078e0078 */
[----:B------:R-:W-:Y:S02]  /*4690*/  IMAD.MOV.U32 R127, RZ, RZ, R121 ;  /* 0x000000ffff7f7224 */ /* 0x000fe400078e0079 */
[C---:B------:R-:W-:Y:S08]  /*46a0*/  HMMA.16816.F32 R24, R4.reuse, R60, R24 ;  /* 0x0000003c0418723c */ /* 0x040ff00000001818 */
[C---:B------:R-:W-:Y:S08]  /*46b0*/  HMMA.16816.F32 R16, R4.reuse, R84, R16 ;  /* 0x000000540410723c */ /* 0x040ff00000001810 */
[----:B------:R-:W-:Y:S01]  /*46c0*/  HMMA.16816.F32 R148, R4, R78, R44 ;  /* 0x0000004e0494723c */ /* 0x000fe2000000182c */
[----:B------:R-:W-:Y:S07]  /*46d0*/  LDSM.16.MT88.4 R44, [R248+0x4100] ;  /* 0x00410000f82c783b */ /* 0x000fee0000004200 */
[----:B------:R-:W-:Y:S01]  /*46e0*/  MOV R145, R25 ;  /* 0x0000001900917202 */ /* 0x000fe20000000f00 */
[----:B------:R-:W-:Y:S01]  /*46f0*/  IMAD.MOV.U32 R144, RZ, RZ, R26 ;  /* 0x000000ffff907224 */ /* 0x000fe200078e001a */
[----:B------:R-:W-:Y:S01]  /*4700*/  MOV R138, R24 ;  /* 0x00000018008a7202 */ /* 0x000fe20000000f00 */
[----:B------:R-:W-:Y:S01]  /*4710*/  IMAD.MOV.U32 R139, RZ, RZ, R27 ;  /* 0x000000ffff8b7224 */ /* 0x000fe200078e001b */
[----:B------:R-:W-:Y:S01]  /*4720*/  HMMA.16816.F32 R20, R8, R54, RZ ;  /* 0x000000360814723c */ /* 0x000fe200000018ff */
[----:B------:R-:W2:Y:S03]  /*4730*/  LDSM.16.MT88.4 R24, [R252+0x2900] ;  /* 0x00290000fc18783b */ /* 0x000ea60000004200 */
[----:B------:R-:W-:Y:S01]  /*4740*/  IMAD.MOV.U32 R137, RZ, RZ, R19 ;  /* 0x000000ffff897224 */ /* 0x000fe200078e0013 */
[----:B------:R-:W-:Y:S01]  /*4750*/  MOV R131, R17 ;  /* 0x0000001100837202 */ /* 0x000fe20000000f00 */
[----:B------:R-:W-:Y:S01]  /*4760*/  IMAD.MOV.U32 R136, RZ, RZ, R18 ;  /* 0x000000ffff887224 */ /* 0x000fe200078e0012 */
[----:B------:R-:W-:Y:S01]  /*4770*/  LDSM.16.MT88.4 R52, [R249+0x4100] ;  /* 0x00410000f934783b */ /* 0x000fe20000004200 */
[----:B------:R-:W-:Y:S01]  /*4780*/  HMMA.16816.F32 R120, R4, R68, R40 ;  /* 0x000000440478723c */ /* 0x000fe20000001828 */
[----:B------:R-:W-:-:S02]  /*4790*/  IMAD.MOV.U32 R80, RZ, RZ, R16 ;  /* 0x000000ffff507224 */ /* 0x000fc400078e0010 */
[----:B------:R-:W3:Y:S05]  /*47a0*/  LDSM.16.MT88.4 R40, [R251+0x2900] ;  /* 0x00290000fb28783b */ /* 0x000eea0000004200 */
[C---:B------:R-:W-:Y:S08]  /*47b0*/  HMMA.16816.F32 R28, R4.reuse, R66, R28 ;  /* 0x00000042041c723c */ /* 0x040ff0000000181c */
[----:B------:R-:W-:Y:S08]  /*47c0*/  HMMA.16816.F32 R32, R4, R64, R32 ;  /* 0x000000400420723c */ /* 0x000ff00000001820 */
[----:B-1----:R-:W-:Y:S01]  /*47d0*/  HMMA.16816.F32 R16, R8, R48, RZ ;  /* 0x000000300810723c */ /* 0x002fe200000018ff */
[----:B------:R-:W-:Y:S01]  /*47e0*/  IMAD.MOV.U32 R124, RZ, RZ, R120 ;  /* 0x000000ffff7c7224 */ /* 0x000fe200078e0078 */
[----:B------:R-:W-:Y:S01]  /*47f0*/  MOV R126, R122 ;  /* 0x0000007a007e7202 */ /* 0x000fe20000000f00 */
[----:B------:R-:W-:Y:S01]  /*4800*/  IMAD.MOV.U32 R125, RZ, RZ, R123 ;  /* 0x000000ffff7d7224 */ /* 0x000fe200078e007b */
[----:B------:R-:W-:-:S04]  /*4810*/  MOV R123, R121 ;  /* 0x00000079007b7202 */ /* 0x000fc80000000f00 */
[C---:B------:R-:W-:Y:S01]  /*4820*/  HMMA.16816.F32 R156, R4.reuse, R76, R56 ;  /* 0x0000004c049c723c */ /* 0x040fe20000001838 */
[----:B------:R-:W1:Y:S01]  /*4830*/  LDSM.16.MT88.4 R56, [R248+0x4900] ;  /* 0x00490000f838783b */ /* 0x000e620000004200 */
[----:B------:R-:W-:Y:S01]  /*4840*/  IMAD.MOV.U32 R153, RZ, RZ, R29 ;  /* 0x000000ffff997224 */ /* 0x000fe200078e001d */
[----:B------:R-:W-:Y:S01]  /*4850*/  MOV R152, R30 ;  /* 0x0000001e00987202 */ /* 0x000fe20000000f00 */
[----:B------:R-:W-:Y:S02]  /*4860*/  IMAD.MOV.U32 R147, RZ, RZ, R31 ;  /* 0x000000ffff937224 */ /* 0x000fe400078e001f */
[----:B------:R-:W-:Y:S02]  /*4870*/  IMAD.MOV.U32 R146, RZ, RZ, R28 ;  /* 0x000000ffff927224 */ /* 0x000fe400078e001c */
[----:B------:R-:W-:Y:S01]  /*4880*/  HMMA.16816.F32 R140, R4, R70, R36 ;  /* 0x00000046048c723c */ /* 0x000fe20000001824 */
[----:B------:R-:W-:Y:S01]  /*4890*/  IMAD.MOV.U32 R120, RZ, RZ, R32 ;  /* 0x000000ffff787224 */ /* 0x000fe200078e0020 */
[----:B------:R-:W-:Y:S01]  /*48a0*/  MOV R118, R34 ;  /* 0x0000002200767202 */ /* 0x000fe20000000f00 */
[----:B------:R-:W-:-:S02]  /*48b0*/  IMAD.MOV.U32 R81, RZ, RZ, R33 ;  /* 0x000000ffff517224 */ /* 0x000fc400078e0021 */
[----:B------:R-:W-:-:S03]  /*48c0*/  IMAD.MOV.U32 R119, RZ, RZ, R35 ;  /* 0x000000ffff777224 */ /* 0x000fc600078e0023 */
[----:B------:R-:W-:Y:S01]  /*48d0*/  HMMA.16816.F32 R64, R4, R62, R20 ;  /* 0x0000003e0440723c */ /* 0x000fe20000001814 */
[----:B------:R-:W4:Y:S07]  /*48e0*/  LDSM.16.MT88.4 R60, [R252+0x4100] ;  /* 0x00410000fc3c783b */ /* 0x000f2e0000004200 */
[C---:B------:R-:W-:Y:S08]  /*48f0*/  HMMA.16816.F32 R20, R8.reuse, R82, RZ ;  /* 0x000000520814723c */ /* 0x040ff000000018ff */
[C---:B------:R-:W-:Y:S01]  /*4900*/  HMMA.16816.F32 R36, R8.reuse, R50, RZ ;  /* 0x000000320824723c */ /* 0x040fe200000018ff */
[----:B------:R-:W5:Y:S07]  /*4910*/  LDSM.16.MT88.4 R48, [R249+0x4900] ;  /* 0x00490000f930783b */ /* 0x000f6e0000004200 */
[C---:B------:R-:W-:Y:S08]  /*4920*/  HMMA.16816.F32 R28, R8.reuse, R74, RZ ;  /* 0x0000004a081c723c */ /* 0x040ff000000018ff */
[----:B------:R-:W-:Y:S08]  /*4930*/  HMMA.16816.F32 R32, R8, R72, RZ ;  /* 0x000000480820723c */ /* 0x000ff000000018ff */
[----:B--2---:R-:W-:Y:S08]  /*4940*/  HMMA.16816.F32 R72, R4, R24, R16 ;  /* 0x000000180448723c */ /* 0x004ff00000001810 */
[----:B------:R-:W-:Y:S07]  /*4950*/  HMMA.16816.F32 R16, R8, R44, RZ ;  /* 0x0000002c0810723c */ /* 0x000fee00000018ff */
[----:B------:R-:W-:Y:S01]  /*4960*/  IMAD.MOV.U32 R44, RZ, RZ, R130 ;  /* 0x000000ffff2c7224 */ /* 0x000fe200078e0082 */
[----:B------:R-:W-:Y:S01]  /*4970*/  HMMA.16816.F32 R68, R4, R86, R20 ;  /* 0x000000560444723c */ /* 0x000fe20000001814 */
[----:B------:R-:W-:-:S07]  /*4980*/  IMAD.MOV.U32 R45, RZ, RZ, R129 ;  /* 0x000000ffff2d7224 */ /* 0x000fce00078e0081 */
[C---:B------:R-:W-:Y:S01]  /*4990*/  HMMA.16816.F32 R76, R4.reuse, R26, R36 ;  /* 0x0000001a044c723c */ /* 0x040fe20000001824 */
[----:B------:R-:W2:Y:S07]  /*49a0*/  LDSM.16.MT88.4 R36, [R252+0x4900] ;  /* 0x00490000fc24783b */ /* 0x000eae0000004200 */
[C---:B---3--:R-:W-:Y:S08]  /*49b0*/  HMMA.16816.F32 R160, R4.reuse, R42, R28 ;  /* 0x0000002a04a0723c */ /* 0x048ff0000000181c */
[----:B------:R-:W-:Y:S01]  /*49c0*/  HMMA.16816.F32 R84, R4, R40, R32 ;  /* 0x000000280454723c */ /* 0x000fe20000001820 */
[----:B------:R-:W3:Y:S07]  /*49d0*/  LDSM.16.MT88.4 R40, [R251+0x4100] ;  /* 0x00410000fb28783b */ /* 0x000eee0000004200 */
[----:B------:R-:W-:Y:S07]  /*49e0*/  HMMA.16816.F32 R24, R8, R54, RZ ;  /* 0x000000360818723c */ /* 0x000fee00000018ff */
[----:B------:R-:W-:Y:S01]  /*49f0*/  MOV R54, R144 ;  /* 0x0000009000367202 */ /* 0x000fe20000000f00 */
[----:B-1----:R-:W-:Y:S01]  /*4a00*/  HMMA.16816.F32 R16, R4, R56, R16 ;  /* 0x000000380410723c */ /* 0x002fe20000001810 */
[----:B------:R-:W-:Y:S01]  /*4a10*/  IMAD.MOV.U32 R122, RZ, RZ, R163 ;  /* 0x000000ffff7a7224 */ /* 0x000fe200078e00a3 */
[----:B------:R-:W-:Y:S01]  /*4a20*/  MOV R121, R161 ;  /* 0x000000a100797202 */ /* 0x000fe20000000f00 */
[----:B------:R-:W-:-:S02]  /*4a30*/  IMAD.MOV.U32 R83, RZ, RZ, R162 ;  /* 0x000000ffff537224 */ /* 0x000fc400078e00a2 */
[----:B------:R-:W-:Y:S02]  /*4a40*/  IMAD.MOV.U32 R82, RZ, RZ, R160 ;  /* 0x000000ffff527224 */ /* 0x000fe400078e00a0 */
[----:B------:R-:W-:Y:S01]  /*4a50*/  IMAD.MOV.U32 R55, RZ, RZ, R139 ;  /* 0x000000ffff377224 */ /* 0x000fe200078e008b */
[C---:B----4-:R-:W-:Y:S07]  /*4a60*/  HMMA.16816.F32 R20, R8.reuse, R60, RZ ;  /* 0x0000003c0814723c */ /* 0x050fee00000018ff */
[----:B------:R-:W-:Y:S01]  /*4a70*/  IMAD.MOV.U32 R61, RZ, RZ, R153 ;  /* 0x000000ffff3d7224 */ /* 0x000fe200078e0099 */
[----:B------:R-:W-:Y:S01]  /*4a80*/  HMMA.16816.F32 R28, R8, R52, RZ ;  /* 0x00000034081c723c */ /* 0x000fe200000018ff */
[----:B------:R-:W-:-:S06]  /*4a90*/  IMAD.MOV.U32 R60, RZ, RZ, R146 ;  /* 0x000000ffff3c7224 */ /* 0x000fcc00078e0092 */
[----:B------:R-:W-:Y:S01]  /*4aa0*/  IMAD.MOV.U32 R53, RZ, RZ, R145 ;  /* 0x000000ffff357224 */ /* 0x000fe200078e0091 */
[----:B-----5:R-:W-:Y:S01]  /*4ab0*/  HMMA.16816.F32 R160, R4, R50, R24 ;  /* 0x0000003204a0723c */ /* 0x020fe20000001818 */
[----:B------:R-:W1:Y:S01]  /*4ac0*/  LDSM.16.MT88.4 R24, [R251+0x4900] ;  /* 0x00490000fb18783b */ /* 0x000e620000004200 */
[----:B------:R-:W-:Y:S01]  /*4ad0*/  MOV R57, R19 ;  /* 0x0000001300397202 */ /* 0x000fe20000000f00 */
[----:B------:R-:W-:Y:S01]  /*4ae0*/  IMAD.MOV.U32 R56, RZ, RZ, R17 ;  /* 0x000000ffff387224 */ /* 0x000fe200078e0011 */
[----:B------:R-:W-:Y:S01]  /*4af0*/  MOV R3, R16 ;  /* 0x0000001000037202 */ /* 0x000fe20000000f00 */
[----:B------:R-:W-:Y:S02]  /*4b00*/  IMAD.MOV.U32 R0, RZ, RZ, R18 ;  /* 0x000000ffff007224 */ /* 0x000fe400078e0012 */
[----:B------:R-:W-:Y:S01]  /*4b10*/  IMAD.MOV.U32 R52, RZ, RZ, R138 ;  /* 0x000000ffff347224 */ /* 0x000fe200078e008a */
[----:B------:R-:W-:Y:S01]  /*4b20*/  HMMA.16816.F32 R16, R8, R62, RZ ;  /* 0x0000003e0810723c */ /* 0x000fe200000018ff */
[----:B------:R-:W-:Y:S01]  /*4b30*/  IMAD.MOV.U32 R50, RZ, RZ, R136 ;  /* 0x000000ffff327224 */ /* 0x000fe200078e0088 */
[----:B------:R-:W-:-:S05]  /*4b40*/  MOV R51, R122 ;  /* 0x0000007a00337202 */ /* 0x000fca0000000f00 */
[----:B------:R-:W-:Y:S01]  /*4b50*/  IMAD.MOV.U32 R62, RZ, RZ, R152 ;  /* 0x000000ffff3e7224 */ /* 0x000fe200078e0098 */
[----:B--2---:R-:W-:Y:S01]  /*4b60*/  HMMA.16816.F32 R184, R4, R36, R20 ;  /* 0x0000002404b8723c */ /* 0x004fe20000001814 */
[----:B------:R-:W-:-:S06]  /*4b70*/  MOV R63, R147 ;  /* 0x00000093003f7202 */ /* 0x000fcc0000000f00 */
[----:B------:R-:W-:Y:S01]  /*4b80*/  MOV R36, R80 ;  /* 0x0000005000247202 */ /* 0x000fe20000000f00 */
[----:B------:R-:W-:Y:S01]  /*4b90*/  HMMA.16816.F32 R188, R4, R48, R28 ;  /* 0x0000003004bc723c */ /* 0x000fe2000000181c */
[----:B------:R-:W2:Y:S01]  /*4ba0*/  LDSM.16.MT88.4 R28, [R248+0x6100] ;  /* 0x00610000f81c783b */ /* 0x000ea20000004200 */
[----:B------:R-:W-:Y:S01]  /*4bb0*/  IMAD.MOV.U32 R37, RZ, RZ, R131 ;  /* 0x000000ffff257224 */ /* 0x000fe200078e0083 */
[----:B------:R-:W-:-:S04]  /*4bc0*/  MOV R80, R128 ;  /* 0x0000008000507202 */ /* 0x000fc80000000f00 */
[----:B------:R-:W-:Y:S01]  /*4bd0*/  MOV R49, R137 ;  /* 0x0000008900317202 */ /* 0x000fe20000000f00 */
[----:B---3--:R-:W-:Y:S01]  /*4be0*/  HMMA.16816.F32 R20, R8, R40, RZ ;  /* 0x000000280814723c */ /* 0x008fe200000018ff */
[----:B------:R-:W-:-:S06]  /*4bf0*/  IMAD.MOV.U32 R48, RZ, RZ, R123 ;  /* 0x000000ffff307224 */ /* 0x000fcc00078e007b */
[----:B------:R-:W-:Y:S01]  /*4c00*/  MOV R40, R57 ;  /* 0x0000003900287202 */ /* 0x000fe20000000f00 */
[----:B------:R-:W-:Y:S01]  /*4c10*/  HMMA.16816.F32 R152, R4, R38, R16 ;  /* 0x000000260498723c */ /* 0x000fe20000001810 */
[----:B------:R-:W-:Y:S01]  /*4c20*/  MOV R41, R82 ;  /* 0x0000005200297202 */ /* 0x000fe20000000f00 */
[----:B------:R-:W-:-:S05]  /*4c30*/  FFMA.FTZ R82, R105, c[0x0][0x2d0], -R13 ;  /* 0x0000b40069527a23 */ /* 0x000fca000001080d */
[----:B------:R-:W-:Y:S01]  /*4c40*/  IMAD.MOV.U32 R38, RZ, RZ, R121 ;  /* 0x000000ffff267224 */ /* 0x000fe200078e0079 */
[----:B------:R-:W-:Y:S01]  /*4c50*/  HMMA.16816.F32 R16, R8, R42, RZ ;  /* 0x0000002a0810723c */ /* 0x000fe200000018ff */
[----:B------:R-:W-:Y:S02]  /*4c60*/  IMAD.MOV.U32 R39, RZ, RZ, R83 ;  /* 0x000000ffff277224 */ /* 0x000fe400078e0053 */
[----:B------:R-:W-:-:S04]  /*4c70*/  FFMA.FTZ R83, R106, c[0x0][0x2d0], -R13 ;  /* 0x0000b4006a537a23 */ /* 0x000fc8000001080d */
[----:B------:R-:W-:Y:S01]  /*4c80*/  IMAD.MOV.U32 R42, RZ, RZ, R56 ;  /* 0x000000ffff2a7224 */ /* 0x000fe200078e0038 */
[----:B-1----:R-:W-:Y:S01]  /*4c90*/  HMMA.16816.F32 R144, R4, R24, R20 ;  /* 0x000000180490723c */ /* 0x002fe20000001814 */
[----:B------:R-:W1:Y:S01]  /*4ca0*/  LDSM.16.MT88.4 R20, [R248+0x6900] ;  /* 0x00690000f814783b */ /* 0x000e620000004200 */
[----:B------:R-:W-:Y:S02]  /*4cb0*/  IMAD.MOV.U32 R43, RZ, RZ, R0 ;  /* 0x000000ffff2b7224 */ /* 0x000fe400078e0000 */
[----:B------:R-:W-:Y:S01]  /*4cc0*/  FADD.FTZ R0, R91, R90 ;  /* 0x0000005a5b007221 */ /* 0x000fe20000010000 */
[----:B------:R-:W-:Y:S01]  /*4cd0*/  MOV R90, R3 ;  /* 0x00000003005a7202 */ /* 0x000fe20000000f00 */
[----:B------:R-:W-:Y:S01]  /*4ce0*/  FADD.FTZ R3, R88, R15 ;  /* 0x0000000f58037221 */ /* 0x000fe20000010000 */
[----:B------:R-:W-:Y:S01]  /*4cf0*/  MOV R106, R43 ;  /* 0x0000002b006a7202 */ /* 0x000fe20000000f00 */
[----:B------:R-:W-:Y:S01]  /*4d00*/  HMMA.16816.F32 R32, R8, R46, RZ ;  /* 0x0000002e0820723c */ /* 0x000fe200000018ff */
[----:B------:R-:W-:-:S02]  /*4d10*/  IMAD.MOV.U32 R91, RZ, RZ, R51 ;  /* 0x000000ffff5b7224 */ /* 0x000fc400078e0033 */
[----:B------:R-:W-:Y:S02]  /*4d20*/  FADD.FTZ R3, R14, R3 ;  /* 0x000000030e037221 */ /* 0x000fe40000010000 */
[----:B------:R-:W-:Y:S02]  /*4d30*/  IMAD.MOV.U32 R105, RZ, RZ, R42 ;  /* 0x000000ffff697224 */ /* 0x000fe400078e002a */
[----:B------:R-:W-:Y:S01]  /*4d40*/  IMAD.MOV.U32 R47, RZ, RZ, R127 ;  /* 0x000000ffff2f7224 */ /* 0x000fe200078e007f */
[----:B------:R-:W-:Y:S01]  /*4d50*/  HMMA.16816.F32 R136, R4, R26, R16 ;  /* 0x0000001a0488723c */ /* 0x000fe20000001810 */
[----:B------:R-:W3:Y:S01]  /*4d60*/  LDSM.16.MT88.4 R24, [R249+0x6100] ;  /* 0x00610000f918783b */ /* 0x000ee20000004200 */
[----:B------:R-:W-:Y:S02]  /*4d70*/  IMAD.MOV.U32 R46, RZ, RZ, R124 ;  /* 0x000000ffff2e7224 */ /* 0x000fe400078e007c */
[----:B------:R-:W-:Y:S01]  /*4d80*/  FADD.FTZ R3, R89, R3 ;  /* 0x0000000359037221 */ /* 0x000fe20000010000 */
[----:B------:R-:W-:Y:S01]  /*4d90*/  MOV R89, R38 ;  /* 0x0000002600597202 */ /* 0x000fe20000000f00 */
[----:B------:R-:W-:Y:S01]  /*4da0*/  IMAD.MOV.U32 R88, RZ, RZ, R41 ;  /* 0x000000ffff587224 */ /* 0x000fe200078e0029 */
[----:B------:R-:W-:Y:S01]  /*4db0*/  MOV R51, R46 ;  /* 0x0000002e00337202 */ /* 0x000fe20000000f00 */
[----:B--2---:R-:W-:Y:S01]  /*4dc0*/  HMMA.16816.F32 R16, R8, R28, RZ ;  /* 0x0000001c0810723c */ /* 0x004fe200000018ff */
[----:B------:R-:W-:-:S02]  /*4dd0*/  FADD.FTZ R3, R94, R3 ;  /* 0x000000035e037221 */ /* 0x000fc40000010000 */
[----:B------:R-:W-:Y:S02]  /*4de0*/  IMAD.MOV.U32 R46, RZ, RZ, R80 ;  /* 0x000000ffff2e7224 */ /* 0x000fe400078e0050 */
[----:B------:R-:W-:Y:S02]  /*4df0*/  FADD.FTZ R3, R95, R3 ;  /* 0x000000035f037221 */ /* 0x000fe40000010000 */
[----:B------:R-:W-:Y:S01]  /*4e00*/  IMAD.MOV.U32 R95, RZ, RZ, R49 ;  /* 0x000000ffff5f7224 */ /* 0x000fe200078e0031 */
[----:B------:R-:W-:Y:S01]  /*4e10*/  HMMA.16816.F32 R180, R4, R58, R32 ;  /* 0x0000003a04b4723c */ /* 0x000fe20000001820 */
[--C-:B------:R-:W-:Y:S02]  /*4e20*/  FFMA.FTZ R28, R116, c[0x0][0x2d0], -R12.reuse ;  /* 0x0000b400741c7a23 */ /* 0x100fe4000001080c */
[----:B------:R-:W-:Y:S01]  /*4e30*/  FFMA.FTZ R49, R113, c[0x0][0x2d0], -R12 ;  /* 0x0000b40071317a23 */ /* 0x000fe2000001080c */
[----:B------:R-:W-:Y:S01]  /*4e40*/  MOV R113, R48 ;  /* 0x0000003000717202 */ /* 0x000fe20000000f00 */
[----:B------:R-:W-:-:S02]  /*4e50*/  IMAD.MOV.U32 R94, RZ, RZ, R50 ;  /* 0x000000ffff5e7224 */ /* 0x000fc400078e0032 */
[----:B------:R-:W-:Y:S01]  /*4e60*/  IMAD.MOV.U32 R34, RZ, RZ, R126 ;  /* 0x000000ffff227224 */ /* 0x000fe200078e007e */
[----:B------:R-:W-:Y:S01]  /*4e70*/  MOV R35, R125 ;  /* 0x0000007d00237202 */ /* 0x000fe20000000f00 */
[----:B------:R-:W-:Y:S02]  /*4e80*/  IMAD.MOV.U32 R32, RZ, RZ, R120 ;  /* 0x000000ffff207224 */ /* 0x000fe400078e0078 */
[----:B------:R-:W-:Y:S02]  /*4e90*/  IMAD.MOV.U32 R33, RZ, RZ, R81 ;  /* 0x000000ffff217224 */ /* 0x000fe400078e0051 */
[--C-:B------:R-:W-:Y:S01]  /*4ea0*/  FFMA.FTZ R29, R110, c[0x0][0x2d0], -R13.reuse ;  /* 0x0000b4006e1d7a23 */ /* 0x100fe2000001080d */
[----:B------:R-:W-:Y:S01]  /*4eb0*/  MOV R116, R32 ;  /* 0x0000002000747202 */ /* 0x000fe20000000f00 */
[--C-:B------:R-:W-:Y:S01]  /*4ec0*/  FFMA.FTZ R81, R104, c[0x0][0x2d0], -R13.reuse ;  /* 0x0000b40068517a23 */ /* 0x100fe2000001080d */
[----:B-1----:R-:W-:Y:S01]  /*4ed0*/  HMMA.16816.F32 R128, R4, R20, R16 ;  /* 0x000000140480723c */ /* 0x002fe20000001810 */
[----:B------:R-:W-:-:S02]  /*4ee0*/  FFMA.FTZ R80, R102, c[0x0][0x2d0], -R13 ;  /* 0x0000b40066507a23 */ /* 0x000fc4000001080d */
[--C-:B------:R-:W-:Y:S02]  /*4ef0*/  FFMA.FTZ R32, R115, c[0x0][0x2d0], -R12.reuse ;  /* 0x0000b40073207a23 */ /* 0x100fe4000001080c */
[--C-:B------:R-:W-:Y:S01]  /*4f00*/  FFMA.FTZ R48, R111, c[0x0][0x2d0], -R12.reuse ;  /* 0x0000b4006f307a23 */ /* 0x100fe2000001080c */
[----:B------:R-:W-:Y:S01]  /*4f10*/  MOV R111, R45 ;  /* 0x0000002d006f7202 */ /* 0x000fe20000000f00 */
[----:B------:R-:W-:Y:S01]  /*4f20*/  FFMA.FTZ R50, R108, c[0x0][0x2d0], -R12 ;  /* 0x0000b4006c327a23 */ /* 0x000fe2000001080c */
[----:B------:R-:W-:Y:S01]  /*4f30*/  HMMA.16816.F32 R16, R8, R30, RZ ;  /* 0x0000001e0810723c */ /* 0x000fe200000018ff */
[----:B------:R-:W-:Y:S01]  /*4f40*/  MOV R108, R46 ;  /* 0x0000002e006c7202 */ /* 0x000fe20000000f00 */
[----:B------:R-:W-:Y:S02]  /*4f50*/  IMAD.MOV.U32 R110, RZ, RZ, R44 ;  /* 0x000000ffff6e7224 */ /* 0x000fe400078e002c */
[----:B------:R-:W-:Y:S01]  /*4f60*/  FADD.FTZ R0, R93, R0 ;  /* 0x000000005d007221 */ /* 0x000fe20000010000 */
[----:B------:R-:W-:Y:S01]  /*4f70*/  MOV R93, R37 ;  /* 0x00000025005d7202 */ /* 0x000fe20000000f00 */
[----:B------:R-:W-:-:S02]  /*4f80*/  IMAD.MOV.U32 R104, RZ, RZ, R90 ;  /* 0x000000ffff687224 */ /* 0x000fc400078e005a */
[--C-:B------:R-:W-:Y:S02]  /*4f90*/  FFMA.FTZ R30, R109, c[0x0][0x2d0], -R13.reuse ;  /* 0x0000b4006d1e7a23 */ /* 0x100fe4000001080d */
[----:B------:R-:W-:Y:S02]  /*4fa0*/  FFMA.FTZ R31, R107, c[0x0][0x2d0], -R13 ;  /* 0x0000b4006b1f7a23 */ /* 0x000fe4000001080d */
[----:B------:R-:W-:Y:S02]  /*4fb0*/  IMAD.MOV.U32 R109, RZ, RZ, R47 ;  /* 0x000000ffff6d7224 */ /* 0x000fe400078e002f */
[----:B------:R-:W-:Y:S02]  /*4fc0*/  IMAD.MOV.U32 R107, RZ, RZ, R40 ;  /* 0x000000ffff6b7224 */ /* 0x000fe400078e0028 */
[----:B------:R-:W-:Y:S02]  /*4fd0*/  FADD.FTZ R0, R92, R0 ;  /* 0x000000005c007221 */ /* 0x000fe40000010000 */
[----:B------:R-:W-:-:S02]  /*4fe0*/  IMAD.MOV.U32 R90, RZ, RZ, R39 ;  /* 0x000000ffff5a7224 */ /* 0x000fc400078e0027 */
[----:B------:R-:W-:Y:S02]  /*4ff0*/  FADD.FTZ R0, R96, R0 ;  /* 0x0000000060007221 */ /* 0x000fe40000010000 */
[----:B------:R-:W-:Y:S02]  /*5000*/  IMAD.MOV.U32 R92, RZ, RZ, R36 ;  /* 0x000000ffff5c7224 */ /* 0x000fe400078e0024 */
[----:B------:R-:W-:Y:S01]  /*5010*/  HMMA.16816.F32 R124, R4, R22, R16 ;  /* 0x00000016047c723c */ /* 0x000fe20000001810 */
[----:B------:R-:W1:Y:S01]  /*5020*/  LDSM.16.MT88.4 R20, [R249+0x6900] ;  /* 0x00690000f914783b */ /* 0x000e620000004200 */
[----:B------:R-:W-:Y:S02]  /*5030*/  FADD.FTZ R0, R98, R0 ;  /* 0x0000000062007221 */ /* 0x000fe40000010000 */
[----:B------:R-:W-:Y:S02]  /*5040*/  IMAD.MOV.U32 R115, RZ, RZ, R35 ;  /* 0x000000ffff737224 */ /* 0x000fe400078e0023 */
[----:B------:R-:W-:-:S02]  /*5050*/  FADD.FTZ R0, R99, R0 ;  /* 0x0000000063007221 */ /* 0x000fc40000010000 */
[----:B---3--:R-:W-:Y:S07]  /*5060*/  HMMA.16816.F32 R16, R8, R24, RZ ;  /* 0x000000180810723c */ /* 0x008fee00000018ff */
[--C-:B------:R-:W-:Y:S02]  /*5070*/  FFMA.FTZ R25, R117, c[0x0][0x2d0], -R12.reuse ;  /* 0x0000b40075197a23 */ /* 0x100fe4000001080c */
[----:B------:R-:W-:Y:S02]  /*5080*/  IMAD.MOV.U32 R117, RZ, RZ, R33 ;  /* 0x000000ffff757224 */ /* 0x000fe400078e0021 */
[----:B------:R-:W-:-:S02]  /*5090*/  FFMA.FTZ R33, R114, c[0x0][0x2d0], -R12 ;  /* 0x0000b40072217a23 */ /* 0x000fc4000001080c */
[----:B------:R-:W-:Y:S02]  /*50a0*/  FADD.FTZ R24, R100, R0 ;  /* 0x0000000064187221 */ /* 0x000fe40000010000 */
[----:B------:R-:W-:Y:S01]  /*50b0*/  MUFU.EX2 R0, R29 ;  /* 0x0000001d00007308 */ /* 0x000fe20000000800 */
[----:B------:R-:W-:-:S08]  /*50c0*/  IMAD.MOV.U32 R114, RZ, RZ, R34 ;  /* 0x000000ffff727224 */ /* 0x000fd000078e0022 */
[----:B-1----:R-:W-:Y:S08]  /*50d0*/  HMMA.16816.F32 R120, R4, R20, R16 ;  /* 0x000000140478723c */ /* 0x002ff00000001810 */
[----:B------:R-:W-:Y:S07]  /*50e0*/  HMMA.16816.F32 R16, R8, R26, RZ ;  /* 0x0000001a0810723c */ /* 0x000fee00000018ff */
[----:B------:R-:W-:-:S02]  /*50f0*/  FFMA.FTZ R26, R112, c[0x0][0x2d0], -R13 ;  /* 0x0000b400701a7a23 */ /* 0x000fc4000001080d */
[----:B------:R-:W-:Y:S02]  /*5100*/  IMAD.MOV.U32 R112, RZ, RZ, R51 ;  /* 0x000000ffff707224 */ /* 0x000fe400078e0033 */
[----:B------:R-:W-:Y:S02]  /*5110*/  FFMA.FTZ R51, R101, c[0x0][0x2d0], -R12 ;  /* 0x0000b40065337a23 */ /* 0x000fe4000001080c */
[----:B------:R-:W-:Y:S02]  /*5120*/  FADD.FTZ R27, R97, R3 ;  /* 0x00000003611b7221 */ /* 0x000fe40000010000 */
[----:B------:R-:W1:Y:S09]  /*5130*/  MUFU.EX2 R3, R26 ;  /* 0x0000001a00037308 */ /* 0x000e720000000800 */
[----:B------:R-:W-:Y:S01]  /*5140*/  HMMA.16816.F32 R56, R4, R22, R16 ;  /* 0x000000160438723c */ /* 0x000fe20000001810 */
[----:B------:R-:W2:Y:S04]  /*5150*/  LDSM.16.MT88.4 R20, [R252+0x6100] ;  /* 0x00610000fc14783b */ /* 0x000ea80000004200 */
[----:B------:R-:W3:Y:S03]  /*5160*/  LDSM.16.MT88.4 R16, [R252+0x6900] ;  /* 0x00690000fc10783b */ /* 0x000ee60000004200 */
[----:B--2---:R-:W-:Y:S11]  /*5170*/  HMMA.16816.F32 R12, R8, R20, RZ ;  /* 0x00000014080c723c */ /* 0x004ff600000018ff */
[----:B------:R-:W-:Y:S11]  /*5180*/  @!UPT UIADD3 URZ, URZ, URZ, URZ ;  /* 0x0000003f3f3ff290 */ /* 0x000ff6000fffe03f */
[----:B------:R-:W-:Y:S02]  /*5190*/  @!UPT UIADD3 URZ, URZ, URZ, URZ ;  /* 0x0000003f3f3ff290 */ /* 0x000fe4000fffe03f */
[----:B---3--:R-:W-:Y:S08]  /*51a0*/  HMMA.16816.F32 R44, R4, R16, R12 ;  /* 0x00000010042c723c */ /* 0x008ff0000000180c */
[----:B------:R-:W-:Y:S11]  /*51b0*/  HMMA.16816.F32 R12, R8, R22, RZ ;  /* 0x00000016080c723c */ /* 0x000ff600000018ff */
[----:B------:R-:W-:Y:S11]  /*51c0*/  @!UPT UIADD3 URZ, URZ, URZ, URZ ;  /* 0x0000003f3f3ff290 */ /* 0x000ff6000fffe03f */
[----:B------:R-:W-:Y:S02]  /*51d0*/  @!UPT UIADD3 URZ, URZ, URZ, URZ ;  /* 0x0000003f3f3ff290 */ /* 0x000fe4000fffe03f */
[----:B------:R-:W-:Y:S01]  /*51e0*/  HMMA.16816.F32 R40, R4, R18, R12 ;  /* 0x000000120428723c */ /* 0x000fe2000000180c */
[----:B------:R-:W2:Y:S07]  /*51f0*/  LDSM.16.MT88.4 R12, [R251+0x6100] ;  /* 0x00610000fb0c783b */ /* 0x000eae0000004200 */
[C---:B--2---:R-:W-:Y:S08]  /*5200*/  HMMA.16816.F32 R16, R8.reuse, R12, RZ ;  /* 0x0000000c0810723c */ /* 0x044ff000000018ff */
[----:B------:R-:W-:Y:S01]  /*5210*/  HMMA.16816.F32 R8, R8, R14, RZ ;  /* 0x0000000e0808723c */ /* 0x000fe200000018ff */
[----:B------:R-:W2:Y:S11]  /*5220*/  LDSM.16.MT88.4 R12, [R251+0x6900] ;  /* 0x00690000fb0c783b */ /* 0x000eb60000004200 */
[----:B------:R-:W-:Y:S04]  /*5230*/  @!UPT UIADD3 URZ, URZ, URZ, URZ ;  /* 0x0000003f3f3ff290 */ /* 0x000fe8000fffe03f */
[C---:B--2---:R-:W-:Y:S01]  /*5240*/  HMMA.16816.F32 R36, R4.reuse, R12, R16 ;  /* 0x0000000c0424723c */ /* 0x044fe20000001810 */
[----:B------:R-:W-:Y:S07]  /*5250*/  MUFU.EX2 R12, R33 ;  /* 0x00000021000c7308 */ /* 0x000fee0000000800 */
[----:B------:R-:W-:Y:S01]  /*5260*/  HMMA.16816.F32 R20, R4, R14, R8 ;  /* 0x0000000e0414723c */ /* 0x000fe20000001808 */
[----:B------:R-:W2:Y:S06]  /*5270*/  MUFU.EX2 R5, R30 ;  /* 0x0000001e00057308 */ /* 0x000eac0000000800 */
[----:B-1----:R-:W-:-:S02]  /*5280*/  FADD.FTZ R4, R3, R24 ;  /* 0x0000001803047221 */ /* 0x002fc40000010000 */
[----:B------:R-:W1:Y:S01]  /*5290*/  MUFU.EX2 R6, R31 ;  /* 0x0000001f00067308 */ /* 0x000e620000000800 */
[----:B------:R-:W-:Y:S02]  /*52a0*/  FADD.FTZ R10, R103, R27 ;  /* 0x0000001b670a7221 */ /* 0x000fe40000010000 */
[C---:B------:R-:W-:Y:S01]  /*52b0*/  FADD.FTZ R9, R0.reuse, R4 ;  /* 0x0000000400097221 */ /* 0x040fe20000010000 */
[----:B------:R-:W-:-:S04]  /*52c0*/  F2FP.PACK_AB R4, R0, R3 ;  /* 0x000000030004723e */ /* 0x000fc800000000ff */
[----:B------:R-:W3:Y:S01]  /*52d0*/  MUFU.EX2 R8, R25 ;  /* 0x0000001900087308 */ /* 0x000ee20000000800 */
[----:B--2---:R-:W-:-:S07]  /*52e0*/  FADD.FTZ R0, R5, R9 ;  /* 0x0000000905007221 */ /* 0x004fce0000010000 */
[----:B------:R-:W2:Y:S01]  /*52f0*/  MUFU.EX2 R7, R28 ;  /* 0x0000001c00077308 */ /* 0x000ea20000000800 */
[C---:B-1----:R-:W-:Y:S01]  /*5300*/  FADD.FTZ R14, R6.reuse, R0 ;  /* 0x00000000060e7221 */ /* 0x042fe20000010000 */
[----:B------:R-:W-:Y:S01]  /*5310*/  F2FP.PACK_AB R6, R6, R5 ;  /* 0x000000050606723e */ /* 0x000fe200000000ff */
[----:B---3--:R-:W-:-:S05]  /*5320*/  FADD.FTZ R3, R8, R10 ;  /* 0x0000000a08037221 */ /* 0x008fca0000010000 */
[----:B------:R-:W1:Y:S01]  /*5330*/  MUFU.EX2 R0, R32 ;  /* 0x0000002000007308 */ /* 0x000e620000000800 */
[C---:B--2---:R-:W-:Y:S01]  /*5340*/  F2FP.PACK_AB R5, R7.reuse, R8 ;  /* 0x000000080705723e */ /* 0x044fe200000000ff */
[----:B------:R-:W-:Y:S01]  /*5350*/  FADD.FTZ R3, R7, R3 ;  /* 0x0000000307037221 */ /* 0x000fe20000010000 */
[----:B------:R-:W2:Y:S01]  /*5360*/  LDSM.16.MT88.4 R8, [R248+0x1100] ;  /* 0x00110000f808783b */ /* 0x000ea20000004200 */
[----:B-1----:R-:W-:Y:S02]  /*5370*/  F2FP.PACK_AB R7, R12, R0 ;  /* 0x000000000c07723e */ /* 0x002fe400000000ff */
[----:B------:R-:W-:-:S05]  /*5380*/  FADD.FTZ R13, R0, R3 ;  /* 0x00000003000d7221 */ /* 0x000fca0000010000 */
[C---:B--2---:R-:W-:Y:S08]  /*5390*/  HMMA.16816.F32 R164, R4.reuse, R8, R164 ;  /* 0x0000000804a4723c */ /* 0x044ff000000018a4 */
        /* <DEDUP_REMOVED lines=28> */
[----:B------:R-:W1:Y:S04]  /*5560*/  LDSM.16.MT88.4 R8, [R252+0x5100] ;  /* 0x00510000fc08783b */ /* 0x000e680000004200 */
[----:B------:R-:W-:Y:S03]  /*5570*/  LDSM.16.MT88.4 R160, [R248+0x1900] ;  /* 0x00190000f8a0783b */ /* 0x000fe60000004200 */
[C---:B-1----:R-:W-:Y:S11]  /*5580*/  HMMA.16816.F32 R112, R4.reuse, R8, R184 ;  /* 0x000000080470723c */ /* 0x042ff600000018b8 */
[----:B------:R-:W-:Y:S11]  /*5590*/  @!UPT UIADD3 URZ, URZ, URZ, URZ ;  /* 0x0000003f3f3ff290 */ /* 0x000ff6000fffe03f */
[----:B------:R-:W-:Y:S02]  /*55a0*/  @!UPT UIADD3 URZ, URZ, URZ, URZ ;  /* 0x0000003f3f3ff290 */ /* 0x000fe4000fffe03f */
[----:B------:R-:W-:Y:S01]  /*55b0*/  MOV R9, R115 ;  /* 0x0000007300097202 */ /* 0x000fe20000000f00 */
[----:B------:R-:W-:Y:S02]  /*55c0*/  IMAD.MOV.U32 R8, RZ, RZ, R112 ;  /* 0x000000ffff087224 */ /* 0x000fe400078e0070 */
[----:B------:R-:W-:Y:S02]  /*55d0*/  IMAD.MOV.U32 R110, RZ, RZ, R113 ;  /* 0x000000ffff6e7224 */ /* 0x000fe400078e0071 */
[----:B------:R-:W-:Y:S02]  /*55e0*/  IMAD.MOV.U32 R109, RZ, RZ, R114 ;  /* 0x000000ffff6d7224 */ /* 0x000fe400078e0072 */
[C---:B------:R-:W-:Y:S07]  /*55f0*/  HMMA.16816.F32 R112, R4.reuse, R10, R152 ;  /* 0x0000000a0470723c */ /* 0x040fee0000001898 */
[----:B------:R-:W-:Y:S01]  /*5600*/  IMAD.MOV.U32 R155, RZ, RZ, R9 ;  /* 0x000000ffff9b7224 */ /* 0x000fe200078e0009 */
[----:B------:R-:W-:Y:S01]  /*5610*/  MOV R152, R8 ;  /* 0x0000000800987202 */ /* 0x000fe20000000f00 */
[----:B------:R-:W-:Y:S01]  /*5620*/  IMAD.MOV.U32 R154, RZ, RZ, R109 ;  /* 0x000000ffff9a7224 */ /* 0x000fe200078e006d */
[----:B------:R-:W1:Y:S01]  /*5630*/  LDSM.16.MT88.4 R8, [R251+0x5100] ;  /* 0x00510000fb08783b */ /* 0x000e620000004200 */
[----:B------:R-:W-:Y:S11]  /*5640*/  MOV R153, R110 ;  /* 0x0000006e00997202 */ /* 0x000ff60000000f00 */
[----:B------:R-:W-:Y:S02]  /*5650*/  @!UPT UIADD3 URZ, URZ, URZ, URZ ;  /* 0x0000003f3f3ff290 */ /* 0x000fe4000fffe03f */
[----:B------:R-:W-:Y:S01]  /*5660*/  IMAD.MOV.U32 R108, RZ, RZ, R113 ;  /* 0x000000ffff6c7224 */ /* 0x000fe200078e0071 */
[----:B------:R-:W-:Y:S01]  /*5670*/  MOV R15, R114 ;  /* 0x00000072000f7202 */ /* 0x000fe20000000f00 */
[----:B------:R-:W-:Y:S02]  /*5680*/  IMAD.MOV.U32 R3, RZ, RZ, R115 ;  /* 0x000000ffff037224 */ /* 0x000fe400078e0073 */
[----:B------:R-:W-:Y:S01]  /*5690*/  IMAD.MOV.U32 R0, RZ, RZ, R112 ;  /* 0x000000ffff007224 */ /* 0x000fe200078e0070 */
[C---:B-1----:R-:W-:Y:S07]  /*56a0*/  HMMA.16816.F32 R188, R4.reuse, R8, R144 ;  /* 0x0000000804bc723c */ /* 0x042fee0000001890 */
[----:B------:R-:W-:Y:S01]  /*56b0*/  IMAD.MOV.U32 R145, RZ, RZ, R108 ;  /* 0x000000ffff917224 */ /* 0x000fe200078e006c */
[C---:B------:R-:W-:Y:S01]  /*56c0*/  HMMA.16816.F32 R112, R4.reuse, R10, R136 ;  /* 0x0000000a0470723c */ /* 0x040fe20000001888 */
[----:B------:R-:W1:Y:S01]  /*56d0*/  LDSM.16.MT88.4 R8, [R248+0x7100] ;  /* 0x00710000f808783b */ /* 0x000e620000004200 */
[----:B------:R-:W-:Y:S01]  /*56e0*/  IMAD.MOV.U32 R146, RZ, RZ, R15 ;  /* 0x000000ffff927224 */ /* 0x000fe200078e000f */
[----:B------:R-:W-:Y:S01]  /*56f0*/  MOV R147, R3 ;  /* 0x0000000300937202 */ /* 0x000fe20000000f00 */
[----:B------:R-:W-:Y:S01]  /*5700*/  IMAD.MOV.U32 R144, RZ, RZ, R0 ;  /* 0x000000ffff907224 */ /* 0x000fe200078e0000 */
[----:B------:R-:W-:Y:S01]  /*5710*/  MUFU.EX2 R3, R83 ;  /* 0x0000005300037308 */ /* 0x000fe20000000800 */
[----:B------:R-:W-:Y:S07]  /*5720*/  LDSM.16.MT88.4 R136, [R251+0x1900] ;  /* 0x00190000fb88783b */ /* 0x000fee0000004200 */
[----:B------:R-:W2:Y:S01]  /*5730*/  MUFU.EX2 R0, R82 ;  /* 0x0000005200007308 */ /* 0x000ea20000000800 */
[C---:B-1----:R-:W-:Y:S07]  /*5740*/  HMMA.16816.F32 R108, R4.reuse, R8, R128 ;  /* 0x00000008046c723c */ /* 0x042fee0000001880 */
[----:B--2---:R-:W-:Y:S01]  /*5750*/  F2FP.PACK_AB R128, R0, R3 ;  /* 0x000000030080723e */ /* 0x004fe200000000ff */
[C---:B------:R-:W-:Y:S01]  /*5760*/  HMMA.16816.F32 R124, R4.reuse, R10, R124 ;  /* 0x0000000a047c723c */ /* 0x040fe2000000187c */
[----:B------:R-:W1:Y:S07]  /*5770*/  LDSM.16.MT88.4 R8, [R249+0x7100] ;  /* 0x00710000f908783b */ /* 0x000e6e0000004200 */
[C---:B-1----:R-:W-:Y:S08]  /*5780*/  HMMA.16816.F32 R116, R4.reuse, R8, R120 ;  /* 0x000000080474723c */ /* 0x042ff00000001878 */
[----:B------:R-:W-:Y:S11]  /*5790*/  HMMA.16816.F32 R8, R4, R10, R56 ;  /* 0x0000000a0408723c */ /* 0x000ff60000001838 */
[----:B------:R-:W-:Y:S05]  /*57a0*/  @!UPT UIADD3 URZ, URZ, URZ, URZ ;  /* 0x0000003f3f3ff290 */ /* 0x000fea000fffe03f */
[----:B------:R-:W-:Y:S01]  /*57b0*/  IMAD.MOV.U32 R123, RZ, RZ, R116 ;  /* 0x000000ffff7b7224 */ /* 0x000fe200078e0074 */
[----:B------:R-:W-:Y:S01]  /*57c0*/  MOV R122, R117 ;  /* 0x00000075007a7202 */ /* 0x000fe20000000f00 */
[----:B------:R-:W-:Y:S02]  /*57d0*/  IMAD.MOV.U32 R121, RZ, RZ, R118 ;  /* 0x000000ffff797224 */ /* 0x000fe400078e0076 */
[----:B------:R-:W-:-:S04]  /*57e0*/  IMAD.MOV.U32 R120, RZ, RZ, R119 ;  /* 0x000000ffff787224 */ /* 0x000fc800078e0077 */
[----:B------:R-:W-:Y:S01]  /*57f0*/  MOV R58, R8 ;  /* 0x00000008003a7202 */ /* 0x000fe20000000f00 */
[----:B------:R-:W-:Y:S01]  /*5800*/  IMAD.MOV.U32 R57, RZ, RZ, R9 ;  /* 0x000000ffff397224 */ /* 0x000fe200078e0009 */
[----:B------:R-:W-:Y:S01]  /*5810*/  MOV R15, R11 ;  /* 0x0000000b000f7202 */ /* 0x000fe20000000f00 */
[----:B------:R-:W-:Y:S02]  /*5820*/  IMAD.MOV.U32 R56, RZ, RZ, R10 ;  /* 0x000000ffff387224 */ /* 0x000fe400078e000a */
[----:B------:R-:W1:Y:S02]  /*5830*/  LDSM.16.MT88.4 R8, [R252+0x7100] ;  /* 0x00710000fc08783b */ /* 0x000e640000004200 */
[C---:B-1----:R-:W-:Y:S08]  /*5840*/  HMMA.16816.F32 R116, R4.reuse, R8, R44 ;  /* 0x000000080474723c */ /* 0x042ff0000000182c */
[C---:B------:R-:W-:Y:S01]  /*5850*/  HMMA.16816.F32 R184, R4.reuse, R10, R40 ;  /* 0x0000000a04b8723c */ /* 0x040fe20000001828 */
[----:B------:R-:W1:Y:S04]  /*5860*/  LDSM.16.MT88.4 R8, [R251+0x7100] ;  /* 0x00710000fb08783b */ /* 0x000e680000004200 */
[----:B------:R-:W2:Y:S03]  /*5870*/  LDSM.16.MT88.4 R40, [R248+0x3900] ;  /* 0x00390000f828783b */ /* 0x000ea60000004200 */
[C---:B-1----:R-:W-:Y:S01]  /*5880*/  HMMA.16816.F32 R180, R4.reuse, R8, R36 ;  /* 0x0000000804b4723c */ /* 0x042fe20000001824 */
[----:B------:R-:W-:Y:S06]  /*5890*/  MUFU.EX2 R8, R50 ;  /* 0x0000003200087308 */ /* 0x000fec0000000800 */
[----:B------:R-:W-:Y:S01]  /*58a0*/  FADD.FTZ R9, R3, R14 ;  /* 0x0000000e03097221 */ /* 0x000fe20000010000 */
[----:B------:R-:W-:Y:S01]  /*58b0*/  HMMA.16816.F32 R20, R4, R10, R20 ;  /* 0x0000000a0414723c */ /* 0x000fe20000001814 */
[----:B------:R-:W1:Y:S01]  /*58c0*/  MUFU.EX2 R7, R49 ;  /* 0x0000003100077308 */ /* 0x000e620000000800 */
[----:B------:R-:W-:Y:S01]  /*58d0*/  MOV R14, R56 ;  /* 0x00000038000e7202 */ /* 0x000fe20000000f00 */
[----:B------:R-:W-:-:S04]  /*58e0*/  FADD.FTZ R9, R0, R9 ;  /* 0x0000000900097221 */ /* 0x000fc80000010000 */
[----:B------:R-:W-:Y:S02]  /*58f0*/  FADD.FTZ R10, R12, R13 ;  /* 0x0000000d0c0a7221 */ /* 0x000fe40000010000 */
[----:B------:R-:W3:Y:S01]  /*5900*/  MUFU.EX2 R6, R48 ;  /* 0x0000003000067308 */ /* 0x000ee20000000800 */
[----:B------:R-:W-:Y:S02]  /*5910*/  IMAD.MOV.U32 R12, RZ, RZ, R58 ;  /* 0x000000ffff0c7224 */ /* 0x000fe400078e003a */
[----:B------:R-:W-:Y:S02]  /*5920*/  IMAD.MOV.U32 R13, RZ, RZ, R57 ;  /* 0x000000ffff0d7224 */ /* 0x000fe400078e0039 */
[----:B------:R-:W4:Y:S03]  /*5930*/  LDSM.16.MT88.4 R56, [R252+0x3900] ;  /* 0x00390000fc38783b */ /* 0x000f260000004200 */
[----:B------:R5:W2:Y:S01]  /*5940*/  MUFU.EX2 R11, R51 ;  /* 0x00000033000b7308 */ /* 0x000aa20000000800 */
[----:B-1----:R-:W-:-:S07]  /*5950*/  FADD.FTZ R3, R7, R10 ;  /* 0x0000000a07037221 */ /* 0x002fce0000010000 */
[----:B------:R-:W1:Y:S01]  /*5960*/  MUFU.EX2 R5, R81 ;  /* 0x0000005100057308 */ /* 0x000e620000000800 */
[----:B---3--:R-:W-:Y:S02]  /*5970*/  F2FP.PACK_AB R129, R6, R7 ;  /* 0x000000070681723e */ /* 0x008fe400000000ff */
[----:B------:R-:W-:Y:S01]  /*5980*/  MOV R7, R155 ;  /* 0x0000009b00077202 */ /* 0x000fe20000000f00 */
[----:B-----5:R-:W3:Y:S04]  /*5990*/  LDSM.16.MT88.4 R48, [R249+0x3900] ;  /* 0x00390000f930783b */ /* 0x020ee80000004200 */
[----:B------:R-:W5:Y:S01]  /*59a0*/  MUFU.EX2 R4, R80 ;  /* 0x0000005000047308 */ /* 0x000f620000000800 */
[----:B--2---:R-:W-:Y:S01]  /*59b0*/  F2FP.PACK_AB R131, R11, R8 ;  /* 0x000000080b83723e */ /* 0x004fe200000000ff */
[----:B-1----:R-:W-:Y:S01]  /*59c0*/  FADD.FTZ R0, R5, R9 ;  /* 0x0000000905007221 */ /* 0x002fe20000010000 */
[C---:B-----5:R-:W-:Y:S01]  /*59d0*/  F2FP.PACK_AB R130, R4.reuse, R5 ;  /* 0x000000050482723e */ /* 0x060fe200000000ff */
[----:B------:R-:W-:Y:S02]  /*59e0*/  LDSM.16.MT88.4 R80, [R249+0x5900] ;  /* 0x00590000f950783b */ /* 0x000fe40000004200 */
[----:B------:R-:W-:Y:S01]  /*59f0*/  FADD.FTZ R0, R4, R0 ;  /* 0x0000000004007221 */ /* 0x000fe20000010000 */
[----:B------:R-:W-:Y:S01]  /*5a00*/  MOV R5, R153 ;  /* 0x0000009900057202 */ /* 0x000fe20000000f00 */
[----:B------:R-:W-:-:S02]  /*5a10*/  IMAD.MOV.U32 R4, RZ, RZ, R152 ;  /* 0x000000ffff047224 */ /* 0x000fc400078e0098 */
[C---:B------:R-:W-:Y:S01]  /*5a20*/  HMMA.16816.F32 R36, R128.reuse, R40, R52 ;  /* 0x000000288024723c */ /* 0x040fe20000001834 */
[----:B------:R1:W-:Y:S07]  /*5a30*/  STL [R1+0x5c], R0 ;  /* 0x00005c0001007387 */ /* 0x0003ee0000100800 */
[C---:B----4-:R-:W-:Y:S01]  /*5a40*/  HMMA.16816.F32 R52, R128.reuse, R56, R72 ;  /* 0x000000388034723c */ /* 0x050fe20000001848 */
[----:B------:R-:W2:Y:S07]  /*5a50*/  LDSM.16.MT88.4 R72, [R248+0x5900] ;  /* 0x00590000f848783b */ /* 0x000eae0000004200 */
[C---:B---3--:R-:W-:Y:S01]  /*5a60*/  HMMA.16816.F32 R44, R128.reuse, R48, R64 ;  /* 0x00000030802c723c */ /* 0x048fe20000001840 */
[----:B------:R-:W3:Y:S07]  /*5a70*/  LDSM.16.MT88.4 R64, [R251+0x3900] ;  /* 0x00390000fb40783b */ /* 0x000eee0000004200 */
[----:B------:R-:W-:Y:S01]  /*5a80*/  HMMA.16816.F32 R40, R128, R42, R60 ;  /* 0x0000002a8028723c */ /* 0x000fe2000000183c */
[----:B-1----:R-:W-:-:S02]  /*5a90*/  FADD.FTZ R0, R6, R3 ;  /* 0x0000000306007221 */ /* 0x002fc40000010000 */
[----:B------:R-:W-:Y:S02]  /*5aa0*/  IMAD.MOV.U32 R6, RZ, RZ, R154 ;  /* 0x000000ffff067224 */ /* 0x000fe400078e009a */
[----:B------:R-:W1:Y:S01]  /*5ab0*/  LDSM.16.MT88.4 R152, [R249+0x1900] ;  /* 0x00190000f998783b */ /* 0x000e620000004200 */
[----:B------:R-:W-:Y:S02]  /*5ac0*/  FADD.FTZ R0, R8, R0 ;  /* 0x0000000008007221 */ /* 0x000fe40000010000 */
[----:B------:R-:W-:Y:S02]  /*5ad0*/  HMMA.16816.F32 R48, R128, R50, R68 ;  /* 0x000000328030723c */ /* 0x000fe40000001844 */
[----:B------:R-:W-:-:S06]  /*5ae0*/  FADD.FTZ R0, R11, R0 ;  /* 0x000000000b007221 */ /* 0x000fcc0000010000 */
[C---:B------:R-:W-:Y:S01]  /*5af0*/  HMMA.16816.F32 R164, R128.reuse, R160, R164 ;  /* 0x000000a080a4723c */ /* 0x040fe200000018a4 */
[----:B------:R-:W-:Y:S07]  /*5b00*/  STL [R1+0x80], R0 ;  /* 0x0000800001007387 */ /* 0x000fee0000100800 */
[C---:B------:R-:W-:Y:S07]  /*5b10*/  HMMA.16816.F32 R160, R128.reuse, R162, R16 ;  /* 0x000000a280a0723c */ /* 0x040fee0000001810 */
[----:B------:R-:W-:Y:S01]  /*5b20*/  IMAD.MOV.U32 R16, RZ, RZ, R123 ;  /* 0x000000ffff107224 */ /* 0x000fe200078e007b */
[C---:B--2---:R-:W-:Y:S01]  /*5b30*/  HMMA.16816.F32 R68, R128.reuse, R72, R92 ;  /* 0x000000488044723c */ /* 0x044fe2000000185c */
[----:B------:R-:W-:Y:S01]  /*5b40*/  MOV R17, R122 ;  /* 0x0000007a00117202 */ /* 0x000fe20000000f00 */
[----:B------:R-:W-:Y:S01]  /*5b50*/  IMAD.MOV.U32 R18, RZ, RZ, R121 ;  /* 0x000000ffff127224 */ /* 0x000fe200078e0079 */
[----:B------:R-:W-:Y:S01]  /*5b60*/  MOV R19, R120 ;  /* 0x0000007800137202 */ /* 0x000fe20000000f00 */
[----:B------:R-:W-:Y:S01]  /*5b70*/  IMAD.MOV.U32 R120, RZ, RZ, R144 ;  /* 0x000000ffff787224 */ /* 0x000fe200078e0090 */
[----:B------:R-:W-:Y:S01]  /*5b80*/  MOV R121, R145 ;  /* 0x0000009100797202 */ /* 0x000fe20000000f00 */
[----:B------:R-:W-:Y:S01]  /*5b90*/  IMAD.MOV.U32 R122, RZ, RZ, R146 ;  /* 0x000000ffff7a7224 */ /* 0x000fe200078e0092 */
[----:B------:R-:W-:Y:S01]  /*5ba0*/  MOV R123, R147 ;  /* 0x00000093007b7202 */ /* 0x000fe20000000f00 */
[C---:B---3--:R-:W-:Y:S01]  /*5bb0*/  HMMA.16816.F32 R60, R128.reuse, R64, R84 ;  /* 0x00000040803c723c */ /* 0x048fe20000001854 */
[----:B------:R-:W-:Y:S07]  /*5bc0*/  LDSM.16.MT88.4 R144, [R252+0x1900] ;  /* 0x00190000fc90783b */ /* 0x000fee0000004200 */
[C---:B------:R-:W-:Y:S01]  /*5bd0*/  HMMA.16816.F32 R64, R128.reuse, R66, R88 ;  /* 0x000000428040723c */ /* 0x040fe20000001858 */
[----:B------:R-:W2:Y:S07]  /*5be0*/  LDSM.16.MT88.4 R88, [R252+0x5900] ;  /* 0x00590000fc58783b */ /* 0x000eae0000004200 */
[C---:B------:R-:W-:Y:S01]  /*5bf0*/  HMMA.16816.F32 R72, R128.reuse, R74, R96 ;  /* 0x0000004a8048723c */ /* 0x040fe20000001860 */
[----:B------:R-:W3:Y:S07]  /*5c00*/  LDSM.16.MT88.4 R96, [R251+0x5900] ;  /* 0x00590000fb60783b */ /* 0x000eee0000004200 */
[C---:B------:R-:W-:Y:S08]  /*5c10*/  HMMA.16816.F32 R56, R128.reuse, R58, R76 ;  /* 0x0000003a8038723c */ /* 0x040ff0000000184c */
[C---:B------:R-:W-:Y:S08]  /*5c20*/  HMMA.16816.F32 R76, R128.reuse, R80, R100 ;  /* 0x00000050804c723c */ /* 0x040ff00000001864 */
[C---:B------:R-:W-:Y:S01]  /*5c30*/  HMMA.16816.F32 R80, R128.reuse, R82, R104 ;  /* 0x000000528050723c */ /* 0x040fe20000001868 */
[----:B------:R-:W4:Y:S07]  /*5c40*/  LDSM.16.MT88.4 R104, [R248+0x7900] ;  /* 0x00790000f868783b */ /* 0x000f2e0000004200 */
[C---:B-1----:R-:W-:Y:S08]  /*5c50*/  HMMA.16816.F32 R156, R128.reuse, R152, R156 ;  /* 0x00000098809c723c */ /* 0x042ff0000000189c */
[C---:B--2---:R-:W-:Y:S01]  /*5c60*/  HMMA.16816.F32 R84, R128.reuse, R88, R4 ;  /* 0x000000588054723c */ /* 0x044fe20000001804 */
[----:B------:R-:W-:Y:S07]  /*5c70*/  LDSM.16.MT88.4 R4, [R251+0x7900] ;  /* 0x00790000fb04783b */ /* 0x000fee0000004200 */
[C---:B---3--:R-:W-:Y:S08]  /*5c80*/  HMMA.16816.F32 R92, R128.reuse, R96, R188 ;  /* 0x00000060805c723c */ /* 0x048ff000000018bc */
[C---:B------:R-:W-:Y:S01]  /*5c90*/  HMMA.16816.F32 R88, R128.reuse, R90, R120 ;  /* 0x0000005a8058723c */ /* 0x040fe20000001878 */
[----:B------:R-:W1:Y:S07]  /*5ca0*/  LDSM.16.MT88.4 R120, [R252+0x7900] ;  /* 0x00790000fc78783b */ /* 0x000e6e0000004200 */
[C---:B------:R-:W-:Y:S01]  /*5cb0*/  HMMA.16816.F32 R96, R128.reuse, R98, R112 ;  /* 0x000000628060723c */ /* 0x040fe20000001870 */
[----:B------:R-:W2:Y:S07]  /*5cc0*/  LDSM.16.MT88.4 R112, [R249+0x7900] ;  /* 0x00790000f970783b */ /* 0x000eae0000004200 */
[C---:B----4-:R-:W-:Y:S08]  /*5cd0*/  HMMA.16816.F32 R100, R128.reuse, R104, R108 ;  /* 0x000000688064723c */ /* 0x050ff0000000186c */
[C---:B------:R-:W-:Y:S08]  /*5ce0*/  HMMA.16816.F32 R148, R128.reuse, R144, R148 ;  /* 0x000000908094723c */ /* 0x040ff00000001894 */
[C---:B------:R-:W-:Y:S08]  /*5cf0*/  HMMA.16816.F32 R140, R128.reuse, R136, R140 ;  /* 0x00000088808c723c */ /* 0x040ff0000000188c */
[C---:B------:R-:W-:Y:S08]  /*5d00*/  HMMA.16816.F32 R104, R128.reuse, R106, R124 ;  /* 0x0000006a8068723c */ /* 0x040ff0000000187c */
[C---:B-1----:R-:W-:Y:S08]  /*5d10*/  HMMA.16816.F32 R116, R128.reuse, R120, R116 ;  /* 0x000000788074723c */ /* 0x042ff00000001874 */
[C---:B--2---:R-:W-:Y:S08]  /*5d20*/  HMMA.16816.F32 R108, R128.reuse, R112, R16 ;  /* 0x00000070806c723c */ /* 0x044ff00000001810 */
[C---:B------:R-:W-:Y:S08]  /*5d30*/  HMMA.16816.F32 R152, R128.reuse, R154, R24 ;  /* 0x0000009a8098723c */ /* 0x040ff00000001818 */
[C---:B------:R-:W-:Y:S08]  /*5d40*/  HMMA.16816.F32 R144, R128.reuse, R146, R28 ;  /* 0x000000928090723c */ /* 0x040ff0000000181c */
[C---:B------:R-:W-:Y:S08]  /*5d50*/  HMMA.16816.F32 R136, R128.reuse, R138, R32 ;  /* 0x0000008a8088723c */ /* 0x040ff00000001820 */
[C---:B------:R-:W-:Y:S08]  /*5d60*/  HMMA.16816.F32 R112, R128.reuse, R114, R12 ;  /* 0x000000728070723c */ /* 0x040ff0000000180c */
[C---:B------:R-:W-:Y:S08]  /*5d70*/  HMMA.16816.F32 R120, R128.reuse, R122, R184 ;  /* 0x0000007a8078723c */ /* 0x040ff000000018b8 */
[C---:B------:R-:W-:Y:S08]  /*5d80*/  HMMA.16816.F32 R124, R128.reuse, R4, R180 ;  /* 0x00000004807c723c */ /* 0x040ff000000018b4 */
[----:B------:R-:W-:Y:S01]  /*5d90*/  HMMA.16816.F32 R128, R128, R6, R20 ;  /* 0x000000068080723c */ /* 0x000fe20000001814 */
[----:B------:R-:W-:Y:S07]  /*5da0*/  @P0 BRA `(.L_x_26) ;  /* 0x00003b7000000947 */ /* 0x000fee0003800000 */
[----:B------:R-:W-:Y:S01]  /*5db0*/  SHF.R.S32.HI R15, RZ, 0x1f, R133 ;  /* 0x0000001fff0f7819 */ /* 0x000fe20000011485 */
[C---:B------:R-:W-:Y:S01]  /*5dc0*/  IMAD.SHL.U32 R3, R133.reuse, 0x2, RZ ;  /* 0x0000000285037824 */ /* 0x040fe200078e00ff */
[----:B------:R-:W-:Y:S01]  /*5dd0*/  SHF.L.U64.HI R0, R134, 0x1, R178 ;  /* 0x0000000186007819 */ /* 0x000fe200000102b2 */
[----:B------:R-:W-:Y:S01]  /*5de0*/  UIADD3 UR6, UR6, -0x2, URZ ;  /* 0xfffffffe06067890 */ /* 0x000fe2000fffe03f */
[----:B------:R-:W-:Y:S01]  /*5df0*/  SHF.L.U64.HI R4, R133, 0x1, R15 ;  /* 0x0000000185047819 */ /* 0x000fe2000001020f */
[----:B------:R-:W-:Y:S01]  /*5e00*/  IMAD.MOV.U32 R133, RZ, RZ, R132 ;  /* 0x000000ffff857224 */ /* 0x000fe200078e0084 */
[----:B------:R-:W-:-:S03]  /*5e10*/  SHF.R.S32.HI R15, RZ, 0x1f, R177 ;  /* 0x0000001fff0f7819 */ /* 0x000fc600000114b1 */
[----:B------:R1:W-:Y:S04]  /*5e20*/  STL [R1+0x7c], R4 ;  /* 0x00007c0401007387 */ /* 0x0003e80000100800 */
[----:B------:R2:W-:Y:S04]  /*5e30*/  STL [R1+0x78], R3 ;  /* 0x0000780301007387 */ /* 0x0005e80000100800 */
[----:B------:R3:W-:Y:S01]  /*5e40*/  STL [R1+0x74], R0 ;  /* 0x0000740001007387 */ /* 0x0007e20000100800 */
[----:B-1----:R-:W-:Y:S02]  /*5e50*/  IMAD.SHL.U32 R4, R134, 0x2, RZ ;  /* 0x0000000286047824 */ /* 0x002fe400078e00ff */
[----:B------:R-:W-:Y:S01]  /*5e60*/  IMAD.MOV.U32 R134, RZ, RZ, R2 ;  /* 0x000000ffff867224 */ /* 0x000fe200078e0002 */
[----:B------:R-:W-:-:S02]  /*5e70*/  SHF.L.U64.HI R2, R177, 0x1, R15 ;  /* 0x00000001b1027819 */ /* 0x000fc4000001020f */
[C---:B--2---:R-:W-:Y:S01]  /*5e80*/  SHF.L.U64.HI R3, R176.reuse, 0x1, R179 ;  /* 0x00000001b0037819 */ /* 0x044fe200000102b3 */
[----:B------:R-:W-:Y:S01]  /*5e90*/  STL [R1+0x70], R4 ;  /* 0x0000700401007387 */ /* 0x000fe20000100800 */
[----:B---3--:R-:W-:-:S03]  /*5ea0*/  IMAD.SHL.U32 R0, R176, 0x2, RZ ;  /* 0x00000002b0007824 */ /* 0x008fc600078e00ff */
[----:B------:R-:W-:Y:S04]  /*5eb0*/  STL [R1+0x6c], R3 ;  /* 0x00006c0301007387 */ /* 0x000fe80000100800 */
[----:B------:R1:W-:Y:S02]  /*5ec0*/  STL [R1+0x68], R0 ;  /* 0x0000680001007387 */ /* 0x0003e40000100800 */
[----:B-1----:R-:W-:-:S05]  /*5ed0*/  IMAD.SHL.U32 R0, R177, 0x2, RZ ;  /* 0x00000002b1007824 */ /* 0x002fca00078e00ff */
[----:B------:R1:W-:Y:S04]  /*5ee0*/  STL [R1+0x60], R0 ;  /* 0x0000600001007387 */ /* 0x0003e80000100800 */
[----:B------:R1:W-:Y:S01]  /*5ef0*/  STL [R1+0x64], R2 ;  /* 0x0000640201007387 */ /* 0x0003e20000100800 */
[----:B------:R-:W-:Y:S05]  /*5f00*/  BRA `(.L_x_27) ;  /* 0x0000045000007947 */ /* 0x000fea0003800000 */
.L_x_29:
[----:B------:R-:W2:Y:S01]  /*5f10*/  LDL R5, [R1+0x84] ;  /* 0x0000840001057983 */ /* 0x000ea20000100800 */
[----:B------:R-:W-:Y:S01]  /*5f20*/  IMAD.MOV.U32 R2, RZ, RZ, c[0x0][0x2b8] ;  /* 0x0000ae00ff027624 */ /* 0x000fe200078e00ff */
[----:B------:R-:W-:Y:S01]  /*5f30*/  ULEA UR4, UR6, UR10, 0x6 ;  /* 0x0000000a06047291 */ /* 0x000fe2000f8e303f */
[----:B------:R-:W-:Y:S01]  /*5f40*/  IMAD.MOV.U32 R8, RZ, RZ, RZ ;  /* 0x000000ffff087224 */ /* 0x000fe200078e00ff */
[----:B------:R-:W3:Y:S02]  /*5f50*/  LDL R31, [R1+0x78] ;  /* 0x00007800011f7983 */ /* 0x000ee40000100800 */
[----:B------:R-:W-:Y:S02]  /*5f60*/  ISETP.NE.AND P6, PT, R2, 0x1, PT ;  /* 0x000000010200780c */ /* 0x000fe40003fc5270 */
[----:B------:R-:W4:Y:S01]  /*5f70*/  LDL R30, [R1+0x7c] ;  /* 0x00007c00011e7983 */ /* 0x000f220000100800 */
[----:B------:R-:W-:Y:S03]  /*5f80*/  IMAD.U32 R2, RZ, RZ, UR4 ;  /* 0x00000004ff027e24 */ /* 0x000fe6000f8e00ff */
[----:B------:R-:W5:Y:S04]  /*5f90*/  LDL R29, [R1+0x70] ;  /* 0x00007000011d7983 */ /* 0x000f680000100800 */
[----:B------:R-:W3:Y:S04]  /*5fa0*/  LDL R28, [R1+0x74] ;  /* 0x00007400011c7983 */ /* 0x000ee80000100800 */
        /* <DEDUP_REMOVED lines=29> */
[----:B------:R-:W-:Y:S01]  /*6180*/  LEA.HI.X R7, R0, c[0x0][0x1cc], R7, 0x1, P0 ;  /* 0x0000730000077a11 */ /* 0x000fe200000f0c07 */
[----:B------:R-:W3:Y:S04]  /*6190*/  SHFL.IDX PT, R5, R2, RZ, 0x181f ;  /* 0x00181fff02057589 */ /* 0x000ee800000e0000 */
[----:B------:R-:W4:Y:S04]  /*61a0*/  SHFL.IDX PT, R6, R7, RZ, 0x181f ;  /* 0x00181fff07067589 */ /* 0x000f2800000e0000 */
[----:B------:R-:W1:Y:S04]  /*61b0*/  SHFL.IDX PT, R0, R2, 0x1, 0x181f ;  /* 0x00381f0002007f89 */ /* 0x000e6800000e0000 */
[----:B------:R-:W2:Y:S01]  /*61c0*/  SHFL.IDX PT, R2, R7, 0x1, 0x181f ;  /* 0x00381f0007027f89 */ /* 0x000ea200000e0000 */
[C---:B---3--:R-:W-:Y:S05]  /*61d0*/  IADD3 R8, P0, R5.reuse, R31, RZ ;  /* 0x0000001f05087210 */ /* 0x048fea0007f1e0ff */
[C---:B----4-:R-:W-:Y:S05]  /*61e0*/  IMAD.X R9, R6.reuse, 0x1, R30, P0 ;  /* 0x0000000106097824 */ /* 0x050fea00000e061e */
[----:B------:R5:W-:Y:S02]  /*61f0*/  LDGSTS.E.BYPASS.LTC128B.128 [R132+0x10100], [R8.64], !P5 ;  /* 0x1010000008847fae */ /* 0x000be4000e901d4c */
[C---:B-----5:R-:W-:Y:S04]  /*6200*/  IADD3 R8, P0, R5.reuse, R29, RZ ;  /* 0x0000001d05087210 */ /* 0x060fe80007f1e0ff */
[CC--:B------:R-:W-:Y:S02]  /*6210*/  IADD3.X R9, R6.reuse, R28.reuse, RZ, P0, !PT ;  /* 0x0000001c06097210 */ /* 0x0c0fe400007fe4ff */
[C---:B------:R-:W-:Y:S03]  /*6220*/  IADD3 R10, P0, R5.reuse, R27, RZ ;  /* 0x0000001b050a7210 */ /* 0x040fe60007f1e0ff */
[----:B------:R3:W-:Y:S02]  /*6230*/  LDGSTS.E.BYPASS.LTC128B.128 [R132+0x12100], [R8.64], !P4 ;  /* 0x1210000008847fae */ /* 0x0007e4000e101d4c */
[C---:B------:R-:W-:Y:S05]  /*6240*/  IMAD.X R11, R6.reuse, 0x1, R26, P0 ;  /* 0x00000001060b7824 */ /* 0x040fea00000e061a */
[----:B------:R4:W-:Y:S01]  /*6250*/  LDGSTS.E.BYPASS.LTC128B.128 [R132+0x14100], [R10.64], !P3 ;  /* 0x141000000a847fae */ /* 0x0009e2000d901d4c */
[----:B---3--:R-:W-:Y:S05]  /*6260*/  IADD3 R8, P0, R5, R25, RZ ;  /* 0x0000001905087210 */ /* 0x008fea0007f1e0ff */
[----:B------:R-:W-:Y:S01]  /*6270*/  IMAD.X R9, R6, 0x1, R24, P0 ;  /* 0x0000000106097824 */ /* 0x000fe200000e0618 */
[----:B-1----:R-:W-:Y:S04]  /*6280*/  IADD3 R6, P0, R0, R31, RZ ;  /* 0x0000001f00067210 */ /* 0x002fe80007f1e0ff */
[----:B------:R1:W-:Y:S01]  /*6290*/  LDGSTS.E.BYPASS.LTC128B.128 [R132+0x16100], [R8.64], !P2 ;  /* 0x1610000008847fae */ /* 0x0003e2000d101d4c */
[----:B--2---:R-:W-:Y:S05]  /*62a0*/  IMAD.X R7, R2, 0x1, R30, P0 ;  /* 0x0000000102077824 */ /* 0x004fea00000e061e */
        /* <DEDUP_REMOVED lines=11> */
.L_x_27:
[----:B------:R-:W2:Y:S01]  /*6360*/  LDL R4, [R1+0x54] ;  /* 0x0000540001047983 */ /* 0x000ea20000100800 */
[----:B------:R-:W-:Y:S04]  /*6370*/  DEPBAR.LE SB0, 0x0 ;  /* 0x000080000000791a */ /* 0x000fe80000000000 */
[----:B------:R-:W3:Y:S01]  /*6380*/  LDL R6, [R1+0x50] ;  /* 0x0000500001067983 */ /* 0x000ee20000100800 */
[----:B------:R-:W-:Y:S04]  /*6390*/  UISETP.GE.AND UP0, UPT, UR6, 0x1, UPT ;  /* 0x000000010600788c */ /* 0x000fe8000bf06270 */
[----:B------:R4:W-:Y:S05]  /*63a0*/  STL [R1+0xa0], R42 ;  /* 0x0000a02a01007387 */ /* 0x0009ea0000100800 */
[----:B------:R1:W-:Y:S05]  /*63b0*/  STL [R1+0x9c], R41 ;  /* 0x00009c2901007387 */ /* 0x0003ea0000100800 */
[----:B------:R1:W-:Y:S05]  /*63c0*/  STL [R1+0x98], R40 ;  /* 0x0000982801007387 */ /* 0x0003ea0000100800 */
[----:B------:R1:W-:Y:S05]  /*63d0*/  STL [R1+0x94], R39 ;  /* 0x0000942701007387 */ /* 0x0003ea0000100800 */
[----:B------:R1:W-:Y:S05]  /*63e0*/  STL [R1+0x90], R38 ;  /* 0x0000902601007387 */ /* 0x0003ea0000100800 */
[----:B------:R1:W-:Y:S05]  /*63f0*/  STL [R1+0x8c], R37 ;  /* 0x00008c2501007387 */ /* 0x0003ea0000100800 */
[----:B------:R1:W-:Y:S05]  /*6400*/  STL [R1+0x88], R36 ;  /* 0x0000882401007387 */ /* 0x0003ea0000100800 */
[----:B------:R-:W3:Y:S05]  /*6410*/  LDL R22, [R1+0x3c] ;  /* 0x00003c0001167983 */ /* 0x000eea0000100800 */
[----:B------:R-:W3:Y:S05]  /*6420*/  LDL R23, [R1+0x40] ;  /* 0x0000400001177983 */ /* 0x000eea0000100800 */
[----:B------:R-:W3:Y:S05]  /*6430*/  LDL R20, [R1+0x78] ;  /* 0x0000780001147983 */ /* 0x000eea0000100800 */
[----:B------:R-:W3:Y:S05]  /*6440*/  LDL R21, [R1+0x38] ;  /* 0x0000380001157983 */ /* 0x000eea0000100800 */
[----:B----4-:R-:W4:Y:S05]  /*6450*/  LDL R42, [R1+0x7c] ;  /* 0x00007c00012a7983 */ /* 0x010f2a0000100800 */
[----:B------:R-:W4:Y:S05]  /*6460*/  LDL R5, [R1+0x4] ;  /* 0x0000040001057983 */ /* 0x000f2a0000100800 */
[----:B-1----:R-:W4:Y:S05]  /*6470*/  LDL R41, [R1+0x70] ;  /* 0x0000700001297983 */ /* 0x002f2a0000100800 */
[----:B------:R-:W4:Y:S05]  /*6480*/  LDL R40, [R1+0x74] ;  /* 0x0000740001287983 */ /* 0x000f2a0000100800 */
[----:B------:R-:W4:Y:S05]  /*6490*/  LDL R29, [R1+0x58] ;  /* 0x00005800011d7983 */ /* 0x000f2a0000100800 */
[----:B------:R-:W4:Y:S05]  /*64a0*/  LDL R39, [R1+0x68] ;  /* 0x0000680001277983 */ /* 0x000f2a0000100800 */
[----:B------:R-:W4:Y:S05]  /*64b0*/  LDL R132, [R1+0x4c] ;  /* 0x00004c0001847983 */ /* 0x000f2a0000100800 */
[----:B------:R-:W4:Y:S05]  /*64c0*/  LDL R38, [R1+0x6c] ;  /* 0x00006c0001267983 */ /* 0x000f2a0000100800 */
[----:B------:R-:W4:Y:S05]  /*64d0*/  LDL R37, [R1+0x60] ;  /* 0x0000600001257983 */ /* 0x000f2a0000100800 */
[----:B------:R-:W4:Y:S05]  /*64e0*/  LDL R36, [R1+0x64] ;  /* 0x0000640001247983 */ /* 0x000f2a0000100800 */
[----:B------:R-:W-:Y:S06]  /*64f0*/  BAR.SYNC.DEFER_BLOCKING 0x0 ;  /* 0x0000000000007b1d */ /* 0x000fec0000010000 */
[----:B------:R-:W-:Y:S05]  /*6500*/  LDSM.16.M88.4 R8, [R135+0x10100] ;  /* 0x010100008708783b */ /* 0x000fea0000000200 */
[----:B------:R-:W-:Y:S05]  /*6510*/  LDSM.16.M88.4 R16, [R135+0x10900] ;  /* 0x010900008710783b */ /* 0x000fea0000000200 */
[----:B------:R-:W-:Y:S05]  /*6520*/  LDSM.16.M88.4 R24, [R135+0x11100] ;  /* 0x011100008718783b */ /* 0x000fea0000000200 */
[----:B------:R-:W-:Y:S01]  /*6530*/  LDSM.16.M88.4 R32, [R135+0x11900] ;  /* 0x011900008720783b */ /* 0x000fe20000000200 */
[----:B--2---:R-:W-:Y:S01]  /*6540*/  SHF.R.S32.HI R0, RZ, 0x1f, R4 ;  /* 0x0000001fff007819 */ /* 0x004fe20000011404 */
[----:B------:R-:W-:Y:S04]  /*6550*/  IMAD.WIDE.U32 R2, R4, c[0x0][0x208], RZ ;  /* 0x0000820004027a25 */ /* 0x000fe800078e00ff */
[----:B------:R-:W-:Y:S04]  /*6560*/  IMAD R0, R0, c[0x0][0x208], RZ ;  /* 0x0000820000007a24 */ /* 0x000fe800078e02ff */
[----:B------:R-:W-:Y:S01]  /*6570*/  IMAD R0, R4, c[0x0][0x20c], R0 ;  /* 0x0000830004007a24 */ /* 0x000fe200078e0200 */
[----:B---3--:R-:W-:Y:S04]  /*6580*/  SHF.R.S32.HI R4, RZ, 0x1f, R6 ;  /* 0x0000001fff047819 */ /* 0x008fe80000011406 */
        /* <DEDUP_REMOVED lines=8> */
[----:B------:R-:W1:Y:S05]  /*6610*/  SHFL.IDX PT, R0, R3, RZ, 0x181f ;  /* 0x00181fff03007589 */ /* 0x000e6a00000e0000 */
[----:B------:R-:W4:Y:S05]  /*6620*/  SHFL.IDX PT, R2, R28, RZ, 0x181f ;  /* 0x00181fff1c027589 */ /* 0x000f2a00000e0000 */
[----:B------:R2:W-:Y:S05]  /*6630*/  LDSM.16.M88.4 R184, [R22] ;  /* 0x0000000016b8783b */ /* 0x0005ea0000000200 */
[----:B------:R-:W-:Y:S05]  /*6640*/  LDSM.16.M88.4 R180, [R23] ;  /* 0x0000000017b4783b */ /* 0x000fea0000000200 */
[----:B------:R-:W3:Y:S01]  /*6650*/  SHFL.IDX PT, R3, R3, 0x1, 0x181f ;  /* 0x00381f0003037f89 */ /* 0x000ee200000e0000 */
[----:B-1----:R-:W-:Y:S04]  /*6660*/  IADD3 R12, P0, R0, R20, RZ ;  /* 0x00000014000c7210 */ /* 0x002fe80007f1e0ff */
[----:B------:R-:W1:Y:S01]  /*6670*/  SHFL.IDX PT, R28, R28, 0x1, 0x181f ;  /* 0x00381f001c1c7f89 */ /* 0x000e6200000e0000 */
[----:B----4-:R-:W-:Y:S04]  /*6680*/  IADD3.X R13, R2, R42, RZ, P0, !PT ;  /* 0x0000002a020d7210 */ /* 0x010fe800007fe4ff */
[----:B------:R-:W-:Y:S05]  /*6690*/  LDSM.16.M88.4 R188, [R21] ;  /* 0x0000000015bc783b */ /* 0x000fea0000000200 */
[----:B------:R4:W1:Y:S01]  /*66a0*/  LDSM.16.M88.4 R176, [R5] ;  /* 0x0000000005b0783b */ /* 0x0008620000000200 */
[----:B------:R-:W-:Y:S04]  /*66b0*/  IADD3 R14, P0, R0, R41, RZ ;  /* 0x00000029000e7210 */ /* 0x000fe80007f1e0ff */
[----:B------:R-:W-:Y:S01]  /*66c0*/  IADD3.X R15, R2, R40, RZ, P0, !PT ;  /* 0x00000028020f7210 */ /* 0x000fe200007fe4ff */
[----:B------:R-:W-:Y:S01]  /*66d0*/  @!PT LDS RZ, [RZ] ;  /* 0x00000000fffff984 */ /* 0x000fe20000000800 */
[----:B------:R-:W-:Y:S01]  /*66e0*/  @!PT LDS RZ, [RZ] ;  /* 0x00000000fffff984 */ /* 0x000fe20000000800 */
[----:B------:R-:W-:Y:S01]  /*66f0*/  @!PT LDS RZ, [RZ] ;  /* 0x00000000fffff984 */ /* 0x000fe20000000800 */
[----:B------:R1:W-:Y:S01]  /*6700*/  LDGSTS.E.BYPASS.LTC128B.128 [R29], [R12.64], !P5 ;  /* 0x000000000c1d7fae */ /* 0x0003e2000e901d4c */
[----:B--2---:R-:W-:Y:S01]  /*6710*/  IADD3 R22, P0, R0, R39, RZ ;  /* 0x0000002700167210 */ /* 0x004fe20007f1e0ff */
[C---:B----4-:R-:W-:Y:S03]  /*6720*/  HMMA.16816.F32 R4, R168.reuse, R8, RZ ;  /* 0x00000008a804723c */ /* 0x050fe600000018ff */
[----:B------:R2:W-:Y:S01]  /*6730*/  LDGSTS.E.BYPASS.LTC128B.128 [R132+0x2100], [R14.64], !P4 ;  /* 0x021000000e847fae */ /* 0x0005e2000e101d4c */
[----:B------:R-:W-:Y:S04]  /*6740*/  IADD3.X R23, R2, R38, RZ, P0, !PT ;  /* 0x0000002602177210 */ /* 0x000fe800007fe4ff */
[C---:B------:R-:W-:Y:S01]  /*6750*/  HMMA.16816.F32 R8, R168.reuse, R10, RZ ;  /* 0x0000000aa808723c */ /* 0x040fe200000018ff */
[----:B------:R4:W-:Y:S03]  /*6760*/  LDGSTS.E.BYPASS.LTC128B.128 [R132+0x4100], [R22.64], !P3 ;  /* 0x0410000016847fae */ /* 0x0009e6000d901d4c */
[----:B------:R-:W-:Y:S04]  /*6770*/  IADD3 R30, P0, R0, R37, RZ ;  /* 0x00000025001e7210 */ /* 0x000fe80007f1e0ff */
[----:B------:R-:W-:Y:S04]  /*6780*/  IADD3.X R31, R2, R36, RZ, P0, !PT ;  /* 0x00000024021f7210 */ /* 0x000fe800007fe4ff */
[C---:B---3--:R-:W-:Y:S01]  /*6790*/  IADD3 R20, P0, R3.reuse, R20, RZ ;  /* 0x0000001403147210 */ /* 0x048fe20007f1e0ff */
[----:B------:R3:W-:Y:S03]  /*67a0*/  LDGSTS.E.BYPASS.LTC128B.128 [R132+0x6100], [R30.64], !P2 ;  /* 0x061000001e847fae */ /* 0x0007e6000d101d4c */
[C---:B-1----:R-:W-:Y:S02]  /*67b0*/  IADD3.X R21, R28.reuse, R42, RZ, P0, !PT ;  /* 0x0000002a1c157210 */ /* 0x042fe400007fe4ff */
[----:B------:R1:W5:Y:S01]  /*67c0*/  LDL.LU R42, [R1+0xa0] ;  /* 0x0000a000012a7983 */ /* 0x0003620000300800 */
[C---:B--2---:R-:W-:Y:S04]  /*67d0*/  HMMA.16816.F32 R12, R168.reuse, R16, RZ ;  /* 0x00000010a80c723c */ /* 0x044fe800000018ff */
[----:B------:R2:W-:Y:S04]  /*67e0*/  LDGSTS.E.BYPASS.LTC128B.128 [R29+0x1000], [R20.64], !P5 ;  /* 0x01000000141d7fae */ /* 0x0005e8000e901d4c */
[C---:B------:R-:W-:Y:S01]  /*67f0*/  HMMA.16816.F32 R16, R168.reuse, R18, RZ ;  /* 0x00000012a810723c */ /* 0x040fe200000018ff */
[C---:B----4-:R-:W-:Y:S02]  /*6800*/  IADD3 R22, P0, R3.reuse, R41, RZ ;  /* 0x0000002903167210 */ /* 0x050fe40007f1e0ff */
[----:B------:R1:W5:Y:S02]  /*6810*/  LDL.LU R41, [R1+0x9c] ;  /* 0x00009c0001297983 */ /* 0x0003640000300800 */
[C---:B------:R-:W-:Y:S03]  /*6820*/  IADD3.X R23, R28.reuse, R40, RZ, P0, !PT ;  /* 0x000000281c177210 */ /* 0x040fe600007fe4ff */
[----:B------:R1:W5:Y:S05]  /*6830*/  LDL.LU R40, [R1+0x98] ;  /* 0x0000980001287983 */ /* 0x00036a0000300800 */
[----:B------:R4:W-:Y:S01]  /*6840*/  LDGSTS.E.BYPASS.LTC128B.128 [R29+0x3000], [R22.64], !P4 ;  /* 0x03000000161d7fae */ /* 0x0009e2000e101d4c */
[C---:B--2---:R-:W-:Y:S04]  /*6850*/  IADD3 R20, P0, R3.reuse, R39, RZ ;  /* 0x0000002703147210 */ /* 0x044fe80007f1e0ff */
[----:B------:R1:W5:Y:S01]  /*6860*/  LDL.LU R39, [R1+0x94] ;  /* 0x0000940001277983 */ /* 0x0003620000300800 */
[C---:B------:R-:W-:Y:S02]  /*6870*/  IADD3.X R21, R28.reuse, R38, RZ, P0, !PT ;  /* 0x000000261c157210 */ /* 0x040fe400007fe4ff */
[----:B------:R-:W-:Y:S02]  /*6880*/  IADD3 R2, P0, R3, R37, RZ ;  /* 0x0000002503027210 */ /* 0x000fe40007f1e0ff */
[----:B------:R-:W2:Y:S02]  /*6890*/  LDL R0, [R1] ;  /* 0x0000000001007983 */ /* 0x000ea40000100800 */
[----:B------:R-:W-:Y:S03]  /*68a0*/  IADD3.X R3, R28, R36, RZ, P0, !PT ;  /* 0x000000241c037210 */ /* 0x000fe600007fe4ff */
[----:B------:R4:W-:Y:S01]  /*68b0*/  LDGSTS.E.BYPASS.LTC128B.128 [R29+0x5000], [R20.64], !P3 ;  /* 0x05000000141d7fae */ /* 0x0009e2000d901d4c */
[----:B------:R-:W-:Y:S04]  /*68c0*/  PLOP3.LUT P0, PT, PT, PT, UP0, 0x80, 0x0 ;  /* 0x000000000000781c */ /* 0x000fe80003f0f008 */
[----:B------:R1:W-:Y:S05]  /*68d0*/  LDGSTS.E.BYPASS.LTC128B.128 [R29+0x7000], [R2.64], !P2 ;  /* 0x07000000021d7fae */ /* 0x0003ea000d101d4c */
[----:B------:R-:W0:Y:S05]  /*68e0*/  LDGDEPBAR ;  /* 0x00000000000079af */ /* 0x000e2a0000000000 */
[----:B------:R2:W5:Y:S05]  /*68f0*/  LDL.LU R38, [R1+0x90] ;  /* 0x0000900001267983 */ /* 0x00056a0000300800 */
[----:B------:R2:W5:Y:S05]  /*6900*/  LDL.LU R37, [R1+0x8c] ;  /* 0x00008c0001257983 */ /* 0x00056a0000300800 */
[----:B------:R2:W5:Y:S01]  /*6910*/  LDL.LU R36, [R1+0x88] ;  /* 0x0000880001247983 */ /* 0x0005620000300800 */
[C---:B----4-:R-:W-:Y:S04]  /*6920*/  HMMA.16816.F32 R20, R168.reuse, R24, RZ ;  /* 0x00000018a814723c */ /* 0x050fe800000018ff */
[----:B-1----:R-:W4:Y:S04]  /*6930*/  LDL R3, [R1+0x28] ;  /* 0x0000280001037983 */ /* 0x002f280000100800 */
[C---:B------:R-:W-:Y:S01]  /*6940*/  HMMA.16816.F32 R24, R168.reuse, R26, RZ ;  /* 0x0000001aa818723c */ /* 0x040fe200000018ff */
[----:B------:R-:W4:Y:S07]  /*6950*/  LDL R2, [R1+0x2c] ;  /* 0x00002c0001027983 */ /* 0x000f2e0000100800 */
[C---:B---3--:R-:W-:Y:S08]  /*6960*/  HMMA.16816.F32 R28, R168.reuse, R32, RZ ;  /* 0x00000020a81c723c */ /* 0x048ff000000018ff */
        /* <DEDUP_REMOVED lines=8> */
[----:B------:R-:W3:Y:S05]  /*69f0*/  LDL R188, [R1+0x34] ;  /* 0x0000340001bc7983 */ /* 0x000eea0000100800 */
[----:B------:R-:W3:Y:S02]  /*6a00*/  LDL R189, [R1+0x30] ;  /* 0x0000300001bd7983 */ /* 0x000ee40000100800 */
[----:B------:R-:W-:Y:S03]  /*6a10*/  HMMA.16816.F32 R32, R172, R190, R32 ;  /* 0x000000beac20723c */ /* 0x000fe60000001820 */
[----:B--2---:R-:W1:Y:S05]  /*6a20*/  LDSM.16.M88.4 R176, [R0+0x10100] ;  /* 0x0101000000b0783b */ /* 0x004e6a0000000200 */
[----:B------:R-:W2:Y:S05]  /*6a30*/  LDSM.16.M88.4 R180, [R0+0x10900] ;  /* 0x0109000000b4783b */ /* 0x000eaa0000000200 */
[----:B------:R-:W-:Y:S01]  /*6a40*/  LDSM.16.M88.4 R184, [R0+0x11900] ;  /* 0x0119000000b8783b */ /* 0x000fe20000000200 */
[C---:B-1----:R-:W-:Y:S08]  /*6a50*/  HMMA.16816.F32 R4, R192.reuse, R176, R4 ;  /* 0x000000b0c004723c */ /* 0x042ff00000001804 */
[C---:B------:R-:W-:Y:S01]  /*6a60*/  HMMA.16816.F32 R8, R192.reuse, R178, R8 ;  /* 0x000000b2c008723c */ /* 0x040fe20000001808 */
[----:B------:R-:W1:Y:S07]  /*6a70*/  LDSM.16.M88.4 R176, [R0+0x11100] ;  /* 0x0111000000b0783b */ /* 0x000e6e0000000200 */
[C---:B--2---:R-:W-:Y:S08]  /*6a80*/  HMMA.16816.F32 R12, R192.reuse, R180, R12 ;  /* 0x000000b4c00c723c */ /* 0x044ff0000000180c */
[C---:B------:R-:W-:Y:S01]  /*6a90*/  HMMA.16816.F32 R16, R192.reuse, R182, R16 ;  /* 0x000000b6c010723c */ /* 0x040fe20000001810 */
[----:B------:R-:W2:Y:S07]  /*6aa0*/  LDSM.16.M88.4 R180, [R250] ;  /* 0x00000000fab4783b */ /* 0x000eae0000000200 */
[C---:B-1----:R-:W-:Y:S08]  /*6ab0*/  HMMA.16816.F32 R20, R192.reuse, R176, R20 ;  /* 0x000000b0c014723c */ /* 0x042ff00000001814 */
[C---:B------:R-:W-:Y:S01]  /*6ac0*/  HMMA.16816.F32 R24, R192.reuse, R178, R24 ;  /* 0x000000b2c018723c */ /* 0x040fe20000001818 */
[----:B------:R-:W1:Y:S07]  /*6ad0*/  LDSM.16.M88.4 R176, [R250+0x800] ;  /* 0x00080000fab0783b */ /* 0x000e6e0000000200 */
[C---:B------:R-:W-:Y:S08]  /*6ae0*/  HMMA.16816.F32 R28, R192.reuse, R184, R28 ;  /* 0x000000b8c01c723c */ /* 0x040ff0000000181c */
[----:B------:R-:W-:Y:S01]  /*6af0*/  HMMA.16816.F32 R32, R192, R186, R32 ;  /* 0x000000bac020723c */ /* 0x000fe20000001820 */
        /* <DEDUP_REMOVED lines=8> */
[C---:B------:R-:W-:Y:S01]  /*6b80*/  HMMA.16816.F32 R24, R196.reuse, R186, R24 ;  /* 0x000000bac418723c */ /* 0x040fe20000001818 */
[----:B------:R-:W3:Y:S07]  /*6b90*/  LDSM.16.M88.4 R184, [R135+0x12900] ;  /* 0x0129000087b8783b */ /* 0x000eee0000000200 */
[C---:B--2---:R-:W-:Y:S08]  /*6ba0*/  HMMA.16816.F32 R28, R196.reuse, R180, R28 ;  /* 0x000000b4c41c723c */ /* 0x044ff0000000181c */
[----:B------:R-:W-:Y:S01]  /*6bb0*/  HMMA.16816.F32 R32, R196, R182, R32 ;  /* 0x000000b6c420723c */ /* 0x000fe20000001820 */
[----:B------:R-:W2:Y:S07]  /*6bc0*/  LDSM.16.M88.4 R180, [R135+0x13100] ;  /* 0x0131000087b4783b */ /* 0x000eae0000000200 */
[C---:B-1----:R-:W-:Y:S08]  /*6bd0*/  HMMA.16816.F32 R4, R200.reuse, R176, R4 ;  /* 0x000000b0c804723c */ /* 0x042ff00000001804 */
[C---:B------:R-:W-:Y:S01]  /*6be0*/  HMMA.16816.F32 R8, R200.reuse, R178, R8 ;  /* 0x000000b2c808723c */ /* 0x040fe20000001808 */
[----:B------:R-:W1:Y:S07]  /*6bf0*/  LDSM.16.M88.4 R176, [R135+0x13900] ;  /* 0x0139000087b0783b */ /* 0x000e6e0000000200 */
[C---:B---3--:R-:W-:Y:S08]  /*6c00*/  HMMA.16816.F32 R12, R200.reuse, R184, R12 ;  /* 0x000000b8c80c723c */ /* 0x048ff0000000180c */
[C---:B------:R-:W-:Y:S01]  /*6c10*/  HMMA.16816.F32 R16, R200.reuse, R186, R16 ;  /* 0x000000bac810723c */ /* 0x040fe20000001810 */
[----:B------:R3:W4:Y:S07]  /*6c20*/  LDSM.16.M88.4 R184, [R188] ;  /* 0x00000000bcb8783b */ /* 0x00072e0000000200 */
[C---:B--2---:R-:W-:Y:S08]  /*6c30*/  HMMA.16816.F32 R20, R200.reuse, R180, R20 ;  /* 0x000000b4c814723c */ /* 0x044ff00000001814 */
[C---:B------:R-:W-:Y:S01]  /*6c40*/  HMMA.16816.F32 R24, R200.reuse, R182, R24 ;  /* 0x000000b6c818723c */ /* 0x040fe20000001818 */
[----:B------:R2:W4:Y:S05]  /*6c50*/  LDSM.16.M88.4 R180, [R189] ;  /* 0x00000000bdb4783b */ /* 0x00052a0000000200 */
[----:B---3--:R-:W3:Y:S02]  /*6c60*/  LDL R188, [R1+0x20] ;  /* 0x0000200001bc7983 */ /* 0x008ee40000100800 */
[C---:B-1----:R-:W-:Y:S08]  /*6c70*/  HMMA.16816.F32 R28, R200.reuse, R176, R28 ;  /* 0x000000b0c81c723c */ /* 0x042ff0000000181c */
[----:B------:R-:W-:Y:S01]  /*6c80*/  HMMA.16816.F32 R32, R200, R178, R32 ;  /* 0x000000b2c820723c */ /* 0x000fe20000001820 */
[----:B----4-:R1:W4:Y:S05]  /*6c90*/  LDSM.16.M88.4 R176, [R2] ;  /* 0x0000000002b0783b */ /* 0x01032a0000000200 */
[----:B--2---:R-:W2:Y:S02]  /*6ca0*/  LDL R189, [R1+0x24] ;  /* 0x0000240001bd7983 */ /* 0x004ea40000100800 */
[C---:B------:R-:W-:Y:S08]  /*6cb0*/  HMMA.16816.F32 R4, R204.reuse, R184, R4 ;  /* 0x000000b8cc04723c */ /* 0x040ff00000001804 */
[C---:B------:R-:W-:Y:S01]  /*6cc0*/  HMMA.16816.F32 R8, R204.reuse, R186, R8 ;  /* 0x000000bacc08723c */ /* 0x040fe20000001808 */
[----:B------:R4:W4:Y:S07]  /*6cd0*/  LDSM.16.M88.4 R184, [R3] ;  /* 0x0000000003b8783b */ /* 0x00092e0000000200 */
[C---:B------:R-:W-:Y:S01]  /*6ce0*/  HMMA.16816.F32 R12, R204.reuse, R180, R12 ;  /* 0x000000b4cc0c723c */ /* 0x040fe2000000180c */
[----:B-1----:R-:W2:Y:S07]  /*6cf0*/  LDL R2, [R1+0x18] ;  /* 0x0000180001027983 */ /* 0x002eae0000100800 */
[C---:B------:R-:W-:Y:S01]  /*6d00*/  HMMA.16816.F32 R16, R204.reuse, R182, R16 ;  /* 0x000000b6cc10723c */ /* 0x040fe20000001810 */
[----:B------:R-:W1:Y:S05]  /*6d10*/  LDSM.16.M88.4 R180, [R0+0x12100] ;  /* 0x0121000000b4783b */ /* 0x000e6a0000000200 */
[----:B----4-:R-:W4:Y:S02]  /*6d20*/  LDL R3, [R1+0x1c] ;  /* 0x00001c0001037983 */ /* 0x010f240000100800 */
        /* <DEDUP_REMOVED lines=39> */
[----:B---3--:R1:W-:Y:S05]  /*6fa0*/  LDSM.16.M88.4 R176, [R188] ;  /* 0x00000000bcb0783b */ /* 0x0083ea0000000200 */
[----:B--2---:R2:W2:Y:S05]  /*6fb0*/  LDSM.16.M88.4 R180, [R189] ;  /* 0x00000000bdb4783b */ /* 0x0044aa0000000200 */
[----:B-1----:R-:W3:Y:S05]  /*6fc0*/  LDL R188, [R1+0x10] ;  /* 0x0000100001bc7983 */ /* 0x002eea0000100800 */
[----:B--2---:R-:W2:Y:S05]  /*6fd0*/  LDL R189, [R1+0x14] ;  /* 0x0000140001bd7983 */ /* 0x004eaa0000100800 */
[----:B----4-:R1:W4:Y:S01]  /*6fe0*/  LDSM.16.M88.4 R184, [R3] ;  /* 0x0000000003b8783b */ /* 0x0103220000000200 */
        /* <DEDUP_REMOVED lines=47> */
[----:B---3--:R-:W-:Y:S05]  /*72e0*/  LDSM.16.M88.4 R184, [R188] ;  /* 0x00000000bcb8783b */ /* 0x008fea0000000200 */
[----:B--2---:R-:W1:Y:S05]  /*72f0*/  LDSM.16.M88.4 R176, [R189] ;  /* 0x00000000bdb0783b */ /* 0x004e6a0000000200 */
[----:B------:R-:W2:Y:S01]  /*7300*/  LDSM.16.M88.4 R180, [R3] ;  /* 0x0000000003b4783b */ /* 0x000ea20000000200 */
[C---:B-1----:R-:W-:Y:S08]  /*7310*/  HMMA.16816.F32 R4, R236.reuse, R176, R4 ;  /* 0x000000b0ec04723c */ /* 0x042ff00000001804 */
[C---:B------:R-:W-:Y:S01]  /*7320*/  HMMA.16816.F32 R8, R236.reuse, R178, R8 ;  /* 0x000000b2ec08723c */ /* 0x040fe20000001808 */
[----:B----4-:R-:W1:Y:S07]  /*7330*/  LDSM.16.M88.4 R176, [R2] ;  /* 0x0000000002b0783b */ /* 0x010e6e0000000200 */
        /* <DEDUP_REMOVED lines=30> */
[----:B------:R-:W-:Y:S01]  /*7520*/  MUFU.TANH R183, R4 ;  /* 0x0000000400b77308 */ /* 0x000fe20000002400 */
        /* <DEDUP_REMOVED lines=8> */
[----:B-1----:R1:W-:Y:S01]  /*75b0*/  STL [R1+0x48], R0 ;  /* 0x0000480001007387 */ /* 0x0023e20000100800 */
[----:B------:R-:W-:Y:S02]  /*75c0*/  FMUL.FTZ R16, R16, c[0x0][0x320] ;  /* 0x0000c80010107a20 */ /* 0x000fe40000410000 */
[----:B------:R-:W-:Y:S02]  /*75d0*/  FMUL.FTZ R17, R17, c[0x0][0x320] ;  /* 0x0000c80011117a20 */ /* 0x000fe40000410000 */
[----:B------:R-:W-:Y:S01]  /*75e0*/  FMUL.FTZ R18, R18, c[0x0][0x320] ;  /* 0x0000c80012127a20 */ /* 0x000fe20000410000 */
[----:B------:R2:W-:Y:S01]  /*75f0*/  MUFU.TANH R191, R6 ;  /* 0x0000000600bf7308 */ /* 0x0005e20000002400 */
[----:B------:R-:W-:Y:S09]  /*7600*/  FMUL.FTZ R19, R19, c[0x0][0x320] ;  /* 0x0000c80013137a20 */ /* 0x000ff20000410000 */
[----:B------:R-:W-:Y:S10]  /*7610*/  MUFU.TANH R184, R8 ;  /* 0x0000000800b87308 */ /* 0x000ff40000002400 */
[----:B------:R-:W-:Y:S01]  /*7620*/  MUFU.TANH R182, R9 ;  /* 0x0000000900b67308 */ /* 0x000fe20000002400 */
[----:B--2---:R-:W2:Y:S09]  /*7630*/  LDSM.16.M88.4 R4, [R250+0x7000] ;  /* 0x00700000fa04783b */ /* 0x004eb20000000200 */
[----:B-1----:R-:W1:Y:S10]  /*7640*/  MUFU.TANH R0, R10 ;  /* 0x0000000a00007308 */ /* 0x002e740000002400 */
[----:B------:R3:W4:Y:S10]  /*7650*/  MUFU.TANH R190, R11 ;  /* 0x0000000b00be7308 */ /* 0x0007340000002400 */
[----:B------:R-:W4:Y:S01]  /*7660*/  MUFU.TANH R181, R12 ;  /* 0x0000000c00b57308 */ /* 0x000f220000002400 */
[----:B-1----:R-:W-:Y:S09]  /*7670*/  STL [R1+0x44], R0 ;  /* 0x0000440001007387 */ /* 0x002ff20000100800 */
[----:B------:R-:W1:Y:S01]  /*7680*/  MUFU.TANH R180, R13 ;  /* 0x0000000d00b47308 */ /* 0x000e620000002400 */
[----:B---3--:R-:W3:Y:S01]  /*7690*/  LDSM.16.M88.4 R8, [R250+0x7800] ;  /* 0x00780000fa08783b */ /* 0x008ee20000000200 */
[----:B------:R-:W-:Y:S08]  /*76a0*/  DEPBAR.LE SB0, 0x0 ;  /* 0x000080000000791a */ /* 0x000ff00000000000 */
[----:B------:R-:W1:Y:S01]  /*76b0*/  MUFU.TANH R189, R14 ;  /* 0x0000000e00bd7308 */ /* 0x000e620000002400 */
[----:B------:R-:W-:Y:S01]  /*76c0*/  BAR.SYNC.DEFER_BLOCKING 0x0 ;  /* 0x0000000000007b1d */ /* 0x000fe20000010000 */
[C---:B--2---:R-:W-:Y:S08]  /*76d0*/  HMMA.16816.F32 R20, R244.reuse, R4, R20 ;  /* 0x00000004f414723c */ /* 0x044ff00000001814 */
[----:B------:R-:W2:Y:S01]  /*76e0*/  MUFU.TANH R188, R15 ;  /* 0x0000000f00bc7308 */ /* 0x000ea20000002400 */
[C---:B------:R-:W-:Y:S09]  /*76f0*/  HMMA.16816.F32 R24, R244.reuse, R6, R24 ;  /* 0x00000006f418723c */ /* 0x040ff20000001818 */
[----:B------:R1:W1:Y:S06]  /*7700*/  MUFU.TANH R178, R16 ;  /* 0x0000001000b27308 */ /* 0x00026c0000002400 */
[----:B------:R-:W-:Y:S02]  /*7710*/  FMUL.FTZ R20, R20, c[0x0][0x320] ;  /* 0x0000c80014147a20 */ /* 0x000fe40000410000 */
[----:B------:R-:W-:Y:S02]  /*7720*/  FMUL.FTZ R22, R22, c[0x0][0x320] ;  /* 0x0000c80016167a20 */ /* 0x000fe40000410000 */
[----:B------:R2:W2:Y:S01]  /*7730*/  MUFU.TANH R177, R17 ;  /* 0x0000001100b17308 */ /* 0x0004a20000002400 */
[----:B------:R-:W-:Y:S01]  /*7740*/  FMUL.FTZ R23, R23, c[0x0][0x320] ;  /* 0x0000c80017177a20 */ /* 0x000fe20000410000 */
[C---:B---3--:R-:W-:Y:S08]  /*7750*/  HMMA.16816.F32 R28, R244.reuse, R8, R28 ;  /* 0x00000008f41c723c */ /* 0x048ff0000000181c */
[----:B------:R3:W3:Y:S01]  /*7760*/  MUFU.TANH R187, R18 ;  /* 0x0000001200bb7308 */ /* 0x0006e20000002400 */
[----:B------:R-:W-:Y:S03]  /*7770*/  HMMA.16816.F32 R32, R244, R10, R32 ;  /* 0x0000000af420723c */ /* 0x000fe60000001820 */
[----:B-1----:R-:W-:Y:S06]  /*7780*/  FMUL.FTZ R16, R25, c[0x0][0x320] ;  /* 0x0000c80019107a20 */ /* 0x002fec0000410000 */
[----:B------:R1:W1:Y:S06]  /*7790*/  MUFU.TANH R186, R19 ;  /* 0x0000001300ba7308 */ /* 0x00026c0000002400 */
[----:B------:R-:W-:Y:S04]  /*77a0*/  FMUL.FTZ R15, R28, c[0x0][0x320] ;  /* 0x0000c8001c0f7a20 */ /* 0x000fe80000410000 */
[----:B------:R4:W4:Y:S01]  /*77b0*/  MUFU.TANH R176, R20 ;  /* 0x0000001400b07308 */ /* 0x0009220000002400 */
[----:B------:R-:W-:Y:S02]  /*77c0*/  FMUL.FTZ R14, R29, c[0x0][0x320] ;  /* 0x0000c8001d0e7a20 */ /* 0x000fe40000410000 */
[----:B--2---:R-:W-:Y:S02]  /*77d0*/  FMUL.FTZ R17, R31, c[0x0][0x320] ;  /* 0x0000c8001f117a20 */ /* 0x004fe40000410000 */
[----:B---3--:R-:W-:Y:S02]  /*77e0*/  FMUL.FTZ R18, R24, c[0x0][0x320] ;  /* 0x0000c80018127a20 */ /* 0x008fe40000410000 */
[----:B------:R-:W-:Y:S02]  /*77f0*/  FMUL.FTZ R13, R32, c[0x0][0x320] ;  /* 0x0000c800200d7a20 */ /* 0x000fe40000410000 */
[----:B------:R-:W-:Y:S01]  /*7800*/  FMUL.FTZ R12, R33, c[0x0][0x320] ;  /* 0x0000c800210c7a20 */ /* 0x000fe20000410000 */
[----:B------:R2:W3:Y:S01]  /*7810*/  MUFU.TANH R179, R22 ;  /* 0x0000001600b37308 */ /* 0x0004e20000002400 */
[----:B------:R-:W-:Y:S02]  /*7820*/  FMUL.FTZ R4, R34, c[0x0][0x320] ;  /* 0x0000c80022047a20 */ /* 0x000fe40000410000 */
[----:B------:R-:W-:Y:S02]  /*7830*/  FMUL.FTZ R0, R35, c[0x0][0x320] ;  /* 0x0000c80023007a20 */ /* 0x000fe40000410000 */
[----:B-1----:R-:W-:Y:S05]  /*7840*/  FMUL.FTZ R19, R30, c[0x0][0x320] ;  /* 0x0000c8001e137a20 */ /* 0x002fea0000410000 */
[----:B------:R-:W1:Y:S01]  /*7850*/  MUFU.TANH R23, R23 ;  /* 0x0000001700177308 */ /* 0x000e620000002400 */
[----:B----4-:R-:W-:Y:S02]  /*7860*/  FMUL.FTZ R20, R21, c[0x0][0x320] ;  /* 0x0000c80015147a20 */ /* 0x010fe40000410000 */
[----:B------:R-:W-:Y:S07]  /*7870*/  FMUL.FTZ R21, R27, c[0x0][0x320] ;  /* 0x0000c8001b157a20 */ /* 0x000fee0000410000 */
[----:B------:R-:W4:Y:S01]  /*7880*/  MUFU.TANH R20, R20 ;  /* 0x0000001400147308 */ /* 0x000f220000002400 */
[----:B--2---:R-:W-:Y:S09]  /*7890*/  FMUL.FTZ R22, R26, c[0x0][0x320] ;  /* 0x0000c8001a167a20 */ /* 0x004ff20000410000 */
[----:B------:R-:W2:Y:S10]  /*78a0*/  MUFU.TANH R18, R18 ;  /* 0x0000001200127308 */ /* 0x000eb40000002400 */
        /* <DEDUP_REMOVED lines=11> */
[----:B-12345:R-:W-:-:S05]  /*7960*/  @P0 BRA `(.L_x_29) ;  /* 0xffffe5a000000947 */ /* 0x03efca000383ffff */
.L_x_28:
[----:B----4-:R-:W2:Y:S01]  /*7970*/  LDL.LU R8, [R1+0x5c] ;  /* 0x00005c0001087983 */ /* 0x010ea20000300800 */
[----:B------:R-:W-:Y:S02]  /*7980*/  FMNMX.FTZ R0, R183, R133, !PT ;  /* 0x00000085b7007209 */ /* 0x000fe40007810000 */
[----:B------:R-:W-:Y:S01]  /*7990*/  ISETP.LT.AND P0, PT, RZ, UR6, PT ;  /* 0x00000006ff007c0c */ /* 0x000fe2000bf01270 */
[----:B------:R-:W3:Y:S01]  /*79a0*/  LDL.LU R24, [R1+0x48] ;  /* 0x0000480001187983 */ /* 0x000ee20000300800 */
[----:B------:R-:W-:Y:S01]  /*79b0*/  FMNMX.FTZ R0, R185, R0, !PT ;  /* 0x00000000b9007209 */ /* 0x000fe20007810000 */
[----:B------:R-:W-:Y:S02]  /*79c0*/  UIADD3 UR6, UR6, -0x1, URZ ;  /* 0xffffffff06067890 */ /* 0x000fe4000fffe03f */
[----:B------:R-:W4:Y:S01]  /*79d0*/  LDL.LU R10, [R1+0x44] ;  /* 0x00004400010a7983 */ /* 0x000f220000300800 */
[----:B------:R-:W-:Y:S03]  /*79e0*/  FMNMX.FTZ R0, R184, R0, !PT ;  /* 0x00000000b8007209 */ /* 0x000fe60007810000 */
        /* <DEDUP_REMOVED lines=19> */
[C---:B------:R-:W-:Y:S02]  /*7b20*/  FMUL.FTZ R2, R132.reuse, c[0x0][0x2d0] ;  /* 0x0000b40084027a20 */ /* 0x040fe40000410000 */
[----:B------:R-:W-:Y:S02]  /*7b30*/  FADD.FTZ R0, -R132, R133 ;  /* 0x0000008584007221 */ /* 0x000fe40000010100 */
[--C-:B------:R-:W-:Y:S02]  /*7b40*/  FFMA.FTZ R183, R183, c[0x0][0x2d0], -R2.reuse ;  /* 0x0000b400b7b77a23 */ /* 0x100fe40000010802 */
        /* <DEDUP_REMOVED lines=18> */
[----:B------:R-:W-:Y:S02]  /*7c70*/  FFMA.FTZ R11, R18, c[0x0][0x2d0], -R2 ;  /* 0x0000b400120b7a23 */ /* 0x000fe40000010802 */
[C---:B-1----:R-:W-:Y:S02]  /*7c80*/  FMUL.FTZ R32, R6.reuse, R136 ;  /* 0x0000008806207220 */ /* 0x042fe40000410000 */
[C---:B------:R-:W-:Y:S01]  /*7c90*/  FMUL.FTZ R33, R6.reuse, R137 ;  /* 0x0000008906217220 */ /* 0x040fe20000410000 */
[----:B------:R-:W1:Y:S01]  /*7ca0*/  MUFU.EX2 R7, R7 ;  /* 0x0000000700077308 */ /* 0x000e620000000800 */
[C---:B------:R-:W-:Y:S01]  /*7cb0*/  FMUL.FTZ R12, R6.reuse, R156 ;  /* 0x0000009c060c7220 */ /* 0x040fe20000410000 */
[----:B------:R-:W-:Y:S01]  /*7cc0*/  MOV R156, R25 ;  /* 0x00000019009c7202 */ /* 0x000fe20000000f00 */
[C---:B------:R-:W-:Y:S02]  /*7cd0*/  FMUL.FTZ R25, R6.reuse, R145 ;  /* 0x0000009106197220 */ /* 0x040fe40000410000 */
[C---:B------:R-:W-:Y:S01]  /*7ce0*/  FMUL.FTZ R13, R6.reuse, R157 ;  /* 0x0000009d060d7220 */ /* 0x040fe20000410000 */
[----:B------:R-:W-:Y:S01]  /*7cf0*/  MOV R157, R28 ;  /* 0x0000001c009d7202 */ /* 0x000fe20000000f00 */
[C---:B------:R-:W-:Y:S02]  /*7d00*/  FMUL.FTZ R28, R6.reuse, R140 ;  /* 0x0000008c061c7220 */ /* 0x040fe40000410000 */
[C---:B------:R-:W-:Y:S01]  /*7d10*/  FMUL.FTZ R16, R6.reuse, R152 ;  /* 0x0000009806107220 */ /* 0x040fe20000410000 */
[----:B------:R-:W1:Y:S01]  /*7d20*/  MUFU.EX2 R178, R182 ;  /* 0x000000b600b27308 */ /* 0x000e620000000800 */
[C---:B------:R-:W-:Y:S01]  /*7d30*/  FMUL.FTZ R20, R6.reuse, R148 ;  /* 0x0000009406147220 */ /* 0x040fe20000410000 */
[----:B------:R-:W-:Y:S01]  /*7d40*/  MOV R148, R11 ;  /* 0x0000000b00947202 */ /* 0x000fe20000000f00 */
        /* <DEDUP_REMOVED lines=50> */
[C---:B------:R-:W-:Y:S03]  /*8070*/  F2FP.PACK_AB R176, R5.reuse, R176 ;  /* 0x000000b005b0723e */ /* 0x040fe600000000ff */
[----:B------:R-:W-:Y:S04]  /*8080*/  FADD.FTZ R0, R5, R0 ;  /* 0x0000000005007221 */ /* 0x000fe80000010000 */
[----:B-1----:R-:W-:Y:S04]  /*8090*/  FADD.FTZ R0, R7, R0 ;  /* 0x0000000007007221 */ /* 0x002fe80000010000 */
[C---:B------:R-:W-:Y:S01]  /*80a0*/  FADD.FTZ R182, R178.reuse, R0 ;  /* 0x00000000b2b67221 */ /* 0x040fe20000010000 */
[----:B------:R-:W-:Y:S02]  /*80b0*/  FMNMX.FTZ R0, R191, R134, !PT ;  /* 0x00000086bf007209 */ /* 0x000fe40007810000 */
[----:B------:R-:W-:Y:S02]  /*80c0*/  F2FP.PACK_AB R178, R178, R7 ;  /* 0x00000007b2b2723e */ /* 0x000fe400000000ff */
[----:B---3--:R-:W-:Y:S04]  /*80d0*/  FMNMX.FTZ R0, R24, R0, !PT ;  /* 0x0000000018007209 */ /* 0x008fe80007810000 */
[----:B----4-:R-:W-:Y:S04]  /*80e0*/  FMNMX.FTZ R0, R10, R0, !PT ;  /* 0x000000000a007209 */ /* 0x010fe80007810000 */
        /* <DEDUP_REMOVED lines=31> */
[----:B------:R-:W5:Y:S01]  /*82e0*/  MUFU.EX2 R8, R8 ;  /* 0x0000000800087308 */ /* 0x000f620000000800 */
[--C-:B------:R-:W-:Y:S02]  /*82f0*/  FFMA.FTZ R19, R19, c[0x0][0x2d0], -R5.reuse ;  /* 0x0000b40013137a23 */ /* 0x100fe40000010805 */
[--C-:B------:R-:W-:Y:S02]  /*8300*/  FFMA.FTZ R18, R4, c[0x0][0x2d0], -R5.reuse ;  /* 0x0000b40004127a23 */ /* 0x100fe40000010805 */
[C---:B------:R-:W-:Y:S01]  /*8310*/  FMUL.FTZ R4, R6.reuse, R164 ;  /* 0x000000a406047220 */ /* 0x040fe20000410000 */
[----:B------:R-:W-:Y:S01]  /*8320*/  MOV R164, R15 ;  /* 0x0000000f00a47202 */ /* 0x000fe20000000f00 */
[C---:B------:R-:W-:Y:S01]  /*8330*/  FMUL.FTZ R17, R6.reuse, R153 ;  /* 0x0000009906117220 */ /* 0x040fe20000410000 */
[----:B------:R-:W-:Y:S01]  /*8340*/  MOV R153, R29 ;  /* 0x0000001d00997202 */ /* 0x000fe20000000f00 */
[----:B------:R-:W-:Y:S01]  /*8350*/  FMUL.FTZ R29, R6, R141 ;  /* 0x0000008d061d7220 */ /* 0x000fe20000410000 */
[----:B------:R-:W2:Y:S01]  /*8360*/  MUFU.EX2 R7, R7 ;  /* 0x0000000700077308 */ /* 0x000ea20000000800 */
[--C-:B------:R-:W-:Y:S02]  /*8370*/  FFMA.FTZ R189, R189, c[0x0][0x2d0], -R5.reuse ;  /* 0x0000b400bdbd7a23 */ /* 0x100fe40000010805 */
[--C-:B------:R-:W-:Y:S02]  /*8380*/  FFMA.FTZ R188, R188, c[0x0][0x2d0], -R5.reuse ;  /* 0x0000b400bcbc7a23 */ /* 0x100fe40000010805 */
[C---:B-1----:R-:W-:Y:S02]  /*8390*/  FMUL.FTZ R34, R0.reuse, R138 ;  /* 0x0000008a00227220 */ /* 0x042fe40000410000 */
[----:B------:R-:W-:Y:S02]  /*83a0*/  FMUL.FTZ R35, R0, R139 ;  /* 0x0000008b00237220 */ /* 0x000fe40000410000 */
[----:B------:R-:W1:Y:S01]  /*83b0*/  LDSM.16.MT88.4 R136, [R248+0x100] ;  /* 0x00010000f888783b */ /* 0x000e620000004200 */
[----:B------:R-:W3:Y:S01]  /*83c0*/  MUFU.EX2 R179, R133 ;  /* 0x0000008500b37308 */ /* 0x000ee20000000800 */
[--C-:B------:R-:W-:Y:S02]  /*83d0*/  FFMA.FTZ R187, R187, c[0x0][0x2d0], -R5.reuse ;  /* 0x0000b400bbbb7a23 */ /* 0x100fe40000010805 */
[--C-:B------:R-:W-:Y:S02]  /*83e0*/  FFMA.FTZ R186, R186, c[0x0][0x2d0], -R5.reuse ;  /* 0x0000b400baba7a23 */ /* 0x100fe40000010805 */
[----:B-----5:R-:W-:Y:S02]  /*83f0*/  FFMA.FTZ R3, R0, R9, R8 ;  /* 0x0000000900037223 */ /* 0x020fe40000010008 */
[C---:B------:R-:W-:Y:S01]  /*8400*/  FMUL.FTZ R9, R6.reuse, R161 ;  /* 0x000000a106097220 */ /* 0x040fe20000410000 */
[----:B------:R-:W-:Y:S01]  /*8410*/  MOV R161, R19 ;  /* 0x0000001300a17202 */ /* 0x000fe20000000f00 */
[----:B------:R-:W-:Y:S01]  /*8420*/  FFMA.FTZ R14, R21, c[0x0][0x2d0], -R5 ;  /* 0x0000b400150e7a23 */ /* 0x000fe20000010805 */
[----:B------:R-:W4:Y:S01]  /*8430*/  MUFU.EX2 R190, R190 ;  /* 0x000000be00be7308 */ /* 0x000f220000000800 */
[C---:B------:R-:W-:Y:S01]  /*8440*/  FMUL.FTZ R5, R6.reuse, R165 ;  /* 0x000000a506057220 */ /* 0x040fe20000410000 */
[----:B------:R-:W-:Y:S01]  /*8450*/  MOV R165, R18 ;  /* 0x0000001200a57202 */ /* 0x000fe20000000f00 */
[C---:B------:R-:W-:Y:S01]  /*8460*/  FMUL.FTZ R21, R6.reuse, R149 ;  /* 0x0000009506157220 */ /* 0x040fe20000410000 */
[C---:B--2---:R-:W-:Y:S01]  /*8470*/  F2FP.PACK_AB R177, R7.reuse, R8 ;  /* 0x0000000807b1723e */ /* 0x044fe200000000ff */
[----:B------:R-:W-:Y:S01]  /*8480*/  FADD.FTZ R3, R7, R3 ;  /* 0x0000000307037221 */ /* 0x000fe20000010000 */
[----:B------:R-:W-:Y:S01]  /*8490*/  MOV R149, R31 ;  /* 0x0000001f00957202 */ /* 0x000fe20000000f00 */
[C---:B------:R-:W-:Y:S01]  /*84a0*/  FMUL.FTZ R8, R6.reuse, R160 ;  /* 0x000000a006087220 */ /* 0x040fe20000410000 */
[----:B------:R-:W-:Y:S01]  /*84b0*/  MOV R160, R24 ;  /* 0x0000001800a07202 */ /* 0x000fe20000000f00 */
[----:B------:R-:W-:Y:S01]  /*84c0*/  FMUL.FTZ R24, R6, R144 ;  /* 0x0000009006187220 */ /* 0x000fe20000410000 */
[----:B------:R-:W-:Y:S01]  /*84d0*/  MUFU.EX2 R191, R191 ;  /* 0x000000bf00bf7308 */ /* 0x000fe20000000800 */
[C---:B------:R-:W-:Y:S01]  /*84e0*/  FMUL.FTZ R6, R0.reuse, R166 ;  /* 0x000000a600067220 */ /* 0x040fe20000410000 */
[----:B------:R-:W-:Y:S01]  /*84f0*/  MOV R166, R14 ;  /* 0x0000000e00a67202 */ /* 0x000fe20000000f00 */
[C---:B------:R-:W-:Y:S01]  /*8500*/  FMUL.FTZ R7, R0.reuse, R167 ;  /* 0x000000a700077220 */ /* 0x040fe20000410000 */
[----:B------:R-:W-:Y:S01]  /*8510*/  MOV R167, R10 ;  /* 0x0000000a00a77202 */ /* 0x000fe20000000f00 */
[----:B---3--:R-:W-:Y:S02]  /*8520*/  FADD.FTZ R152, R179, R3 ;  /* 0x00000003b3987221 */ /* 0x008fe40000010000 */
[C---:B------:R-:W-:Y:S01]  /*8530*/  FMUL.FTZ R10, R0.reuse, R162 ;  /* 0x000000a2000a7220 */ /* 0x040fe20000410000 */
[----:B------:R-:W-:Y:S01]  /*8540*/  MOV R162, R30 ;  /* 0x0000001e00a27202 */ /* 0x000fe20000000f00 */
[C---:B------:R-:W-:Y:S01]  /*8550*/  FMUL.FTZ R11, R0.reuse, R163 ;  /* 0x000000a3000b7220 */ /* 0x040fe20000410000 */
[----:B------:R-:W-:Y:S01]  /*8560*/  MOV R163, R27 ;  /* 0x0000001b00a37202 */ /* 0x000fe20000000f00 */
[C---:B------:R-:W-:Y:S01]  /*8570*/  FMUL.FTZ R14, R0.reuse, R158 ;  /* 0x0000009e000e7220 */ /* 0x040fe20000410000 */
[----:B------:R-:W-:Y:S01]  /*8580*/  MOV R158, R26 ;  /* 0x0000001a009e7202 */ /* 0x000fe20000000f00 */
[----:B------:R-:W-:Y:S01]  /*8590*/  FMUL.FTZ R15, R0, R159 ;  /* 0x0000009f000f7220 */ /* 0x000fe20000410000 */
[----:B----4-:R-:W-:Y:S01]  /*85a0*/  F2FP.PACK_AB R179, R190, R179 ;  /* 0x000000b3beb3723e */ /* 0x010fe200000000ff */
[C---:B------:R-:W-:Y:S01]  /*85b0*/  FMUL.FTZ R18, R0.reuse, R154 ;  /* 0x0000009a00127220 */ /* 0x040fe20000410000 */
[----:B------:R-:W-:Y:S01]  /*85c0*/  MUFU.EX2 R144, R181 ;  /* 0x000000b500907308 */ /* 0x000fe20000000800 */
[C---:B------:R-:W-:Y:S02]  /*85d0*/  FMUL.FTZ R19, R0.reuse, R155 ;  /* 0x0000009b00137220 */ /* 0x040fe40000410000 */
[C---:B------:R-:W-:Y:S02]  /*85e0*/  FMUL.FTZ R22, R0.reuse, R150 ;  /* 0x0000009600167220 */ /* 0x040fe40000410000 */
[C---:B-1----:R-:W-:Y:S05]  /*85f0*/  HMMA.16816.F32 R4, R176.reuse, R136, R4 ;  /* 0x00000088b004723c */ /* 0x042fea0000001804 */
[C---:B------:R-:W-:Y:S01]  /*8600*/  FMUL.FTZ R23, R0.reuse, R151 ;  /* 0x0000009700177220 */ /* 0x040fe20000410000 */
[----:B------:R-:W-:Y:S01]  /*8610*/  MUFU.EX2 R181, R161 ;  /* 0x000000a100b57308 */ /* 0x000fe20000000800 */
[C---:B------:R-:W-:Y:S01]  /*8620*/  FMUL.FTZ R26, R0.reuse, R146 ;  /* 0x00000092001a7220 */ /* 0x040fe20000410000 */
[C---:B------:R-:W-:Y:S01]  /*8630*/  HMMA.16816.F32 R8, R176.reuse, R138, R8 ;  /* 0x0000008ab008723c */ /* 0x040fe20000001808 */
[----:B------:R-:W1:Y:S03]  /*8640*/  LDSM.16.MT88.4 R136, [R249+0x100] ;  /* 0x00010000f988783b */ /* 0x000e660000004200 */
[C---:B------:R-:W-:Y:S02]  /*8650*/  FMUL.FTZ R27, R0.reuse, R147 ;  /* 0x00000093001b7220 */ /* 0x040fe40000410000 */
[C---:B------:R-:W-:Y:S02]  /*8660*/  FMUL.FTZ R30, R0.reuse, R142 ;  /* 0x0000008e001e7220 */ /* 0x040fe40000410000 */
[C---:B------:R-:W-:Y:S01]  /*8670*/  FMUL.FTZ R31, R0.reuse, R143 ;  /* 0x0000008f001f7220 */ /* 0x040fe20000410000 */
[----:B------:R-:W-:Y:S01]  /*8680*/  MUFU.EX2 R180, R160 ;  /* 0x000000a000b47308 */ /* 0x000fe20000000800 */
[----:B------:R-:W-:Y:S02]  /*8690*/  LDSM.16.MT88.4 R140, [R248+0x900] ;  /* 0x00090000f88c783b */ /* 0x000fe40000004200 */
        /* <DEDUP_REMOVED lines=17> */
[C---:B------:R-:W-:Y:S01]  /*87b0*/  FMUL.FTZ R66, R0.reuse, R66 ;  /* 0x0000004200427220 */ /* 0x040fe20000410000 */
[C---:B-1----:R-:W-:Y:S03]  /*87c0*/  HMMA.16816.F32 R12, R176.reuse, R136, R12 ;  /* 0x00000088b00c723c */ /* 0x042fe6000000180c */
[C---:B------:R-:W-:Y:S02]  /*87d0*/  FMUL.FTZ R67, R0.reuse, R67 ;  /* 0x0000004300437220 */ /* 0x040fe40000410000 */
[C---:B------:R-:W-:Y:S02]  /*87e0*/  FMUL.FTZ R70, R0.reuse, R70 ;  /* 0x0000004600467220 */ /* 0x040fe40000410000 */
[C---:B------:R-:W-:Y:S01]  /*87f0*/  FMUL.FTZ R71, R0.reuse, R71 ;  /* 0x0000004700477220 */ /* 0x040fe20000410000 */
[C---:B------:R-:W-:Y:S01]  /*8800*/  HMMA.16816.F32 R16, R176.reuse, R138, R16 ;  /* 0x0000008ab010723c */ /* 0x040fe20000001810 */
[----:B------:R-:W1:Y:S01]  /*8810*/  LDSM.16.MT88.4 R136, [R252+0x100] ;  /* 0x00010000fc88783b */ /* 0x000e620000004200 */
[----:B------:R-:W2:Y:S02]  /*8820*/  MUFU.EX2 R133, R185 ;  /* 0x000000b900857308 */ /* 0x000ea40000000800 */
[C---:B------:R-:W-:Y:S02]  /*8830*/  FMUL.FTZ R74, R0.reuse, R74 ;  /* 0x0000004a004a7220 */ /* 0x040fe40000410000 */
[C---:B------:R-:W-:Y:S02]  /*8840*/  FMUL.FTZ R75, R0.reuse, R75 ;  /* 0x0000004b004b7220 */ /* 0x040fe40000410000 */
[C---:B------:R-:W-:Y:S04]  /*8850*/  FMUL.FTZ R78, R0.reuse, R78 ;  /* 0x0000004e004e7220 */ /* 0x040fe80000410000 */
        /* <DEDUP_REMOVED lines=17> */
[C---:B------:R-:W-:Y:S01]  /*8970*/  FMUL.FTZ R107, R0.reuse, R107 ;  /* 0x0000006b006b7220 */ /* 0x040fe20000410000 */
[C---:B-1----:R-:W-:Y:S02]  /*8980*/  HMMA.16816.F32 R20, R176.reuse, R136, R20 ;  /* 0x00000088b014723c */ /* 0x042fe40000001814 */
[----:B------:R-:W1:Y:S01]  /*8990*/  MUFU.EX2 R186, R186 ;  /* 0x000000ba00ba7308 */ /* 0x000e620000000800 */
[C---:B------:R-:W-:Y:S02]  /*89a0*/  FMUL.FTZ R110, R0.reuse, R110 ;  /* 0x0000006e006e7220 */ /* 0x040fe40000410000 */
[C---:B------:R-:W-:Y:S02]  /*89b0*/  FMUL.FTZ R111, R0.reuse, R111 ;  /* 0x0000006f006f7220 */ /* 0x040fe40000410000 */
[C---:B------:R-:W-:Y:S01]  /*89c0*/  FMUL.FTZ R114, R0.reuse, R114 ;  /* 0x0000007200727220 */ /* 0x040fe20000410000 */
[C---:B------:R-:W-:Y:S01]  /*89d0*/  HMMA.16816.F32 R24, R176.reuse, R138, R24 ;  /* 0x0000008ab018723c */ /* 0x040fe20000001818 */
[----:B------:R-:W4:Y:S03]  /*89e0*/  LDSM.16.MT88.4 R136, [R251+0x100] ;  /* 0x00010000fb88783b */ /* 0x000f260000004200 */
[C---:B------:R-:W-:Y:S02]  /*89f0*/  FMUL.FTZ R115, R0.reuse, R115 ;  /* 0x0000007300737220 */ /* 0x040fe40000410000 */
[C---:B------:R-:W-:Y:S02]  /*8a00*/  FMUL.FTZ R118, R0.reuse, R118 ;  /* 0x0000007600767220 */ /* 0x040fe40000410000 */
[C---:B------:R-:W-:Y:S04]  /*8a10*/  FMUL.FTZ R119, R0.reuse, R119 ;  /* 0x0000007700777220 */ /* 0x040fe80000410000 */
[C---:B------:R-:W-:Y:S02]  /*8a20*/  FMUL.FTZ R122, R0.reuse, R122 ;  /* 0x0000007a007a7220 */ /* 0x040fe40000410000 */
[C---:B------:R-:W-:Y:S02]  /*8a30*/  FMUL.FTZ R123, R0.reuse, R123 ;  /* 0x0000007b007b7220 */ /* 0x040fe40000410000 */
[C---:B------:R-:W-:Y:S02]  /*8a40*/  FMUL.FTZ R126, R0.reuse, R126 ;  /* 0x0000007e007e7220 */ /* 0x040fe40000410000 */
[C---:B------:R-:W-:Y:S02]  /*8a50*/  FMUL.FTZ R127, R0.reuse, R127 ;  /* 0x0000007f007f7220 */ /* 0x040fe40000410000 */
[C---:B------:R-:W-:Y:S02]  /*8a60*/  FMUL.FTZ R130, R0.reuse, R130 ;  /* 0x0000008200827220 */ /* 0x040fe40000410000 */
[----:B------:R-:W-:Y:S02]  /*8a70*/  FMUL.FTZ R131, R0, R131 ;  /* 0x0000008300837220 */ /* 0x000fe40000410000 */
[----:B--2---:R-:W-:Y:S02]  /*8a80*/  FADD.FTZ R0, R133, R182 ;  /* 0x000000b685007221 */ /* 0x004fe40000010000 */
[----:B------:R2:W-:Y:S02]  /*8a90*/  MUFU.EX2 R182, R166 ;  /* 0x000000a600b67308 */ /* 0x0005e40000000800 */
[C---:B------:R-:W-:Y:S04]  /*8aa0*/  FADD.FTZ R0, R3.reuse, R0 ;  /* 0x0000000003007221 */ /* 0x040fe80000010000 */
[----:B------:R-:W-:Y:S04]  /*8ab0*/  FADD.FTZ R0, R144, R0 ;  /* 0x0000000090007221 */ /* 0x000fe80000010000 */
[----:B------:R-:W-:Y:S01]  /*8ac0*/  FADD.FTZ R0, R134, R0 ;  /* 0x0000000086007221 */ /* 0x000fe20000010000 */
[C---:B----4-:R-:W-:Y:S08]  /*8ad0*/  HMMA.16816.F32 R28, R176.reuse, R136, R28 ;  /* 0x00000088b01c723c */ /* 0x050ff0000000181c */
[C---:B------:R-:W-:Y:S01]  /*8ae0*/  HMMA.16816.F32 R32, R176.reuse, R138, R32 ;  /* 0x0000008ab020723c */ /* 0x040fe20000001820 */
[----:B------:R-:W4:Y:S03]  /*8af0*/  LDSM.16.MT88.4 R136, [R248+0x2100] ;  /* 0x00210000f888783b */ /* 0x000f260000004200 */
[----:B--2---:R-:W-:Y:S04]  /*8b00*/  MOV R166, R149 ;  /* 0x0000009500a67202 */ /* 0x004fe80000000f00 */
[C---:B----4-:R-:W-:Y:S08]  /*8b10*/  HMMA.16816.F32 R36, R176.reuse, R136, R36 ;  /* 0x00000088b024723c */ /* 0x050ff00000001824 */
[C---:B------:R-:W-:Y:S01]  /*8b20*/  HMMA.16816.F32 R40, R176.reuse, R138, R40 ;  /* 0x0000008ab028723c */ /* 0x040fe20000001828 */
[----:B------:R-:W2:Y:S07]  /*8b30*/  LDSM.16.MT88.4 R136, [R249+0x2100] ;  /* 0x00210000f988783b */ /* 0x000eae0000004200 */
[C---:B--2---:R-:W-:Y:S08]  /*8b40*/  HMMA.16816.F32 R44, R176.reuse, R136, R44 ;  /* 0x00000088b02c723c */ /* 0x044ff0000000182c */
        /* <DEDUP_REMOVED lines=29> */
[C---:B--2---:R-:W-:Y:S07]  /*8d20*/  HMMA.16816.F32 R124, R176.reuse, R136, R124 ;  /* 0x00000088b07c723c */ /* 0x044fee000000187c */
[----:B------:R-:W-:Y:S01]  /*8d30*/  F2FP.PACK_AB R136, R3, R133 ;  /* 0x000000850388723e */ /* 0x000fe200000000ff */
[----:B------:R-:W-:Y:S01]  /*8d40*/  HMMA.16816.F32 R128, R176, R138, R128 ;  /* 0x0000008ab080723c */ /* 0x000fe20000001880 */
[----:B------:R-:W-:Y:S03]  /*8d50*/  MUFU.EX2 R3, R163 ;  /* 0x000000a300037308 */ /* 0x000fe60000000800 */
[----:B---3--:R-:W-:Y:S03]  /*8d60*/  F2FP.PACK_AB R137, R188, R189 ;  /* 0x000000bdbc89723e */ /* 0x008fe600000000ff */
[----:B------:R-:W-:Y:S02]  /*8d70*/  F2FP.PACK_AB R138, R134, R144 ;  /* 0x00000090868a723e */ /* 0x000fe400000000ff */
[----:B------:R-:W2:Y:S02]  /*8d80*/  LDSM.16.MT88.4 R144, [R249+0x900] ;  /* 0x00090000f990783b */ /* 0x000ea40000004200 */
[----:B------:R3:W-:Y:S01]  /*8d90*/  MUFU.EX2 R134, R162 ;  /* 0x000000a200867308 */ /* 0x0007e20000000800 */
[----:B-1----:R-:W-:Y:S02]  /*8da0*/  F2FP.PACK_AB R139, R186, R187 ;  /* 0x000000bbba8b723e */ /* 0x002fe400000000ff */
[----:B------:R-:W-:Y:S05]  /*8db0*/  F2FP.PACK_AB R177, R180, R181 ;  /* 0x000000b5b4b1723e */ /* 0x000fea00000000ff */
[C---:B------:R-:W-:Y:S02]  /*8dc0*/  HMMA.16816.F32 R4, R136.reuse, R140, R4 ;  /* 0x0000008c8804723c */ /* 0x040fe40000001804 */
[----:B------:R-:W-:Y:S06]  /*8dd0*/  MUFU.EX2 R176, R153 ;  /* 0x0000009900b07308 */ /* 0x000fec0000000800 */
[C---:B------:R-:W-:Y:S01]  /*8de0*/  HMMA.16816.F32 R8, R136.reuse, R142, R8 ;  /* 0x0000008e8808723c */ /* 0x040fe20000001808 */
[----:B------:R-:W1:Y:S03]  /*8df0*/  LDSM.16.MT88.4 R140, [R252+0x900] ;  /* 0x00090000fc8c783b */ /* 0x000e660000004200 */
[----:B------:R-:W4:Y:S05]  /*8e00*/  MUFU.EX2 R133, R158 ;  /* 0x0000009e00857308 */ /* 0x000f2a0000000800 */
[----:B---3--:R-:W-:Y:S05]  /*8e10*/  LDSM.16.MT88.4 R160, [R248+0x1900] ;  /* 0x00190000f8a0783b */ /* 0x008fea0000004200 */
[----:B------:R-:W-:Y:S01]  /*8e20*/  MUFU.EX2 R178, R156 ;  /* 0x0000009c00b27308 */ /* 0x000fe20000000800 */
[C---:B--2---:R-:W-:Y:S03]  /*8e30*/  HMMA.16816.F32 R12, R136.reuse, R144, R12 ;  /* 0x00000090880c723c */ /* 0x044fe6000000180c */
[----:B----4-:R-:W-:Y:S05]  /*8e40*/  FADD.FTZ R0, R133, R0 ;  /* 0x0000000085007221 */ /* 0x010fea0000010000 */
[C---:B------:R-:W-:Y:S01]  /*8e50*/  HMMA.16816.F32 R16, R136.reuse, R146, R16 ;  /* 0x000000928810723c */ /* 0x040fe20000001810 */
[----:B------:R-:W2:Y:S03]  /*8e60*/  LDSM.16.MT88.4 R144, [R251+0x900] ;  /* 0x00090000fb90783b */ /* 0x000ea60000004200 */
[C---:B------:R-:W-:Y:S04]  /*8e70*/  FADD.FTZ R0, R3.reuse, R0 ;  /* 0x0000000003007221 */ /* 0x040fe80000010000 */
[----:B------:R-:W-:Y:S01]  /*8e80*/  FADD.FTZ R0, R148, R0 ;  /* 0x0000000094007221 */ /* 0x000fe20000010000 */
[C---:B-1----:R-:W-:Y:S03]  /*8e90*/  HMMA.16816.F32 R20, R136.reuse, R140, R20 ;  /* 0x0000008c8814723c */ /* 0x042fe60000001814 */
[C---:B------:R-:W-:Y:S05]  /*8ea0*/  FADD.FTZ R0, R134.reuse, R0 ;  /* 0x0000000086007221 */ /* 0x040fea0000010000 */
        /* <DEDUP_REMOVED lines=39> */
[----:B------:R-:W-:Y:S01]  /*9120*/  HMMA.16816.F32 R128, R136, R146, R128 ;  /* 0x000000928880723c */ /* 0x000fe20000001880 */
[----:B------:R-:W2:Y:S06]  /*9130*/  LDSM.16.MT88.4 R144, [R249+0x1100] ;  /* 0x00110000f990783b */ /* 0x000eac0000004200 */
[----:B------:R-:W-:Y:S02]  /*9140*/  F2FP.PACK_AB R138, R134, R148 ;  /* 0x00000094868a723e */ /* 0x000fe400000000ff */
[----:B------:R-:W3:Y:S01]  /*9150*/  LDSM.16.MT88.4 R148, [R252+0x1100] ;  /* 0x00110000fc94783b */ /* 0x000ee20000004200 */
[----:B------:R-:W4:Y:S02]  /*9160*/  MUFU.EX2 R134, R166 ;  /* 0x000000a600867308 */ /* 0x000f240000000800 */
[----:B------:R-:W-:Y:S02]  /*9170*/  F2FP.PACK_AB R136, R3, R133 ;  /* 0x000000850388723e */ /* 0x000fe400000000ff */
[----:B------:R-:W-:Y:S02]  /*9180*/  F2FP.PACK_AB R137, R184, R191 ;  /* 0x000000bfb889723e */ /* 0x000fe400000000ff */
[----:B------:R-:W-:Y:S04]  /*9190*/  F2FP.PACK_AB R139, R182, R183 ;  /* 0x000000b7b68b723e */ /* 0x000fe800000000ff */
[----:B------:R-:W5:Y:S03]  /*91a0*/  MUFU.EX2 R133, R157 ;  /* 0x0000009d00857308 */ /* 0x000f660000000800 */
[C---:B-1----:R-:W-:Y:S08]  /*91b0*/  HMMA.16816.F32 R4, R136.reuse, R140, R4 ;  /* 0x0000008c8804723c */ /* 0x042ff00000001804 */
[C---:B------:R-:W-:Y:S01]  /*91c0*/  HMMA.16816.F32 R8, R136.reuse, R142, R8 ;  /* 0x0000008e8808723c */ /* 0x040fe20000001808 */
[----:B------:R-:W1:Y:S03]  /*91d0*/  LDSM.16.MT88.4 R140, [R251+0x1100] ;  /* 0x00110000fb8c783b */ /* 0x000e660000004200 */
[----:B----4-:R-:W-:Y:S04]  /*91e0*/  FADD.FTZ R0, R134, R0 ;  /* 0x0000000086007221 */ /* 0x010fe80000010000 */
[C---:B------:R-:W-:Y:S01]  /*91f0*/  FADD.FTZ R0, R176.reuse, R0 ;  /* 0x00000000b0007221 */ /* 0x040fe20000010000 */
[----:B------:R-:W-:Y:S01]  /*9200*/  F2FP.PACK_AB R176, R176, R134 ;  /* 0x00000086b0b0723e */ /* 0x000fe200000000ff */
[C---:B--2---:R-:W-:Y:S03]  /*9210*/  HMMA.16816.F32 R12, R136.reuse, R144, R12 ;  /* 0x00000090880c723c */ /* 0x044fe6000000180c */
[----:B-----5:R-:W-:Y:S01]  /*9220*/  FADD.FTZ R3, R133, R0 ;  /* 0x0000000085037221 */ /* 0x020fe20000010000 */
[----:B------:R-:W-:Y:S01]  /*9230*/  MOV R134, R2 ;  /* 0x0000000200867202 */ /* 0x000fe20000000f00 */
[----:B------:R-:W-:Y:S02]  /*9240*/  FADD.FTZ R0, R190, R152 ;  /* 0x00000098be007221 */ /* 0x000fe40000010000 */
[----:B------:R-:W-:Y:S01]  /*9250*/  LDSM.16.MT88.4 R152, [R249+0x1900] ;  /* 0x00190000f998783b */ /* 0x000fe20000004200 */
[C---:B------:R-:W-:Y:S04]  /*9260*/  HMMA.16816.F32 R16, R136.reuse, R146, R16 ;  /* 0x000000928810723c */ /* 0x040fe80000001810 */
[C---:B------:R-:W-:Y:S01]  /*9270*/  FADD.FTZ R3, R178.reuse, R3 ;  /* 0x00000003b2037221 */ /* 0x040fe20000010000 */
[----:B------:R-:W-:Y:S01]  /*9280*/  F2FP.PACK_AB R178, R178, R133 ;  /* 0x00000085b2b2723e */ /* 0x000fe200000000ff */
[----:B------:R-:W-:Y:S01]  /*9290*/  FADD.FTZ R0, R189, R0 ;  /* 0x00000000bd007221 */ /* 0x000fe20000010000 */
[----:B------:R-:W2:Y:S01]  /*92a0*/  LDSM.16.MT88.4 R144, [R248+0x3100] ;  /* 0x00310000f890783b */ /* 0x000ea20000004200 */
[C---:B---3--:R-:W-:Y:S01]  /*92b0*/  HMMA.16816.F32 R20, R136.reuse, R148, R20 ;  /* 0x000000948814723c */ /* 0x048fe20000001814 */
[----:B------:R-:W-:Y:S03]  /*92c0*/  MUFU.EX2 R133, R165 ;  /* 0x000000a500857308 */ /* 0x000fe60000000800 */
[----:B------:R-:W-:Y:S03]  /*92d0*/  FADD.FTZ R0, R188, R0 ;  /* 0x00000000bc007221 */ /* 0x000fe60000010000 */
[----:B------:R3:W-:Y:S01]  /*92e0*/  STL [R1+0x5c], R3 ;  /* 0x00005c0301007387 */ /* 0x0007e20000100800 */
[C---:B------:R-:W-:Y:S03]  /*92f0*/  HMMA.16816.F32 R24, R136.reuse, R150, R24 ;  /* 0x000000968818723c */ /* 0x040fe60000001818 */
[----:B------:R-:W4:Y:S01]  /*9300*/  LDSM.16.MT88.4 R148, [R249+0x3100] ;  /* 0x00310000f994783b */ /* 0x000f220000004200 */
[----:B------:R-:W-:Y:S04]  /*9310*/  FADD.FTZ R0, R187, R0 ;  /* 0x00000000bb007221 */ /* 0x000fe80000010000 */
[C---:B-1----:R-:W-:Y:S04]  /*9320*/  HMMA.16816.F32 R28, R136.reuse, R140, R28 ;  /* 0x0000008c881c723c */ /* 0x042fe8000000181c */
[----:B------:R-:W-:Y:S04]  /*9330*/  FADD.FTZ R0, R186, R0 ;  /* 0x00000000ba007221 */ /* 0x000fe80000010000 */
[C---:B------:R-:W-:Y:S01]  /*9340*/  HMMA.16816.F32 R32, R136.reuse, R142, R32 ;  /* 0x0000008e8820723c */ /* 0x040fe20000001820 */
[----:B------:R-:W1:Y:S03]  /*9350*/  LDSM.16.MT88.4 R140, [R252+0x3100] ;  /* 0x00310000fc8c783b */ /* 0x000e660000004200 */
[----:B------:R-:W-:Y:S01]  /*9360*/  FADD.FTZ R0, R191, R0 ;  /* 0x00000000bf007221 */ /* 0x000fe20000010000 */
[----:B---3--:R-:W3:Y:S03]  /*9370*/  MUFU.EX2 R3, R164 ;  /* 0x000000a400037308 */ /* 0x008ee60000000800 */
[----:B------:R-:W-:Y:S04]  /*9380*/  FADD.FTZ R0, R184, R0 ;  /* 0x00000000b8007221 */ /* 0x000fe80000010000 */
[----:B------:R-:W-:Y:S01]  /*9390*/  FADD.FTZ R0, R183, R0 ;  /* 0x00000000b7007221 */ /* 0x000fe20000010000 */
[C---:B--2---:R-:W-:Y:S03]  /*93a0*/  HMMA.16816.F32 R36, R136.reuse, R144, R36 ;  /* 0x000000908824723c */ /* 0x044fe60000001824 */
[----:B------:R-:W-:Y:S04]  /*93b0*/  FADD.FTZ R0, R182, R0 ;  /* 0x00000000b6007221 */ /* 0x000fe80000010000 */
[----:B------:R-:W-:Y:S01]  /*93c0*/  FADD.FTZ R0, R181, R0 ;  /* 0x00000000b5007221 */ /* 0x000fe20000010000 */
[C---:B------:R-:W-:Y:S01]  /*93d0*/  HMMA.16816.F32 R40, R136.reuse, R146, R40 ;  /* 0x000000928828723c */ /* 0x040fe20000001828 */
[----:B------:R-:W2:Y:S03]  /*93e0*/  LDSM.16.MT88.4 R144, [R251+0x3100] ;  /* 0x00310000fb90783b */ /* 0x000ea60000004200 */
[----:B------:R-:W-:Y:S04]  /*93f0*/  FADD.FTZ R0, R180, R0 ;  /* 0x00000000b4007221 */ /* 0x000fe80000010000 */
[C---:B----4-:R-:W-:Y:S04]  /*9400*/  HMMA.16816.F32 R44, R136.reuse, R148, R44 ;  /* 0x00000094882c723c */ /* 0x050fe8000000182c */
[----:B---3--:R-:W-:Y:S01]  /*9410*/  F2FP.PACK_AB R179, R3, R133 ;  /* 0x0000008503b3723e */ /* 0x008fe200000000ff */
[----:B------:R-:W-:Y:S01]  /*9420*/  FADD.FTZ R0, R133, R0 ;  /* 0x0000000085007221 */ /* 0x000fe20000010000 */
[----:B------:R-:W-:Y:S02]  /*9430*/  MOV R133, R132 ;  /* 0x0000008400857202 */ /* 0x000fe40000000f00 */
[C---:B------:R-:W-:Y:S01]  /*9440*/  HMMA.16816.F32 R48, R136.reuse, R150, R48 ;  /* 0x000000968830723c */ /* 0x040fe20000001830 */
[----:B------:R-:W3:Y:S03]  /*9450*/  LDSM.16.MT88.4 R148, [R248+0x5100] ;  /* 0x00510000f894783b */ /* 0x000ee60000004200 */
[----:B------:R-:W-:Y:S04]  /*9460*/  FADD.FTZ R0, R3, R0 ;  /* 0x0000000003007221 */ /* 0x000fe80000010000 */
        /* <DEDUP_REMOVED lines=26> */
[C---:B------:R-:W-:Y:S08]  /*9610*/  HMMA.16816.F32 R120, R136.reuse, R150, R120 ;  /* 0x000000968878723c */ /* 0x040ff00000001878 */
[C---:B-1----:R-:W-:Y:S08]  /*9620*/  HMMA.16816.F32 R124, R136.reuse, R140, R124 ;  /* 0x0000008c887c723c */ /* 0x042ff0000000187c */
[----:B------:R-:W-:Y:S01]  /*9630*/  HMMA.16816.F32 R128, R136, R142, R128 ;  /* 0x0000008e8880723c */ /* 0x000fe20000001880 */
[----:B------:R-:W1:Y:S07]  /*9640*/  LDSM.16.MT88.4 R136, [R251+0x1900] ;  /* 0x00190000fb88783b */ /* 0x000e6e0000004200 */
        /* <DEDUP_REMOVED lines=8> */
[C---:B--2---:R-:W-:Y:S08]  /*96d0*/  HMMA.16816.F32 R148, R176.reuse, R144, R20 ;  /* 0x00000090b094723c */ /* 0x044ff00000001814 */
[C---:B------:R-:W-:Y:S08]  /*96e0*/  HMMA.16816.F32 R144, R176.reuse, R146, R24 ;  /* 0x00000092b090723c */ /* 0x040ff00000001818 */
[C---:B-1----:R-:W-:Y:S08]  /*96f0*/  HMMA.16816.F32 R140, R176.reuse, R136, R28 ;  /* 0x00000088b08c723c */ /* 0x042ff0000000181c */
        /* <DEDUP_REMOVED lines=34> */
.L_x_26:
[----:B------:R-:W2:Y:S04]  /*9920*/  LDL.LU R5, [R1+0x5c] ;  /* 0x00005c0001057983 */ /* 0x000ea80000300800 */
[----:B------:R-:W3:Y:S01]  /*9930*/  LDL.LU R3, [R1+0x80] ;  /* 0x0000800001037983 */ /* 0x000ee20000300800 */
[----:B------:R-:W-:-:S03]  /*9940*/  PLOP3.LUT P2, PT, PT, PT, PT, 0x8, 0x0 ;  /* 0x000000000000781c */ /* 0x000fc60003f4e170 */
[----:B--2---:R-:W1:Y:S04]  /*9950*/  SHFL.BFLY PT, R0, R5, 0x2, 0x1f ;  /* 0x0c401f0005007f89 */ /* 0x004e6800000e0000 */
[----:B---3--:R-:W2:Y:S01]  /*9960*/  SHFL.BFLY PT, R4, R3, 0x2, 0x1f ;  /* 0x0c401f0003047f89 */ /* 0x008ea200000e0000 */
[----:B-1----:R-:W-:Y:S02]  /*9970*/  FADD.FTZ R0, R0, R5 ;  /* 0x0000000500007221 */ /* 0x002fe40000010000 */
[----:B--2---:R-:W-:-:S03]  /*9980*/  FADD.FTZ R4, R4, R3 ;  /* 0x0000000304047221 */ /* 0x004fc60000010000 */
[----:B------:R-:W1:Y:S01]  /*9990*/  SHFL.BFLY PT, R6, R0, 0x1, 0x1f ;  /* 0x0c201f0000067f89 */ /* 0x000e6200000e0000 */
[----:B------:R-:W-:-:S03]  /*99a0*/  MOV R3, RZ ;  /* 0x000000ff00037202 */ /* 0x000fc60000000f00 */
[----:B------:R-:W2:Y:S01]  /*99b0*/  SHFL.BFLY PT, R5, R4, 0x1, 0x1f ;  /* 0x0c201f0004057f89 */ /* 0x000ea200000e0000 */
[----:B-1----:R-:W-:Y:S01]  /*99c0*/  FADD.FTZ R6, R0, R6 ;  /* 0x0000000600067221 */ /* 0x002fe20000010000 */
[----:B------:R-:W-:Y:S01]  /*99d0*/  MOV R0, RZ ;  /* 0x000000ff00007202 */ /* 0x000fe20000000f00 */
[----:B--2---:R-:W-:-:S03]  /*99e0*/  FADD.FTZ R4, R5, R4 ;  /* 0x0000000405047221 */ /* 0x004fc60000010000 */
[----:B------:R-:W-:Y:S02]  /*99f0*/  FSETP.NE.FTZ.AND P1, PT, R6, RZ, PT ;  /* 0x000000ff0600720b */ /* 0x000fe40003f35000 */
[----:B------:R-:W-:-:S11]  /*9a00*/  FSETP.NE.FTZ.AND P0, PT, R4, RZ, PT ;  /* 0x000000ff0400720b */ /* 0x000fd60003f15000 */
[----:B------:R-:W1:Y:S08]  /*9a10*/  @P1 MUFU.RCP R3, R6 ;  /* 0x0000000600031308 */ /* 0x000e700000001000 */
[----:B------:R-:W2:Y:S08]  /*9a20*/  @P1 MUFU.LG2 R6, R6 ;  /* 0x0000000600061308 */ /* 0x000eb00000000c00 */
[----:B------:R-:W3:Y:S01]  /*9a30*/  @P0 MUFU.LG2 R7, R4 ;  /* 0x0000000400070308 */ /* 0x000ee20000000c00 */
[----:B-1----:R-:W-:-:S02]  /*9a40*/  FMUL.FTZ R12, R3, R36 ;  /* 0x00000024030c7220 */ /* 0x002fc40000410000 */
[C---:B------:R-:W-:Y:S02]  /*9a50*/  FMUL.FTZ R164, R3.reuse, R164 ;  /* 0x000000a403a47220 */ /* 0x040fe40000410000 */
[C---:B------:R-:W-:Y:S02]  /*9a60*/  FMUL.FTZ R8, R3.reuse, R165 ;  /* 0x000000a503087220 */ /* 0x040fe40000410000 */
[C---:B------:R-:W-:Y:S01]  /*9a70*/  FMUL.FTZ R160, R3.reuse, R160 ;  /* 0x000000a003a07220 */ /* 0x040fe20000410000 */
[----:B------:R1:W4:Y:S01]  /*9a80*/  @P0 MUFU.RCP R0, R4 ;  /* 0x0000000400000308 */ /* 0x0003220000001000 */
[C---:B------:R-:W-:Y:S02]  /*9a90*/  FMUL.FTZ R161, R3.reuse, R161 ;  /* 0x000000a103a17220 */ /* 0x040fe40000410000 */
[C---:B------:R-:W-:Y:S02]  /*9aa0*/  FMUL.FTZ R156, R3.reuse, R156 ;  /* 0x0000009c039c7220 */ /* 0x040fe40000410000 */
[----:B------:R-:W-:-:S02]  /*9ab0*/  FMUL.FTZ R157, R3, R157 ;  /* 0x0000009d039d7220 */ /* 0x000fc40000410000 */
[C---:B------:R-:W-:Y:S02]  /*9ac0*/  FMUL.FTZ R152, R3.reuse, R152 ;  /* 0x0000009803987220 */ /* 0x040fe40000410000 */
[C---:B------:R-:W-:Y:S02]  /*9ad0*/  FMUL.FTZ R153, R3.reuse, R153 ;  /* 0x0000009903997220 */ /* 0x040fe40000410000 */
[C---:B------:R-:W-:Y:S02]  /*9ae0*/  FMUL.FTZ R148, R3.reuse, R148 ;  /* 0x0000009403947220 */ /* 0x040fe40000410000 */
[C---:B------:R-:W-:Y:S02]  /*9af0*/  FMUL.FTZ R149, R3.reuse, R149 ;  /* 0x0000009503957220 */ /* 0x040fe40000410000 */
[C---:B------:R-:W-:Y:S01]  /*9b00*/  FMUL.FTZ R144, R3.reuse, R144 ;  /* 0x0000009003907220 */ /* 0x040fe20000410000 */
[----:B-1----:R-:W-:Y:S01]  /*9b10*/  @P1 MOV R4, 0x3f317218 ;  /* 0x3f31721800041802 */ /* 0x002fe20000000f00 */
        /* <DEDUP_REMOVED lines=12> */
[C---:B------:R-:W-:Y:S01]  /*9be0*/  FMUL.FTZ R20, R3.reuse, R52 ;  /* 0x0000003403147220 */ /* 0x040fe20000410000 */
[----:B------:R-:W-:Y:S01]  /*9bf0*/  MOV R52, 0xff800000 ;  /* 0xff80000000347802 */ /* 0x000fe20000000f00 */
[C---:B------:R-:W-:Y:S01]  /*9c00*/  FMUL.FTZ R35, R3.reuse, R53 ;  /* 0x0000003503237220 */ /* 0x040fe20000410000 */
[----:B------:R-:W-:Y:S01]  /*9c10*/  MOV R53, 0xff800000 ;  /* 0xff80000000357802 */ /* 0x000fe20000000f00 */
        /* <DEDUP_REMOVED lines=38> */
[----:B------:R-:W-:Y:S01]  /*9e80*/  @P0 MOV R3, 0x3f317218 ;  /* 0x3f31721800030802 */ /* 0x000fe20000000f00 */
[----:B------:R-:W-:Y:S02]  /*9e90*/  @P1 FMUL.FTZ R5, R4, c[0x0][0x2d0] ;  /* 0x0000b40004051a20 */ /* 0x000fe40000410000 */
[----:B--2---:R-:W-:Y:S02]  /*9ea0*/  @P1 FMUL.FTZ R6, R6, 0.69314718246459960938 ;  /* 0x3f31721806061820 */ /* 0x004fe40000410000 */
[----:B---3--:R-:W-:Y:S02]  /*9eb0*/  @P0 FMUL.FTZ R4, R7, 0.69314718246459960938 ;  /* 0x3f31721807040820 */ /* 0x008fe40000410000 */
[----:B------:R-:W-:Y:S02]  /*9ec0*/  @P0 FMUL.FTZ R3, R3, c[0x0][0x2d0] ;  /* 0x0000b40003030a20 */ /* 0x000fe40000410000 */
[----:B----4-:R-:W-:-:S02]  /*9ed0*/  FMUL.FTZ R166, R0, R166 ;  /* 0x000000a600a67220 */ /* 0x010fc40000410000 */
        /* <DEDUP_REMOVED lines=62> */
[----:B------:R-:W-:Y:S02]  /*a2c0*/  FMUL.FTZ R10, R0, R131 ;  /* 0x00000083000a7220 */ /* 0x000fe40000410000 */
[----:B------:R-:W-:Y:S02]  /*a2d0*/  @P1 FFMA.FTZ R52, R5, R132, R6 ;  /* 0x0000008405341223 */ /* 0x000fe40000010006 */
[----:B------:R-:W-:Y:S02]  /*a2e0*/  @P0 FFMA.FTZ R53, R3, R2, R4 ;  /* 0x0000000203350223 */ /* 0x000fe40000010004 */
.L_x_24:
[----:B------:R-:W-:Y:S01]  /*a2f0*/  USHF.R.S32.HI UR8, URZ, 0x1f, UR9 ;  /* 0x0000001f3f087899 */ /* 0x000fe20008011409 */
[----:B------:R-:W-:Y:S05]  /*a300*/  @P2 BRA `(.L_x_30) ;  /* 0x00001be000002947 */ /* 0x000fea0003800000 */
[----:B------:R-:W1:Y:S01]  /*a310*/  S2R R57, SR_TID.X ;  /* 0x0000000000397919 */ /* 0x000e620000002100 */
[----:B------:R-:W-:Y:S01]  /*a320*/  F2FP.PACK_AB R46, R47, R46 ;  /* 0x0000002e2f2e723e */ /* 0x000fe200000000ff */
[----:B------:R-:W-:Y:S01]  /*a330*/  ULDC.64 UR4, c[0x0][0x500] ;  /* 0x0001400000047ab9 */ /* 0x000fe20000000a00 */
[----:B------:R-:W-:Y:S01]  /*a340*/  F2FP.PACK_AB R42, R43, R42 ;  /* 0x0000002a2b2a723e */ /* 0x000fe200000000ff */
[----:B------:R-:W-:Y:S01]  /*a350*/  UISETP.NE.U32.AND UP1, UPT, URZ, UR4, UPT ;  /* 0x000000043f00728c */ /* 0x000fe2000bf25070 */
[----:B------:R-:W-:Y:S01]  /*a360*/  F2FP.PACK_AB R39, R39, R38 ;  /* 0x000000262727723e */ /* 0x000fe200000000ff */
[----:B------:R-:W-:Y:S01]  /*a370*/  UMOV UR6, 0x4 ;  /* 0x0000000400067882 */ /* 0x000fe20000000000 */
[----:B------:R-:W-:Y:S01]  /*a380*/  F2FP.PACK_AB R38, R41, R14 ;  /* 0x0000000e2926723e */ /* 0x000fe200000000ff */
[----:B------:R-:W-:Y:S01]  /*a390*/  UISETP.NE.AND.EX UP1, UPT, URZ, UR5, UPT, UP1 ;  /* 0x000000053f00728c */ /* 0x000fe2000bf25310 */
[----:B------:R-:W-:-:S02]  /*a3a0*/  F2FP.PACK_AB R8, R8, R164 ;  /* 0x000000a40808723e */ /* 0x000fc400000000ff */
[----:B------:R-:W-:Y:S01]  /*a3b0*/  F2FP.PACK_AB R167, R167, R166 ;  /* 0x000000a6a7a7723e */ /* 0x000fe200000000ff */
[----:B------:R-:W-:Y:S01]  /*a3c0*/  ULDC.64 UR4, c[0x0][0x500] ;  /* 0x0001400000047ab9 */ /* 0x000fe20000000a00 */
[----:B------:R-:W-:Y:S01]  /*a3d0*/  F2FP.PACK_AB R6, R161, R160 ;  /* 0x000000a0a106723e */ /* 0x000fe200000000ff */
[----:B------:R-:W-:Y:S01]  /*a3e0*/  UIMAD.WIDE UR4, UR11, UR6, UR4 ;  /* 0x000000060b0472a5 */ /* 0x000fe2000f8e0204 */
[----:B------:R-:W-:Y:S02]  /*a3f0*/  F2FP.PACK_AB R162, R163, R162 ;  /* 0x000000a2a3a2723e */ /* 0x000fe400000000ff */
[----:B------:R-:W-:Y:S02]  /*a400*/  F2FP.PACK_AB R5, R157, R156 ;  /* 0x0000009c9d05723e */ /* 0x000fe400000000ff */
[----:B------:R-:W-:Y:S02]  /*a410*/  F2FP.PACK_AB R158, R159, R158 ;  /* 0x0000009e9f9e723e */ /* 0x000fe400000000ff */
[----:B------:R-:W-:-:S02]  /*a420*/  F2FP.PACK_AB R7, R153, R152 ;  /* 0x000000989907723e */ /* 0x000fc400000000ff */
[----:B------:R-:W-:Y:S02]  /*a430*/  F2FP.PACK_AB R154, R155, R154 ;  /* 0x0000009a9b9a723e */ /* 0x000fe400000000ff */
[----:B-1----:R-:W-:Y:S02]  /*a440*/  SHF.R.S32.HI R47, RZ, 0x1f, R57 ;  /* 0x0000001fff2f7819 */ /* 0x002fe40000011439 */
[----:B------:R-:W-:Y:S02]  /*a450*/  F2FP.PACK_AB R49, R149, R148 ;  /* 0x000000949531723e */ /* 0x000fe400000000ff */
[CC--:B------:R-:W-:Y:S02]  /*a460*/  LEA.HI R2, R47.reuse, R57.reuse, RZ, 0x2 ;  /* 0x000000392f027211 */ /* 0x0c0fe400078f10ff */
[----:B------:R-:W-:Y:S02]  /*a470*/  LEA.HI R43, R47, R57, RZ, 0x5 ;  /* 0x000000392f2b7211 */ /* 0x000fe400078f28ff */
[----:B------:R-:W-:-:S02]  /*a480*/  SHF.R.S32.HI R4, RZ, 0x2, R2 ;  /* 0x00000002ff047819 */ /* 0x000fc40000011402 */
[----:B------:R-:W-:Y:S02]  /*a490*/  SHF.R.S32.HI R0, RZ, 0x1f, R2 ;  /* 0x0000001fff007819 */ /* 0x000fe40000011402 */
[----:B------:R-:W-:Y:S02]  /*a4a0*/  SHF.R.S32.HI R41, RZ, 0x5, R43 ;  /* 0x00000005ff297819 */ /* 0x000fe4000001142b */
[----:B------:R-:W-:Y:S02]  /*a4b0*/  LEA.HI R0, R0, R4, RZ, 0x3 ;  /* 0x0000000400007211 */ /* 0x000fe400078f18ff */
[----:B------:R-:W-:Y:S02]  /*a4c0*/  F2FP.PACK_AB R150, R151, R150 ;  /* 0x000000969796723e */ /* 0x000fe400000000ff */
[----:B------:R-:W-:Y:S02]  /*a4d0*/  LOP3.LUT R0, R0, 0xfffffff8, RZ, 0xc0, !PT ;  /* 0xfffffff800007812 */ /* 0x000fe400078ec0ff */
[----:B------:R-:W-:-:S02]  /*a4e0*/  F2FP.PACK_AB R48, R145, R144 ;  /* 0x000000909130723e */ /* 0x000fc400000000ff */
[----:B------:R-:W-:Y:S01]  /*a4f0*/  F2FP.PACK_AB R146, R147, R146 ;  /* 0x000000929392723e */ /* 0x000fe200000000ff */
[----:B------:R-:W-:Y:S01]  /*a500*/  IMAD.IADD R4, R4, 0x1, -R0 ;  /* 0x0000000104047824 */ /* 0x000fe200078e0a00 */
[----:B------:R-:W-:Y:S02]  /*a510*/  LOP3.LUT R0, R2, 0xfffffffc, RZ, 0xc0, !PT ;  /* 0xfffffffc02007812 */ /* 0x000fe400078ec0ff */
[----:B------:R-:W-:Y:S01]  /*a520*/  F2FP.PACK_AB R45, R141, R140 ;  /* 0x0000008c8d2d723e */ /* 0x000fe200000000ff */
[C---:B------:R-:W-:Y:S01]  /*a530*/  IMAD.SHL.U32 R2, R4.reuse, 0x40, RZ ;  /* 0x0000004004027824 */ /* 0x040fe200078e00ff */
[----:B------:R-:W-:Y:S01]  /*a540*/  LOP3.LUT R3, R4, 0x1, RZ, 0xc0, !PT ;  /* 0x0000000104037812 */ /* 0x000fe200078ec0ff */
[----:B------:R-:W-:Y:S01]  /*a550*/  IMAD.IADD R22, R57, 0x1, -R0 ;  /* 0x0000000139167824 */ /* 0x000fe200078e0a00 */
[----:B------:R-:W-:Y:S02]  /*a560*/  F2FP.PACK_AB R142, R143, R142 ;  /* 0x0000008e8f8e723e */ /* 0x000fe400000000ff */
[----:B------:R-:W-:Y:S01]  /*a570*/  LOP3.LUT R0, R2, 0x1c0, RZ, 0xc0, !PT ;  /* 0x000001c002007812 */ /* 0x000fe200078ec0ff */
[----:B------:R-:W-:Y:S01]  /*a580*/  IMAD R2, R41, 0x200, R22 ;  /* 0x0000020029027824 */ /* 0x000fe200078e0216 */
[----:B------:R-:W-:-:S02]  /*a590*/  ISETP.NE.U32.AND P0, PT, R3, 0x1, PT ;  /* 0x000000010300780c */ /* 0x000fc40003f05070 */
[----:B------:R-:W-:Y:S02]  /*a5a0*/  LEA.HI R0, R0, R0, RZ, 0x1d ;  /* 0x0000000000007211 */ /* 0x000fe400078fe8ff */
[----:B------:R-:W-:Y:S01]  /*a5b0*/  R2P PR, R4, 0x6 ;  /* 0x0000000604007804 */ /* 0x000fe20000000000 */
[----:B------:R-:W-:Y:S01]  /*a5c0*/  IMAD.MOV.U32 R4, RZ, RZ, 0x20 ;  /* 0x00000020ff047424 */ /* 0x000fe200078e00ff */
[----:B------:R-:W-:Y:S01]  /*a5d0*/  F2FP.PACK_AB R44, R137, R136 ;  /* 0x00000088892c723e */ /* 0x000fe200000000ff */
[----:B------:R-:W-:Y:S01]  /*a5e0*/  IMAD.U32 R0, R2, 0x2, R0 ;  /* 0x0000000202007824 */ /* 0x000fe200078e0000 */
[----:B------:R-:W-:Y:S02]  /*a5f0*/  F2FP.PACK_AB R138, R139, R138 ;  /* 0x0000008a8b8a723e */ /* 0x000fe400000000ff */
[----:B------:R-:W-:Y:S01]  /*a600*/  SEL R4, R4, 0xffffffe0, !P1 ;  /* 0xffffffe004047807 */ /* 0x000fe20004800000 */
[----:B------:R-:W-:Y:S01]  /*a610*/  IMAD.SHL.U32 R0, R0, 0x2, RZ ;  /* 0x0000000200007824 */ /* 0x000fe200078e00ff */
[----:B------:R-:W-:Y:S01]  /*a620*/  BAR.SYNC.DEFER_BLOCKING 0x1, 0x100 ;  /* 0x0044000000007b1d */ /* 0x000fe20000010000 */
[----:B------:R-:W-:-:S02]  /*a630*/  F2FP.PACK_AB R40, R37, R12 ;  /* 0x0000000c2528723e */ /* 0x000fc400000000ff */
[----:B------:R-:W-:Y:S02]  /*a640*/  F2FP.PACK_AB R37, R9, R16 ;  /* 0x000000100925723e */ /* 0x000fe400000000ff */
[C---:B------:R-:W-:Y:S02]  /*a650*/  IADD3 R3, R0.reuse, 0x80, RZ ;  /* 0x0000008000037810 */ /* 0x040fe40007ffe0ff */
[C---:B------:R-:W-:Y:S02]  /*a660*/  IADD3 R2, R0.reuse, 0x70, RZ ;  /* 0x0000007000027810 */ /* 0x040fe40007ffe0ff */
[----:B------:R-:W-:Y:S01]  /*a670*/  @P0 IADD3 R2, R3, 0x10, RZ ;  /* 0x0000001003020810 */ /* 0x000fe20007ffe0ff */
[----:B------:R-:W-:Y:S01]  /*a680*/  IMAD.IADD R3, R0, 0x1, R4 ;  /* 0x0000000100037824 */ /* 0x000fe200078e0204 */
[----:B------:R-:W-:Y:S02]  /*a690*/  F2FP.PACK_AB R36, R36, R18 ;  /* 0x000000122424723e */ /* 0x000fe400000000ff */
[----:B------:R-:W-:-:S02]  /*a6a0*/  F2FP.PACK_AB R50, R51, R50 ;  /* 0x000000323332723e */ /* 0x000fc400000000ff */
[----:B------:R-:W-:Y:S02]  /*a6b0*/  F2FP.PACK_AB R35, R35, R20 ;  /* 0x000000142323723e */ /* 0x000fe400000000ff */
[----:B------:R-:W-:Y:S02]  /*a6c0*/  F2FP.PACK_AB R54, R55, R54 ;  /* 0x000000363736723e */ /* 0x000fe400000000ff */
[----:B------:R-:W-:Y:S02]  /*a6d0*/  F2FP.PACK_AB R34, R34, R56 ;  /* 0x000000382222723e */ /* 0x000fe400000000ff */
[----:B------:R-:W-:Y:S02]  /*a6e0*/  F2FP.PACK_AB R58, R59, R58 ;  /* 0x0000003a3b3a723e */ /* 0x000fe400000000ff */
[----:B------:R-:W-:Y:S01]  /*a6f0*/  F2FP.PACK_AB R33, R33, R60 ;  /* 0x0000003c2121723e */ /* 0x000fe200000000ff */
[----:B------:R1:W-:Y:S01]  /*a700*/  STS [R0+0x80], R8 ;  /* 0x0000800800007388 */ /* 0x0003e20000000800 */
[----:B------:R-:W-:-:S02]  /*a710*/  F2FP.PACK_AB R62, R63, R62 ;  /* 0x0000003e3f3e723e */ /* 0x000fc400000000ff */
[----:B------:R-:W-:Y:S01]  /*a720*/  F2FP.PACK_AB R32, R32, R64 ;  /* 0x000000402020723e */ /* 0x000fe200000000ff */
[----:B------:R-:W-:Y:S01]  /*a730*/  STS [R0+0x480], R167 ;  /* 0x000480a700007388 */ /* 0x000fe20000000800 */
[----:B------:R-:W-:Y:S02]  /*a740*/  F2FP.PACK_AB R66, R67, R66 ;  /* 0x000000424342723e */ /* 0x000fe400000000ff */
[----:B------:R-:W-:Y:S01]  /*a750*/  F2FP.PACK_AB R31, R31, R68 ;  /* 0x000000441f1f723e */ /* 0x000fe200000000ff */
[----:B------:R2:W-:Y:S01]  /*a760*/  STS [R2], R6 ;  /* 0x0000000602007388 */ /* 0x0005e20000000800 */
[----:B------:R-:W-:Y:S02]  /*a770*/  F2FP.PACK_AB R70, R71, R70 ;  /* 0x000000464746723e */ /* 0x000fe400000000ff */
[----:B------:R-:W-:Y:S01]  /*a780*/  F2FP.PACK_AB R30, R30, R72 ;  /* 0x000000481e1e723e */ /* 0x000fe200000000ff */
[----:B------:R-:W-:Y:S01]  /*a790*/  STS [R2+0x400], R162 ;  /* 0x000400a202007388 */ /* 0x000fe20000000800 */
[----:B------:R-:W-:-:S02]  /*a7a0*/  F2FP.PACK_AB R74, R75, R74 ;  /* 0x0000004a4b4a723e */ /* 0x000fc400000000ff */
[----:B------:R-:W-:Y:S01]  /*a7b0*/  F2FP.PACK_AB R29, R29, R76 ;  /* 0x0000004c1d1d723e */ /* 0x000fe200000000ff */
[----:B------:R3:W-:Y:S01]  /*a7c0*/  STS [R3+0x80], R5 ;  /* 0x0000800503007388 */ /* 0x0007e20000000800 */
[----:B------:R-:W-:Y:S02]  /*a7d0*/  F2FP.PACK_AB R78, R79, R78 ;  /* 0x0000004e4f4e723e */ /* 0x000fe400000000ff */
[----:B------:R-:W-:Y:S01]  /*a7e0*/  F2FP.PACK_AB R28, R28, R80 ;  /* 0x000000501c1c723e */ /* 0x000fe200000000ff */
[----:B------:R-:W-:Y:S01]  /*a7f0*/  STS [R3+0x480], R158 ;  /* 0x0004809e03007388 */ /* 0x000fe20000000800 */
[----:B------:R-:W-:Y:S02]  /*a800*/  F2FP.PACK_AB R82, R83, R82 ;  /* 0x000000525352723e */ /* 0x000fe400000000ff */
[----:B------:R-:W-:Y:S01]  /*a810*/  F2FP.PACK_AB R27, R27, R84 ;  /* 0x000000541b1b723e */ /* 0x000fe200000000ff */
[----:B-1----:R-:W-:Y:S01]  /*a820*/  IMAD.MOV.U32 R8, RZ, RZ, 0x40 ;  /* 0x00000040ff087424 */ /* 0x002fe200078e00ff */
[----:B------:R-:W-:-:S02]  /*a830*/  F2FP.PACK_AB R86, R87, R86 ;  /* 0x000000565756723e */ /* 0x000fc400000000ff */
[----:B------:R-:W-:Y:S02]  /*a840*/  F2FP.PACK_AB R26, R26, R88 ;  /* 0x000000581a1a723e */ /* 0x000fe400000000ff */
[----:B------:R-:W-:Y:S02]  /*a850*/  F2FP.PACK_AB R90, R91, R90 ;  /* 0x0000005a5b5a723e */ /* 0x000fe400000000ff */
[----:B------:R-:W-:Y:S02]  /*a860*/  F2FP.PACK_AB R25, R25, R92 ;  /* 0x0000005c1919723e */ /* 0x000fe400000000ff */
[----:B--2---:R-:W-:Y:S01]  /*a870*/  SEL R6, R8, 0xffffffc0, !P2 ;  /* 0xffffffc008067807 */ /* 0x004fe20005000000 */
[----:B------:R-:W-:Y:S01]  /*a880*/  IMAD.IADD R8, R4, 0x1, R2 ;  /* 0x0000000104087824 */ /* 0x000fe200078e0202 */
[----:B------:R-:W-:Y:S02]  /*a890*/  F2FP.PACK_AB R94, R95, R94 ;  /* 0x0000005e5f5e723e */ /* 0x000fe400000000ff */
[----:B------:R-:W-:Y:S01]  /*a8a0*/  F2FP.PACK_AB R24, R24, R96 ;  /* 0x000000601818723e */ /* 0x000fe200000000ff */
[----:B------:R-:W-:Y:S01]  /*a8b0*/  IMAD.IADD R4, R6, 0x1, R3 ;  /* 0x0000000106047824 */ /* 0x000fe200078e0203 */
[----:B------:R1:W-:Y:S01]  /*a8c0*/  STS [R8], R7 ;  /* 0x0000000708007388 */ /* 0x0003e20000000800 */
[----:B---3--:R-:W-:Y:S01]  /*a8d0*/  IMAD.IADD R5, R0, 0x1, R6 ;  /* 0x0000000100057824 */ /* 0x008fe200078e0206 */
[----:B------:R-:W-:-:S02]  /*a8e0*/  F2FP.PACK_AB R98, R99, R98 ;  /* 0x000000626362723e */ /* 0x000fc400000000ff */
[----:B------:R-:W-:Y:S01]  /*a8f0*/  STS [R8+0x400], R154 ;  /* 0x0004009a08007388 */ /* 0x000fe20000000800 */
[----:B------:R-:W-:Y:S02]  /*a900*/  F2FP.PACK_AB R23, R23, R100 ;  /* 0x000000641717723e */ /* 0x000fe400000000ff */
[----:B------:R-:W-:Y:S01]  /*a910*/  F2FP.PACK_AB R103, R103, R102 ;  /* 0x000000666767723e */ /* 0x000fe200000000ff */
[----:B------:R-:W-:Y:S01]  /*a920*/  STS [R5+0x80], R49 ;  /* 0x0000803105007388 */ /* 0x000fe20000000800 */
[----:B------:R-:W-:Y:S02]  /*a930*/  F2FP.PACK_AB R21, R21, R104 ;  /* 0x000000681515723e */ /* 0x000fe400000000ff */
[----:B------:R-:W-:Y:S01]  /*a940*/  F2FP.PACK_AB R107, R107, R106 ;  /* 0x0000006a6b6b723e */ /* 0x000fe200000000ff */
[----:B------:R-:W-:Y:S01]  /*a950*/  STS [R5+0x480], R150 ;  /* 0x0004809605007388 */ /* 0x000fe20000000800 */
[----:B------:R-:W-:Y:S02]  /*a960*/  F2FP.PACK_AB R20, R109, R108 ;  /* 0x0000006c6d14723e */ /* 0x000fe400000000ff */
[----:B------:R-:W-:-:S02]  /*a970*/  F2FP.PACK_AB R19, R19, R110 ;  /* 0x0000006e1313723e */ /* 0x000fc400000000ff */
[----:B------:R-:W-:Y:S02]  /*a980*/  F2FP.PACK_AB R18, R113, R112 ;  /* 0x000000707112723e */ /* 0x000fe400000000ff */
[----:B------:R-:W-:Y:S02]  /*a990*/  F2FP.PACK_AB R17, R17, R114 ;  /* 0x000000721111723e */ /* 0x000fe400000000ff */
[----:B------:R-:W-:Y:S02]  /*a9a0*/  F2FP.PACK_AB R16, R117, R116 ;  /* 0x000000747510723e */ /* 0x000fe400000000ff */
[----:B-----5:R-:W-:Y:S01]  /*a9b0*/  F2FP.PACK_AB R13, R119, R118 ;  /* 0x00000076770d723e */ /* 0x020fe200000000ff */
[----:B-1----:R-:W-:Y:S01]  /*a9c0*/  IMAD.IADD R7, R6, 0x1, R2 ;  /* 0x0000000106077824 */ /* 0x002fe200078e0202 */
[----:B------:R-:W-:Y:S01]  /*a9d0*/  F2FP.PACK_AB R12, R121, R120 ;  /* 0x00000078790c723e */ /* 0x000fe200000000ff */
[----:B------:R-:W-:Y:S01]  /*a9e0*/  IMAD.IADD R6, R8, 0x1, R6 ;  /* 0x0000000108067824 */ /* 0x000fe200078e0206 */
[----:B------:R-:W-:-:S02]  /*a9f0*/  F2FP.PACK_AB R11, R11, R122 ;  /* 0x0000007a0b0b723e */ /* 0x000fc400000000ff */
[----:B------:R-:W-:Y:S01]  /*aa00*/  STS [R7], R48 ;  /* 0x0000003007007388 */ /* 0x000fe20000000800 */
[----:B------:R-:W-:Y:S02]  /*aa10*/  F2FP.PACK_AB R9, R125, R124 ;  /* 0x0000007c7d09723e */ /* 0x000fe400000000ff */
[----:B------:R-:W-:Y:S01]  /*aa20*/  F2FP.PACK_AB R15, R15, R126 ;  /* 0x0000007e0f0f723e */ /* 0x000fe200000000ff */
[----:B------:R-:W-:Y:S01]  /*aa30*/  STS [R7+0x400], R146 ;  /* 0x0004009207007388 */ /* 0x000fe20000000800 */
[----:B------:R-:W-:Y:S02]  /*aa40*/  F2FP.PACK_AB R14, R129, R128 ;  /* 0x00000080810e723e */ /* 0x000fe400000000ff */
[----:B------:R-:W-:Y:S01]  /*aa50*/  F2FP.PACK_AB R10, R10, R130 ;  /* 0x000000820a0a723e */ /* 0x000fe200000000ff */
[----:B------:R-:W-:Y:S01]  /*aa60*/  STS [R4+0x80], R45 ;  /* 0x0000802d04007388 */ /* 0x000fe20000000800 */
[----:B------:R-:W-:-:S03]  /*aa70*/  PLOP3.LUT P0, PT, PT, PT, UP1, 0x80, 0x0 ;  /* 0x000000000000781c */ /* 0x000fc60003f0f018 */
[----:B------:R-:W-:Y:S04]  /*aa80*/  STS [R4+0x480], R142 ;  /* 0x0004808e04007388 */ /* 0x000fe80000000800 */
[----:B------:R-:W-:Y:S04]  /*aa90*/  STS [R6], R44 ;  /* 0x0000002c06007388 */ /* 0x000fe80000000800 */
        /* <DEDUP_REMOVED lines=45> */
[----:B------:R2:W-:Y:S04]  /*ad70*/  STS [R4+0xc080], R9 ;  /* 0x00c0800904007388 */ /* 0x0005e80000000800 */
[----:B------:R3:W-:Y:S01]  /*ad80*/  STS [R4+0xc480], R15 ;  /* 0x00c4800f04007388 */ /* 0x0007e20000000800 */
[----:B-1----:R-:W-:-:S03]  /*ad90*/  IMAD.U32 R8, RZ, RZ, UR4 ;  /* 0x00000004ff087e24 */ /* 0x002fc6000f8e00ff */
[----:B------:R3:W-:Y:S04]  /*ada0*/  STS [R6+0xc000], R14 ;  /* 0x00c0000e06007388 */ /* 0x0007e80000000800 */
[----:B------:R3:W-:Y:S01]  /*adb0*/  STS [R6+0xc400], R10 ;  /* 0x00c4000a06007388 */ /* 0x0007e20000000800 */
[----:B--2---:R-:W-:-:S03]  /*adc0*/  IMAD.U32 R9, RZ, RZ, UR5 ;  /* 0x00000005ff097e24 */ /* 0x004fc6000f8e00ff */
[----:B------:R-:W-:Y:S06]  /*add0*/  BAR.SYNC.DEFER_BLOCKING 0x1, 0x100 ;  /* 0x0044000000007b1d */ /* 0x000fec0000010000 */
[----:B------:R-:W-:Y:S02]  /*ade0*/  ULDC.64 UR4, c[0x0][0x508] ;  /* 0x0001420000047ab9 */ /* 0x000fe40000000a00 */
[----:B------:R-:W-:Y:S01]  /*adf0*/  UISETP.NE.U32.AND UP0, UPT, URZ, UR4, UPT ;  /* 0x000000043f00728c */ /* 0x000fe2000bf05070 */
[----:B------:R-:W2:Y:S03]  /*ae00*/  @P0 LDG.E R0, [R8.64] ;  /* 0x0000000c08000981 */ /* 0x000ea6000c1e1900 */
[----:B------:R-:W-:Y:S01]  /*ae10*/  UISETP.NE.AND.EX UP0, UPT, URZ, UR5, UPT, UP0 ;  /* 0x000000053f00728c */ /* 0x000fe2000bf05300 */
[----:B------:R-:W-:-:S02]  /*ae20*/  IMAD.MOV.U32 R16, RZ, RZ, c[0x0][0x388] ;  /* 0x0000e200ff107624 */ /* 0x000fc400078e00ff */
[----:B------:R-:W-:-:S03]  /*ae30*/  ULDC.64 UR4, c[0x0][0x508] ;  /* 0x0001420000047ab9 */ /* 0x000fc60000000a00 */
[----:B------:R-:W-:-:S05]  /*ae40*/  PLOP3.LUT P1, PT, PT, PT, UP0, 0x80, 0x0 ;  /* 0x000000000000781c */ /* 0x000fca0003f2f008 */
[----:B------:R-:W-:-:S06]  /*ae50*/  @UP0 UIMAD.WIDE UR4, UR11, UR6, UR4 ;  /* 0x000000060b0402a5 */ /* 0x000fcc000f8e0204 */
[----:B------:R-:W-:Y:S02]  /*ae60*/  IMAD.U32 R2, RZ, RZ, UR4 ;  /* 0x00000004ff027e24 */ /* 0x000fe4000f8e00ff */
[----:B------:R-:W-:-:S05]  /*ae70*/  IMAD.U32 R3, RZ, RZ, UR5 ;  /* 0x00000005ff037e24 */ /* 0x000fca000f8e00ff */
[----:B------:R3:W5:Y:S01]  /*ae80*/  @P1 LDG.E R16, [R2.64] ;  /* 0x0000000c02101981 */ /* 0x000762000c1e1900 */
[----:B------:R-:W-:Y:S02]  /*ae90*/  UMOV UR16, URZ ;  /* 0x0000003f00107c82 */ /* 0x000fe40008000000 */
[----:B------:R-:W-:Y:S01]  /*aea0*/  UMOV UR17, URZ ;  /* 0x0000003f00117c82 */ /* 0x000fe20008000000 */
[----:B--2---:R-:W1:Y:S02]  /*aeb0*/  @P0 R2UR UR5, R0 ;  /* 0x00000000000503c2 */ /* 0x004e6400000e0000 */
[----:B-1----:R-:W-:Y:S02]  /*aec0*/  @UP1 USHF.R.S32.HI UR4, URZ, 0x1f, UR5 ;  /* 0x0000001f3f041899 */ /* 0x002fe40008011405 */
[----:B------:R-:W-:-:S05]  /*aed0*/  @UP1 UMOV UR16, UR5 ;  /* 0x0000000500101c82 */ /* 0x000fca0008000000 */
[----:B------:R-:W-:Y:S01]  /*aee0*/  @UP1 UMOV UR17, UR4 ;  /* 0x0000000400111c82 */ /* 0x000fe20008000000 */
[----:B------:R-:W-:Y:S05]  /*aef0*/  @P1 BRA `(.L_x_31) ;  /* 0x0000004000001947 */ /* 0x000fea0003800000 */
[----:B---3--:R-:W-:Y:S05]  /*af00*/  @!P0 BRA `(.L_x_31) ;  /* 0x0000003000008947 */ /* 0x008fea0003800000 */
[----:B------:R-:W2:Y:S04]  /*af10*/  LDG.E R0, [R8.64] ;  /* 0x0000000c08007981 */ /* 0x000ea8000c1e1900 */
[----:B------:R-:W2:Y:S02]  /*af20*/  LDG.E R2, [R8.64+0x4] ;  /* 0x0000040c08027981 */ /* 0x000ea4000c1e1900 */
[----:B--2--5:R-:W-:Y:S02]  /*af30*/  IADD3 R16, -R0, R2, RZ ;  /* 0x0000000200107210 */ /* 0x024fe40007ffe1ff */
.L_x_31:
[----:B---3--:R-:W-:Y:S01]  /*af40*/  SHF.R.S32.HI R0, RZ, 0x1f, R41 ;  /* 0x0000001fff007819 */ /* 0x008fe20000011429 */
[----:B------:R-:W-:Y:S01]  /*af50*/  IMAD.MOV.U32 R2, RZ, RZ, c[0x0][0x4e8] ;  /* 0x00013a00ff027624 */ /* 0x000fe200078e00ff */
[----:B------:R-:W-:Y:S01]  /*af60*/  LOP3.LUT R3, R43, 0xffffffe0, RZ, 0xc0, !PT ;  /* 0xffffffe02b037812 */ /* 0x000fe200078ec0ff */
[----:B------:R-:W1:Y:S01]  /*af70*/  S2R R28, SR_CTAID.X ;  /* 0x00000000001c7919 */ /* 0x000e620000002500 */
[----:B------:R-:W-:Y:S01]  /*af80*/  LEA.HI R0, R0, R41, RZ, 0x3 ;  /* 0x0000002900007211 */ /* 0x000fe200078f18ff */
[----:B------:R-:W-:Y:S01]  /*af90*/  ULDC.64 UR4, c[0x0][0x3a0] ;  /* 0x0000e80000047ab9 */ /* 0x000fe20000000a00 */
[----:B------:R-:W-:Y:S01]  /*afa0*/  ISETP.NE.AND P1, PT, R2, 0x1, PT ;  /* 0x000000010200780c */ /* 0x000fe20003f25270 */
[----:B------:R-:W-:Y:S01]  /*afb0*/  IMAD.IADD R3, R57, 0x1, -R3 ;  /* 0x0000000139037824 */ /* 0x000fe200078e0a03 */
[----:B------:R-:W-:Y:S01]  /*afc0*/  LOP3.LUT R0, R0, 0xffffff8, RZ, 0xc0, !PT ;  /* 0x0ffffff800007812 */ /* 0x000fe200078ec0ff */
[----:B------:R-:W-:Y:S01]  /*afd0*/  UMOV UR15, UR17 ;  /* 0x00000011000f7c82 */ /* 0x000fe20008000000 */
[----:B------:R-:W-:Y:S01]  /*afe0*/  LEA.HI R6, R47, R57, RZ, 0x3 ;  /* 0x000000392f067211 */ /* 0x000fe200078f18ff */
[----:B------:R-:W-:Y:S01]  /*aff0*/  UIMAD UR17, UR17, UR4, URZ ;  /* 0x00000004111172a4 */ /* 0x000fe2000f8e023f */
[----:B------:R-:W-:Y:S01]  /*b000*/  SHF.R.S32.HI R2, RZ, 0x1f, R3 ;  /* 0x0000001fff027819 */ /* 0x000fe20000011403 */
[----:B------:R-:W-:Y:S01]  /*b010*/  IMAD.IADD R4, R41, 0x1, -R0 ;  /* 0x0000000129047824 */ /* 0x000fe200078e0a00 */
[----:B------:R-:W-:Y:S01]  /*b020*/  LEA.HI R0, R22, R22, RZ, 0x1 ;  /* 0x0000001616007211 */ /* 0x000fe200078f08ff */
[----:B------:R-:W-:Y:S01]  /*b030*/  UMOV UR14, UR16 ;  /* 0x00000010000e7c82 */ /* 0x000fe20008000000 */
[----:B------:R-:W-:Y:S01]  /*b040*/  LEA.HI R2, R2, R3, RZ, 0x2 ;  /* 0x0000000302027211 */ /* 0x000fe200078f10ff */
[----:B------:R-:W-:Y:S01]  /*b050*/  ULDC.64 UR6, c[0x0][0x490] ;  /* 0x0001240000067ab9 */ /* 0x000fe20000000a00 */
[----:B------:R-:W-:Y:S01]  /*b060*/  LOP3.LUT R0, R0, 0x1ffffffe, RZ, 0xc0, !PT ;  /* 0x1ffffffe00007812 */ /* 0x000fe200078ec0ff */
[----:B------:R-:W-:Y:S01]  /*b070*/  UIMAD.WIDE.U32 UR18, UR16, UR4, URZ ;  /* 0x00000004101272a5 */ /* 0x000fe2000f8e003f */
[----:B------:R-:W-:Y:S01]  /*b080*/  SHF.R.S32.HI R2, RZ, 0x2, R2 ;  /* 0x00000002ff027819 */ /* 0x000fe20000011402 */
[----:B------:R-:W-:Y:S01]  /*b090*/  UIMAD UR17, UR16, UR5, UR17 ;  /* 0x00000005101172a4 */ /* 0x000fe2000f8e0211 */
[----:B------:R-:W-:Y:S01]  /*b0a0*/  LOP3.LUT P2, RZ, R3, 0x3, RZ, 0xc0, !PT ;  /* 0x0000000303ff7812 */ /* 0x000fe2000784c0ff */
[----:B------:R-:W-:Y:S01]  /*b0b0*/  IMAD.IADD R0, R22, 0x1, -R0 ;  /* 0x0000000116007824 */ /* 0x000fe200078e0a00 */
[----:B------:R-:W-:Y:S01]  /*b0c0*/  USHF.R.S32.HI UR16, URZ, 0x1f, UR11 ;  /* 0x0000001f3f107899 */ /* 0x000fe2000801140b */
[----:B------:R-:W-:Y:S01]  /*b0d0*/  IMAD R15, R4, 0x10, R2 ;  /* 0x00000010040f7824 */ /* 0x000fe200078e0202 */
[----:B------:R-:W-:Y:S01]  /*b0e0*/  UIMAD UR10, UR8, UR6, URZ ;  /* 0x00000006080a72a4 */ /* 0x000fe2000f8e023f */
[----:B------:R-:W-:Y:S01]  /*b0f0*/  LOP3.LUT R4, R6, 0xfffffff8, RZ, 0xc0, !PT ;  /* 0xfffffff806047812 */ /* 0x000fe200078ec0ff */
[----:B------:R-:W-:Y:S01]  /*b100*/  USEL UR16, UR16, URZ, !UP1 ;  /* 0x0000003f10107287 */ /* 0x000fe2000c800000 */
[----:B------:R-:W-:Y:S01]  /*b110*/  IMAD R0, R0, 0x8, R15 ;  /* 0x0000000800007824 */ /* 0x000fe200078e020f */
[----:B------:R-:W-:Y:S01]  /*b120*/  UIMAD.WIDE.U32 UR14, UR9, UR6, UR14 ;  /* 0x00000006090e72a5 */ /* 0x000fe2000f8e000e */
[----:B------:R-:W-:Y:S01]  /*b130*/  SHF.R.S32.HI R14, RZ, 0x3, R6 ;  /* 0x00000003ff0e7819 */ /* 0x000fe20000011406 */
[----:B------:R-:W-:Y:S01]  /*b140*/  UIMAD UR10, UR9, UR7, UR10 ;  /* 0x00000007090a72a4 */ /* 0x000fe2000f8e020a */
[----:B------:R-:W-:Y:S01]  /*b150*/  IMAD.IADD R7, R57, 0x1, -R4 ;  /* 0x0000000139077824 */ /* 0x000fe200078e0a04 */
[----:B-1----:R-:W-:Y:S01]  /*b160*/  LEA R0, R28, R0, 0x7 ;  /* 0x000000001c007211 */ /* 0x002fe200078e38ff */
[----:B------:R-:W-:Y:S01]  /*b170*/  ULDC.64 UR6, c[0x0][0x498] ;  /* 0x0001260000067ab9 */ /* 0x000fe20000000a00 */
[----:B-----5:R-:W-:Y:S01]  /*b180*/  IMAD R29, R16, c[0x0][0x4e8], RZ ;  /* 0x00013a00101d7a24 */ /* 0x020fe200078e02ff */
[----:B------:R-:W-:Y:S01]  /*b190*/  USEL UR11, UR11, URZ, !UP1 ;  /* 0x0000003f0b0b7287 */ /* 0x000fe2000c800000 */
[----:B------:R-:W-:Y:S01]  /*b1a0*/  LEA R6, R7, R14, 0x5 ;  /* 0x0000000e07067211 */ /* 0x000fe200078e28ff */
[----:B------:R-:W-:Y:S01]  /*b1b0*/  @P1 IMAD.HI.U32 R3, R0, c[0x0][0x4ec], RZ ;  /* 0x00013b0000031a27 */ /* 0x000fe200078e00ff */
[----:B------:R-:W-:Y:S01]  /*b1c0*/  UIMAD UR20, UR16, UR6, URZ ;  /* 0x00000006101472a4 */ /* 0x000fe2000f8e023f */
[----:B------:R-:W-:Y:S01]  /*b1d0*/  LEA.HI R18, R47, R57, RZ, 0x6 ;  /* 0x000000392f127211 */ /* 0x000fe200078f30ff */
[----:B------:R-:W-:Y:S01]  /*b1e0*/  UIADD3 UR15, UR15, UR10, URZ ;  /* 0x0000000a0f0f7290 */ /* 0x000fe2000fffe03f */
[----:B------:R-:W-:Y:S01]  /*b1f0*/  IMAD.MOV.U32 R2, RZ, RZ, R0 ;  /* 0x000000ffff027224 */ /* 0x000fe200078e0000 */
[----:B------:R-:W-:Y:S01]  /*b200*/  @P1 SHF.R.U32.HI R2, RZ, c[0x0][0x4f0], R3 ;  /* 0x00013c00ff021a19 */ /* 0x000fe20000011603 */
[----:B------:R-:W-:Y:S01]  /*b210*/  UIMAD UR7, UR11, UR7, UR20 ;  /* 0x000000070b0772a4 */ /* 0x000fe2000f8e0214 */
[----:B------:R-:W-:Y:S01]  /*b220*/  IMAD R6, R28, 0x80, R6 ;  /* 0x000000801c067824 */ /* 0x000fe200078e0206 */
[----:B------:R-:W-:Y:S01]  /*b230*/  UIMAD.WIDE.U32 UR14, UR11, UR6, UR14 ;  /* 0x000000060b0e72a5 */ /* 0x000fe2000f8e000e */
[--C-:B------:R-:W-:Y:S01]  /*b240*/  SHF.R.S32.HI R5, RZ, 0x1f, R2.reuse ;  /* 0x0000001fff057819 */ /* 0x100fe20000011402 */
[----:B------:R-:W-:Y:S01]  /*b250*/  IMAD.MOV R3, RZ, RZ, -R2 ;  /* 0x000000ffff037224 */ /* 0x000fe200078e0a02 */
[----:B------:R-:W-:Y:S01]  /*b260*/  ULDC.64 UR4, c[0x0][0x3e8] ;  /* 0x0000fa0000047ab9 */ /* 0x000fe20000000a00 */
[----:B------:R-:W-:Y:S01]  /*b270*/  @P1 IMAD.HI.U32 R10, R6, c[0x0][0x4ec], RZ ;  /* 0x00013b00060a1a27 */ /* 0x000fe200078e00ff */
[----:B------:R-:W-:Y:S01]  /*b280*/  UIMAD UR8, UR8, UR4, URZ ;  /* 0x00000004080872a4 */ /* 0x000fe2000f8e023f */
[----:B------:R-:W-:Y:S01]  /*b290*/  IADD3 R2, P0, R2, UR14, RZ ;  /* 0x0000000e02027c10 */ /* 0x000fe2000ff1e0ff */
[----:B------:R-:W-:Y:S01]  /*b2a0*/  UIADD3 UR19, UR19, UR17, URZ ;  /* 0x0000001113137290 */ /* 0x000fe2000fffe03f */
[----:B------:R-:W-:Y:S01]  /*b2b0*/  IMAD R0, R3, c[0x0][0x4e8], R0 ;  /* 0x00013a0003007a24 */ /* 0x000fe200078e0200 */
[----:B------:R-:W-:Y:S01]  /*b2c0*/  UIMAD UR5, UR9, UR5, UR8 ;  /* 0x00000005090572a4 */ /* 0x000fe2000f8e0208 */
[----:B------:R-:W-:Y:S01]  /*b2d0*/  IMAD.U32 R3, RZ, RZ, UR7 ;  /* 0x00000007ff037e24 */ /* 0x000fe2000f8e00ff */
[----:B------:R-:W-:Y:S01]  /*b2e0*/  UIMAD.WIDE.U32 UR18, UR9, UR4, UR18 ;  /* 0x00000004091272a5 */ /* 0x000fe2000f8e0012 */
[----:B------:R-:W-:Y:S01]  /*b2f0*/  BSSY B0, `(.L_x_32) ;  /* 0x0000062000007945 */ /* 0x000fe20003800000 */
[----:B------:R-:W-:Y:S01]  /*b300*/  SHF.R.S32.HI R4, RZ, 0x1f, R0 ;  /* 0x0000001fff047819 */ /* 0x000fe20000011400 */
[----:B------:R-:W-:Y:S01]  /*b310*/  ULDC.64 UR6, c[0x0][0x3f0] ;  /* 0x0000fc0000067ab9 */ /* 0x000fe20000000a00 */
[----:B------:R-:W-:Y:S01]  /*b320*/  IADD3.X R3, R5, UR15, R3, P0, !PT ;  /* 0x0000000f05037c10 */ /* 0x000fe200087fe403 */
[----:B------:R-:W-:Y:S01]  /*b330*/  IMAD.SHL.U32 R5, R14, 0x40, RZ ;  /* 0x000000400e057824 */ /* 0x000fe200078e00ff */
[----:B------:R-:W-:Y:S01]  /*b340*/  UIMAD UR16, UR16, UR6, URZ ;  /* 0x00000006101072a4 */ /* 0x000fe2000f8e023f */
[----:B------:R-:W-:Y:S01]  /*b350*/  IMAD R4, R4, c[0x0][0x488], RZ ;  /* 0x0001220004047a24 */ /* 0x000fe200078e02ff */
[----:B------:R-:W-:Y:S01]  /*b360*/  UIADD3 UR19, UR19, UR5, URZ ;  /* 0x0000000513137290 */ /* 0x000fe2000fffe03f */
[----:B------:R-:W-:Y:S01]  /*b370*/  IMAD.WIDE.U32 R2, R0, c[0x0][0x488], R2 ;  /* 0x0001220000027a25 */ /* 0x000fe200078e0002 */
[----:B------:R-:W-:Y:S01]  /*b380*/  LOP3.LUT R5, R5, 0x1c0, RZ, 0xc0, !PT ;  /* 0x000001c005057812 */ /* 0x000fe200078ec0ff */
[----:B------:R-:W-:-:S02]  /*b390*/  UIMAD UR7, UR11, UR7, UR16 ;  /* 0x000000070b0772a4 */ /* 0x000fc4000f8e0210 */
[----:B------:R-:W-:Y:S01]  /*b3a0*/  IMAD R9, R0, c[0x0][0x48c], R4 ;  /* 0x0001230000097a24 */ /* 0x000fe200078e0204 */
[----:B------:R-:W-:Y:S01]  /*b3b0*/  SHF.R.U32.HI R8, RZ, 0x3, R5 ;  /* 0x00000003ff087819 */ /* 0x000fe20000011605 */
[----:B------:R-:W-:Y:S01]  /*b3c0*/  IMAD.SHL.U32 R4, R7, 0x8, RZ ;  /* 0x0000000807047824 */ /* 0x000fe200078e00ff */
[C---:B------:R-:W-:Y:S01]  /*b3d0*/  LEA R7, P0, R2.reuse, c[0x0][0x450], 0x2 ;  /* 0x0001140002077a11 */ /* 0x040fe200078010ff */
[----:B------:R-:W-:Y:S01]  /*b3e0*/  IMAD.IADD R3, R3, 0x1, R9 ;  /* 0x0000000103037824 */ /* 0x000fe200078e0209 */
[----:B------:R-:W-:Y:S01]  /*b3f0*/  UIMAD.WIDE.U32 UR18, UR11, UR6, UR18 ;  /* 0x000000060b1272a5 */ /* 0x000fe2000f8e0012 */
[----:B------:R-:W-:Y:S01]  /*b400*/  IMAD.MOV.U32 R0, RZ, RZ, R6 ;  /* 0x000000ffff007224 */ /* 0x000fe200078e0006 */
[----:B------:R-:W-:Y:S01]  /*b410*/  LOP3.LUT R5, R5, 0x38, R4, 0xf8, !PT ;  /* 0x0000003805057812 */ /* 0x000fe200078ef804 */
[----:B------:R-:W-:Y:S01]  /*b420*/  SHFL.IDX PT, R12, R7, RZ, 0x1c1f ;  /* 0x001c1fff070c7589 */ /* 0x000fe200000e0000 */
[----:B------:R-:W-:Y:S01]  /*b430*/  @P1 SHF.R.U32.HI R0, RZ, c[0x0][0x4f0], R10 ;  /* 0x00013c00ff001a19 */ /* 0x000fe2000001160a */
[----:B------:R-:W-:Y:S01]  /*b440*/  UIADD3 UR7, UR19, UR7, URZ ;  /* 0x0000000713077290 */ /* 0x000fe2000fffe03f */
[----:B------:R-:W-:Y:S01]  /*b450*/  LOP3.LUT R17, R5, R8, RZ, 0x3c, !PT ;  /* 0x0000000805117212 */ /* 0x000fe200078e3cff */
[----:B------:R1:W-:Y:S01]  /*b460*/  SHFL.IDX PT, R10, R7, 0x1, 0x1c1f ;  /* 0x003c1f00070a7f89 */ /* 0x0003e200000e0000 */
[----:B------:R-:W-:Y:S01]  /*b470*/  LEA.HI.X R5, R2, c[0x0][0x454], R3, 0x2, P0 ;  /* 0x0001150002057a11 */ /* 0x000fe200000f1403 */
[--C-:B------:R-:W-:Y:S01]  /*b480*/  IMAD.MOV R8, RZ, RZ, -R0.reuse ;  /* 0x000000ffff087224 */ /* 0x100fe200078e0a00 */
[----:B------:R-:W-:Y:S01]  /*b490*/  SHF.R.S32.HI R9, RZ, 0x1f, R0 ;  /* 0x0000001fff097819 */ /* 0x000fe20000011400 */
[----:B------:R-:W-:Y:S01]  /*b4a0*/  IMAD.U32 R3, RZ, RZ, UR19 ;  /* 0x00000013ff037e24 */ /* 0x000fe2000f8e00ff */
[----:B------:R-:W-:Y:S01]  /*b4b0*/  MOV R2, UR18 ;  /* 0x0000001200027c02 */ /* 0x000fe20008000f00 */
[----:B------:R-:W2:Y:S01]  /*b4c0*/  SHFL.IDX PT, R13, R5, RZ, 0x1c1f ;  /* 0x001c1fff050d7589 */ /* 0x000ea200000e0000 */
[----:B------:R-:W-:-:S02]  /*b4d0*/  IMAD.U32 R3, RZ, RZ, UR7 ;  /* 0x00000007ff037e24 */ /* 0x000fc4000f8e00ff */
[----:B------:R-:W-:Y:S01]  /*b4e0*/  IMAD R6, R8, c[0x0][0x4e8], R6 ;  /* 0x00013a0008067a24 */ /* 0x000fe200078e0206 */
[----:B------:R3:W4:Y:S01]  /*b4f0*/  SHFL.IDX PT, R11, R5, 0x1, 0x1c1f ;  /* 0x003c1f00050b7f89 */ /* 0x00072200000e0000 */
[----:B------:R-:W-:-:S04]  /*b500*/  IMAD.WIDE.U32 R2, R0, c[0x0][0x3e0], R2 ;  /* 0x0000f80000027a25 */ /* 0x000fc800078e0002 */
[----:B-1----:R-:W-:-:S04]  /*b510*/  IMAD R7, R9, c[0x0][0x3e0], RZ ;  /* 0x0000f80009077a24 */ /* 0x002fc800078e02ff */
[----:B------:R-:W-:Y:S01]  /*b520*/  IMAD R7, R0, c[0x0][0x3e4], R7 ;  /* 0x0000f90000077a24 */ /* 0x000fe200078e0207 */
[----:B------:R-:W-:-:S04]  /*b530*/  SHF.R.S32.HI R0, RZ, 0x1f, R6 ;  /* 0x0000001fff007819 */ /* 0x000fc80000011406 */
[----:B------:R-:W-:Y:S01]  /*b540*/  IADD3 R3, R3, R7, RZ ;  /* 0x0000000703037210 */ /* 0x000fe20007ffe0ff */
[----:B---3--:R-:W-:Y:S02]  /*b550*/  IMAD R5, R28, 0x80, R15 ;  /* 0x000000801c057824 */ /* 0x008fe400078e020f */
[----:B------:R-:W-:Y:S02]  /*b560*/  IMAD R0, R0, c[0x0][0x3d8], RZ ;  /* 0x0000f60000007a24 */ /* 0x000fe400078e02ff */
[----:B------:R-:W-:Y:S01]  /*b570*/  IMAD.WIDE.U32 R2, R6, c[0x0][0x3d8], R2 ;  /* 0x0000f60006027a25 */ /* 0x000fe200078e0002 */
[C---:B------:R-:W-:Y:S02]  /*b580*/  IADD3 R8, R5.reuse, 0x8, RZ ;  /* 0x0000000805087810 */ /* 0x040fe40007ffe0ff */
[-C--:B------:R-:W-:Y:S01]  /*b590*/  ISETP.GE.OR P1, PT, R5, R29.reuse, P2 ;  /* 0x0000001d0500720c */ /* 0x080fe20001726670 */
[----:B------:R-:W-:Y:S01]  /*b5a0*/  IMAD.SHL.U32 R5, R18, 0x8, RZ ;  /* 0x0000000812057824 */ /* 0x000fe200078e00ff */
[----:B------:R-:W-:Y:S01]  /*b5b0*/  ISETP.GE.OR P0, PT, R8, R29, P2 ;  /* 0x0000001d0800720c */ /* 0x000fe20001706670 */
[----:B------:R-:W-:-:S03]  /*b5c0*/  IMAD R28, R28, 0x80, R14 ;  /* 0x000000801c1c7824 */ /* 0x000fc600078e020e */
[----:B------:R-:W-:Y:S01]  /*b5d0*/  LOP3.LUT R7, R17, 0x7ffffe00, R5, 0xf8, !PT ;  /* 0x7ffffe0011077812 */ /* 0x000fe200078ef805 */
[----:B------:R-:W-:-:S04]  /*b5e0*/  IMAD R5, R6, c[0x0][0x3dc], R0 ;  /* 0x0000f70006057a24 */ /* 0x000fc800078e0200 */
[----:B------:R-:W-:Y:S02]  /*b5f0*/  IMAD.SHL.U32 R0, R7, 0x2, RZ ;  /* 0x0000000207007824 */ /* 0x000fe400078e00ff */
[----:B--2---:R1:W-:Y:S01]  /*b600*/  @!P1 ST.E [R12.64], R52 ;  /* 0x000000340c009985 */ /* 0x0043e2000c10190c */
[----:B------:R-:W-:-:S03]  /*b610*/  IMAD.IADD R3, R3, 0x1, R5 ;  /* 0x0000000103037824 */ /* 0x000fc600078e0205 */
[----:B----4-:R1:W-:Y:S01]  /*b620*/  @!P0 ST.E [R10.64], R53 ;  /* 0x000000350a008985 */ /* 0x0103e2000c10190c */
[----:B------:R-:W-:-:S03]  /*b630*/  LEA R31, P0, R2, c[0x0][0x380], 0x1 ;  /* 0x0000e000021f7a11 */ /* 0x000fc600078008ff */
[----:B------:R1:W2:Y:S01]  /*b640*/  LDS.128 R44, [R0+0x1080] ;  /* 0x00108000002c7984 */ /* 0x0002a20000000c00 */
[----:B------:R-:W-:Y:S02]  /*b650*/  LEA.HI.X R30, R2, c[0x0][0x384], R3, 0x1, P0 ;  /* 0x0000e100021e7a11 */ /* 0x000fe400000f0c03 */
[----:B------:R-:W-:Y:S01]  /*b660*/  ISETP.GE.AND P0, PT, R28, R29, PT ;  /* 0x0000001d1c00720c */ /* 0x000fe20003f06270 */
[----:B------:R1:W3:Y:S04]  /*b670*/  LDS.128 R60, [R0+0x2080] ;  /* 0x00208000003c7984 */ /* 0x0002e80000000c00 */
[----:B------:R1:W4:Y:S04]  /*b680*/  LDS.128 R72, [R0+0x3080] ;  /* 0x0030800000487984 */ /* 0x0003280000000c00 */
[----:B------:R1:W1:Y:S04]  /*b690*/  LDS.128 R40, [R0+0x5080] ;  /* 0x0050800000287984 */ /* 0x0002680000000c00 */
        /* <DEDUP_REMOVED lines=8> */
[----:B------:R1:W1:Y:S04]  /*b720*/  SHFL.IDX PT, R2, R31, RZ, 0x181f ;  /* 0x00181fff1f027589 */ /* 0x00026800000e0000 */
[----:B------:R1:W1:Y:S01]  /*b730*/  SHFL.IDX PT, R3, R30, RZ, 0x181f ;  /* 0x00181fff1e037589 */ /* 0x00026200000e0000 */
[----:B------:R-:W-:Y:S05]  /*b740*/  @P0 BRA `(.L_x_33) ;  /* 0x000001c000000947 */ /* 0x000fea0003800000 */
[----:B--234-:R-:W2:Y:S01]  /*b750*/  LDS.128 R24, [R0+0x80] ;  /* 0x0000800000187984 */ /* 0x01cea20000000c00 */
[----:B------:R-:W-:-:S02]  /*b760*/  IADD3 R7, R4, 0x40, RZ ;  /* 0x0000004004077810 */ /* 0x000fc40007ffe0ff */
[C---:B------:R-:W-:Y:S01]  /*b770*/  IADD3 R8, R4.reuse, 0x80, RZ ;  /* 0x0000008004087810 */ /* 0x040fe20007ffe0ff */
[----:B------:R-:W3:Y:S01]  /*b780*/  LDS.128 R20, [R0+0x4080] ;  /* 0x0040800000147984 */ /* 0x000ee20000000c00 */
[----:B------:R-:W-:Y:S02]  /*b790*/  IADD3 R9, R4, 0xc0, RZ ;  /* 0x000000c004097810 */ /* 0x000fe40007ffe0ff */
[----:B------:R-:W-:Y:S01]  /*b7a0*/  ISETP.GE.AND P2, PT, R7, c[0x0][0x3c8], PT ;  /* 0x0000f20007007a0c */ /* 0x000fe20003f46270 */
[----:B------:R-:W4:Y:S01]  /*b7b0*/  LDS.128 R16, [R0+0x8080] ;  /* 0x0080800000107984 */ /* 0x000f220000000c00 */
[----:B------:R-:W-:Y:S02]  /*b7c0*/  ISETP.GE.AND P1, PT, R8, c[0x0][0x3c8], PT ;  /* 0x0000f20008007a0c */ /* 0x000fe40003f26270 */
[----:B------:R-:W-:Y:S01]  /*b7d0*/  ISETP.GE.AND P0, PT, R9, c[0x0][0x3c8], PT ;  /* 0x0000f20009007a0c */ /* 0x000fe20003f06270 */
[----:B-1----:R1:W5:Y:S01]  /*b7e0*/  LDS.128 R12, [R0+0xc080] ;  /* 0x00c08000000c7984 */ /* 0x0023620000000c00 */
[----:B------:R-:W-:-:S07]  /*b7f0*/  ISETP.GE.AND P3, PT, R4, c[0x0][0x3c8], PT ;  /* 0x0000f20004007a0c */ /* 0x000fce0003f66270 */
[----:B------:R-:W-:-:S04]  /*b800*/  @!P2 SHF.R.S32.HI R5, RZ, 0x1f, R7 ;  /* 0x0000001fff05a819 */ /* 0x000fc80000011407 */
[----:B------:R-:W-:Y:S02]  /*b810*/  @!P0 SHF.R.S32.HI R6, RZ, 0x1f, R9 ;  /* 0x0000001fff068819 */ /* 0x000fe40000011409 */
[----:B------:R-:W-:Y:S01]  /*b820*/  @!P2 LEA.HI R7, R5, R7, RZ, 0x3 ;  /* 0x000000070507a211 */ /* 0x000fe200078f18ff */
[----:B------:R-:W-:Y:S01]  /*b830*/  @!P3 IMAD.WIDE R10, R4, 0x2, R2 ;  /* 0x00000002040ab825 */ /* 0x000fe200078e0202 */
[----:B-1----:R-:W-:-:S04]  /*b840*/  @!P1 SHF.R.S32.HI R0, RZ, 0x1f, R8 ;  /* 0x0000001fff009819 */ /* 0x002fc80000011408 */
[----:B------:R-:W-:Y:S01]  /*b850*/  @!P1 LEA.HI R5, R0, R8, RZ, 0x3 ;  /* 0x0000000800059211 */ /* 0x000fe200078f18ff */
[----:B--2---:R1:W-:Y:S01]  /*b860*/  @!P3 ST.E.128 [R10.64], R24 ;  /* 0x000000180a00b985 */ /* 0x0043e2000c101d0c */
[----:B------:R-:W-:Y:S02]  /*b870*/  @!P0 LEA.HI R0, R6, R9, RZ, 0x3 ;  /* 0x0000000906008211 */ /* 0x000fe400078f18ff */
[----:B------:R-:W-:Y:S02]  /*b880*/  @!P2 LOP3.LUT R6, R7, 0xfffffff8, RZ, 0xc0, !PT ;  /* 0xfffffff80706a812 */ /* 0x000fe400078ec0ff */
[----:B------:R-:W-:Y:S02]  /*b890*/  @!P1 LOP3.LUT R5, R5, 0xfffffff8, RZ, 0xc0, !PT ;  /* 0xfffffff805059812 */ /* 0x000fe400078ec0ff */
[----:B------:R-:W-:Y:S01]  /*b8a0*/  @!P0 LOP3.LUT R0, R0, 0xfffffff8, RZ, 0xc0, !PT ;  /* 0xfffffff800008812 */ /* 0x000fe200078ec0ff */
[----:B------:R-:W-:-:S04]  /*b8b0*/  @!P2 IMAD.WIDE R8, R6, 0x2, R2 ;  /* 0x000000020608a825 */ /* 0x000fc800078e0202 */
[--C-:B------:R-:W-:Y:S01]  /*b8c0*/  @!P1 IMAD.WIDE R6, R5, 0x2, R2.reuse ;  /* 0x0000000205069825 */ /* 0x100fe200078e0202 */
[----:B---3--:R1:W-:Y:S03]  /*b8d0*/  @!P2 ST.E.128 [R8.64], R20 ;  /* 0x000000140800a985 */ /* 0x0083e6000c101d0c */
[----:B------:R-:W-:Y:S01]  /*b8e0*/  @!P0 IMAD.WIDE R2, R0, 0x2, R2 ;  /* 0x0000000200028825 */ /* 0x000fe200078e0202 */
[----:B----4-:R1:W-:Y:S04]  /*b8f0*/  @!P1 ST.E.128 [R6.64], R16 ;  /* 0x0000001006009985 */ /* 0x0103e8000c101d0c */
[----:B-----5:R1:W-:Y:S02]  /*b900*/  @!P0 ST.E.128 [R2.64], R12 ;  /* 0x0000000c02008985 */ /* 0x0203e4000c101d0c */
.L_x_33:
[----:B--234-:R-:W-:Y:S05]  /*b910*/  BSYNC B0 ;  /* 0x0000000000007941 */ /* 0x01cfea0003800000 */
.L_x_32:
[----:B-1----:R-:W-:Y:S01]  /*b920*/  IADD3 R0, R28, 0x20, RZ ;  /* 0x000000201c007810 */ /* 0x002fe20007ffe0ff */
[----:B------:R1:W2:Y:S01]  /*b930*/  SHFL.IDX PT, R3, R30, 0x1, 0x181f ;  /* 0x00381f001e037f89 */ /* 0x0002a200000e0000 */
[----:B------:R-:W-:Y:S02]  /*b940*/  BSSY B0, `(.L_x_34) ;  /* 0x000001c000007945 */ /* 0x000fe40003800000 */
[----:B------:R-:W-:Y:S01]  /*b950*/  ISETP.GE.AND P0, PT, R0, R29, PT ;  /* 0x0000001d0000720c */ /* 0x000fe20003f06270 */
[----:B------:R1:W3:-:S12]  /*b960*/  SHFL.IDX PT, R2, R31, 0x1, 0x181f ;  /* 0x00381f001f027f89 */ /* 0x0002d800000e0000 */
[----:B------:R-:W-:Y:S05]  /*b970*/  @P0 BRA `(.L_x_35) ;  /* 0x0000018000000947 */ /* 0x000fea0003800000 */
[C---:B------:R-:W-:Y:S02]  /*b980*/  IADD3 R7, R4.reuse, 0x40, RZ ;  /* 0x0000004004077810 */ /* 0x040fe40007ffe0ff */
        /* <DEDUP_REMOVED lines=9> */
[----:B------:R-:W-:Y:S01]  /*ba20*/  @!P2 LEA.HI R7, R5, R7, RZ, 0x3 ;  /* 0x000000070507a211 */ /* 0x000fe200078f18ff */
[----:B--23--:R-:W-:Y:S01]  /*ba30*/  @!P3 IMAD.WIDE R10, R4, 0x2, R2 ;  /* 0x00000002040ab825 */ /* 0x00cfe200078e0202 */
[----:B------:R-:W-:Y:S02]  /*ba40*/  @!P1 LEA.HI R5, R0, R8, RZ, 0x3 ;  /* 0x0000000800059211 */ /* 0x000fe400078f18ff */
[----:B------:R-:W-:-:S02]  /*ba50*/  @!P0 LEA.HI R0, R6, R9, RZ, 0x3 ;  /* 0x0000000906008211 */ /* 0x000fc400078f18ff */
[----:B------:R-:W-:Y:S01]  /*ba60*/  @!P2 LOP3.LUT R6, R7, 0xfffffff8, RZ, 0xc0, !PT ;  /* 0xfffffff80706a812 */ /* 0x000fe200078ec0ff */
[----:B------:R2:W-:Y:S01]  /*ba70*/  @!P3 ST.E.128 [R10.64], R44 ;  /* 0x0000002c0a00b985 */ /* 0x0005e2000c101d0c */
[----:B------:R-:W-:Y:S02]  /*ba80*/  @!P1 LOP3.LUT R5, R5, 0xfffffff8, RZ, 0xc0, !PT ;  /* 0xfffffff805059812 */ /* 0x000fe400078ec0ff */
[----:B------:R-:W-:Y:S01]  /*ba90*/  @!P0 LOP3.LUT R0, R0, 0xfffffff8, RZ, 0xc0, !PT ;  /* 0xfffffff800008812 */ /* 0x000fe200078ec0ff */
[----:B------:R-:W-:-:S04]  /*baa0*/  @!P2 IMAD.WIDE R8, R6, 0x2, R2 ;  /* 0x000000020608a825 */ /* 0x000fc800078e0202 */
[--C-:B------:R-:W-:Y:S01]  /*bab0*/  @!P1 IMAD.WIDE R6, R5, 0x2, R2.reuse ;  /* 0x0000000205069825 */ /* 0x100fe200078e0202 */
[----:B------:R2:W-:Y:S03]  /*bac0*/  @!P2 ST.E.128 [R8.64], R40 ;  /* 0x000000280800a985 */ /* 0x0005e6000c101d0c */
[----:B------:R-:W-:Y:S01]  /*bad0*/  @!P0 IMAD.WIDE R2, R0, 0x2, R2 ;  /* 0x0000000200028825 */ /* 0x000fe200078e0202 */
[----:B------:R2:W-:Y:S04]  /*bae0*/  @!P1 ST.E.128 [R6.64], R36 ;  /* 0x0000002406009985 */ /* 0x0005e8000c101d0c */
[----:B------:R2:W-:Y:S02]  /*baf0*/  @!P0 ST.E.128 [R2.64], R32 ;  /* 0x0000002002008985 */ /* 0x0005e4000c101d0c */
.L_x_35:
[----:B------:R-:W-:Y:S05]  /*bb00*/  BSYNC B0 ;  /* 0x0000000000007941 */ /* 0x000fea0003800000 */
.L_x_34:
[----:B------:R-:W-:Y:S01]  /*bb10*/  IADD3 R0, R28, 0x40, RZ ;  /* 0x000000401c007810 */ /* 0x000fe20007ffe0ff */
[----:B--2---:R2:W4:Y:S01]  /*bb20*/  SHFL.IDX PT, R3, R30, 0x2, 0x181f ;  /* 0x00581f001e037f89 */ /* 0x00452200000e0000 */
[----:B------:R-:W-:Y:S02]  /*bb30*/  BSSY B0, `(.L_x_36) ;  /* 0x000001c000007945 */ /* 0x000fe40003800000 */
[----:B------:R-:W-:Y:S01]  /*bb40*/  ISETP.GE.AND P0, PT, R0, R29, PT ;  /* 0x0000001d0000720c */ /* 0x000fe20003f06270 */
[----:B---3--:R2:W3:-:S12]  /*bb50*/  SHFL.IDX PT, R2, R31, 0x2, 0x181f ;  /* 0x00581f001f027f89 */ /* 0x0084d800000e0000 */
        /* <DEDUP_REMOVED lines=12> */
[----:B---34-:R-:W-:Y:S01]  /*bc20*/  @!P3 IMAD.WIDE R10, R4, 0x2, R2 ;  /* 0x00000002040ab825 */ /* 0x018fe200078e0202 */
        /* <DEDUP_REMOVED lines=12> */
.L_x_37:
[----:B------:R-:W-:Y:S05]  /*bcf0*/  BSYNC B0 ;  /* 0x0000000000007941 */ /* 0x000fea0003800000 */
.L_x_36:
[----:B------:R-:W-:Y:S01]  /*bd00*/  IADD3 R0, R28, 0x60, RZ ;  /* 0x000000601c007810 */ /* 0x000fe20007ffe0ff */
[----:B---34-:R3:W4:Y:S03]  /*bd10*/  SHFL.IDX PT, R3, R30, 0x3, 0x181f ;  /* 0x00781f001e037f89 */ /* 0x01872600000e0000 */
[----:B------:R-:W-:Y:S01]  /*bd20*/  ISETP.GE.AND P0, PT, R0, R29, PT ;  /* 0x0000001d0000720c */ /* 0x000fe20003f06270 */
[----:B------:R3:W1:-:S12]  /*bd30*/  SHFL.IDX PT, R2, R31, 0x3, 0x181f ;  /* 0x00781f001f027f89 */ /* 0x00065800000e0000 */
[----:B------:R-:W-:Y:S05]  /*bd40*/  @P0 EXIT ;  /* 0x000000000000094d */ /* 0x000fea0003800000 */
[C---:B------:R-:W-:Y:S02]  /*bd50*/  IADD3 R6, R4.reuse, 0x40, RZ ;  /* 0x0000004004067810 */ /* 0x040fe40007ffe0ff */
        /* <DEDUP_REMOVED lines=19> */
[----:B------:R-:W-:-:S04]  /*be90*/  SHF.R.S32.HI R4, RZ, 0x1f, R0 ;  /* 0x0000001fff047819 */ /* 0x000fc80000011400 */
[----:B------:R-:W-:-:S04]  /*bea0*/  LEA.HI R0, R4, R0, RZ, 0x3 ;  /* 0x0000000004007211 */ /* 0x000fc800078f18ff */
[----:B------:R-:W-:-:S05]  /*beb0*/  LOP3.LUT R0, R0, 0xfffffff8, RZ, 0xc0, !PT ;  /* 0xfffffff800007812 */ /* 0x000fca00078ec0ff */
[----:B------:R-:W-:-:S05]  /*bec0*/  IMAD.WIDE R2, R0, 0x2, R2 ;  /* 0x0000000200027825 */ /* 0x000fca00078e0202 */
[----:B------:R-:W-:Y:S01]  /*bed0*/  ST.E.128 [R2.64], R76 ;  /* 0x0000004c02007985 */ /* 0x000fe2000c101d0c */
[----:B------:R-:W-:Y:S05]  /*bee0*/  EXIT ;  /* 0x000000000000794d */ /* 0x000fea0003800000 */
.L_x_30:
[----:B------:R-:W-:Y:S02]  /*bef0*/  ULDC.64 UR4, c[0x0][0x500] ;  /* 0x0001400000047ab9 */ /* 0x000fe40000000a00 */
[----:B------:R-:W-:Y:S02]  /*bf00*/  UISETP.NE.U32.AND UP1, UPT, URZ, UR4, UPT ;  /* 0x000000043f00728c */ /* 0x000fe4000bf25070 */
[----:B------:R-:W-:Y:S02]  /*bf10*/  UMOV UR6, 0x4 ;  /* 0x0000000400067882 */ /* 0x000fe40000000000 */
[----:B------:R-:W-:-:S03]  /*bf20*/  UISETP.NE.AND.EX UP1, UPT, URZ, UR5, UPT, UP1 ;  /* 0x000000053f00728c */ /* 0x000fc6000bf25310 */
[----:B------:R-:W-:Y:S02]  /*bf30*/  ULDC.64 UR4, c[0x0][0x500] ;  /* 0x0001400000047ab9 */ /* 0x000fe40000000a00 */
[----:B------:R-:W-:Y:S01]  /*bf40*/  UIMAD.WIDE UR4, UR11, UR6, UR4 ;  /* 0x000000060b0472a5 */ /* 0x000fe2000f8e0204 */
[----:B------:R-:W-:-:S05]  /*bf50*/  PLOP3.LUT P0, PT, PT, PT, UP1, 0x80, 0x0 ;  /* 0x000000000000781c */ /* 0x000fca0003f0f018 */
[----:B------:R-:W-:Y:S01]  /*bf60*/  IMAD.U32 R4, RZ, RZ, UR4 ;  /* 0x00000004ff047e24 */ /* 0x000fe2000f8e00ff */
[----:B------:R-:W-:Y:S01]  /*bf70*/  MOV R5, UR5 ;  /* 0x0000000500057c02 */ /* 0x000fe20008000f00 */
[----:B------:R-:W-:-:S06]  /*bf80*/  ULDC.64 UR4, c[0x0][0x508] ;  /* 0x0001420000047ab9 */ /* 0x000fcc0000000a00 */
[----:B------:R-:W2:Y:S01]  /*bf90*/  @P0 LDG.E R0, [R4.64] ;  /* 0x0000000c04000981 */ /* 0x000ea2000c1e1900 */
[----:B------:R-:W-:Y:S01]  /*bfa0*/  UISETP.NE.U32.AND UP0, UPT, URZ, UR4, UPT ;  /* 0x000000043f00728c */ /* 0x000fe2000bf05070 */
[----:B------:R-:W-:-:S03]  /*bfb0*/  IMAD.MOV.U32 R9, RZ, RZ, c[0x0][0x388] ;  /* 0x0000e200ff097624 */ /* 0x000fc600078e00ff */
[----:B------:R-:W-:-:S03]  /*bfc0*/  UISETP.NE.AND.EX UP0, UPT, URZ, UR5, UPT, UP0 ;  /* 0x000000053f00728c */ /* 0x000fc6000bf05300 */
[----:B------:R-:W-:-:S03]  /*bfd0*/  ULDC.64 UR4, c[0x0][0x508] ;  /* 0x0001420000047ab9 */ /* 0x000fc60000000a00 */
[----:B------:R-:W-:-:S05]  /*bfe0*/  PLOP3.LUT P1, PT, PT, PT, UP0, 0x80, 0x0 ;  /* 0x000000000000781c */ /* 0x000fca0003f2f008 */
[----:B------:R-:W-:-:S06]  /*bff0*/  @UP0 UIMAD.WIDE UR4, UR11, UR6, UR4 ;  /* 0x000000060b0402a5 */ /* 0x000fcc000f8e0204 */
[----:B------:R-:W-:Y:S01]  /*c000*/  MOV R2, UR4 ;  /* 0x0000000400027c02 */ /* 0x000fe20008000f00 */
[----:B------:R-:W-:-:S05]  /*c010*/  IMAD.U32 R3, RZ, RZ, UR5 ;  /* 0x00000005ff037e24 */ /* 0x000fca000f8e00ff */
[----:B------:R1:W5:Y:S01]  /*c020*/  @P1 LDG.E R9, [R2.64] ;  /* 0x0000000c02091981 */ /* 0x000362000c1e1900 */
[----:B------:R-:W-:Y:S02]  /*c030*/  UMOV UR14, URZ ;  /* 0x0000003f000e7c82 */ /* 0x000fe40008000000 */
[----:B------:R-:W-:Y:S01]  /*c040*/  UMOV UR15, URZ ;  /* 0x0000003f000f7c82 */ /* 0x000fe20008000000 */
[----:B--2---:R-:W2:Y:S02]  /*c050*/  @P0 R2UR UR5, R0 ;  /* 0x00000000000503c2 */ /* 0x004ea400000e0000 */
[----:B--2---:R-:W-:Y:S02]  /*c060*/  @UP1 USHF.R.S32.HI UR4, URZ, 0x1f, UR5 ;  /* 0x0000001f3f041899 */ /* 0x004fe40008011405 */
[----:B------:R-:W-:-:S05]  /*c070*/  @UP1 UMOV UR14, UR5 ;  /* 0x00000005000e1c82 */ /* 0x000fca0008000000 */
[----:B------:R-:W-:Y:S01]  /*c080*/  @UP1 UMOV UR15, UR4 ;  /* 0x00000004000f1c82 */ /* 0x000fe20008000000 */
[----:B------:R-:W-:Y:S05]  /*c090*/  @P1 BRA `(.L_x_38) ;  /* 0x0000004000001947 */ /* 0x000fea0003800000 */
[----:B-1----:R-:W-:Y:S05]  /*c0a0*/  @!P0 BRA `(.L_x_38) ;  /* 0x0000003000008947 */ /* 0x002fea0003800000 */
[----:B------:R-:W2:Y:S04]  /*c0b0*/  LDG.E R0, [R4.64] ;  /* 0x0000000c04007981 */ /* 0x000ea8000c1e1900 */
[----:B------:R-:W2:Y:S02]  /*c0c0*/  LDG.E R2, [R4.64+0x4] ;  /* 0x0000040c04027981 */ /* 0x000ea4000c1e1900 */
[----:B--2--5:R-:W-:Y:S02]  /*c0d0*/  IADD3 R9, -R0, R2, RZ ;  /* 0x0000000200097210 */ /* 0x024fe40007ffe1ff */
.L_x_38:
[----:B-1----:R-:W1:Y:S01]  /*c0e0*/  S2R R8, SR_TID.X ;  /* 0x0000000000087919 */ /* 0x002e620000002100 */
[----:B------:R-:W-:Y:S01]  /*c0f0*/  USHF.R.S32.HI UR6, URZ, 0x1f, UR11 ;  /* 0x0000001f3f067899 */ /* 0x000fe2000801140b */
[----:B------:R-:W-:Y:S01]  /*c100*/  BSSY B0, `(.L_x_39) ;  /* 0x0000029000007945 */ /* 0x000fe20003800000 */
[----:B------:R-:W-:-:S02]  /*c110*/  USEL UR11, UR11, URZ, !UP1 ;  /* 0x0000003f0b0b7287 */ /* 0x000fc4000c800000 */
[----:B------:R-:W-:Y:S01]  /*c120*/  USEL UR6, UR6, URZ, !UP1 ;  /* 0x0000003f06067287 */ /* 0x000fe2000c800000 */
[----:B-1----:R-:W-:-:S13]  /*c130*/  ISETP.GE.AND P0, PT, R8, 0x80, PT ;  /* 0x000000800800780c */ /* 0x002fda0003f06270 */
[----:B------:R-:W-:Y:S05]  /*c140*/  @P0 BRA `(.L_x_40) ;  /* 0x0000024000000947 */ /* 0x000fea0003800000 */
[----:B------:R-:W1:Y:S01]  /*c150*/  S2R R3, SR_CTAID.X ;  /* 0x0000000000037919 */ /* 0x000e620000002500 */
[----:B-----5:R-:W-:Y:S01]  /*c160*/  IMAD R0, R9, c[0x0][0x4e8], RZ ;  /* 0x00013a0009007a24 */ /* 0x020fe200078e02ff */
[----:B-1----:R-:W-:-:S04]  /*c170*/  LEA R3, R3, R8, 0x7 ;  /* 0x0000000803037211 */ /* 0x002fc800078e38ff */
[----:B------:R-:W-:-:S13]  /*c180*/  ISETP.GE.AND P0, PT, R3, R0, PT ;  /* 0x000000000300720c */ /* 0x000fda0003f06270 */
[----:B------:R-:W-:Y:S05]  /*c190*/  @P0 BRA `(.L_x_40) ;  /* 0x000001f000000947 */ /* 0x000fea0003800000 */
[----:B------:R-:W-:Y:S01]  /*c1a0*/  IMAD.MOV.U32 R0, RZ, RZ, c[0x0][0x4e8] ;  /* 0x00013a00ff007624 */ /* 0x000fe200078e00ff */
[----:B------:R-:W-:Y:S01]  /*c1b0*/  ULDC.64 UR4, c[0x0][0x490] ;  /* 0x0001240000047ab9 */ /* 0x000fe20000000a00 */
[----:B------:R-:W-:Y:S01]  /*c1c0*/  IMAD.MOV.U32 R2, RZ, RZ, R3 ;  /* 0x000000ffff027224 */ /* 0x000fe200078e0003 */
[----:B------:R-:W-:Y:S02]  /*c1d0*/  UIMAD UR7, UR8, UR4, URZ ;  /* 0x00000004080772a4 */ /* 0x000fe4000f8e023f */
[----:B------:R-:W-:Y:S01]  /*c1e0*/  ISETP.NE.AND P0, PT, R0, 0x1, PT ;  /* 0x000000010000780c */ /* 0x000fe20003f05270 */
[----:B------:R-:W-:Y:S02]  /*c1f0*/  UMOV UR16, UR14 ;  /* 0x0000000e00107c82 */ /* 0x000fe40008000000 */
[----:B------:R-:W-:Y:S02]  /*c200*/  UMOV UR17, UR15 ;  /* 0x0000000f00117c82 */ /* 0x000fe40008000000 */
[----:B------:R-:W-:-:S02]  /*c210*/  UIMAD.WIDE.U32 UR16, UR9, UR4, UR16 ;  /* 0x00000004091072a5 */ /* 0x000fc4000f8e0010 */
[----:B------:R-:W-:-:S03]  /*c220*/  UIMAD UR7, UR9, UR5, UR7 ;  /* 0x00000005090772a4 */ /* 0x000fc6000f8e0207 */
[----:B------:R-:W-:Y:S02]  /*c230*/  ULDC.64 UR4, c[0x0][0x498] ;  /* 0x0001260000047ab9 */ /* 0x000fe40000000a00 */
[----:B------:R-:W-:Y:S01]  /*c240*/  UIADD3 UR17, UR7, UR17, URZ ;  /* 0x0000001107117290 */ /* 0x000fe2000fffe03f */
[----:B------:R-:W-:Y:S01]  /*c250*/  @P0 IMAD.HI.U32 R0, R3, c[0x0][0x4ec], RZ ;  /* 0x00013b0003000a27 */ /* 0x000fe200078e00ff */
[----:B------:R-:W-:Y:S02]  /*c260*/  UIMAD UR7, UR6, UR4, URZ ;  /* 0x00000004060772a4 */ /* 0x000fe4000f8e023f */
[----:B------:R-:W-:Y:S02]  /*c270*/  UIMAD.WIDE.U32 UR16, UR11, UR4, UR16 ;  /* 0x000000040b1072a5 */ /* 0x000fe4000f8e0010 */
[----:B------:R-:W-:Y:S01]  /*c280*/  @P0 SHF.R.U32.HI R2, RZ, c[0x0][0x4f0], R0 ;  /* 0x00013c00ff020a19 */ /* 0x000fe20000011600 */
[----:B------:R-:W-:-:S03]  /*c290*/  UIMAD UR5, UR11, UR5, UR7 ;  /* 0x000000050b0572a4 */ /* 0x000fc6000f8e0207 */
[----:B------:R-:W-:-:S03]  /*c2a0*/  IADD3 R0, -R2, RZ, RZ ;  /* 0x000000ff02007210 */ /* 0x000fc60007ffe1ff */
[----:B------:R-:W-:Y:S02]  /*c2b0*/  IMAD.U32 R5, RZ, RZ, UR5 ;  /* 0x00000005ff057e24 */ /* 0x000fe4000f8e00ff */
[----:B------:R-:W-:Y:S01]  /*c2c0*/  IMAD R0, R0, c[0x0][0x4e8], R3 ;  /* 0x00013a0000007a24 */ /* 0x000fe200078e0203 */
[----:B------:R-:W-:Y:S02]  /*c2d0*/  SHF.R.S32.HI R3, RZ, 0x1f, R2 ;  /* 0x0000001fff037819 */ /* 0x000fe40000011402 */
[----:B------:R-:W-:Y:S02]  /*c2e0*/  IADD3 R2, P0, R2, UR16, RZ ;  /* 0x0000001002027c10 */ /* 0x000fe4000ff1e0ff */
[----:B------:R-:W-:Y:S02]  /*c2f0*/  SHF.R.S32.HI R4, RZ, 0x1f, R0 ;  /* 0x0000001fff047819 */ /* 0x000fe40000011400 */
[----:B------:R-:W-:-:S03]  /*c300*/  IADD3.X R3, R3, UR17, R5, P0, !PT ;  /* 0x0000001103037c10 */ /* 0x000fc600087fe405 */
[----:B------:R-:W-:Y:S02]  /*c310*/  IMAD R4, R4, c[0x0][0x488], RZ ;  /* 0x0001220004047a24 */ /* 0x000fe400078e02ff */
[----:B------:R-:W-:-:S04]  /*c320*/  IMAD.WIDE.U32 R2, R0, c[0x0][0x488], R2 ;  /* 0x0001220000027a25 */ /* 0x000fc800078e0002 */
[----:B------:R-:W-:-:S05]  /*c330*/  IMAD R4, R0, c[0x0][0x48c], R4 ;  /* 0x0001230000047a24 */ /* 0x000fca00078e0204 */
[----:B------:R-:W-:Y:S02]  /*c340*/  IADD3 R0, R3, R4, RZ ;  /* 0x0000000403007210 */ /* 0x000fe40007ffe0ff */
[----:B------:R-:W-:-:S04]  /*c350*/  LEA R4, P0, R2, c[0x0][0x450], 0x2 ;  /* 0x0001140002047a11 */ /* 0x000fc800078010ff */
[----:B------:R-:W-:Y:S01]  /*c360*/  LEA.HI.X R5, R2, c[0x0][0x454], R0, 0x2, P0 ;  /* 0x0001150002057a11 */ /* 0x000fe200000f1400 */
[----:B------:R-:W-:-:S05]  /*c370*/  IMAD.MOV.U32 R0, RZ, RZ, -0x800000 ;  /* 0xff800000ff007424 */ /* 0x000fca00078e00ff */
[----:B------:R1:W-:Y:S03]  /*c380*/  STG.E [R4.64], R0 ;  /* 0x0000000004007986 */ /* 0x0003e6000c10190c */
.L_x_40:
[----:B------:R-:W-:Y:S05]  /*c390*/  BSYNC B0 ;  /* 0x0000000000007941 */ /* 0x000fea0003800000 */
.L_x_39:
[----:B------:R-:W2:Y:S01]  /*c3a0*/  S2R R14, SR_CTAID.X ;  /* 0x00000000000e7919 */ /* 0x000ea20000002500 */
[----:B-1----:R-:W-:Y:S01]  /*c3b0*/  SHF.R.S32.HI R0, RZ, 0x1f, R8 ;  /* 0x0000001fff007819 */ /* 0x002fe20000011408 */
[----:B------:R-:W-:Y:S01]  /*c3c0*/  IMAD.MOV.U32 R3, RZ, RZ, c[0x0][0x4e8] ;  /* 0x00013a00ff037624 */ /* 0x000fe200078e00ff */
[----:B------:R-:W-:Y:S01]  /*c3d0*/  ULDC.64 UR4, c[0x0][0x3a0] ;  /* 0x0000e80000047ab9 */ /* 0x000fe20000000a00 */
[----:B-----5:R-:W-:Y:S01]  /*c3e0*/  IMAD R16, R9, c[0x0][0x4e8], RZ ;  /* 0x00013a0009107a24 */ /* 0x020fe200078e02ff */
[----:B------:R-:W-:Y:S01]  /*c3f0*/  LEA.HI R0, R0, R8, RZ, 0x3 ;  /* 0x0000000800007211 */ /* 0x000fe200078f18ff */
[----:B------:R-:W-:Y:S01]  /*c400*/  UIMAD UR7, UR15, UR4, URZ ;  /* 0x000000040f0772a4 */ /* 0x000fe2000f8e023f */
[----:B------:R-:W-:Y:S01]  /*c410*/  ISETP.NE.AND P0, PT, R3, 0x1, PT ;  /* 0x000000010300780c */ /* 0x000fe20003f05270 */
[----:B------:R-:W-:Y:S01]  /*c420*/  UIMAD.WIDE.U32 UR16, UR14, UR4, URZ ;  /* 0x000000040e1072a5 */ /* 0x000fe2000f8e003f */
[----:B------:R-:W-:Y:S01]  /*c430*/  LOP3.LUT R2, R0, 0xfffffff8, RZ, 0xc0, !PT ;  /* 0xfffffff800027812 */ /* 0x000fe200078ec0ff */
[----:B------:R-:W-:Y:S01]  /*c440*/  UIMAD UR7, UR14, UR5, UR7 ;  /* 0x000000050e0772a4 */ /* 0x000fe2000f8e0207 */
[----:B------:R-:W-:Y:S01]  /*c450*/  SHF.R.S32.HI R7, RZ, 0x3, R0 ;  /* 0x00000003ff077819 */ /* 0x000fe20000011400 */
[----:B------:R-:W-:Y:S01]  /*c460*/  BSSY B0, `(.L_x_41) ;  /* 0x0000041000007945 */ /* 0x000fe20003800000 */
[----:B------:R-:W-:Y:S01]  /*c470*/  ULDC.64 UR4, c[0x0][0x3e8] ;  /* 0x0000fa0000047ab9 */ /* 0x000fe20000000a00 */
[----:B------:R-:W-:Y:S01]  /*c480*/  IMAD.IADD R8, R8, 0x1, -R2 ;  /* 0x0000000108087824 */ /* 0x000fe200078e0a02 */
[----:B------:R-:W-:-:S02]  /*c490*/  UIADD3 UR17, UR17, UR7, URZ ;  /* 0x0000000711117290 */ /* 0x000fc4000fffe03f */
[----:B------:R-:W-:Y:S02]  /*c4a0*/  UIMAD UR7, UR8, UR4, URZ ;  /* 0x00000004080772a4 */ /* 0x000fe4000f8e023f */
[----:B------:R-:W-:Y:S01]  /*c4b0*/  LEA R0, R8, R7, 0x5 ;  /* 0x0000000708007211 */ /* 0x000fe200078e28ff */
[----:B------:R-:W-:Y:S02]  /*c4c0*/  UIMAD.WIDE.U32 UR16, UR9, UR4, UR16 ;  /* 0x00000004091072a5 */ /* 0x000fe4000f8e0010 */
[----:B------:R-:W-:Y:S02]  /*c4d0*/  UIMAD UR7, UR9, UR5, UR7 ;  /* 0x00000005090772a4 */ /* 0x000fe4000f8e0207 */
[C---:B--2---:R-:W-:Y:S01]  /*c4e0*/  IMAD R0, R14.reuse, 0x80, R0 ;  /* 0x000000800e007824 */ /* 0x044fe200078e0200 */
[----:B------:R-:W-:Y:S01]  /*c4f0*/  ULDC.64 UR4, c[0x0][0x3f0] ;  /* 0x0000fc0000047ab9 */ /* 0x000fe20000000a00 */
[----:B------:R-:W-:Y:S01]  /*c500*/  IMAD R14, R14, 0x80, R7 ;  /* 0x000000800e0e7824 */ /* 0x000fe200078e0207 */
[----:B------:R-:W-:Y:S01]  /*c510*/  UIMAD UR6, UR6, UR4, URZ ;  /* 0x00000004060672a4 */ /* 0x000fe2000f8e023f */
[----:B------:R-:W-:Y:S01]  /*c520*/  @P0 IMAD.HI.U32 R2, R0, c[0x0][0x4ec], RZ ;  /* 0x00013b0000020a27 */ /* 0x000fe200078e00ff */
[----:B------:R-:W-:-:S02]  /*c530*/  UIADD3 UR17, UR7, UR17, URZ ;  /* 0x0000001107117290 */ /* 0x000fc4000fffe03f */
[----:B------:R-:W-:Y:S01]  /*c540*/  UIMAD UR5, UR11, UR5, UR6 ;  /* 0x000000050b0572a4 */ /* 0x000fe2000f8e0206 */
[----:B------:R-:W-:Y:S01]  /*c550*/  IMAD.MOV.U32 R4, RZ, RZ, R0 ;  /* 0x000000ffff047224 */ /* 0x000fe200078e0000 */
[----:B------:R-:W-:Y:S01]  /*c560*/  @P0 SHF.R.U32.HI R4, RZ, c[0x0][0x4f0], R2 ;  /* 0x00013c00ff040a19 */ /* 0x000fe20000011602 */
[----:B------:R-:W-:-:S03]  /*c570*/  UIMAD.WIDE.U32 UR16, UR11, UR4, UR16 ;  /* 0x000000040b1072a5 */ /* 0x000fc6000f8e0010 */
[----:B------:R-:W-:Y:S01]  /*c580*/  IADD3 R2, -R4, RZ, RZ ;  /* 0x000000ff04027210 */ /* 0x000fe20007ffe1ff */
[----:B------:R-:W-:Y:S01]  /*c590*/  UIADD3 UR5, UR17, UR5, URZ ;  /* 0x0000000511057290 */ /* 0x000fe2000fffe03f */
[----:B------:R-:W-:-:S03]  /*c5a0*/  SHF.R.S32.HI R3, RZ, 0x1f, R4 ;  /* 0x0000001fff037819 */ /* 0x000fc60000011404 */
[----:B------:R-:W-:Y:S02]  /*c5b0*/  IMAD R5, R2, c[0x0][0x4e8], R0 ;  /* 0x00013a0002057a24 */ /* 0x000fe400078e0200 */
[----:B------:R-:W-:Y:S02]  /*c5c0*/  IMAD R0, R3, c[0x0][0x3e0], RZ ;  /* 0x0000f80003007a24 */ /* 0x000fe400078e02ff */
[----:B------:R-:W-:Y:S01]  /*c5d0*/  IMAD.U32 R3, RZ, RZ, UR17 ;  /* 0x00000011ff037e24 */ /* 0x000fe2000f8e00ff */
[----:B------:R-:W-:Y:S01]  /*c5e0*/  MOV R3, UR5 ;  /* 0x0000000500037c02 */ /* 0x000fe20008000f00 */
[----:B------:R-:W-:Y:S02]  /*c5f0*/  IMAD.U32 R2, RZ, RZ, UR16 ;  /* 0x00000010ff027e24 */ /* 0x000fe4000f8e00ff */
[C---:B------:R-:W-:Y:S01]  /*c600*/  IMAD R6, R4.reuse, c[0x0][0x3e4], R0 ;  /* 0x0000f90004067a24 */ /* 0x040fe200078e0200 */
[----:B------:R-:W-:Y:S01]  /*c610*/  SHF.R.S32.HI R0, RZ, 0x1f, R5 ;  /* 0x0000001fff007819 */ /* 0x000fe20000011405 */
[----:B------:R-:W-:-:S04]  /*c620*/  IMAD.WIDE.U32 R2, R4, c[0x0][0x3e0], R2 ;  /* 0x0000f80004027a25 */ /* 0x000fc800078e0002 */
[----:B------:R-:W-:Y:S02]  /*c630*/  IMAD R0, R0, c[0x0][0x3d8], RZ ;  /* 0x0000f60000007a24 */ /* 0x000fe400078e02ff */
[----:B------:R-:W-:Y:S02]  /*c640*/  IMAD.IADD R3, R3, 0x1, R6 ;  /* 0x0000000103037824 */ /* 0x000fe400078e0206 */
[C---:B------:R-:W-:Y:S02]  /*c650*/  IMAD R0, R5.reuse, c[0x0][0x3dc], R0 ;  /* 0x0000f70005007a24 */ /* 0x040fe400078e0200 */
[----:B------:R-:W-:-:S05]  /*c660*/  IMAD.WIDE.U32 R2, R5, c[0x0][0x3d8], R2 ;  /* 0x0000f60005027a25 */ /* 0x000fca00078e0002 */
[----:B------:R-:W-:Y:S02]  /*c670*/  IADD3 R0, R3, R0, RZ ;  /* 0x0000000003007210 */ /* 0x000fe40007ffe0ff */
[----:B------:R-:W-:-:S04]  /*c680*/  LEA R17, P0, R2, c[0x0][0x380], 0x1 ;  /* 0x0000e00002117a11 */ /* 0x000fc800078008ff */
[----:B------:R-:W-:Y:S02]  /*c690*/  LEA.HI.X R15, R2, c[0x0][0x384], R0, 0x1, P0 ;  /* 0x0000e100020f7a11 */ /* 0x000fe400000f0c00 */
[----:B------:R-:W-:Y:S01]  /*c6a0*/  ISETP.GE.AND P0, PT, R14, R16, PT ;  /* 0x000000100e00720c */ /* 0x000fe20003f06270 */
[----:B------:R1:W2:Y:S01]  /*c6b0*/  SHFL.IDX PT, R2, R17, RZ, 0x181f ;  /* 0x00181fff11027589 */ /* 0x0002a200000e0000 */
[----:B------:R-:W-:-:S03]  /*c6c0*/  SHF.L.U32 R0, R8, 0x3, RZ ;  /* 0x0000000308007819 */ /* 0x000fc600000006ff */
[----:B------:R1:W3:Y:S01]  /*c6d0*/  SHFL.IDX PT, R3, R15, RZ, 0x181f ;  /* 0x00181fff0f037589 */ /* 0x0002e200000e0000 */
[C---:B------:R-:W-:Y:S02]  /*c6e0*/  IADD3 R11, R0.reuse, 0x40, RZ ;  /* 0x00000040000b7810 */ /* 0x040fe40007ffe0ff */
[C---:B------:R-:W-:Y:S02]  /*c6f0*/  IADD3 R12, R0.reuse, 0x80, RZ ;  /* 0x00000080000c7810 */ /* 0x040fe40007ffe0ff */
[----:B------:R-:W-:-:S03]  /*c700*/  IADD3 R13, R0, 0xc0, RZ ;  /* 0x000000c0000d7810 */ /* 0x000fc60007ffe0ff */
[----:B------:R-:W-:Y:S05]  /*c710*/  @P0 BRA `(.L_x_42) ;  /* 0x0000015000000947 */ /* 0x000fea0003800000 */
[----:B------:R-:W-:Y:S02]  /*c720*/  ISETP.GE.AND P2, PT, R11, c[0x0][0x3c8], PT ;  /* 0x0000f2000b007a0c */ /* 0x000fe40003f46270 */
[----:B------:R-:W-:Y:S02]  /*c730*/  ISETP.GE.AND P1, PT, R12, c[0x0][0x3c8], PT ;  /* 0x0000f2000c007a0c */ /* 0x000fe40003f26270 */
[----:B------:R-:W-:Y:S02]  /*c740*/  ISETP.GE.AND P0, PT, R13, c[0x0][0x3c8], PT ;  /* 0x0000f2000d007a0c */ /* 0x000fe40003f06270 */
        /* <DEDUP_REMOVED lines=9> */
[----:B------:R2:W-:Y:S01]  /*c7e0*/  @!P3 ST.E.128 [R8.64], RZ ;  /* 0x000000ff0800b985 */ /* 0x0005e2000c101d0c */
[----:B------:R-:W-:Y:S02]  /*c7f0*/  @!P1 LOP3.LUT R5, R5, 0xfffffff8, RZ, 0xc0, !PT ;  /* 0xfffffff805059812 */ /* 0x000fe400078ec0ff */
[----:B------:R-:W-:Y:S01]  /*c800*/  @!P0 LOP3.LUT R10, R4, 0xfffffff8, RZ, 0xc0, !PT ;  /* 0xfffffff8040a8812 */ /* 0x000fe200078ec0ff */
[----:B------:R-:W-:-:S04]  /*c810*/  @!P2 IMAD.WIDE R6, R6, 0x2, R2 ;  /* 0x000000020606a825 */ /* 0x000fc800078e0202 */
[--C-:B------:R-:W-:Y:S01]  /*c820*/  @!P1 IMAD.WIDE R4, R5, 0x2, R2.reuse ;  /* 0x0000000205049825 */ /* 0x100fe200078e0202 */
[----:B------:R2:W-:Y:S03]  /*c830*/  @!P2 ST.E.128 [R6.64], RZ ;  /* 0x000000ff0600a985 */ /* 0x0005e6000c101d0c */
[----:B------:R-:W-:Y:S01]  /*c840*/  @!P0 IMAD.WIDE R2, R10, 0x2, R2 ;  /* 0x000000020a028825 */ /* 0x000fe200078e0202 */
[----:B------:R2:W-:Y:S04]  /*c850*/  @!P1 ST.E.128 [R4.64], RZ ;  /* 0x000000ff04009985 */ /* 0x0005e8000c101d0c */
[----:B------:R2:W-:Y:S02]  /*c860*/  @!P0 ST.E.128 [R2.64], RZ ;  /* 0x000000ff02008985 */ /* 0x0005e4000c101d0c */
.L_x_42:
[----:B------:R-:W-:Y:S05]  /*c870*/  BSYNC B0 ;  /* 0x0000000000007941 */ /* 0x000fea0003800000 */
.L_x_41:
[----:B--2---:R-:W-:Y:S01]  /*c880*/  IADD3 R4, R14, 0x20, RZ ;  /* 0x000000200e047810 */ /* 0x004fe20007ffe0ff */
[----:B---3--:R2:W3:Y:S01]  /*c890*/  SHFL.IDX PT, R3, R15, 0x1, 0x181f ;  /* 0x00381f000f037f89 */ /* 0x0084e200000e0000 */
[----:B------:R-:W-:Y:S02]  /*c8a0*/  BSSY B0, `(.L_x_43) ;  /* 0x0000019000007945 */ /* 0x000fe40003800000 */
[----:B------:R-:W-:Y:S01]  /*c8b0*/  ISETP.GE.AND P0, PT, R4, R16, PT ;  /* 0x000000100400720c */ /* 0x000fe20003f06270 */
[----:B------:R2:W4:-:S12]  /*c8c0*/  SHFL.IDX PT, R2, R17, 0x1, 0x181f ;  /* 0x00381f0011027f89 */ /* 0x00051800000e0000 */
        /* <DEDUP_REMOVED lines=22> */
.L_x_44:
[----:B------:R-:W-:Y:S05]  /*ca30*/  BSYNC B0 ;  /* 0x0000000000007941 */ /* 0x000fea0003800000 */
.L_x_43:
[----:B---3--:R-:W-:Y:S01]  /*ca40*/  IADD3 R4, R14, 0x40, RZ ;  /* 0x000000400e047810 */ /* 0x008fe20007ffe0ff */
[----:B------:R3:W1:Y:S01]  /*ca50*/  SHFL.IDX PT, R3, R15, 0x2, 0x181f ;  /* 0x00581f000f037f89 */ /* 0x00066200000e0000 */
[----:B------:R-:W-:Y:S02]  /*ca60*/  BSSY B0, `(.L_x_45) ;  /* 0x0000019000007945 */ /* 0x000fe40003800000 */
[----:B------:R-:W-:Y:S01]  /*ca70*/  ISETP.GE.AND P0, PT, R4, R16, PT ;  /* 0x000000100400720c */ /* 0x000fe20003f06270 */
[----:B----4-:R3:W4:-:S12]  /*ca80*/  SHFL.IDX PT, R2, R17, 0x2, 0x181f ;  /* 0x00581f0011027f89 */ /* 0x01071800000e0000 */
        /* <DEDUP_REMOVED lines=9> */
[----:B-1--4-:R-:W-:Y:S01]  /*cb20*/  @!P3 IMAD.WIDE R8, R0, 0x2, R2 ;  /* 0x000000020008b825 */ /* 0x012fe200078e0202 */
        /* <DEDUP_REMOVED lines=12> */
.L_x_46:
[----:B------:R-:W-:Y:S05]  /*cbf0*/  BSYNC B0 ;  /* 0x0000000000007941 */ /* 0x000fea0003800000 */
.L_x_45:
[----:B-1----:R-:W-:Y:S01]  /*cc00*/  IADD3 R4, R14, 0x60, RZ ;  /* 0x000000600e047810 */ /* 0x002fe20007ffe0ff */
[----:B------:R1:W2:Y:S03]  /*cc10*/  SHFL.IDX PT, R3, R15, 0x3, 0x181f ;  /* 0x00781f000f037f89 */ /* 0x0002a600000e0000 */
[----:B------:R-:W-:Y:S01]  /*cc20*/  ISETP.GE.AND P0, PT, R4, R16, PT ;  /* 0x000000100400720c */ /* 0x000fe20003f06270 */
[----:B----4-:R1:W4:-:S12]  /*cc30*/  SHFL.IDX PT, R2, R17, 0x3, 0x181f ;  /* 0x00781f0011027f89 */ /* 0x01031800000e0000 */
[----:B------:R-:W-:Y:S05]  /*cc40*/  @P0 EXIT ;  /* 0x000000000000094d */ /* 0x000fea0003800000 */
[----:B------:R-:W-:Y:S02]  /*cc50*/  ISETP.GE.AND P1, PT, R11, c[0x0][0x3c8], PT ;  /* 0x0000f2000b007a0c */ /* 0x000fe40003f26270 */
[----:B------:R-:W-:Y:S02]  /*cc60*/  ISETP.GE.AND P0, PT, R12, c[0x0][0x3c8], PT ;  /* 0x0000f2000c007a0c */ /* 0x000fe40003f06270 */
[----:B------:R-:W-:-:S09]  /*cc70*/  ISETP.GE.AND P2, PT, R0, c[0x0][0x3c8], PT ;  /* 0x0000f20000007a0c */ /* 0x000fd20003f46270 */
[----:B------:R-:W-:Y:S02]  /*cc80*/  @!P1 SHF.R.S32.HI R5, RZ, 0x1f, R11 ;  /* 0x0000001fff059819 */ /* 0x000fe4000001140b */
[----:B------:R-:W-:Y:S02]  /*cc90*/  @!P0 SHF.R.S32.HI R4, RZ, 0x1f, R12 ;  /* 0x0000001fff048819 */ /* 0x000fe4000001140c */
[----:B------:R-:W-:Y:S01]  /*cca0*/  @!P1 LEA.HI R5, R5, R11, RZ, 0x3 ;  /* 0x0000000b05059211 */ /* 0x000fe200078f18ff */
[--C-:B--2-4-:R-:W-:Y:S01]  /*ccb0*/  @!P2 IMAD.WIDE R8, R0, 0x2, R2.reuse ;  /* 0x000000020008a825 */ /* 0x114fe200078e0202 */
[----:B------:R-:W-:Y:S02]  /*ccc0*/  @!P0 LEA.HI R4, R4, R12, RZ, 0x3 ;  /* 0x0000000c04048211 */ /* 0x000fe400078f18ff */
[----:B------:R-:W-:Y:S02]  /*ccd0*/  @!P1 LOP3.LUT R5, R5, 0xfffffff8, RZ, 0xc0, !PT ;  /* 0xfffffff805059812 */ /* 0x000fe400078ec0ff */
[----:B------:R-:W-:Y:S01]  /*cce0*/  @!P0 LOP3.LUT R4, R4, 0xfffffff8, RZ, 0xc0, !PT ;  /* 0xfffffff804048812 */ /* 0x000fe200078ec0ff */
[----:B------:R2:W-:Y:S02]  /*ccf0*/  @!P2 ST.E.128 [R8.64], RZ ;  /* 0x000000ff0800a985 */ /* 0x0005e4000c101d0c */
[----:B------:R-:W-:-:S04]  /*cd00*/  @!P1 IMAD.WIDE R6, R5, 0x2, R2 ;  /* 0x0000000205069825 */ /* 0x000fc800078e0202 */
[----:B------:R-:W-:Y:S01]  /*cd10*/  @!P0 IMAD.WIDE R4, R4, 0x2, R2 ;  /* 0x0000000204048825 */ /* 0x000fe200078e0202 */
[----:B------:R2:W-:Y:S04]  /*cd20*/  @!P1 ST.E.128 [R6.64], RZ ;  /* 0x000000ff06009985 */ /* 0x0005e8000c101d0c */
[----:B------:R2:W-:Y:S01]  /*cd30*/  @!P0 ST.E.128 [R4.64], RZ ;  /* 0x000000ff04008985 */ /* 0x0005e2000c101d0c */
[----:B------:R-:W-:-:S13]  /*cd40*/  ISETP.GE.AND P0, PT, R13, c[0x0][0x3c8], PT ;  /* 0x0000f2000d007a0c */ /* 0x000fda0003f06270 */
[----:B------:R-:W-:Y:S05]  /*cd50*/  @P0 EXIT ;  /* 0x000000000000094d */ /* 0x000fea0003800000 */
[----:B------:R-:W-:-:S04]  /*cd60*/  SHF.R.S32.HI R0, RZ, 0x1f, R13 ;  /* 0x0000001fff007819 */ /* 0x000fc8000001140d */
[----:B------:R-:W-:-:S04]  /*cd70*/  LEA.HI R0, R0, R13, RZ, 0x3 ;  /* 0x0000000d00007211 */ /* 0x000fc800078f18ff */
[----:B------:R-:W-:-:S05]  /*cd80*/  LOP3.LUT R0, R0, 0xfffffff8, RZ, 0xc0, !PT ;  /* 0xfffffff800007812 */ /* 0x000fca00078ec0ff */
[----:B------:R-:W-:-:S05]  /*cd90*/  IMAD.WIDE R2, R0, 0x2, R2 ;  /* 0x0000000200027825 */ /* 0x000fca00078e0202 */
[----:B------:R-:W-:Y:S01]  /*cda0*/  ST.E.128 [R2.64], RZ ;  /* 0x000000ff02007985 */ /* 0x000fe2000c101d0c */
[----:B------:R-:W-:Y:S05]  /*cdb0*/  EXIT ;  /* 0x000000000000794d */ /* 0x000fea0003800000 */
.L_x_47:
        /* <DEDUP_REMOVED lines=12> */
.L_x_1767:


//--------------------- .text._ZN7cutlass13device_kernelIN5flash19enable_sm80_to_sm89INS1_16FlashAttnFwdSm80INS1_25CollectiveMainloopFwdSm80ILi8ELi1ELb0EN4cute5tupleIJNS5_1CILi128EEENS7_ILi32EEENS7_ILi256EEEEEELi256ENS_6half_tEfNS_4arch4Sm80ELb0ELb0ELb1ELb1ELb1ELb1ELb1ELb0EEENS1_21CollectiveEpilogueFwdINS6_IJS8_SA_S9_EEENS6_IJNS7_ILi1EEESI_SI_EEESC_SE_Li256ELb1ELb1ELb0ELb0EEENS1_19SingleTileSchedulerILb1ELb0ELb1ELi128EEEEEEEEEvNT_6ParamsE --------------------------
	.section	.text._ZN7cutlass13device_kernelIN5flash19enable_sm80_to_sm89INS1_16FlashAttnFwdSm80INS1_25CollectiveMainloopFwdSm80ILi8ELi1ELb0EN4cute5tupleIJNS5_1CILi128EEENS7_ILi32EEENS7_ILi256EEEEEELi256ENS_6half_tEfNS_4arch4Sm80ELb0ELb0ELb1ELb1ELb1ELb1ELb1ELb0EEENS1_21CollectiveEpilogueFwdINS6_IJS8_SA_S9_EEENS6_IJNS7_ILi1EEESI_SI_EEESC_SE_Li256ELb1ELb1ELb0ELb0EEENS1_19SingleTileSchedulerILb1ELb0ELb1ELi128EEEEEEEEEvNT_6ParamsE,"ax",@progbits
	.sectioninfo	@"SHI_REGISTERS=248"
	.align	128
.text._ZN7cutlass13device_kernelIN5flash19enable_sm80_to_sm89INS1_16FlashAttnFwdSm80INS1_25CollectiveMainloopFwdSm80ILi8ELi1ELb0EN4cute5tupleIJNS5_1CILi128EEENS7_ILi32EEENS7_ILi256EEEEEELi256ENS_6half_tEfNS_4arch4Sm80ELb0ELb0ELb1ELb1ELb1ELb1ELb1ELb0EEENS1_21CollectiveEpilogueFwdINS6_IJS8_SA_S9_EEENS6_IJNS7_ILi1EEESI_SI_EEESC_SE_Li256ELb1ELb1ELb0ELb0EEENS1_19SingleTileSchedulerILb1ELb0ELb1ELi128EEEEEEEEEvNT_6ParamsE:
        .type           _ZN7cutlass13device_kernelIN5flash19enable_sm80_to_sm89INS1_16FlashAttnFwdSm80INS1_25CollectiveMainloopFwdSm80ILi8ELi1ELb0EN4cute5tupleIJNS5_1CILi128EEENS7_ILi32EEENS7_ILi256EEEEEELi256ENS_6half_tEfNS_4arch4Sm80ELb0ELb0ELb1ELb1ELb1ELb1ELb1ELb0EEENS1_21CollectiveEpilogueFwdINS6_IJS8_SA_S9_EEENS6_IJNS7_ILi1EEESI_SI_EEESC_SE_Li256ELb1ELb1ELb0ELb0EEENS1_19SingleTileSchedulerILb1ELb0ELb1ELi128EEEEEEEEEvNT_6ParamsE,@function
        .size           _ZN7cutlass13device_kernelIN5flash19enable_sm80_to_sm89INS1_16FlashAttnFwdSm80INS1_25CollectiveMainloopFwdSm80ILi8ELi1ELb0EN4cute5tupleIJNS5_1CILi128EEENS7_ILi32EEENS7_ILi256EEEEEELi256ENS_6half_tEfNS_4arch4Sm80ELb0ELb0ELb1ELb1ELb1ELb1ELb1ELb0EEENS1_21CollectiveEpilogueFwdINS6_IJS8_SA_S9_EEENS6_IJNS7_ILi1EEESI_SI_EEESC_SE_Li256ELb1ELb1ELb0ELb0EEENS1_19SingleTileSchedulerILb1ELb0ELb1ELi128EEEEEEEEEvNT_6ParamsE,(.L_x_1768 - _ZN7cutlass13device_kernelIN5flash19enable_sm80_to_sm89INS1_16FlashAttnFwdSm80INS1_25CollectiveMainloopFwdSm80ILi8ELi1ELb0EN4cute5tupleIJNS5_1CILi128EEENS7_ILi32EEENS7_ILi256EEEEEELi256ENS_6half_tEfNS_4arch4Sm80ELb0ELb0ELb1ELb1ELb1ELb1ELb1ELb0EEENS1_21CollectiveEpilogueFwdINS6_IJS8_SA_S9_EEENS6_IJNS7_ILi1EEESI_SI_EEESC_SE_Li256ELb1ELb1ELb0ELb0EEENS1_19SingleTileSchedulerILb1ELb0ELb1ELi128EEEEEEEEEvNT_6ParamsE)
        .other          _ZN7cutlass13device_kernelIN5flash19enable_sm80_to_sm89INS1_16FlashAttnFwdSm80INS1_25CollectiveMainloopFwdSm80ILi8ELi1ELb0EN4cute5tupleIJNS5_1CILi128EEENS7_ILi32EEENS7_ILi256EEEEEELi256ENS_6half_tEfNS_4arch4Sm80ELb0ELb0ELb1ELb1ELb1ELb1ELb1ELb0EEENS1_21CollectiveEpilogueFwdINS6_IJS8_SA_S9_EEENS6_IJNS7_ILi1EEESI_SI_EEESC_SE_Li256ELb1ELb1ELb0ELb0EEENS1_19SingleTileSchedulerILb1ELb0ELb1ELi128EEEEEEEEEvNT_6ParamsE,@"STO_CUDA_ENTRY STV_DEFAULT"
_ZN7cutlass13device_kernelIN5flash19enable_sm80_to_sm89INS1_16FlashAttnFwdSm80INS1_25CollectiveMainloopFwdSm80ILi8ELi1ELb0EN4cute5tupleIJNS5_1CILi128EEENS7_ILi32EEENS7_ILi256EEEEEELi256ENS_6half_tEfNS_4arch4Sm80ELb0ELb0ELb1ELb1ELb1ELb1ELb1ELb0EEENS1_21CollectiveEpilogueFwdINS6_IJS8_SA_S9_EEENS6_IJNS7_ILi1EEESI_SI_EEESC_SE_Li256ELb1ELb1ELb0ELb0EEENS1_19SingleTileSchedulerILb1ELb0ELb1ELi128EEEEEEEEEvNT_6ParamsE:
[----:B------:R-:W-:Y:S02]  /*0000*/  MOV R1, c[0x0][0x28] ;  /* 0x00000a0000017a02 */ /* 0x000fe40000000f00 */
[----:B------:R-:W1:Y:S01]  /*0010*/  S2R R62, SR_TID.X ;  /* 0x00000000003e7919 */ /* 0x000e620000002100 */
[----:B------:R-:W2:Y:S01]  /*0020*/  S2UR UR20, SR_CTAID.Z ;  /* 0x00000000001479c3 */ /* 0x000ea20000002700 */
[----:B------:R-:W-:Y:S02]  /*0030*/  UMOV UR6, 0x4 ;  /* 0x0000000400067882 */ /* 0x000fe40000000000 */
[----:B------:R-:W-:Y:S02]  /*0040*/  ULDC.64 UR4, c[0x0][0x568] ;  /* 0x00015a0000047ab9 */ /* 0x000fe40000000a00 */
[----:B------:R-:W-:-:S03]  /*0050*/  ULDC.64 UR22, c[0x0][0x118] ;  /* 0x0000460000167ab9 */ /* 0x000fc60000000a00 */
[----:B------:R-:W3:Y:S01]  /*0060*/  S2UR UR14, SR_CTAID.X ;  /* 0x00000000000e79c3 */ /* 0x000ee20000002500 */
[----:B-1----:R-:W-:Y:S01]  /*0070*/  SHF.R.U32.HI R0, RZ, 0x5, R62 ;  /* 0x00000005ff007819 */ /* 0x002fe2000001163e */
[----:B--2---:R-:W-:-:S05]  /*0080*/  UIMAD.WIDE UR4, UR20, UR6, UR4 ;  /* 0x00000006140472a5 */ /* 0x004fca000f8e0204 */
[----:B------:R-:W1:Y:S02]  /*0090*/  SHFL.IDX PT, R0, R0, RZ, 0x1f ;  /* 0x00001fff00007589 */ /* 0x000e6400000e0000 */
[----:B-1----:R-:W-:-:S13]  /*00a0*/  ISETP.NE.AND P0, PT, R0, RZ, PT ;  /* 0x000000ff0000720c */ /* 0x002fda0003f05270 */
[----:B------:R-:W-:Y:S05]  /*00b0*/  @!P0 BRA `(.L_x_48) ;  /* 0x000001c000008947 */ /* 0x000fea0003800000 */
[----:B---3--:R-:W-:-:S04]  /*00c0*/  ISETP.NE.U32.AND P0, PT, RZ, c[0x0][0x568], PT ;  /* 0x00015a00ff007a0c */ /* 0x008fc80003f05070 */
[----:B------:R-:W-:-:S13]  /*00d0*/  ISETP.NE.AND.EX P0, PT, RZ, c[0x0][0x56c], PT, P0 ;  /* 0x00015b00ff007a0c */ /* 0x000fda0003f05300 */
[----:B------:R-:W-:Y:S05]  /*00e0*/  @!P0 BRA `(.L_x_49) ;  /* 0x0000005000008947 */ /* 0x000fea0003800000 */
[----:B------:R-:W-:Y:S02]  /*00f0*/  MOV R2, UR4 ;  /* 0x0000000400027c02 */ /* 0x000fe40008000f00 */
[----:B------:R-:W-:-:S05]  /*0100*/  MOV R3, UR5 ;  /* 0x0000000500037c02 */ /* 0x000fca0008000f00 */
[----:B------:R-:W2:Y:S02]  /*0110*/  LDG.E R2, [R2.64] ;  /* 0x0000001602027981 */ /* 0x000ea4000c1e1900 */
[----:B--2---:R1:W2:Y:S02]  /*0120*/  R2UR UR7, R2 ;  /* 0x00000000020773c2 */ /* 0x0042a400000e0000 */
[----:B-12---:R-:W-:Y:S05]  /*0130*/  BRA `(.L_x_50) ;  /* 0x000000e000007947 */ /* 0x006fea0003800000 */
.L_x_49:
        /* <DEDUP_REMOVED lines=11> */
[----:B-1----:R-:W-:Y:S01]  /*01f0*/  UIADD3 UR7, -UR4, UR7, URZ ;  /* 0x0000000704077290 */ /* 0x002fe2000fffe13f */
[----:B------:R-:W-:Y:S05]  /*0200*/  BRA `(.L_x_50) ;  /* 0x0000001000007947 */ /* 0x000fea0003800000 */
.L_x_51:
[----:B------:R-:W-:Y:S02]  /*0210*/  ULDC UR7, c[0x0][0x54c] ;  /* 0x0001530000077ab9 */ /* 0x000fe40000000800 */
.L_x_50:
[----:B------:R-:W-:Y:S02]  /*0220*/  ULDC UR4, c[0x0][0x548] ;  /* 0x0001520000047ab9 */ /* 0x000fe40000000800 */
[----:B------:R-:W-:-:S02]  /*0230*/  USHF.L.U32 UR5, UR14, 0x7, URZ ;  /* 0x000000070e057899 */ /* 0x000fc4000800063f */
[----:B------:R-:W-:-:S04]  /*0240*/  UIMAD UR4, UR7, UR4, URZ ;  /* 0x00000004070472a4 */ /* 0x000fc8000f8e023f */
[----:B------:R-:W-:-:S04]  /*0250*/  UISETP.GE.AND UP0, UPT, UR5, UR4, UPT ;  /* 0x000000040500728c */ /* 0x000fc8000bf06270 */
[----:B------:R-:W-:Y:S01]  /*0260*/  USEL UR20, UR20, 0xffffffff, !UP0 ;  /* 0xffffffff14147887 */ /* 0x000fe2000c000000 */
[----:B------:R-:W-:Y:S05]  /*0270*/  BRA `(.L_x_52) ;  /* 0x000001b000007947 */ /* 0x000fea0003800000 */
.L_x_48:
        /* <DEDUP_REMOVED lines=8> */
.L_x_53:
        /* <DEDUP_REMOVED lines=13> */
.L_x_55:
[----:B------:R-:W-:Y:S02]  /*03d0*/  ULDC UR7, c[0x0][0x54c] ;  /* 0x0001530000077ab9 */ /* 0x000fe40000000800 */
.L_x_54:
[----:B------:R-:W-:Y:S02]  /*03e0*/  ULDC UR4, c[0x0][0x548] ;  /* 0x0001520000047ab9 */ /* 0x000fe40000000800 */
[----:B------:R-:W-:-:S02]  /*03f0*/  USHF.L.U32 UR5, UR14, 0x7, URZ ;  /* 0x000000070e057899 */ /* 0x000fc4000800063f */
[----:B------:R-:W-:-:S04]  /*0400*/  UIMAD UR4, UR7, UR4, URZ ;  /* 0x00000004070472a4 */ /* 0x000fc8000f8e023f */
[----:B------:R-:W-:-:S04]  /*0410*/  UISETP.GE.AND UP0, UPT, UR5, UR4, UPT ;  /* 0x000000040500728c */ /* 0x000fc8000bf06270 */
[----:B------:R-:W-:-:S06]  /*0420*/  USEL UR20, UR20, 0xffffffff, !UP0 ;  /* 0xffffffff14147887 */ /* 0x000fcc000c000000 */
.L_x_52:
[----:B------:R-:W-:-:S13]  /*0430*/  ISETP.LE.AND P0, PT, RZ, UR20, PT ;  /* 0x00000014ff007c0c */ /* 0x000fda000bf03270 */
[----:B------:R-:W-:Y:S05]  /*0440*/  @!P0 EXIT ;  /* 0x000000000000894d */ /* 0x000fea0003800000 */
[----:B------:R-:W-:Y:S01]  /*0450*/  ULDC.64 UR4, c[0x0][0x360] ;  /* 0x0000d80000047ab9 */ /* 0x000fe20000000a00 */
[----:B------:R-:W-:Y:S01]  /*0460*/  ISETP.NE.U32.AND P3, PT, RZ, c[0x0][0x348], PT ;  /* 0x0000d200ff007a0c */ /* 0x000fe20003f65070 */
[----:B------:R-:W-:Y:S02]  /*0470*/  UISETP.NE.U32.AND UP0, UPT, URZ, UR4, UPT ;  /* 0x000000043f00728c */ /* 0x000fe4000bf05070 */
[----:B------:R-:W-:Y:S01]  /*0480*/  ULDC.64 UR8, c[0x0][0x370] ;  /* 0x0000dc0000087ab9 */ /* 0x000fe20000000a00 */
[----:B------:R-:W-:Y:S01]  /*0490*/  ISETP.NE.AND.EX P3, PT, RZ, c[0x0][0x34c], PT, P3 ;  /* 0x0000d300ff007a0c */ /* 0x000fe20003f65330 */
[----:B------:R-:W-:Y:S02]  /*04a0*/  UISETP.NE.AND.EX UP0, UPT, URZ, UR5, UPT, UP0 ;  /* 0x000000053f00728c */ /* 0x000fe4000bf05300 */
[----:B------:R-:W-:Y:S02]  /*04b0*/  UISETP.NE.U32.AND UP1, UPT, URZ, UR8, UPT ;  /* 0x000000083f00728c */ /* 0x000fe4000bf25070 */
[----:B------:R-:W-:-:S02]  /*04c0*/  ULDC.64 UR4, c[0x0][0x360] ;  /* 0x0000d80000047ab9 */ /* 0x000fc40000000a00 */
[----:B------:R-:W-:Y:S01]  /*04d0*/  UISETP.NE.AND.EX UP1, UPT, URZ, UR9, UPT, UP1 ;  /* 0x000000093f00728c */ /* 0x000fe2000bf25310 */
[----:B------:R-:W-:Y:S01]  /*04e0*/  PLOP3.LUT P1, PT, PT, PT, UP0, 0x80, 0x0 ;  /* 0x000000000000781c */ /* 0x000fe20003f2f008 */
[----:B------:R-:W-:Y:S02]  /*04f0*/  ULDC.64 UR10, c[0x0][0x370] ;  /* 0x0000dc00000a7ab9 */ /* 0x000fe40000000a00 */
[----:B------:R-:W-:Y:S02]  /*0500*/  ULDC.64 UR8, c[0x0][0x348] ;  /* 0x0000d20000087ab9 */ /* 0x000fe40000000a00 */
[----:B------:R-:W-:Y:S01]  /*0510*/  @UP0 UIMAD.WIDE UR4, UR20, UR6, UR4 ;  /* 0x00000006140402a5 */ /* 0x000fe2000f8e0204 */
[----:B------:R-:W-:Y:S01]  /*0520*/  PLOP3.LUT P2, PT, PT, PT, UP1, 0x80, 0x0 ;  /* 0x000000000000781c */ /* 0x000fe20003f4f018 */
[----:B------:R-:W-:Y:S01]  /*0530*/  UIMAD.WIDE UR8, UR20, UR6, UR8 ;  /* 0x00000006140872a5 */ /* 0x000fe2000f8e0208 */
[----:B------:R-:W-:Y:S02]  /*0540*/  ISETP.NE.U32.AND P4, PT, RZ, c[0x0][0x350], PT ;  /* 0x0000d400ff007a0c */ /* 0x000fe40003f85070 */
[----:B------:R-:W-:Y:S01]  /*0550*/  @UP1 UIMAD.WIDE UR10, UR20, UR6, UR10 ;  /* 0x00000006140a12a5 */ /* 0x000fe2000f8e020a */
[----:B------:R-:W-:Y:S01]  /*0560*/  IMAD.U32 R6, RZ, RZ, UR4 ;  /* 0x00000004ff067e24 */ /* 0x000fe2000f8e00ff */
[----:B------:R-:W-:Y:S01]  /*0570*/  MOV R7, UR5 ;  /* 0x0000000500077c02 */ /* 0x000fe20008000f00 */
[----:B------:R-:W-:Y:S01]  /*0580*/  ULDC.64 UR4, c[0x0][0x358] ;  /* 0x0000d60000047ab9 */ /* 0x000fe20000000a00 */
[----:B------:R-:W-:Y:S01]  /*0590*/  IMAD.U32 R10, RZ, RZ, UR8 ;  /* 0x00000008ff0a7e24 */ /* 0x000fe2000f8e00ff */
[----:B------:R-:W-:Y:S01]  /*05a0*/  UISETP.NE.U32.AND UP2, UPT, URZ, UR4, UPT ;  /* 0x000000043f00728c */ /* 0x000fe2000bf45070 */
[----:B------:R-:W-:Y:S01]  /*05b0*/  IMAD.U32 R11, RZ, RZ, UR9 ;  /* 0x00000009ff0b7e24 */ /* 0x000fe2000f8e00ff */
[----:B------:R-:W-:Y:S01]  /*05c0*/  ISETP.NE.AND.EX P4, PT, RZ, c[0x0][0x354], PT, P4 ;  /* 0x0000d500ff007a0c */ /* 0x000fe20003f85340 */
[----:B------:R-:W-:Y:S01]  /*05d0*/  IMAD.U32 R4, RZ, RZ, UR10 ;  /* 0x0000000aff047e24 */ /* 0x000fe2000f8e00ff */
[----:B------:R-:W-:Y:S01]  /*05e0*/  UISETP.NE.AND.EX UP2, UPT, URZ, UR5, UPT, UP2 ;  /* 0x000000053f00728c */ /* 0x000fe2000bf45320 */
[----:B------:R-:W-:Y:S01]  /*05f0*/  IMAD.U32 R5, RZ, RZ, UR11 ;  /* 0x0000000bff057e24 */ /* 0x000fe2000f8e00ff */
[----:B------:R-:W-:Y:S01]  /*0600*/  ULDC.64 UR8, c[0x0][0x350] ;  /* 0x0000d40000087ab9 */ /* 0x000fe20000000a00 */
[----:B------:R1:W2:Y:S01]  /*0610*/  @P1 LDG.E R0, [R6.64] ;  /* 0x0000001606001981 */ /* 0x0002a2000c1e1900 */
[----:B------:R-:W-:-:S02]  /*0620*/  ULDC.64 UR4, c[0x0][0x358] ;  /* 0x0000d60000047ab9 */ /* 0x000fc40000000a00 */
[----:B------:R-:W-:Y:S01]  /*0630*/  PLOP3.LUT P0, PT, PT, PT, UP2, 0x80, 0x0 ;  /* 0x000000000000781c */ /* 0x000fe20003f0f028 */
[----:B------:R-:W-:Y:S01]  /*0640*/  UIMAD.WIDE UR8, UR20, UR6, UR8 ;  /* 0x00000006140872a5 */ /* 0x000fe2000f8e0208 */
[----:B------:R-:W3:Y:S01]  /*0650*/  @P2 LDG.E R4, [R4.64] ;  /* 0x0000001604042981 */ /* 0x000ee2000c1e1900 */
[----:B------:R-:W-:Y:S01]  /*0660*/  UIMAD.WIDE UR4, UR20, UR6, UR4 ;  /* 0x00000006140472a5 */ /* 0x000fe2000f8e0204 */
[----:B------:R-:W-:Y:S01]  /*0670*/  MOV R73, RZ ;  /* 0x000000ff00497202 */ /* 0x000fe20000000f00 */
[----:B------:R-:W-:Y:S01]  /*0680*/  IMAD.MOV.U32 R2, RZ, RZ, RZ ;  /* 0x000000ffff027224 */ /* 0x000fe200078e00ff */
[----:B------:R-:W4:Y:S01]  /*0690*/  @P3 LDG.E R3, [R10.64] ;  /* 0x000000160a033981 */ /* 0x000f22000c1e1900 */
[----:B------:R-:W-:Y:S01]  /*06a0*/  IMAD.U32 R8, RZ, RZ, UR8 ;  /* 0x00000008ff087e24 */ /* 0x000fe2000f8e00ff */
[----:B------:R-:W-:-:S05]  /*06b0*/  MOV R9, UR9 ;  /* 0x0000000900097c02 */ /* 0x000fca0008000f00 */
[----:B------:R2:W5:Y:S01]  /*06c0*/  @P4 LDG.E R73, [R8.64] ;  /* 0x0000001608494981 */ /* 0x000562000c1e1900 */
[----:B-1----:R-:W-:Y:S01]  /*06d0*/  IMAD.U32 R6, RZ, RZ, UR4 ;  /* 0x00000004ff067e24 */ /* 0x002fe2000f8e00ff */
[----:B------:R-:W-:-:S05]  /*06e0*/  MOV R7, UR5 ;  /* 0x0000000500077c02 */ /* 0x000fca0008000f00 */
[----:B------:R1:W5:Y:S01]  /*06f0*/  @P0 LDG.E R2, [R6.64] ;  /* 0x0000001606020981 */ /* 0x000362000c1e1900 */
[----:B------:R-:W1:Y:S01]  /*0700*/  S2UR UR13, SR_CTAID.Y ;  /* 0x00000000000d79c3 */ /* 0x000e620000002600 */
[----:B------:R-:W-:Y:S02]  /*0710*/  UMOV UR15, URZ ;  /* 0x0000003f000f7c82 */ /* 0x000fe40008000000 */
[----:B------:R-:W-:Y:S02]  /*0720*/  ULDC UR19, c[0x0][0x168] ;  /* 0x00005a0000137ab9 */ /* 0x000fe40000000800 */
[----:B------:R-:W-:Y:S02]  /*0730*/  UMOV UR16, URZ ;  /* 0x0000003f00107c82 */ /* 0x000fe40008000000 */
[----:B------:R-:W-:Y:S02]  /*0740*/  ULDC UR4, c[0x0][0x2ac] ;  /* 0x0000ab0000047ab9 */ /* 0x000fe40000000800 */
[----:B------:R-:W-:-:S02]  /*0750*/  ULDC UR18, c[0x0][0x1d0] ;  /* 0x0000740000127ab9 */ /* 0x000fc40000000800 */
[----:B------:R-:W-:Y:S02]  /*0760*/  UIMAD UR18, UR4, UR18, URZ ;  /* 0x00000012041272a4 */ /* 0x000fe4000f8e023f */
[----:B------:R-:W-:Y:S02]  /*0770*/  ULDC UR17, c[0x0][0x228] ;  /* 0x00008a0000117ab9 */ /* 0x000fe40000000800 */
[----:B-1----:R-:W-:Y:S01]  /*0780*/  USHF.R.S32.HI UR12, URZ, 0x1f, UR13 ;  /* 0x0000001f3f0c7899 */ /* 0x002fe2000801140d */
[----:B--2---:R1:W2:Y:S08]  /*0790*/  @P1 R2UR UR19, R0 ;  /* 0x00000000001313c2 */ /* 0x0042b000000e0000 */
[----:B---3--:R1:W3:Y:S08]  /*07a0*/  @P2 R2UR UR15, R4 ;  /* 0x00000000040f23c2 */ /* 0x0082f000000e0000 */
[----:B----4-:R1:W4:Y:S01]  /*07b0*/  @P3 R2UR UR16, R3 ;  /* 0x00000000031033c2 */ /* 0x01032200000e0000 */
[----:B------:R-:W-:Y:S05]  /*07c0*/  @P1 BRA `(.L_x_56) ;  /* 0x0000006000001947 */ /* 0x000fea0003800000 */
[----:B------:R-:W-:Y:S05]  /*07d0*/  @!P3 BRA `(.L_x_56) ;  /* 0x000000500000b947 */ /* 0x000fea0003800000 */
[----:B-1--4-:R-:W4:Y:S04]  /*07e0*/  LDG.E R0, [R10.64] ;  /* 0x000000160a007981 */ /* 0x012f28000c1e1900 */
[----:B---3--:R-:W3:Y:S01]  /*07f0*/  LDG.E R3, [R10.64+0x4] ;  /* 0x000004160a037981 */ /* 0x008ee2000c1e1900 */
[----:B--2-4-:R-:W1:Y:S08]  /*0800*/  R2UR UR19, R0 ;  /* 0x00000000001373c2 */ /* 0x014e7000000e0000 */
[----:B---3--:R-:W1:Y:S02]  /*0810*/  R2UR UR4, R3 ;  /* 0x00000000030473c2 */ /* 0x008e6400000e0000 */
[----:B-1----:R-:W-:-:S06]  /*0820*/  UIADD3 UR19, -UR19, UR4, URZ ;  /* 0x0000000413137290 */ /* 0x002fcc000fffe13f */
.L_x_56:
[----:B------:R-:W-:-:S04]  /*0830*/  ISETP.NE.U32.AND P1, PT, RZ, c[0x0][0x368], PT ;  /* 0x0000da00ff007a0c */ /* 0x000fc80003f25070 */
[----:B------:R-:W-:-:S13]  /*0840*/  ISETP.NE.AND.EX P1, PT, RZ, c[0x0][0x36c], PT, P1 ;  /* 0x0000db00ff007a0c */ /* 0x000fda0003f25310 */
[----:B------:R-:W-:Y:S05]  /*0850*/  @!P1 BRA `(.L_x_57) ;  /* 0x0000007000009947 */ /* 0x000fea0003800000 */
[----:B------:R-:W-:Y:S02]  /*0860*/  ULDC.64 UR4, c[0x0][0x368] ;  /* 0x0000da0000047ab9 */ /* 0x000fe40000000a00 */
[----:B------:R-:W-:-:S06]  /*0870*/  UIMAD.WIDE UR4, UR20, UR6, UR4 ;  /* 0x00000006140472a5 */ /* 0x000fcc000f8e0204 */
[----:B-1----:R-:W-:Y:S02]  /*0880*/  MOV R4, UR4 ;  /* 0x0000000400047c02 */ /* 0x002fe40008000f00 */
[----:B------:R-:W-:-:S05]  /*0890*/  MOV R5, UR5 ;  /* 0x0000000500057c02 */ /* 0x000fca0008000f00 */
[----:B----4-:R-:W4:Y:S02]  /*08a0*/  LDG.E R0, [R4.64] ;  /* 0x0000001604007981 */ /* 0x010f24000c1e1900 */
[----:B----4-:R1:W4:Y:S01]  /*08b0*/  R2UR UR18, R0 ;  /* 0x00000000001273c2 */ /* 0x01032200000e0000 */
[----:B------:R-:W-:Y:S05]  /*08c0*/  BRA `(.L_x_58) ;  /* 0x0000006000007947 */ /* 0x000fea0003800000 */
.L_x_57:
[----:B------:R-:W-:Y:S05]  /*08d0*/  @!P4 BRA `(.L_x_58) ;  /* 0x000000500000c947 */ /* 0x000fea0003800000 */
[----:B-1--4-:R-:W4:Y:S04]  /*08e0*/  LDG.E R0, [R8.64] ;  /* 0x0000001608007981 */ /* 0x012f28000c1e1900 */
[----:B---3--:R-:W3:Y:S01]  /*08f0*/  LDG.E R3, [R8.64+0x4] ;  /* 0x0000041608037981 */ /* 0x008ee2000c1e1900 */
[----:B----4-:R-:W1:Y:S08]  /*0900*/  R2UR UR18, R0 ;  /* 0x00000000001273c2 */ /* 0x010e7000000e0000 */
[----:B---3--:R-:W1:Y:S02]  /*0910*/  R2UR UR4, R3 ;  /* 0x00000000030473c2 */ /* 0x008e6400000e0000 */
[----:B-1----:R-:W-:-:S06]  /*0920*/  UIADD3 UR18, -UR18, UR4, URZ ;  /* 0x0000000412127290 */ /* 0x002fcc000fffe13f */
.L_x_58:
[----:B-1--4-:R-:W4:Y:S01]  /*0930*/  @P0 LDG.E R0, [R6.64] ;  /* 0x0000001606000981 */ /* 0x012f22000c1e1900 */
[----:B------:R-:W-:-:S03]  /*0940*/  ULDC.64 UR4, c[0x0][0x378] ;  /* 0x0000de0000047ab9 */ /* 0x000fc60000000a00 */
[----:B---3--:R-:W3:Y:S01]  /*0950*/  @P0 LDG.E R3, [R6.64+0x4] ;  /* 0x0000041606030981 */ /* 0x008ee2000c1e1900 */
[----:B------:R-:W-:Y:S01]  /*0960*/  UISETP.NE.U32.AND UP0, UPT, URZ, UR4, UPT ;  /* 0x000000043f00728c */ /* 0x000fe2000bf05070 */
[----:B------:R-:W-:-:S03]  /*0970*/  IMAD.U32 R63, RZ, RZ, UR18 ;  /* 0x00000012ff3f7e24 */ /* 0x000fc6000f8e00ff */
[----:B------:R-:W-:-:S03]  /*0980*/  UISETP.NE.AND.EX UP0, UPT, URZ, UR5, UPT, UP0 ;  /* 0x000000053f00728c */ /* 0x000fc6000bf05300 */
[----:B------:R-:W-:-:S03]  /*0990*/  ULDC.64 UR4, c[0x0][0x378] ;  /* 0x0000de0000047ab9 */ /* 0x000fc60000000a00 */
[----:B------:R-:W-:-:S05]  /*09a0*/  PLOP3.LUT P1, PT, PT, PT, UP0, 0x80, 0x0 ;  /* 0x000000000000781c */ /* 0x000fca0003f2f008 */
[----:B------:R-:W-:-:S06]  /*09b0*/  @UP0 UIMAD.WIDE UR4, UR20, UR6, UR4 ;  /* 0x00000006140402a5 */ /* 0x000fcc000f8e0204 */
[----:B------:R-:W-:Y:S01]  /*09c0*/  MOV R4, UR4 ;  /* 0x0000000400047c02 */ /* 0x000fe20008000f00 */
[----:B------:R-:W-:-:S05]  /*09d0*/  IMAD.U32 R5, RZ, RZ, UR5 ;  /* 0x00000005ff057e24 */ /* 0x000fca000f8e00ff */
[----:B------:R1:W5:Y:S01]  /*09e0*/  @P1 LDG.E R63, [R4.64] ;  /* 0x00000016043f1981 */ /* 0x000362000c1e1900 */
[----:B------:R-:W-:-:S04]  /*09f0*/  UIADD3 UR5, -UR15, UR18, URZ ;  /* 0x000000120f057290 */ /* 0x000fc8000fffe13f */
[----:B------:R-:W-:-:S04]  /*0a00*/  UIADD3 UR8, -UR5, URZ, URZ ;  /* 0x0000003f05087290 */ /* 0x000fc8000fffe13f */
[----:B------:R-:W-:-:S04]  /*0a10*/  UISETP.LT.AND UP1, UPT, URZ, UR8, UPT ;  /* 0x000000083f00728c */ /* 0x000fc8000bf21270 */
[----:B------:R-:W-:Y:S01]  /*0a20*/  USEL UR8, URZ, UR8, !UP1 ;  /* 0x000000083f087287 */ /* 0x000fe2000c800000 */
[----:B----4-:R-:W4:Y:S08]  /*0a30*/  @P0 R2UR UR4, R0 ;  /* 0x00000000000403c2 */ /* 0x010f3000000e0000 */
[----:B---3--:R-:W4:Y:S02]  /*0a40*/  @P0 R2UR UR7, R3 ;  /* 0x00000000030703c2 */ /* 0x008f2400000e0000 */
[----:B----4-:R-:W-:-:S04]  /*0a50*/  @UP2 UIADD3 UR17, -UR4, UR7, URZ ;  /* 0x0000000704112290 */ /* 0x010fc8000fffe13f */
[----:B------:R-:W-:-:S04]  /*0a60*/  UIADD3 UR11, UR5, UR17, URZ ;  /* 0x00000011050b7290 */ /* 0x000fc8000fffe03f */
[----:B------:R-:W-:-:S04]  /*0a70*/  UIADD3 UR4, UR11, 0x1f, URZ ;  /* 0x0000001f0b047890 */ /* 0x000fc8000fffe03f */
[----:B------:R-:W-:-:S04]  /*0a80*/  USHF.R.S32.HI UR10, URZ, 0x1f, UR4 ;  /* 0x0000001f3f0a7899 */ /* 0x000fc80008011404 */
[----:B------:R-:W-:-:S04]  /*0a90*/  ULEA.HI UR10, UR10, UR4, URZ, 0x5 ;  /* 0x000000040a0a7291 */ /* 0x000fc8000f8f283f */
[----:B------:R-:W-:-:S04]  /*0aa0*/  ULOP3.LUT UR9, UR10, 0xffffffe0, URZ, 0xc0, !UPT ;  /* 0xffffffe00a097892 */ /* 0x000fc8000f8ec03f */
[----:B------:R-:W-:-:S04]  /*0ab0*/  UIADD3 UR5, -UR5, UR9, URZ ;  /* 0x0000000905057290 */ /* 0x000fc8000fffe13f */
[----:B------:R-:W-:-:S04]  /*0ac0*/  UISETP.LT.AND UP0, UPT, UR5, UR17, UPT ;  /* 0x000000110500728c */ /* 0x000fc8000bf01270 */
[----:B------:R-:W-:-:S04]  /*0ad0*/  USEL UR5, UR5, UR17, UP0 ;  /* 0x0000001105057287 */ /* 0x000fc80008000000 */
[----:B------:R-:W-:Y:S02]  /*0ae0*/  UISETP.GT.AND UP0, UPT, UR5, UR8, UPT ;  /* 0x000000080500728c */ /* 0x000fe4000bf04270 */
[----:B------:R-:W-:-:S07]  /*0af0*/  USHF.R.U32.HI UR8, URZ, 0x5, UR8 ;  /* 0x000000053f087899 */ /* 0x000fce0008011608 */
[----:B------:R-:W-:Y:S02]  /*0b00*/  UMOV UR7, UR8 ;  /* 0x0000000800077c82 */ /* 0x000fe40008000000 */
[----:B------:R-:W-:-:S04]  /*0b10*/  @UP0 UIADD3 UR5, UR5, 0x1f, URZ ;  /* 0x0000001f05050890 */ /* 0x000fc8000fffe03f */
[----:B------:R-:W-:-:S04]  /*0b20*/  @UP0 USHF.R.S32.HI UR4, URZ, 0x1f, UR5 ;  /* 0x0000001f3f040899 */ /* 0x000fc80008011405 */
[----:B------:R-:W-:-:S04]  /*0b30*/  @UP0 ULEA.HI UR4, UR4, UR5, URZ, 0x5 ;  /* 0x0000000504040291 */ /* 0x000fc8000f8f283f */
[----:B------:R-:W-:-:S04]  /*0b40*/  @UP0 USHF.R.S32.HI UR7, URZ, 0x5, UR4 ;  /* 0x000000053f070899 */ /* 0x000fc80008011404 */
[----:B------:R-:W-:-:S06]  /*0b50*/  UISETP.GT.AND UP0, UPT, UR7, UR8, UPT ;  /* 0x000000080700728c */ /* 0x000fcc000bf04270 */
[----:B------:R-:W-:-:S13]  /*0b60*/  PLOP3.LUT P0, PT, PT, PT, UP0, 0x80, 0x0 ;  /* 0x000000000000781c */ /* 0x000fda0003f0f008 */
[----:B------:R-:W-:Y:S05]  /*0b70*/  @!P0 BRA `(.L_x_59) ;  /* 0x00003dc000008947 */ /* 0x000fea0003800000 */
[----:B-1----:R-:W-:Y:S02]  /*0b80*/  ULDC.64 UR4, c[0x0][0x340] ;  /* 0x0000d00000047ab9 */ /* 0x002fe40000000a00 */
        /* <DEDUP_REMOVED lines=8> */
[----:B------:R-:W-:Y:S02]  /*0c10*/  UIADD3 UR26, UR7, -0x1, URZ ;  /* 0xffffffff071a7890 */ /* 0x000fe4000fffe03f */
[----:B------:R-:W-:Y:S01]  /*0c20*/  ULDC.64 UR4, c[0x0][0x240] ;  /* 0x0000900000047ab9 */ /* 0x000fe20000000a00 */
[----:B------:R1:W3:Y:S01]  /*0c30*/  @P1 LDG.E R4, [R8.64] ;  /* 0x0000001608041981 */ /* 0x0002e2000c1e1900 */
[----:B------:R-:W-:Y:S01]  /*0c40*/  LEA.HI R5, R7, R62, RZ, 0x3 ;  /* 0x0000003e07057211 */ /* 0x000fe200078f18ff */
[----:B------:R-:W-:Y:S01]  /*0c50*/  UMOV UR25, 0x5 ;  /* 0x0000000500197882 */ /* 0x000fe20000000000 */
[----:B------:R-:W-:Y:S01]  /*0c60*/  IMAD.U32 R116, RZ, RZ, UR13 ;  /* 0x0000000dff747e24 */ /* 0x000fe2000f8e00ff */
[----:B------:R-:W-:Y:S01]  /*0c70*/  ULDC.64 UR6, c[0x0][0x238] ;  /* 0x00008e0000067ab9 */ /* 0x000fe20000000a00 */
[----:B------:R-:W-:Y:S01]  /*0c80*/  SHF.R.S32.HI R105, RZ, 0x3, R5 ;  /* 0x00000003ff697819 */ /* 0x000fe20000011405 */
[----:B------:R-:W-:Y:S01]  /*0c90*/  UIMAD UR4, UR12, UR4, URZ ;  /* 0x000000040c0472a4 */ /* 0x000fe2000f8e023f */
[----:B------:R-:W-:Y:S01]  /*0ca0*/  LOP3.LUT R5, R5, 0xfffffff8, RZ, 0xc0, !PT ;  /* 0xfffffff805057812 */ /* 0x000fe200078ec0ff */
[----:B------:R-:W-:Y:S01]  /*0cb0*/  USHF.L.U64.HI UR21, UR6, UR25, UR7 ;  /* 0x0000001906157299 */ /* 0x000fe20008010207 */
[----:B------:R-:W-:Y:S01]  /*0cc0*/  SHF.R.S32.HI R3, RZ, 0x1f, R105 ;  /* 0x0000001fff037819 */ /* 0x000fe20000011469 */
[----:B------:R-:W-:Y:S01]  /*0cd0*/  USHF.L.U32 UR24, UR6, 0x5, URZ ;  /* 0x0000000506187899 */ /* 0x000fe2000800063f */
[C---:B-----5:R-:W-:Y:S01]  /*0ce0*/  IADD3 R118, P0, R105.reuse, R2, RZ ;  /* 0x0000000269767210 */ /* 0x060fe20007f1e0ff */
[----:B------:R-:W-:Y:S01]  /*0cf0*/  IMAD.IADD R0, R62, 0x1, -R5 ;  /* 0x000000013e007824 */ /* 0x000fe200078e0a05 */
[----:B------:R-:W-:Y:S01]  /*0d00*/  IADD3 R77, -R105, UR17, RZ ;  /* 0x00000011694d7c10 */ /* 0x000fe2000fffe1ff */
[----:B------:R-:W-:Y:S01]  /*0d10*/  USHF.R.S32.HI UR6, URZ, 0x1f, UR20 ;  /* 0x0000001f3f067899 */ /* 0x000fe20008011414 */
[----:B------:R-:W-:Y:S01]  /*0d20*/  LEA.HI.X.SX32 R119, R2, R3, 0x1, P0 ;  /* 0x0000000302777211 */ /* 0x000fe200000f0eff */
[C---:B------:R-:W-:Y:S01]  /*0d30*/  IMAD.SHL.U32 R16, R0.reuse, 0x8, RZ ;  /* 0x0000000800107824 */ /* 0x040fe200078e00ff */
[----:B------:R-:W-:Y:S01]  /*0d40*/  UIMAD UR7, UR13, UR5, UR4 ;  /* 0x000000050d0772a4 */ /* 0x000fe2000f8e0204 */
[----:B------:R-:W-:Y:S01]  /*0d50*/  IMAD.SHL.U32 R14, R0, 0x4, RZ ;  /* 0x00000004000e7824 */ /* 0x000fe200078e00ff */
[----:B------:R-:W-:Y:S01]  /*0d60*/  LEA.HI R100, R7, R62, RZ, 0x6 ;  /* 0x0000003e07647211 */ /* 0x000fe200078f30ff */
[----:B------:R-:W-:Y:S01]  /*0d70*/  IMAD.U32 R2, RZ, RZ, UR26 ;  /* 0x0000001aff027e24 */ /* 0x000fe2000f8e00ff */
[----:B------:R-:W-:Y:S01]  /*0d80*/  SHF.R.S32.HI R17, RZ, 0x1f, R16 ;  /* 0x0000001fff117819 */ /* 0x000fe20000011410 */
[----:B------:R-:W-:Y:S01]  /*0d90*/  USEL UR31, UR20, URZ, !UP2 ;  /* 0x0000003f141f7287 */ /* 0x000fe2000d000000 */
[----:B------:R-:W-:Y:S01]  /*0da0*/  IADD3 R12, R14, 0x40, RZ ;  /* 0x000000400e0c7810 */ /* 0x000fe20007ffe0ff */
[----:B------:R-:W-:Y:S01]  /*0db0*/  IMAD R5, R2, -0x20, R77 ;  /* 0xffffffe002057824 */ /* 0x000fe200078e024d */
[----:B------:R-:W-:Y:S01]  /*0dc0*/  USEL UR30, UR6, URZ, !UP2 ;  /* 0x0000003f061e7287 */ /* 0x000fe2000d000000 */
[----:B-1----:R-:W-:Y:S01]  /*0dd0*/  IMAD R9, R119, c[0x0][0x238], RZ ;  /* 0x00008e0077097a24 */ /* 0x002fe200078e02ff */
[----:B------:R-:W-:Y:S01]  /*0de0*/  ULDC.64 UR4, c[0x0][0x248] ;  /* 0x0000920000047ab9 */ /* 0x000fe20000000a00 */
[----:B------:R-:W-:Y:S01]  /*0df0*/  IMAD.IADD R11, R14, 0x1, R12 ;  /* 0x000000010e0b7824 */ /* 0x000fe200078e020c */
[----:B------:R-:W-:Y:S01]  /*0e00*/  ISETP.GT.AND P3, PT, R5, RZ, PT ;  /* 0x000000ff0500720c */ /* 0x000fe20003f64270 */
[----:B------:R-:W-:Y:S01]  /*0e10*/  IMAD R2, R118, c[0x0][0x23c], R9 ;  /* 0x00008f0076027a24 */ /* 0x000fe200078e0209 */
[----:B------:R-:W-:Y:S01]  /*0e20*/  ISETP.GE.AND P2, PT, R16, c[0x0][0x1d4], PT ;  /* 0x0000750010007a0c */ /* 0x000fe20003f46270 */
[----:B------:R-:W-:Y:S01]  /*0e30*/  IMAD.WIDE.U32 R8, R118, c[0x0][0x238], R16 ;  /* 0x00008e0076087a25 */ /* 0x000fe200078e0010 */
[----:B------:R-:W-:Y:S01]  /*0e40*/  ISETP.GE.AND P0, PT, R11, c[0x0][0x1d4], PT ;  /* 0x000075000b007a0c */ /* 0x000fe20003f06270 */
[----:B------:R-:W-:Y:S01]  /*0e50*/  UIMAD UR4, UR30, UR4, URZ ;  /* 0x000000041e0472a4 */ /* 0x000fe2000f8e023f */
[C---:B------:R-:W-:Y:S01]  /*0e60*/  IADD3 R104, R16.reuse, 0x80, RZ ;  /* 0x0000008010687810 */ /* 0x040fe20007ffe0ff */
[----:B------:R-:W-:Y:S01]  /*0e70*/  IMAD.IADD R9, R9, 0x1, R2 ;  /* 0x0000000109097824 */ /* 0x000fe200078e0202 */
[----:B------:R-:W-:Y:S01]  /*0e80*/  SEL R2, RZ, 0xffffffff, P0 ;  /* 0xffffffffff027807 */ /* 0x000fe20000000000 */
[----:B------:R-:W-:Y:S01]  /*0e90*/  IMAD.SHL.U32 R103, R105, 0x40, RZ ;  /* 0x0000004069677824 */ /* 0x000fe200078e00ff */
[----:B------:R-:W-:Y:S01]  /*0ea0*/  IADD3 R102, R16, 0xc0, RZ ;  /* 0x000000c010667810 */ /* 0x000fe20007ffe0ff */
[----:B------:R-:W-:Y:S01]  /*0eb0*/  IMAD.WIDE.U32 R116, R116, c[0x0][0x240], R8 ;  /* 0x0000900074747a25 */ /* 0x000fe200078e0008 */
[----:B------:R-:W-:Y:S01]  /*0ec0*/  SEL R5, RZ, 0x1, P2 ;  /* 0x00000001ff057807 */ /* 0x000fe20001000000 */
[----:B------:R-:W-:Y:S01]  /*0ed0*/  UIMAD UR5, UR31, UR5, UR4 ;  /* 0x000000051f0572a4 */ /* 0x000fe2000f8e0204 */
[----:B------:R-:W-:Y:S01]  /*0ee0*/  LOP3.LUT R103, R103, 0x1c0, RZ, 0xc0, !PT ;  /* 0x000001c067677812 */ /* 0x000fe200078ec0ff */
[----:B------:R-:W-:Y:S01]  /*0ef0*/  IMAD.SHL.U32 R100, R100, 0x8, RZ ;  /* 0x0000000864647824 */ /* 0x000fe200078e00ff */
[----:B------:R-:W-:Y:S01]  /*0f00*/  IADD3 R117, R117, UR7, RZ ;  /* 0x0000000775757c10 */ /* 0x000fe2000fffe0ff */
[----:B------:R-:W-:Y:S01]  /*0f10*/  IMAD.U32 R114, RZ, RZ, UR31 ;  /* 0x0000001fff727e24 */ /* 0x000fe2000f8e00ff */
[----:B------:R-:W-:Y:S01]  /*0f20*/  LOP3.LUT R99, R103, 0x38, R16, 0xf8, !PT ;  /* 0x0000003867637812 */ /* 0x000fe200078ef810 */
[----:B------:R-:W-:Y:S01]  /*0f30*/  IMAD.SHL.U32 R2, R2, 0x2, RZ ;  /* 0x0000000202027824 */ /* 0x000fe200078e00ff */
[----:B------:R-:W-:Y:S01]  /*0f40*/  LOP3.LUT R100, R100, 0xfffffe00, RZ, 0xc0, !PT ;  /* 0xfffffe0064647812 */ /* 0x000fe200078ec0ff */
[----:B------:R-:W-:Y:S01]  /*0f50*/  IMAD.WIDE.U32 R116, R114, c[0x0][0x248], R116 ;  /* 0x0000920072747a25 */ /* 0x000fe200078e0074 */
[----:B------:R-:W-:Y:S01]  /*0f60*/  SHF.R.U32.HI R101, RZ, 0x3, R103 ;  /* 0x00000003ff657819 */ /* 0x000fe20000011667 */
[----:B------:R-:W-:Y:S01]  /*0f70*/  BSSY B0, `(.L_x_60) ;  /* 0x0000028000007945 */ /* 0x000fe20003800000 */
[----:B------:R-:W-:Y:S01]  /*0f80*/  ISETP.GE.AND P0, PT, R102, c[0x0][0x1d4], PT ;  /* 0x0000750066007a0c */ /* 0x000fe20003f06270 */
[----:B------:R-:W-:Y:S01]  /*0f90*/  IMAD.U32 R98, RZ, RZ, UR26 ;  /* 0x0000001aff627e24 */ /* 0x000fe2000f8e00ff */
[----:B------:R-:W-:-:S02]  /*0fa0*/  LOP3.LUT R2, R2, 0x2, R5, 0xe2, !PT ;  /* 0x0000000202027812 */ /* 0x000fc400078ee205 */
[----:B------:R-:W-:Y:S02]  /*0fb0*/  LOP3.LUT R99, R100, R99, R101, 0xf6, !PT ;  /* 0x0000006364637212 */ /* 0x000fe400078ef665 */
[----:B------:R-:W-:Y:S02]  /*0fc0*/  SEL R94, RZ, 0x8, P0 ;  /* 0x00000008ff5e7807 */ /* 0x000fe40000000000 */
[----:B------:R-:W-:Y:S01]  /*0fd0*/  IADD3 R121, R117, UR5, RZ ;  /* 0x0000000575797c10 */ /* 0x000fe2000fffe0ff */
[----:B------:R-:W-:Y:S01]  /*0fe0*/  IMAD.SHL.U32 R99, R99, 0x2, RZ ;  /* 0x0000000263637824 */ /* 0x000fe200078e00ff */
[----:B---3--:R-:W1:Y:S01]  /*0ff0*/  @P1 R2UR UR28, R4 ;  /* 0x00000000041c13c2 */ /* 0x008e6200000e0000 */
[----:B------:R-:W-:-:S04]  /*1000*/  ISETP.GE.AND P1, PT, R104, c[0x0][0x1d4], PT ;  /* 0x0000750068007a0c */ /* 0x000fc80003f26270 */
[----:B------:R-:W-:-:S04]  /*1010*/  SEL R5, RZ, 0x4, P1 ;  /* 0x00000004ff057807 */ /* 0x000fc80000800000 */
[----:B------:R-:W-:Y:S01]  /*1020*/  LOP3.LUT R94, R94, R2, R5, 0xfe, !PT ;  /* 0x000000025e5e7212 */ /* 0x000fe200078efe05 */
[----:B-1----:R-:W-:-:S03]  /*1030*/  @UP0 USHF.R.S32.HI UR29, URZ, 0x1f, UR28 ;  /* 0x0000001f3f1d0899 */ /* 0x002fc6000801141c */
[----:B------:R-:W-:-:S04]  /*1040*/  @!UP0 UMOV UR28, UR20 ;  /* 0x00000014001c8c82 */ /* 0x000fc80008000000 */
[----:B------:R-:W-:Y:S01]  /*1050*/  @!UP0 UMOV UR29, UR6 ;  /* 0x00000006001d8c82 */ /* 0x000fe20008000000 */
[----:B------:R-:W-:Y:S05]  /*1060*/  @!P3 BRA `(.L_x_61) ;  /* 0x000001800000b947 */ /* 0x000fea0003800000 */
[----:B------:R-:W-:Y:S01]  /*1070*/  SHF.R.S32.HI R5, RZ, 0x1f, R98 ;  /* 0x0000001fff057819 */ /* 0x000fe20000011462 */
[----:B------:R-:W-:Y:S01]  /*1080*/  IMAD R2, R98, UR21, RZ ;  /* 0x0000001562027c24 */ /* 0x000fe2000f8e02ff */
[C---:B------:R-:W-:Y:S01]  /*1090*/  LOP3.LUT R4, R94.reuse, 0xff, RZ, 0xc0, !PT ;  /* 0x000000ff5e047812 */ /* 0x040fe200078ec0ff */
[----:B------:R-:W-:Y:S02]  /*10a0*/  IMAD.SHL.U32 R7, R94, 0x10, RZ ;  /* 0x000000105e077824 */ /* 0x000fe400078e00ff */
[----:B------:R-:W-:Y:S02]  /*10b0*/  IMAD.MOV.U32 R120, RZ, RZ, R116 ;  /* 0x000000ffff787224 */ /* 0x000fe400078e0074 */
[----:B------:R-:W-:Y:S01]  /*10c0*/  IMAD R2, R5, UR24, R2 ;  /* 0x0000001805027c24 */ /* 0x000fe2000f8e0202 */
[C---:B------:R-:W-:Y:S01]  /*10d0*/  SHF.L.U32 R5, R4.reuse, 0x2, RZ ;  /* 0x0000000204057819 */ /* 0x040fe200000006ff */
[C---:B------:R-:W-:Y:S01]  /*10e0*/  IMAD.SHL.U32 R6, R4.reuse, 0x8, RZ ;  /* 0x0000000804067824 */ /* 0x040fe200078e00ff */
[----:B------:R-:W-:Y:S01]  /*10f0*/  LOP3.LUT P4, RZ, R7, 0x10, RZ, 0xc0, !PT ;  /* 0x0000001007ff7812 */ /* 0x000fe2000788c0ff */
[----:B------:R-:W-:Y:S01]  /*1100*/  IMAD.SHL.U32 R4, R4, 0x2, RZ ;  /* 0x0000000204047824 */ /* 0x000fe200078e00ff */
[----:B------:R-:W-:Y:S01]  /*1110*/  LOP3.LUT P2, RZ, R5, 0x10, RZ, 0xc0, !PT ;  /* 0x0000001005ff7812 */ /* 0x000fe2000784c0ff */
[----:B------:R-:W-:Y:S01]  /*1120*/  IMAD.WIDE.U32 R8, R98, UR24, R120 ;  /* 0x0000001862087c25 */ /* 0x000fe2000f8e0078 */
[----:B------:R-:W-:-:S02]  /*1130*/  LOP3.LUT P3, RZ, R6, 0x10, RZ, 0xc0, !PT ;  /* 0x0000001006ff7812 */ /* 0x000fc4000786c0ff */
[----:B------:R-:W-:Y:S02]  /*1140*/  LOP3.LUT P1, RZ, R4, 0x10, RZ, 0xc0, !PT ;  /* 0x0000001004ff7812 */ /* 0x000fe4000782c0ff */
[----:B------:R-:W-:Y:S02]  /*1150*/  IADD3 R2, R9, R2, RZ ;  /* 0x0000000209027210 */ /* 0x000fe40007ffe0ff */
[----:B------:R-:W-:-:S04]  /*1160*/  LEA R4, P0, R8, c[0x0][0x220], 0x1 ;  /* 0x0000880008047a11 */ /* 0x000fc800078008ff */
[----:B------:R-:W-:-:S05]  /*1170*/  LEA.HI.X R5, R8, c[0x0][0x224], R2, 0x1, P0 ;  /* 0x0000890008057a11 */ /* 0x000fca00000f0c02 */
[----:B------:R-:W-:Y:S01]  /*1180*/  @!PT LDS RZ, [RZ] ;  /* 0x00000000fffff984 */ /* 0x000fe20000000800 */
[----:B------:R-:W-:Y:S01]  /*1190*/  @!PT LDS RZ, [RZ] ;  /* 0x00000000fffff984 */ /* 0x000fe20000000800 */
[----:B------:R-:W-:Y:S01]  /*11a0*/  @!PT LDS RZ, [RZ] ;  /* 0x00000000fffff984 */ /* 0x000fe20000000800 */
[----:B------:R1:W-:Y:S04]  /*11b0*/  LDGSTS.E.BYPASS.LTC128B.128 [R99+0xc080], [R4.64], P4 ;  /* 0x0c08000004637fae */ /* 0x0003e8000a101d56 */
[----:B------:R1:W-:Y:S04]  /*11c0*/  LDGSTS.E.BYPASS.LTC128B.128 [R99+0xd080], [R4.64+0x80], P3 ;  /* 0x0d08008004637fae */ /* 0x0003e80009901d56 */
[----:B------:R1:W-:Y:S04]  /*11d0*/  LDGSTS.E.BYPASS.LTC128B.128 [R99+0xe080], [R4.64+0x100], P2 ;  /* 0x0e08010004637fae */ /* 0x0003e80009101d56 */
[----:B------:R1:W-:Y:S02]  /*11e0*/  LDGSTS.E.BYPASS.LTC128B.128 [R99+0xf080], [R4.64+0x180], P1 ;  /* 0x0f08018004637fae */ /* 0x0003e40008901d56 */
.L_x_61:
[----:B------:R-:W-:Y:S05]  /*11f0*/  BSYNC B0 ;  /* 0x0000000000007941 */ /* 0x000fea0003800000 */
.L_x_60:
[----:B------:R-:W-:Y:S01]  /*1200*/  ISETP.GE.AND P4, PT, R11, c[0x0][0x27c], PT ;  /* 0x00009f000b007a0c */ /* 0x000fe20003f86270 */
[C---:B------:R-:W-:Y:S01]  /*1210*/  IMAD R108, R3.reuse, c[0x0][0x290], RZ ;  /* 0x0000a400036c7a24 */ /* 0x040fe200078e02ff */
[C---:B------:R-:W-:Y:S01]  /*1220*/  ISETP.GE.AND P3, PT, R16.reuse, c[0x0][0x27c], PT ;  /* 0x00009f0010007a0c */ /* 0x040fe20003f66270 */
[----:B------:R-:W-:Y:S01]  /*1230*/  IMAD R106, R3, c[0x0][0x280], RZ ;  /* 0x0000a000036a7a24 */ /* 0x000fe200078e02ff */
[----:B------:R-:W-:Y:S01]  /*1240*/  SEL R2, RZ, c[0x0][0x27c], !P4 ;  /* 0x00009f00ff027a07 */ /* 0x000fe20006000000 */
[----:B------:R-:W-:Y:S01]  /*1250*/  IMAD.U32 R3, RZ, RZ, UR13 ;  /* 0x0000000dff037e24 */ /* 0x000fe2000f8e00ff */
[----:B-1----:R-:W-:Y:S01]  /*1260*/  SEL R5, RZ, c[0x0][0x27c], !P3 ;  /* 0x00009f00ff057a07 */ /* 0x002fe20005800000 */
[----:B------:R-:W-:Y:S01]  /*1270*/  ULDC.64 UR4, c[0x0][0x260] ;  /* 0x0000980000047ab9 */ /* 0x000fe20000000a00 */
[----:B------:R-:W0:Y:S01]  /*1280*/  LDGDEPBAR ;  /* 0x00000000000079af */ /* 0x000e220000000000 */
[----:B------:R-:W-:Y:S01]  /*1290*/  IMAD.WIDE.U32 R6, R3, c[0x0][0x260], R16 ;  /* 0x0000980003067a25 */ /* 0x000fe200078e0010 */
[----:B------:R-:W-:Y:S01]  /*12a0*/  UIMAD UR4, UR12, UR4, URZ ;  /* 0x000000040c0472a4 */ /* 0x000fe2000f8e023f */
[----:B------:R-:W-:Y:S01]  /*12b0*/  SHF.R.S32.HI R15, RZ, 0x1f, R14 ;  /* 0x0000001fff0f7819 */ /* 0x000fe2000001140e */
[----:B------:R-:W-:Y:S01]  /*12c0*/  ULDC.64 UR6, c[0x0][0x290] ;  /* 0x0000a40000067ab9 */ /* 0x000fe20000000a00 */
[----:B------:R-:W-:Y:S01]  /*12d0*/  IMAD.IADD R3, R11, 0x1, R2 ;  /* 0x000000010b037824 */ /* 0x000fe200078e0202 */
[----:B------:R-:W-:Y:S01]  /*12e0*/  UIMAD UR32, UR13, UR5, UR4 ;  /* 0x000000050d2072a4 */ /* 0x000fe2000f8e0204 */
[----:B------:R-:W-:Y:S01]  /*12f0*/  IMAD.IADD R5, R16, 0x1, R5 ;  /* 0x0000000110057824 */ /* 0x000fe200078e0205 */
[----:B------:R-:W-:Y:S01]  /*1300*/  USHF.L.U64.HI UR26, UR6, UR25, UR7 ;  /* 0x00000019061a7299 */ /* 0x000fe20008010207 */
[----:B------:R-:W-:Y:S01]  /*1310*/  IMAD R93, R0, 0x20, R105 ;  /* 0x00000020005d7824 */ /* 0x000fe200078e0269 */
[----:B------:R-:W-:Y:S01]  /*1320*/  SHF.R.S32.HI R84, RZ, 0x1f, R3 ;  /* 0x0000001fff547819 */ /* 0x000fe20000011403 */
[----:B------:R-:W-:Y:S01]  /*1330*/  ULDC.64 UR4, c[0x0][0x268] ;  /* 0x00009a0000047ab9 */ /* 0x000fe20000000a00 */
[----:B------:R-:W-:Y:S01]  /*1340*/  SHF.R.S32.HI R2, RZ, 0x1f, R5 ;  /* 0x0000001fff027819 */ /* 0x000fe20000011405 */
[----:B------:R-:W-:Y:S01]  /*1350*/  UIMAD UR4, UR30, UR4, URZ ;  /* 0x000000041e0472a4 */ /* 0x000fe2000f8e023f */
[----:B------:R-:W-:Y:S01]  /*1360*/  LEA.HI R80, R84, R3, RZ, 0x3 ;  /* 0x0000000354507211 */ /* 0x000fe200078f18ff */
[----:B------:R-:W-:Y:S01]  /*1370*/  USHF.L.U32 UR27, UR6, 0x5, URZ ;  /* 0x00000005061b7899 */ /* 0x000fe2000800063f */
[----:B------:R-:W-:Y:S01]  /*1380*/  LEA.HI R78, R2, R5, RZ, 0x3 ;  /* 0x00000005024e7211 */ /* 0x000fe200078f18ff */
[----:B------:R-:W-:Y:S01]  /*1390*/  UIMAD UR31, UR31, UR5, UR4 ;  /* 0x000000051f1f72a4 */ /* 0x000fe2000f8e0204 */
[----:B------:R-:W-:Y:S01]  /*13a0*/  LEA.HI R84, R84, R3, RZ, 0x6 ;  /* 0x0000000354547211 */ /* 0x000fe200078f30ff */
[----:B------:R-:W-:Y:S01]  /*13b0*/  ULDC.64 UR6, c[0x0][0x280] ;  /* 0x0000a00000067ab9 */ /* 0x000fe20000000a00 */
[----:B------:R-:W-:Y:S01]  /*13c0*/  IADD3 R7, R7, UR32, RZ ;  /* 0x0000002007077c10 */ /* 0x000fe2000fffe0ff */
[----:B------:R-:W-:Y:S01]  /*13d0*/  ULDC.64 UR4, c[0x0][0x210] ;  /* 0x0000840000047ab9 */ /* 0x000fe20000000a00 */
[----:B------:R-:W-:Y:S01]  /*13e0*/  LEA.HI R2, R2, R5, RZ, 0x6 ;  /* 0x0000000502027211 */ /* 0x000fe200078f30ff */
[----:B------:R-:W-:Y:S01]  /*13f0*/  IMAD.SHL.U32 R84, R84, 0x20, RZ ;  /* 0x0000002054547824 */ /* 0x000fe200078e00ff */
[C---:B------:R-:W-:Y:S01]  /*1400*/  LOP3.LUT R4, R103.reuse, 0x38, R80, 0xf8, !PT ;  /* 0x0000003867047812 */ /* 0x040fe200078ef850 */
[----:B------:R-:W-:Y:S01]  /*1410*/  IMAD.WIDE.U32 R114, R114, c[0x0][0x268], R6 ;  /* 0x00009a0072727a25 */ /* 0x000fe200078e0006 */
[----:B------:R-:W-:Y:S01]  /*1420*/  USHF.L.U64.HI UR7, UR6, UR25, UR7 ;  /* 0x0000001906077299 */ /* 0x000fe20008010207 */
[----:B------:R-:W-:Y:S01]  /*1430*/  LOP3.LUT R6, R103, 0x38, R78, 0xf8, !PT ;  /* 0x0000003867067812 */ /* 0x000fe200078ef84e */
[----:B------:R-:W-:Y:S01]  /*1440*/  UIMAD UR25, UR12, UR4, URZ ;  /* 0x000000040c1972a4 */ /* 0x000fe2000f8e023f */
[----:B------:R-:W-:Y:S01]  /*1450*/  IMAD.SHL.U32 R2, R2, 0x20, RZ ;  /* 0x0000002002027824 */ /* 0x000fe200078e00ff */
[----:B------:R-:W-:Y:S01]  /*1460*/  LOP3.LUT R84, R84, 0x7ffff800, RZ, 0xc0, !PT ;  /* 0x7ffff80054547812 */ /* 0x000fe200078ec0ff */
[----:B------:R-:W-:Y:S01]  /*1470*/  UIMAD.WIDE.U32 UR32, UR13, UR4, URZ ;  /* 0x000000040d2072a5 */ /* 0x000fe2000f8e003f */
[-C--:B------:R-:W-:Y:S01]  /*1480*/  LOP3.LUT R3, R4, R101.reuse, RZ, 0x3c, !PT ;  /* 0x0000006504037212 */ /* 0x080fe200078e3cff */
[----:B------:R-:W-:Y:S01]  /*1490*/  UIMAD UR25, UR13, UR5, UR25 ;  /* 0x000000050d1972a4 */ /* 0x000fe2000f8e0219 */
[----:B------:R-:W-:Y:S01]  /*14a0*/  LOP3.LUT R2, R2, 0x7ffff800, RZ, 0xc0, !PT ;  /* 0x7ffff80002027812 */ /* 0x000fe200078ec0ff */
[C---:B------:R-:W-:Y:S01]  /*14b0*/  IMAD.WIDE.U32 R112, R105.reuse, c[0x0][0x290], R16 ;  /* 0x0000a40069707a25 */ /* 0x040fe200078e0010 */
[----:B------:R-:W-:Y:S01]  /*14c0*/  LOP3.LUT R85, R6, R101, RZ, 0x3c, !PT ;  /* 0x0000006506557212 */ /* 0x000fe200078e3cff */
[----:B------:R-:W-:Y:S01]  /*14d0*/  ULDC.64 UR4, c[0x0][0x1e8] ;  /* 0x00007a0000047ab9 */ /* 0x000fe20000000a00 */
[----:B------:R-:W-:Y:S01]  /*14e0*/  SHF.R.S32.HI R0, RZ, 0x1f, R63 ;  /* 0x0000001fff007819 */ /* 0x000fe2000001143f */
[----:B------:R-:W-:Y:S01]  /*14f0*/  IMAD R108, R105, c[0x0][0x294], R108 ;  /* 0x0000a500696c7a24 */ /* 0x000fe200078e026c */
[----:B------:R-:W-:Y:S01]  /*1500*/  IADD3 R84, R3, R84, R100 ;  /* 0x0000005403547210 */ /* 0x000fe20007ffe064 */
[----:B------:R-:W-:Y:S01]  /*1510*/  IMAD.WIDE.U32 R110, R105, c[0x0][0x280], R16 ;  /* 0x0000a000696e7a25 */ /* 0x000fe200078e0010 */
[----:B------:R-:W-:Y:S01]  /*1520*/  UIMAD UR30, UR12, UR4, URZ ;  /* 0x000000040c1e72a4 */ /* 0x000fe2000f8e023f */
[----:B------:R-:W-:Y:S01]  /*1530*/  IADD3 R85, R85, R2, R100 ;  /* 0x0000000255557210 */ /* 0x000fe20007ffe064 */
[----:B------:R-:W-:Y:S01]  /*1540*/  UIMAD.WIDE.U32 UR34, UR13, UR4, URZ ;  /* 0x000000040d2272a5 */ /* 0x000fe2000f8e003f */
[C---:B------:R-:W-:Y:S01]  /*1550*/  IMAD R106, R105.reuse, c[0x0][0x284], R106 ;  /* 0x0000a100696a7a24 */ /* 0x040fe200078e026a */
[----:B------:R-:W-:Y:S01]  /*1560*/  SHF.R.S32.HI R92, RZ, 0x1f, R11 ;  /* 0x0000001fff5c7819 */ /* 0x000fe2000001140b */
[C---:B------:R-:W-:Y:S01]  /*1570*/  IMAD.WIDE.U32 R18, R105.reuse, c[0x0][0x290], R14 ;  /* 0x0000a40069127a25 */ /* 0x040fe200078e000e */
[----:B------:R-:W-:Y:S01]  /*1580*/  SHF.R.S32.HI R91, RZ, 0x1f, R104 ;  /* 0x0000001fff5b7819 */ /* 0x000fe20000011468 */
[----:B------:R-:W-:Y:S01]  /*1590*/  UIMAD UR30, UR13, UR5, UR30 ;  /* 0x000000050d1e72a4 */ /* 0x000fe2000f8e021e */
[----:B------:R-:W-:Y:S01]  /*15a0*/  SHF.R.S32.HI R3, RZ, 0x1f, R102 ;  /* 0x0000001fff037819 */ /* 0x000fe20000011466 */
[----:B------:R-:W-:Y:S01]  /*15b0*/  IMAD.WIDE.U32 R8, R105, c[0x0][0x280], R14 ;  /* 0x0000a00069087a25 */ /* 0x000fe200078e000e */
[----:B------:R-:W-:Y:S01]  /*15c0*/  SHF.R.S32.HI R89, RZ, 0x3, R78 ;  /* 0x00000003ff597819 */ /* 0x000fe2000001144e */
[----:B------:R-:W-:Y:S01]  /*15d0*/  ULDC.64 UR4, c[0x0][0x2b0] ;  /* 0x0000ac0000047ab9 */ /* 0x000fe20000000a00 */
[----:B------:R-:W-:Y:S01]  /*15e0*/  SHF.R.S32.HI R88, RZ, 0x3, R80 ;  /* 0x00000003ff587819 */ /* 0x000fe20000011450 */
[C---:B------:R-:W-:Y:S01]  /*15f0*/  IMAD.SHL.U32 R97, R94.reuse, 0x10, RZ ;  /* 0x000000105e617824 */ /* 0x040fe200078e00ff */
[----:B------:R-:W-:Y:S01]  /*1600*/  LOP3.LUT R94, R94, 0xff, RZ, 0xc0, !PT ;  /* 0x000000ff5e5e7812 */ /* 0x000fe200078ec0ff */
[----:B------:R-:W-:Y:S01]  /*1610*/  IMAD R2, R0, c[0x0][0x290], RZ ;  /* 0x0000a40000027a24 */ /* 0x000fe200078e02ff */
[----:B------:R-:W-:Y:S01]  /*1620*/  LOP3.LUT R78, R78, 0xfffffff8, RZ, 0xc0, !PT ;  /* 0xfffffff84e4e7812 */ /* 0x000fe200078ec0ff */
[----:B------:R-:W-:Y:S01]  /*1630*/  IMAD R0, R0, c[0x0][0x280], RZ ;  /* 0x0000a00000007a24 */ /* 0x000fe200078e02ff */
[----:B------:R-:W-:Y:S01]  /*1640*/  LOP3.LUT R80, R80, 0xfffffff8, RZ, 0xc0, !PT ;  /* 0xfffffff850507812 */ /* 0x000fe200078ec0ff */
[----:B------:R-:W-:Y:S01]  /*1650*/  IMAD.IADD R113, R113, 0x1, R108 ;  /* 0x0000000171717824 */ /* 0x000fe200078e026c */
[----:B------:R-:W-:Y:S01]  /*1660*/  LEA.HI R92, R92, R11, RZ, 0x3 ;  /* 0x0000000b5c5c7211 */ /* 0x000fe200078f18ff */
[----:B------:R-:W-:Y:S01]  /*1670*/  IMAD.IADD R111, R111, 0x1, R106 ;  /* 0x000000016f6f7824 */ /* 0x000fe200078e026a */
[----:B------:R-:W-:Y:S01]  /*1680*/  LEA.HI R91, R91, R104, RZ, 0x3 ;  /* 0x000000685b5b7211 */ /* 0x000fe200078f18ff */
[----:B------:R-:W-:Y:S01]  /*1690*/  IMAD.IADD R109, R108, 0x1, R19 ;  /* 0x000000016c6d7824 */ /* 0x000fe200078e0213 */
[----:B------:R-:W-:Y:S01]  /*16a0*/  LEA.HI R90, R3, R102, RZ, 0x3 ;  /* 0x00000066035a7211 */ /* 0x000fe200078f18ff */
[----:B------:R-:W-:Y:S01]  /*16b0*/  IMAD.IADD R107, R106, 0x1, R9 ;  /* 0x000000016a6b7824 */ /* 0x000fe200078e0209 */
[----:B------:R-:W-:Y:S01]  /*16c0*/  UIMAD UR29, UR29, UR4, URZ ;  /* 0x000000041d1d72a4 */ /* 0x000fe2000f8e023f */
[----:B------:R-:W-:Y:S01]  /*16d0*/  IMAD.MOV.U32 R108, RZ, RZ, R18 ;  /* 0x000000ffff6c7224 */ /* 0x000fe200078e0012 */
[----:B------:R-:W-:Y:S01]  /*16e0*/  SHF.R.S32.HI R3, RZ, 0x1f, R78 ;  /* 0x0000001fff037819 */ /* 0x000fe2000001144e */
[----:B------:R-:W-:Y:S01]  /*16f0*/  IMAD.MOV.U32 R106, RZ, RZ, R8 ;  /* 0x000000ffff6a7224 */ /* 0x000fe200078e0008 */
[----:B------:R-:W-:Y:S01]  /*1700*/  SHF.R.S32.HI R79, RZ, 0x1f, R80 ;  /* 0x0000001fff4f7819 */ /* 0x000fe20000011450 */
[----:B------:R-:W-:Y:S01]  /*1710*/  IMAD.SHL.U32 R96, R94, 0x8, RZ ;  /* 0x000000085e607824 */ /* 0x000fe200078e00ff */
[----:B------:R-:W-:Y:S01]  /*1720*/  LOP3.LUT R92, R92, 0xfffffff8, RZ, 0xc0, !PT ;  /* 0xfffffff85c5c7812 */ /* 0x000fe200078ec0ff */
[----:B------:R-:W-:Y:S01]  /*1730*/  IMAD.SHL.U32 R95, R94, 0x4, RZ ;  /* 0x000000045e5f7824 */ /* 0x000fe200078e00ff */
[----:B------:R-:W-:Y:S01]  /*1740*/  LOP3.LUT R91, R91, 0xfffffff8, RZ, 0xc0, !PT ;  /* 0xfffffff85b5b7812 */ /* 0x000fe200078ec0ff */
[C---:B------:R-:W-:Y:S01]  /*1750*/  IMAD R5, R63.reuse, c[0x0][0x294], R2 ;  /* 0x0000a5003f057a24 */ /* 0x040fe200078e0202 */
[----:B------:R-:W-:Y:S01]  /*1760*/  LOP3.LUT R90, R90, 0xfffffff8, RZ, 0xc0, !PT ;  /* 0xfffffff85a5a7812 */ /* 0x000fe200078ec0ff */
[C---:B------:R-:W-:Y:S01]  /*1770*/  IMAD R69, R63.reuse, c[0x0][0x284], R0 ;  /* 0x0000a1003f457a24 */ /* 0x040fe200078e0200 */
[----:B------:R-:W-:Y:S01]  /*1780*/  UIMAD.WIDE.U32 UR36, UR28, UR4, URZ ;  /* 0x000000041c2472a5 */ /* 0x000fe2000f8e003f */
[----:B------:R-:W-:Y:S01]  /*1790*/  IMAD.SHL.U32 R94, R94, 0x2, RZ ;  /* 0x000000025e5e7824 */ /* 0x000fe200078e00ff */
[----:B------:R-:W-:Y:S01]  /*17a0*/  UIMAD UR29, UR28, UR5, UR29 ;  /* 0x000000051c1d72a4 */ /* 0x000fe2000f8e021d */
[----:B------:R-:W-:Y:S01]  /*17b0*/  IMAD.WIDE.U32 R110, R63, c[0x0][0x280], R110 ;  /* 0x0000a0003f6e7a25 */ /* 0x000fe200078e006e */
[----:B------:R-:W-:Y:S01]  /*17c0*/  SHF.L.U64.HI R76, R78, 0x1, R3 ;  /* 0x000000014e4c7819 */ /* 0x000fe20000010203 */
[----:B------:R-:W-:Y:S01]  /*17d0*/  USHF.L.U32 UR6, UR6, 0x5, URZ ;  /* 0x0000000506067899 */ /* 0x000fe2000800063f */
[----:B------:R-:W-:Y:S01]  /*17e0*/  SHF.L.U64.HI R79, R80, 0x1, R79 ;  /* 0x00000001504f7819 */ /* 0x000fe2000001024f */
[----:B------:R-:W-:Y:S01]  /*17f0*/  IMAD.MOV.U32 R2, RZ, RZ, c[0x0][0x2b8] ;  /* 0x0000ae00ff027624 */ /* 0x000fe200078e00ff */
[----:B------:R-:W-:Y:S01]  /*1800*/  IADD3 R73, R73, UR18, RZ ;  /* 0x0000001249497c10 */ /* 0x000fe2000fffe0ff */
[----:B------:R-:W-:Y:S01]  /*1810*/  IMAD.MOV.U32 R0, RZ, RZ, c[0x0][0x27c] ;  /* 0x00009f00ff007624 */ /* 0x000fe200078e00ff */
[C---:B------:R-:W-:Y:S01]  /*1820*/  IADD3 R10, R14.reuse, 0x60, RZ ;  /* 0x000000600e0a7810 */ /* 0x040fe20007ffe0ff */
[----:B------:R-:W-:Y:S01]  /*1830*/  IMAD.MOV.U32 R86, RZ, RZ, c[0x0][0x27c] ;  /* 0x00009f00ff567624 */ /* 0x000fe200078e00ff */
[----:B------:R-:W-:Y:S01]  /*1840*/  IADD3 R9, R14, 0x20, RZ ;  /* 0x000000200e097810 */ /* 0x000fe20007ffe0ff */
[----:B------:R-:W-:Y:S01]  /*1850*/  IMAD.WIDE.U32 R112, R63, c[0x0][0x290], R112 ;  /* 0x0000a4003f707a25 */ /* 0x000fe200078e0070 */
[----:B------:R-:W-:Y:S01]  /*1860*/  LOP3.LUT R97, R97, 0x10, RZ, 0xc0, !PT ;  /* 0x0000001061617812 */ /* 0x000fe200078ec0ff */
[----:B------:R-:W-:Y:S01]  /*1870*/  UIADD3 UR25, UR33, UR25, URZ ;  /* 0x0000001921197290 */ /* 0x000fe2000fffe03f */
[----:B------:R-:W-:Y:S01]  /*1880*/  LOP3.LUT R96, R96, 0x10, RZ, 0xc0, !PT ;  /* 0x0000001060607812 */ /* 0x000fe200078ec0ff */
[----:B------:R-:W-:Y:S01]  /*1890*/  IMAD.WIDE.U32 R108, R63, c[0x0][0x290], R108 ;  /* 0x0000a4003f6c7a25 */ /* 0x000fe200078e006c */
[----:B------:R-:W-:Y:S01]  /*18a0*/  LOP3.LUT R95, R95, 0x10, RZ, 0xc0, !PT ;  /* 0x000000105f5f7812 */ /* 0x000fe200078ec0ff */
[----:B------:R-:W-:Y:S01]  /*18b0*/  UIADD3 UR30, UR35, UR30, URZ ;  /* 0x0000001e231e7290 */ /* 0x000fe2000fffe03f */
[----:B------:R-:W-:Y:S01]  /*18c0*/  LOP3.LUT R94, R94, 0x10, RZ, 0xc0, !PT ;  /* 0x000000105e5e7812 */ /* 0x000fe200078ec0ff */
[----:B------:R-:W-:Y:S01]  /*18d0*/  IMAD.WIDE.U32 R106, R63, c[0x0][0x280], R106 ;  /* 0x0000a0003f6a7a25 */ /* 0x000fe200078e006a */
[----:B------:R-:W-:Y:S01]  /*18e0*/  SHF.R.S32.HI R83, RZ, 0x1f, R92 ;  /* 0x0000001fff537819 */ /* 0x000fe2000001145c */
[----:B------:R-:W-:Y:S01]  /*18f0*/  UIADD3 UR29, UR37, UR29, URZ ;  /* 0x0000001d251d7290 */ /* 0x000fe2000fffe03f */
[----:B------:R-:W-:Y:S01]  /*1900*/  SHF.R.S32.HI R82, RZ, 0x1f, R91 ;  /* 0x0000001fff527819 */ /* 0x000fe2000001145b */
[----:B------:R-:W-:Y:S01]  /*1910*/  IMAD.IADD R71, R111, 0x1, R69 ;  /* 0x000000016f477824 */ /* 0x000fe200078e0245 */
[----:B------:R-:W-:Y:S01]  /*1920*/  SHF.R.S32.HI R81, RZ, 0x1f, R90 ;  /* 0x0000001fff517819 */ /* 0x000fe2000001145a */
[----:B------:R-:W-:Y:S01]  /*1930*/  IMAD.SHL.U32 R86, R86, 0x2, RZ ;  /* 0x0000000256567824 */ /* 0x000fe200078e00ff */
[----:B------:R-:W-:Y:S01]  /*1940*/  IADD3 R75, R115, UR31, RZ ;  /* 0x0000001f734b7c10 */ /* 0x000fe2000fffe0ff */
[----:B------:R-:W-:Y:S01]  /*1950*/  IMAD.IADD R72, R113, 0x1, R5 ;  /* 0x0000000171487824 */ /* 0x000fe200078e0205 */
[----:B------:R-:W-:Y:S01]  /*1960*/  ISETP.NE.AND P5, PT, R2, 0x1, PT ;  /* 0x000000010200780c */ /* 0x000fe20003fa5270 */
[----:B------:R-:W-:Y:S01]  /*1970*/  IMAD.IADD R70, R5, 0x1, R109 ;  /* 0x0000000105467824 */ /* 0x000fe200078e026d */
[----:B------:R-:W-:Y:S01]  /*1980*/  BAR.SYNC.DEFER_BLOCKING 0x0 ;  /* 0x0000000000007b1d */ /* 0x000fe20000010000 */
[----:B------:R-:W-:Y:S01]  /*1990*/  IMAD.IADD R69, R69, 0x1, R107 ;  /* 0x0000000145457824 */ /* 0x000fe200078e026b */
[----:B------:R-:W-:Y:S01]  /*19a0*/  ISETP.GE.AND P6, PT, R0, 0x1, PT ;  /* 0x000000010000780c */ /* 0x000fe20003fc6270 */
[----:B------:R-:W-:-:S02]  /*19b0*/  IMAD.SHL.U32 R78, R78, 0x2, RZ ;  /* 0x000000024e4e7824 */ /* 0x000fc400078e00ff */
[----:B------:R-:W-:Y:S01]  /*19c0*/  IMAD.SHL.U32 R80, R80, 0x2, RZ ;  /* 0x0000000250507824 */ /* 0x000fe200078e00ff */
[----:B------:R-:W-:Y:S01]  /*19d0*/  ULDC.U8 UR4, c[0x0][0x298] ;  /* 0x0000a60000047ab9 */ /* 0x000fe20000000000 */
[----:B------:R-:W-:Y:S02]  /*19e0*/  IMAD.SHL.U32 R85, R85, 0x2, RZ ;  /* 0x0000000255557824 */ /* 0x000fe400078e00ff */
[----:B------:R-:W-:Y:S02]  /*19f0*/  IMAD.SHL.U32 R84, R84, 0x2, RZ ;  /* 0x0000000254547824 */ /* 0x000fe400078e00ff */
.L_x_80:
[----:B------:R-:W-:Y:S01]  /*1a00*/  IMAD.SHL.U32 R68, R98, 0x20, RZ ;  /* 0x0000002062447824 */ /* 0x000fe200078e00ff */
[----:B------:R-:W-:Y:S04]  /*1a10*/  DEPBAR.LE SB0, 0x0 ;  /* 0x000080000000791a */ /* 0x000fe80000000000 */
[----:B------:R-:W-:Y:S01]  /*1a20*/  IMAD.IADD R0, R93, 0x1, R68 ;  /* 0x000000015d007824 */ /* 0x000fe200078e0244 */
[----:B------:R-:W-:Y:S01]  /*1a30*/  BSSY B1, `(.L_x_62) ;  /* 0x0000299000017945 */ /* 0x000fe20003800000 */
[----:B------:R-:W-:Y:S02]  /*1a40*/  IMAD.MOV.U32 R87, RZ, RZ, RZ ;  /* 0x000000ffff577224 */ /* 0x000fe400078e00ff */
[----:B------:R-:W-:Y:S01]  /*1a50*/  IMAD.IADD R67, R73, 0x1, R0 ;  /* 0x0000000149437824 */ /* 0x000fe200078e0200 */
[----:B------:R-:W-:Y:S03]  /*1a60*/  ISETP.GE.AND P0, PT, R0, UR17, PT ;  /* 0x0000001100007c0c */ /* 0x000fe6000bf06270 */
[----:B------:R-:W-:Y:S01]  /*1a70*/  @P5 IMAD.HI.U32 R2, R67, c[0x0][0x2bc], RZ ;  /* 0x0000af0043025a27 */ /* 0x000fe200078e00ff */
[----:B------:R-:W-:Y:S02]  /*1a80*/  ISETP.GT.OR P0, PT, R93, 0x1f, P0 ;  /* 0x0000001f5d00780c */ /* 0x000fe40000704670 */
[----:B------:R-:W-:Y:S02]  /*1a90*/  MOV R0, R67 ;  /* 0x0000004300007202 */ /* 0x000fe40000000f00 */
[----:B------:R-:W-:Y:S09]  /*1aa0*/  @P5 SHF.R.U32.HI R0, RZ, c[0x0][0x2c0], R2 ;  /* 0x0000b000ff005a19 */ /* 0x000ff20000011602 */
[C---:B------:R-:W-:Y:S04]  /*1ab0*/  @!P0 IADD3 R3, P1, R0.reuse, UR36, RZ ;  /* 0x0000002400038c10 */ /* 0x040fe8000ff3e0ff */
[----:B------:R-:W-:Y:S01]  /*1ac0*/  @!P0 LEA.HI.X.SX32 R2, R0, UR29, 0x1, P1 ;  /* 0x0000001d00028c11 */ /* 0x000fe200088f0eff */
[----:B------:R-:W-:Y:S01]  /*1ad0*/  IMAD.MOV R0, RZ, RZ, -R0 ;  /* 0x000000ffff007224 */ /* 0x000fe200078e0a00 */
[C---:B-1----:R-:W-:Y:S03]  /*1ae0*/  @!P0 LEA R6, P1, R3.reuse, c[0x0][0x2a0], 0x2 ;  /* 0x0000a80003068a11 */ /* 0x042fe600078210ff */
[----:B------:R-:W-:Y:S01]  /*1af0*/  IMAD R67, R0, c[0x0][0x2b8], R67 ;  /* 0x0000ae0000437a24 */ /* 0x000fe200078e0243 */
[----:B------:R-:W-:Y:S03]  /*1b00*/  @!P0 LEA.HI.X R7, R3, c[0x0][0x2a4], R2, 0x2, P1 ;  /* 0x0000a90003078a11 */ /* 0x000fe600008f1402 */
[C---:B------:R-:W-:Y:S01]  /*1b10*/  IMAD.WIDE.U32 R4, R67.reuse, c[0x0][0x1e0], RZ ;  /* 0x0000780043047a25 */ /* 0x040fe200078e00ff */
[----:B------:R-:W-:Y:S01]  /*1b20*/  SHF.R.S32.HI R66, RZ, 0x1f, R67 ;  /* 0x0000001fff427819 */ /* 0x000fe20000011443 */
[----:B------:R-:W3:Y:S04]  /*1b30*/  @!P0 LDG.E R87, [R6.64] ;  /* 0x0000001606578981 */ /* 0x000ee8000c1e1900 */
[----:B------:R-:W-:Y:S01]  /*1b40*/  IMAD R0, R66, c[0x0][0x1e0], RZ ;  /* 0x0000780042007a24 */ /* 0x000fe200078e02ff */
[----:B------:R-:W-:Y:S03]  /*1b50*/  BAR.SYNC.DEFER_BLOCKING 0x0 ;  /* 0x0000000000007b1d */ /* 0x000fe60000010000 */
[----:B------:R-:W-:Y:S05]  /*1b60*/  IMAD R0, R67, c[0x0][0x1e4], R0 ;  /* 0x0000790043007a24 */ /* 0x000fea00078e0200 */
[----:B------:R-:W-:Y:S02]  /*1b70*/  IADD3 R5, R5, R0, RZ ;  /* 0x0000000005057210 */ /* 0x000fe40007ffe0ff */
[----:B---3--:R-:W-:Y:S03]  /*1b80*/  SHF.R.S32.HI R65, RZ, 0x1f, R87 ;  /* 0x0000001fff417819 */ /* 0x008fe60000011457 */
[----:B------:R-:W-:Y:S04]  /*1b90*/  IMAD.WIDE.U32 R4, R87, c[0x0][0x1f0], R4 ;  /* 0x00007c0057047a25 */ /* 0x000fe800078e0004 */
[----:B------:R-:W-:Y:S01]  /*1ba0*/  IMAD R2, R65, c[0x0][0x1f0], RZ ;  /* 0x00007c0041027a24 */ /* 0x000fe200078e02ff */
[----:B------:R-:W-:Y:S03]  /*1bb0*/  IADD3 R4, P1, R4, UR34, RZ ;  /* 0x0000002204047c10 */ /* 0x000fe6000ff3e0ff */
[----:B------:R-:W-:Y:S01]  /*1bc0*/  IMAD R2, R87, c[0x0][0x1f4], R2 ;  /* 0x00007d0057027a24 */ /* 0x000fe200078e0202 */
[C---:B------:R-:W-:Y:S04]  /*1bd0*/  LEA R0, P0, R4.reuse, c[0x0][0x1c8], 0x1 ;  /* 0x0000720004007a11 */ /* 0x040fe800078008ff */
[----:B------:R-:W-:Y:S04]  /*1be0*/  IADD3.X R3, R5, UR30, R2, P1, !PT ;  /* 0x0000001e05037c10 */ /* 0x000fe80008ffe402 */
[----:B------:R-:W-:Y:S01]  /*1bf0*/  LEA.HI.X R4, R4, c[0x0][0x1cc], R3, 0x1, P0 ;  /* 0x0000730004047a11 */ /* 0x000fe200000f0c03 */
[----:B----45:R-:W-:-:S05]  /*1c00*/  @!P6 BRA `(.L_x_63) ;  /* 0x000026000000e947 */ /* 0x030fca0003800000 */
[C---:B------:R-:W-:Y:S01]  /*1c10*/  IMAD R5, R98.reuse, UR7, RZ ;  /* 0x0000000762057c24 */ /* 0x040fe2000f8e02ff */
[----:B------:R-:W-:Y:S01]  /*1c20*/  ISETP.NE.AND P0, PT, RZ, UR4, PT ;  /* 0x00000004ff007c0c */ /* 0x000fe2000bf05270 */
[C---:B------:R-:W-:Y:S01]  /*1c30*/  IMAD R3, R98.reuse, UR26, RZ ;  /* 0x0000001a62037c24 */ /* 0x040fe2000f8e02ff */
[----:B------:R-:W-:Y:S01]  /*1c40*/  SHF.R.S32.HI R2, RZ, 0x1f, R98 ;  /* 0x0000001fff027819 */ /* 0x000fe20000011462 */
[----:B------:R-:W-:Y:S01]  /*1c50*/  IMAD.WIDE.U32 R20, R98, UR6, RZ ;  /* 0x0000000662147c25 */ /* 0x000fe2000f8e00ff */
[----:B------:R-:W-:Y:S03]  /*1c60*/  IADD3 R64, -R68, UR17, RZ ;  /* 0x0000001144407c10 */ /* 0x000fe6000fffe1ff */
[----:B------:R-:W-:Y:S01]  /*1c70*/  IMAD R5, R2, UR6, R5 ;  /* 0x0000000602057c24 */ /* 0x000fe2000f8e0205 */
[----:B------:R-:W-:Y:S01]  /*1c80*/  IMNMX R64, R64, 0x20, PT ;  /* 0x0000002040407817 */ /* 0x000fe20003800200 */
[----:B------:R-:W-:Y:S02]  /*1c90*/  IMAD R3, R2, UR27, R3 ;  /* 0x0000001b02037c24 */ /* 0x000fe4000f8e0203 */
[----:B------:R-:W-:Y:S01]  /*1ca0*/  IMAD.WIDE.U32 R6, R98, UR27, RZ ;  /* 0x0000001b62067c25 */ /* 0x000fe2000f8e00ff */
[----:B------:R-:W-:Y:S04]  /*1cb0*/  IADD3 R2, R21, R5, RZ ;  /* 0x0000000515027210 */ /* 0x000fe80007ffe0ff */
[----:B------:R-:W-:Y:S01]  /*1cc0*/  IADD3 R3, R7, R3, RZ ;  /* 0x0000000307037210 */ /* 0x000fe20007ffe0ff */
[----:B------:R-:W-:-:S05]  /*1cd0*/  @!P0 BRA `(.L_x_64) ;  /* 0x0000127000008947 */ /* 0x000fca0003800000 */
[----:B------:R-:W-:Y:S01]  /*1ce0*/  ISETP.GE.AND P2, PT, R105, R64, PT ;  /* 0x000000406900720c */ /* 0x000fe20003f46270 */
[----:B------:R-:W-:Y:S01]  /*1cf0*/  BSSY B0, `(.L_x_65) ;  /* 0x0000026000007945 */ /* 0x000fe20003800000 */
[----:B------:R-:W-:Y:S01]  /*1d00*/  CS2R R40, SRZ ;  /* 0x0000000000287805 */ /* 0x000fe2000001ff00 */
[----:B------:R-:W-:Y:S01]  /*1d10*/  CS2R R44, SRZ ;  /* 0x00000000002c7805 */ /* 0x000fe2000001ff00 */
[----:B------:R-:W-:Y:S01]  /*1d20*/  CS2R R46, SRZ ;  /* 0x00000000002e7805 */ /* 0x000fe2000001ff00 */
[----:B------:R-:W-:Y:S01]  /*1d30*/  CS2R R50, SRZ ;  /* 0x0000000000327805 */ /* 0x000fe2000001ff00 */
[----:B------:R-:W-:Y:S01]  /*1d40*/  CS2R R18, SRZ ;  /* 0x0000000000127805 */ /* 0x000fe2000001ff00 */
[----:B------:R-:W-:Y:S01]  /*1d50*/  CS2R R24, SRZ ;  /* 0x0000000000187805 */ /* 0x000fe2000001ff00 */
[----:B------:R-:W-:Y:S01]  /*1d60*/  CS2R R28, SRZ ;  /* 0x00000000001c7805 */ /* 0x000fe2000001ff00 */
[----:B------:R-:W-:Y:S04]  /*1d70*/  CS2R R32, SRZ ;  /* 0x0000000000207805 */ /* 0x000fe8000001ff00 */
[----:B------:R-:W-:-:S05]  /*1d80*/  @P2 BRA `(.L_x_66) ;  /* 0x000001c000002947 */ /* 0x000fca0003800000 */
[----:B------:R-:W-:Y:S01]  /*1d90*/  IADD3 R20, P1, R106, R20, RZ ;  /* 0x000000146a147210 */ /* 0x000fe20007f3e0ff */
[----:B------:R-:W-:Y:S01]  /*1da0*/  CS2R R50, SRZ ;  /* 0x0000000000327805 */ /* 0x000fe2000001ff00 */
[----:B------:R-:W-:Y:S01]  /*1db0*/  IADD3 R6, P0, R108, R6, RZ ;  /* 0x000000066c067210 */ /* 0x000fe20007f1e0ff */
[----:B------:R-:W-:Y:S01]  /*1dc0*/  CS2R R32, SRZ ;  /* 0x0000000000207805 */ /* 0x000fe2000001ff00 */
[----:B------:R-:W-:Y:S01]  /*1dd0*/  CS2R R46, SRZ ;  /* 0x00000000002e7805 */ /* 0x000fe2000001ff00 */
[----:B------:R-:W-:Y:S01]  /*1de0*/  IMAD.X R5, R2, 0x1, R69, P1 ;  /* 0x0000000102057824 */ /* 0x000fe200008e0645 */
[----:B------:R-:W-:Y:S01]  /*1df0*/  LEA R22, P1, R20, c[0x0][0x270], 0x1 ;  /* 0x00009c0014167a11 */ /* 0x000fe200078208ff */
[----:B------:R-:W-:Y:S01]  /*1e00*/  IMAD.X R3, R3, 0x1, R70, P0 ;  /* 0x0000000103037824 */ /* 0x000fe200000e0646 */
[----:B------:R-:W-:Y:S01]  /*1e10*/  LEA R2, P0, R6, c[0x0][0x288], 0x1 ;  /* 0x0000a20006027a11 */ /* 0x000fe200078008ff */
[----:B------:R-:W-:Y:S01]  /*1e20*/  CS2R R28, SRZ ;  /* 0x00000000001c7805 */ /* 0x000fe2000001ff00 */
[----:B------:R-:W-:Y:S01]  /*1e30*/  LEA.HI.X R23, R20, c[0x0][0x274], R5, 0x1, P1 ;  /* 0x00009d0014177a11 */ /* 0x000fe200008f0c05 */
[----:B------:R-:W-:Y:S01]  /*1e40*/  CS2R R44, SRZ ;  /* 0x00000000002c7805 */ /* 0x000fe2000001ff00 */
[----:B------:R-:W-:Y:S01]  /*1e50*/  ISETP.GE.AND P1, PT, R14, c[0x0][0x27c], PT ;  /* 0x00009f000e007a0c */ /* 0x000fe20003f26270 */
[----:B------:R-:W-:Y:S01]  /*1e60*/  CS2R R40, SRZ ;  /* 0x0000000000287805 */ /* 0x000fe2000001ff00 */
[----:B------:R-:W-:Y:S01]  /*1e70*/  LEA.HI.X R3, R6, c[0x0][0x28c], R3, 0x1, P0 ;  /* 0x0000a30006037a11 */ /* 0x000fe200000f0c03 */
[----:B------:R-:W-:Y:S01]  /*1e80*/  CS2R R24, SRZ ;  /* 0x0000000000187805 */ /* 0x000fe2000001ff00 */
[----:B------:R-:W-:Y:S01]  /*1e90*/  ISETP.GE.AND P0, PT, R9, c[0x0][0x27c], PT ;  /* 0x00009f0009007a0c */ /* 0x000fe20003f06270 */
[----:B------:R-:W-:Y:S08]  /*1ea0*/  CS2R R18, SRZ ;  /* 0x0000000000127805 */ /* 0x000ff0000001ff00 */
[----:B------:R1:W5:Y:S04]  /*1eb0*/  @!P1 LDG.E.64 R50, [R22.64] ;  /* 0x0000001616329981 */ /* 0x000368000c1e1b00 */
[----:B------:R1:W5:Y:S01]  /*1ec0*/  @!P1 LDG.E.64 R32, [R2.64] ;  /* 0x0000001602209981 */ /* 0x000362000c1e1b00 */
[----:B------:R-:W-:Y:S03]  /*1ed0*/  ISETP.GE.AND P1, PT, R12, c[0x0][0x27c], PT ;  /* 0x00009f000c007a0c */ /* 0x000fe60003f26270 */
[----:B------:R1:W5:Y:S04]  /*1ee0*/  @!P0 LDG.E.64 R46, [R22.64+0x40] ;  /* 0x00004016162e8981 */ /* 0x000368000c1e1b00 */
[----:B------:R1:W5:Y:S01]  /*1ef0*/  @!P0 LDG.E.64 R28, [R2.64+0x40] ;  /* 0x00004016021c8981 */ /* 0x000362000c1e1b00 */
[----:B------:R-:W-:Y:S05]  /*1f00*/  ISETP.GE.AND P0, PT, R10, c[0x0][0x27c], PT ;  /* 0x00009f000a007a0c */ /* 0x000fea0003f06270 */
[----:B------:R1:W5:Y:S04]  /*1f10*/  @!P1 LDG.E.64 R44, [R22.64+0x80] ;  /* 0x00008016162c9981 */ /* 0x000368000c1e1b00 */
[----:B------:R1:W5:Y:S04]  /*1f20*/  @!P1 LDG.E.64 R24, [R2.64+0x80] ;  /* 0x0000801602189981 */ /* 0x000368000c1e1b00 */
[----:B------:R1:W5:Y:S04]  /*1f30*/  @!P0 LDG.E.64 R40, [R22.64+0xc0] ;  /* 0x0000c01616288981 */ /* 0x000368000c1e1b00 */
[----:B------:R1:W5:Y:S02]  /*1f40*/  @!P0 LDG.E.64 R18, [R2.64+0xc0] ;  /* 0x0000c01602128981 */ /* 0x000364000c1e1b00 */
.L_x_66:
[----:B------:R-:W-:Y:S05]  /*1f50*/  BSYNC B0 ;  /* 0x0000000000007941 */ /* 0x000fea0003800000 */
.L_x_65:
[----:B------:R3:W4:Y:S04]  /*1f60*/  SHFL.IDX PT, R55, R4, RZ, 0x181f ;  /* 0x00181fff04377589 */ /* 0x00072800000e0000 */
[----:B------:R3:W1:Y:S01]  /*1f70*/  SHFL.IDX PT, R53, R0, RZ, 0x181f ;  /* 0x00181fff00357589 */ /* 0x00066200000e0000 */
[----:B------:R-:W-:-:S05]  /*1f80*/  @P2 BRA `(.L_x_67) ;  /* 0x0000243000002947 */ /* 0x000fca0003800000 */
[----:B------:R-:W-:Y:S01]  /*1f90*/  ISETP.GE.AND P0, PT, R16, c[0x0][0x1d4], PT ;  /* 0x0000750010007a0c */ /* 0x000fe20003f06270 */
[----:B-----5:R-:W-:Y:S01]  /*1fa0*/  IMAD.MOV.U32 R13, RZ, RZ, R44 ;  /* 0x000000ffff0d7224 */ /* 0x020fe200078e002c */
[----:B------:R-:W-:Y:S01]  /*1fb0*/  MOV R8, R45 ;  /* 0x0000002d00087202 */ /* 0x000fe20000000f00 */
[----:B---3--:R-:W-:Y:S01]  /*1fc0*/  IMAD.MOV.U32 R0, RZ, RZ, R19 ;  /* 0x000000ffff007224 */ /* 0x008fe200078e0013 */
[----:B-1----:R-:W-:Y:S01]  /*1fd0*/  MOV R2, R18 ;  /* 0x0000001200027202 */ /* 0x002fe20000000f00 */
[----:B------:R-:W-:Y:S01]  /*1fe0*/  IMAD.MOV.U32 R21, RZ, RZ, R40 ;  /* 0x000000ffff157224 */ /* 0x000fe200078e0028 */
[----:B------:R-:W-:Y:S01]  /*1ff0*/  PRMT R42, R8, 0x5410, R13 ;  /* 0x00005410082a7816 */ /* 0x000fe2000000000d */
[----:B------:R-:W-:Y:S01]  /*2000*/  IMAD.MOV.U32 R20, RZ, RZ, R41 ;  /* 0x000000ffff147224 */ /* 0x000fe200078e0029 */
[----:B------:R-:W-:Y:S01]  /*2010*/  PRMT R5, R0, 0x5410, R2 ;  /* 0x0000541000057816 */ /* 0x000fe20000000002 */
[----:B------:R-:W-:Y:S01]  /*2020*/  IMAD.MOV.U32 R13, RZ, RZ, R46 ;  /* 0x000000ffff0d7224 */ /* 0x000fe200078e002e */
[----:B------:R-:W-:Y:S01]  /*2030*/  MOV R3, R25 ;  /* 0x0000001900037202 */ /* 0x000fe20000000f00 */
[----:B------:R-:W-:Y:S01]  /*2040*/  IMAD.MOV.U32 R8, RZ, RZ, R47 ;  /* 0x000000ffff087224 */ /* 0x000fe200078e002f */
[----:B------:R-:W-:Y:S01]  /*2050*/  MOV R0, R29 ;  /* 0x0000001d00007202 */ /* 0x000fe20000000f00 */
[----:B------:R-:W-:Y:S01]  /*2060*/  IMAD.MOV.U32 R4, RZ, RZ, R24 ;  /* 0x000000ffff047224 */ /* 0x000fe200078e0018 */
[----:B------:R-:W-:Y:S01]  /*2070*/  PRMT R38, R20, 0x5410, R21 ;  /* 0x0000541014267816 */ /* 0x000fe20000000015 */
[----:B------:R-:W-:Y:S01]  /*2080*/  IMAD.MOV.U32 R2, RZ, RZ, R28 ;  /* 0x000000ffff027224 */ /* 0x000fe200078e001c */
[----:B------:R-:W-:Y:S01]  /*2090*/  PRMT R43, R8, 0x5410, R13 ;  /* 0x00005410082b7816 */ /* 0x000fe2000000000d */
[----:B------:R-:W-:Y:S01]  /*20a0*/  BSSY B0, `(.L_x_68) ;  /* 0x000003d000007945 */ /* 0x000fe20003800000 */
[----:B------:R-:W-:Y:S02]  /*20b0*/  PRMT R6, R3, 0x5410, R4 ;  /* 0x0000541003067816 */ /* 0x000fe40000000004 */
[----:B------:R-:W-:Y:S01]  /*20c0*/  PRMT R7, R0, 0x5410, R2 ;  /* 0x0000541000077816 */ /* 0x000fe20000000002 */
[----:B------:R-:W-:-:S05]  /*20d0*/  @P0 BRA `(.L_x_69) ;  /* 0x0000039000000947 */ /* 0x000fca0003800000 */
[----:B------:R-:W-:Y:S01]  /*20e0*/  ISETP.GE.AND P0, PT, R14, c[0x0][0x27c], PT ;  /* 0x00009f000e007a0c */ /* 0x000fe20003f06270 */
[----:B------:R-:W1:Y:S01]  /*20f0*/  LDS.128 R20, [R99+0xc080] ;  /* 0x00c0800063147984 */ /* 0x000e620000000c00 */
[----:B------:R-:W-:Y:S01]  /*2100*/  MOV R26, R32 ;  /* 0x00000020001a7202 */ /* 0x000fe20000000f00 */
[----:B------:R-:W-:Y:S01]  /*2110*/  IMAD.MOV.U32 R34, RZ, RZ, R50 ;  /* 0x000000ffff227224 */ /* 0x000fe200078e0032 */
[----:B------:R-:W-:Y:S02]  /*2120*/  MOV R27, R33 ;  /* 0x00000021001b7202 */ /* 0x000fe40000000f00 */
[----:B------:R-:W-:Y:S02]  /*2130*/  MOV R49, R51 ;  /* 0x0000003300317202 */ /* 0x000fe40000000f00 */
[C---:B------:R-:W-:Y:S04]  /*2140*/  LEA R60, P1, R16.reuse, R53, 0x1 ;  /* 0x00000035103c7211 */ /* 0x040fe800078208ff */
[----:B----4-:R-:W-:Y:S01]  /*2150*/  LEA.HI.X R61, R16, R55, R17, 0x1, P1 ;  /* 0x00000037103d7211 */ /* 0x010fe200008f0c11 */
[----:B------:R-:W-:Y:S01]  /*2160*/  @!P0 HADD2.F32 R35, -RZ, R34.H0_H0 ;  /* 0x20000022ff238230 */ /* 0x000fe20000004100 */
[--C-:B------:R-:W-:Y:S01]  /*2170*/  @!P0 SHF.R.U64 R31, R32, 0x10, R33.reuse ;  /* 0x00000010201f8819 */ /* 0x100fe20000001221 */
[----:B------:R-:W-:Y:S01]  /*2180*/  @!P0 HADD2.F32 R27, -RZ, R27.H0_H0 ;  /* 0x2000001bff1b8230 */ /* 0x000fe20000004100 */
[----:B------:R-:W-:Y:S01]  /*2190*/  @!P0 SHF.R.U32.HI R13, RZ, 0x10, R33 ;  /* 0x00000010ff0d8819 */ /* 0x000fe20000011621 */
[----:B------:R-:W-:Y:S01]  /*21a0*/  @!P0 HADD2.F32 R33, -RZ, R26.H0_H0 ;  /* 0x2000001aff218230 */ /* 0x000fe20000004100 */
[--C-:B------:R-:W-:Y:S01]  /*21b0*/  @!P0 SHF.R.U64 R37, R50, 0x10, R51.reuse ;  /* 0x0000001032258819 */ /* 0x100fe20000001233 */
[----:B------:R-:W-:Y:S01]  /*21c0*/  @!P0 HADD2.F32 R31, -RZ, R31.H0_H0 ;  /* 0x2000001fff1f8230 */ /* 0x000fe20000004100 */
[----:B------:R-:W-:Y:S01]  /*21d0*/  @!P0 SHF.R.U32.HI R39, RZ, 0x10, R51 ;  /* 0x00000010ff278819 */ /* 0x000fe20000011633 */
[----:B------:R-:W-:Y:S02]  /*21e0*/  @!P0 HADD2.F32 R13, -RZ, R13.H0_H0 ;  /* 0x2000000dff0d8230 */ /* 0x000fe40000004100 */
[----:B------:R-:W-:Y:S02]  /*21f0*/  @!P0 HADD2.F32 R37, -RZ, R37.H0_H0 ;  /* 0x20000025ff258230 */ /* 0x000fe40000004100 */
[----:B------:R-:W-:Y:S01]  /*2200*/  @!P0 HADD2.F32 R39, -RZ, R39.H0_H0 ;  /* 0x20000027ff278230 */ /* 0x000fe20000004100 */
[----:B-1----:R-:W-:Y:S02]  /*2210*/  @!P0 MOV R8, R20 ;  /* 0x0000001400088202 */ /* 0x002fe40000000f00 */
[----:B------:R-:W-:Y:S03]  /*2220*/  @!P0 MOV R26, R21 ;  /* 0x00000015001a8202 */ /* 0x000fe60000000f00 */
[--C-:B------:R-:W-:Y:S02]  /*2230*/  @!P0 HADD2.F32 R30, -RZ, R8.reuse.H1_H1 ;  /* 0x30000008ff1e8230 */ /* 0x100fe40000004100 */
[----:B------:R-:W-:Y:S02]  /*2240*/  @!P0 HADD2.F32 R8, -RZ, R8.H0_H0 ;  /* 0x20000008ff088230 */ /* 0x000fe40000004100 */
[--C-:B------:R-:W-:Y:S01]  /*2250*/  @!P0 HADD2.F32 R34, -RZ, R26.reuse.H1_H1 ;  /* 0x3000001aff228230 */ /* 0x100fe20000004100 */
[-C--:B------:R-:W-:Y:S02]  /*2260*/  @!P0 FMUL.FTZ R57, R30, R33.reuse ;  /* 0x000000211e398220 */ /* 0x080fe40000410000 */
[C---:B------:R-:W-:Y:S02]  /*2270*/  @!P0 FMUL.FTZ R0, R8.reuse, R33 ;  /* 0x0000002108008220 */ /* 0x040fe40000410000 */
[----:B------:R-:W-:Y:S01]  /*2280*/  @!P0 FFMA.FTZ R57, R8, R35, -R57 ;  /* 0x0000002308398223 */ /* 0x000fe20000010839 */
[----:B------:R-:W-:Y:S01]  /*2290*/  @!P0 HADD2.F32 R8, -RZ, R26.H0_H0 ;  /* 0x2000001aff088230 */ /* 0x000fe20000004100 */
[-C--:B------:R-:W-:Y:S02]  /*22a0*/  @!P0 FMUL.FTZ R59, R34, R31.reuse ;  /* 0x0000001f223b8220 */ /* 0x080fe40000410000 */
[----:B------:R-:W-:Y:S02]  /*22b0*/  @!P0 IMAD.MOV.U32 R26, RZ, RZ, R22 ;  /* 0x000000ffff1a8224 */ /* 0x000fe400078e0016 */
[C---:B------:R-:W-:Y:S02]  /*22c0*/  @!P0 FMUL.FTZ R2, R8.reuse, R31 ;  /* 0x0000001f08028220 */ /* 0x040fe40000410000 */
[----:B------:R-:W-:Y:S01]  /*22d0*/  @!P0 FFMA.FTZ R59, R8, R37, -R59 ;  /* 0x00000025083b8223 */ /* 0x000fe2000001083b */
[----:B------:R-:W-:Y:S01]  /*22e0*/  @!P0 MOV R8, R23 ;  /* 0x0000001700088202 */ /* 0x000fe20000000f00 */
[----:B------:R-:W-:Y:S01]  /*22f0*/  @!P0 FFMA.FTZ R0, R30, R35, R0 ;  /* 0x000000231e008223 */ /* 0x000fe20000010000 */
[--C-:B------:R-:W-:Y:S01]  /*2300*/  @!P0 HADD2.F32 R30, -RZ, R26.reuse.H1_H1 ;  /* 0x3000001aff1e8230 */ /* 0x100fe20000004100 */
[----:B------:R-:W-:Y:S01]  /*2310*/  @!P0 FFMA.FTZ R2, R34, R37, R2 ;  /* 0x0000002522028223 */ /* 0x000fe20000010002 */
[----:B------:R-:W-:Y:S02]  /*2320*/  @!P0 HADD2.F32 R26, -RZ, R26.H0_H0 ;  /* 0x2000001aff1a8230 */ /* 0x000fe40000004100 */
[--C-:B------:R-:W-:Y:S01]  /*2330*/  @!P0 HADD2.F32 R36, -RZ, R8.reuse.H1_H1 ;  /* 0x30000008ff248230 */ /* 0x100fe20000004100 */
[-C--:B------:R-:W-:Y:S01]  /*2340*/  @!P0 FMUL.FTZ R48, R30, R27.reuse ;  /* 0x0000001b1e308220 */ /* 0x080fe20000410000 */
[----:B------:R-:W-:Y:S01]  /*2350*/  @!P0 HADD2.F32 R8, -RZ, R8.H0_H0 ;  /* 0x20000008ff088230 */ /* 0x000fe20000004100 */
[----:B------:R-:W-:Y:S01]  /*2360*/  @!P0 FMUL.FTZ R3, R26, R27 ;  /* 0x0000001b1a038220 */ /* 0x000fe20000410000 */
[----:B------:R-:W-:Y:S01]  /*2370*/  @!P0 F2FP.PACK_AB R54, R2, R59 ;  /* 0x0000003b0236823e */ /* 0x000fe200000000ff */
[----:B------:R-:W-:Y:S01]  /*2380*/  @!P0 FMUL.FTZ R52, R36, R13 ;  /* 0x0000000d24348220 */ /* 0x000fe20000410000 */
[----:B------:R-:W-:Y:S01]  /*2390*/  @!P0 F2FP.PACK_AB R57, R0, R57 ;  /* 0x000000390039823e */ /* 0x000fe200000000ff */
[C---:B------:R-:W-:Y:S01]  /*23a0*/  @!P0 FMUL.FTZ R4, R8.reuse, R13 ;  /* 0x0000000d08048220 */ /* 0x040fe20000410000 */
[----:B------:R-:W-:Y:S01]  /*23b0*/  @!P0 HADD2.F32 R35, -RZ, R49.H0_H0 ;  /* 0x20000031ff238230 */ /* 0x000fe20000004100 */
[----:B------:R-:W-:Y:S01]  /*23c0*/  @!P0 FFMA.FTZ R52, R8, R39, -R52 ;  /* 0x0000002708348223 */ /* 0x000fe20000010834 */
[----:B------:R-:W-:Y:S01]  /*23d0*/  @!P0 MOV R20, R57 ;  /* 0x0000003900148202 */ /* 0x000fe20000000f00 */
[----:B------:R-:W-:Y:S02]  /*23e0*/  @!P0 IMAD.MOV.U32 R21, RZ, RZ, R54 ;  /* 0x000000ffff158224 */ /* 0x000fe400078e0036 */
[-C--:B------:R-:W-:Y:S02]  /*23f0*/  @!P0 FFMA.FTZ R3, R30, R35.reuse, R3 ;  /* 0x000000231e038223 */ /* 0x080fe40000010003 */
[----:B------:R-:W-:Y:S02]  /*2400*/  @!P0 FFMA.FTZ R48, R26, R35, -R48 ;  /* 0x000000231a308223 */ /* 0x000fe40000010830 */
[----:B------:R-:W-:Y:S03]  /*2410*/  @!P0 FFMA.FTZ R4, R36, R39, R4 ;  /* 0x0000002724048223 */ /* 0x000fe60000010004 */
[----:B------:R-:W-:Y:S02]  /*2420*/  @!P0 F2FP.PACK_AB R48, R3, R48 ;  /* 0x000000300330823e */ /* 0x000fe400000000ff */
[----:B------:R-:W-:Y:S02]  /*2430*/  @!P0 F2FP.PACK_AB R59, R4, R52 ;  /* 0x00000034043b823e */ /* 0x000fe400000000ff */
[----:B------:R-:W-:Y:S02]  /*2440*/  @!P0 MOV R22, R48 ;  /* 0x0000003000168202 */ /* 0x000fe40000000f00 */
[----:B------:R-:W-:Y:S05]  /*2450*/  @!P0 MOV R23, R59 ;  /* 0x0000003b00178202 */ /* 0x000fea0000000f00 */
[----:B------:R1:W-:Y:S02]  /*2460*/  ST.E.128 [R60.64], R20 ;  /* 0x000000143c007985 */ /* 0x0003e4000c101d16 */
.L_x_69:
[----:B------:R-:W-:Y:S05]  /*2470*/  BSYNC B0 ;  /* 0x0000000000007941 */ /* 0x000fea0003800000 */
.L_x_68:
[----:B------:R-:W-:Y:S01]  /*2480*/  ISETP.GE.AND P0, PT, R11, c[0x0][0x1d4], PT ;  /* 0x000075000b007a0c */ /* 0x000fe20003f06270 */
[----:B------:R-:W-:Y:S01]  /*2490*/  @!UPT UIADD3 URZ, URZ, URZ, URZ ;  /* 0x0000003f3f3ff290 */ /* 0x000fe2000fffe03f */
[----:B------:R-:W-:Y:S11]  /*24a0*/  BSSY B0, `(.L_x_70) ;  /* 0x0000037000007945 */ /* 0x000ff60003800000 */
[----:B------:R-:W-:-:S05]  /*24b0*/  @P0 BRA `(.L_x_71) ;  /* 0x0000035000000947 */ /* 0x000fca0003800000 */
[----:B------:R-:W-:Y:S01]  /*24c0*/  ISETP.GE.AND P0, PT, R9, c[0x0][0x27c], PT ;  /* 0x00009f0009007a0c */ /* 0x000fe20003f06270 */
[----:B-1----:R-:W1:Y:S01]  /*24d0*/  LDS.128 R20, [R99+0xd080] ;  /* 0x00d0800063147984 */ /* 0x002e620000000c00 */
[C---:B------:R-:W-:Y:S04]  /*24e0*/  LEA R56, P1, R92.reuse, R53, 0x1 ;  /* 0x000000355c387211 */ /* 0x040fe800078208ff */
[----:B----4-:R-:W-:Y:S07]  /*24f0*/  LEA.HI.X R57, R92, R55, R83, 0x1, P1 ;  /* 0x000000375c397211 */ /* 0x010fee00008f0c53 */
[----:B------:R-:W-:Y:S01]  /*2500*/  @!P0 HADD2.F32 R27, -RZ, R7.H1_H1 ;  /* 0x30000007ff1b8230 */ /* 0x000fe20000004100 */
[----:B------:R-:W-:Y:S01]  /*2510*/  @!P0 SHF.R.U64 R8, R28, 0x10, R29 ;  /* 0x000000101c088819 */ /* 0x000fe2000000121d */
[----:B------:R-:W-:Y:S01]  /*2520*/  @!P0 HADD2.F32 R33, -RZ, R43.H1_H1 ;  /* 0x3000002bff218230 */ /* 0x000fe20000004100 */
[----:B------:R-:W-:Y:S01]  /*2530*/  @!P0 SHF.R.U64 R32, R46, 0x10, R47 ;  /* 0x000000102e208819 */ /* 0x000fe2000000122f */
[----:B------:R-:W-:Y:S01]  /*2540*/  @!P0 HADD2.F32 R7, -RZ, R7.H0_H0 ;  /* 0x20000007ff078230 */ /* 0x000fe20000004100 */
[----:B------:R-:W-:Y:S01]  /*2550*/  @!P0 SHF.R.U32.HI R28, RZ, 0x10, R29 ;  /* 0x00000010ff1c8819 */ /* 0x000fe2000001161d */
        /* <DEDUP_REMOVED lines=8> */
[----:B------:R-:W-:Y:S01]  /*25e0*/  @!P0 HADD2.F32 R30, -RZ, R13.H0_H0 ;  /* 0x2000000dff1e8230 */ /* 0x000fe20000004100 */
[----:B------:R-:W-:Y:S01]  /*25f0*/  @!P0 MOV R13, R22 ;  /* 0x00000016000d8202 */ /* 0x000fe20000000f00 */
[--C-:B------:R-:W-:Y:S01]  /*2600*/  @!P0 HADD2.F32 R35, -RZ, R26.reuse.H1_H1 ;  /* 0x3000001aff238230 */ /* 0x100fe20000004100 */
[-C--:B------:R-:W-:Y:S02]  /*2610*/  @!P0 FMUL.FTZ R37, R31, R27.reuse ;  /* 0x0000001b1f258220 */ /* 0x080fe40000410000 */
[C---:B------:R-:W-:Y:S01]  /*2620*/  @!P0 FMUL.FTZ R0, R30.reuse, R27 ;  /* 0x0000001b1e008220 */ /* 0x040fe20000410000 */
[----:B------:R-:W-:Y:S01]  /*2630*/  @!P0 HADD2.F32 R27, -RZ, R26.H0_H0 ;  /* 0x2000001aff1b8230 */ /* 0x000fe20000004100 */
[-C--:B------:R-:W-:Y:S01]  /*2640*/  @!P0 FMUL.FTZ R39, R35, R8.reuse ;  /* 0x0000000823278220 */ /* 0x080fe20000410000 */
[--C-:B------:R-:W-:Y:S01]  /*2650*/  @!P0 HADD2.F32 R26, -RZ, R13.reuse.H0_H0 ;  /* 0x2000000dff1a8230 */ /* 0x100fe20000004100 */
[----:B------:R-:W-:Y:S01]  /*2660*/  @!P0 FFMA.FTZ R37, R30, R33, -R37 ;  /* 0x000000211e258223 */ /* 0x000fe20000010825 */
[----:B------:R-:W-:Y:S01]  /*2670*/  @!P0 HADD2.F32 R34, -RZ, R13.H1_H1 ;  /* 0x3000000dff228230 */ /* 0x000fe20000004100 */
[----:B------:R-:W-:Y:S01]  /*2680*/  @!P0 FMUL.FTZ R2, R27, R8 ;  /* 0x000000081b028220 */ /* 0x000fe20000410000 */
[----:B------:R-:W-:Y:S01]  /*2690*/  @!P0 MOV R8, R23 ;  /* 0x0000001700088202 */ /* 0x000fe20000000f00 */
[----:B------:R-:W-:Y:S01]  /*26a0*/  @!P0 FFMA.FTZ R0, R31, R33, R0 ;  /* 0x000000211f008223 */ /* 0x000fe20000010000 */
[----:B------:R-:W-:Y:S01]  /*26b0*/  @!P0 HADD2.F32 R31, -RZ, R43.H0_H0 ;  /* 0x2000002bff1f8230 */ /* 0x000fe20000004100 */
[-C--:B------:R-:W-:Y:S02]  /*26c0*/  @!P0 FMUL.FTZ R3, R26, R7.reuse ;  /* 0x000000071a038220 */ /* 0x080fe40000410000 */
[----:B------:R-:W-:Y:S01]  /*26d0*/  @!P0 FMUL.FTZ R48, R34, R7 ;  /* 0x0000000722308220 */ /* 0x000fe20000410000 */
[----:B------:R-:W-:Y:S01]  /*26e0*/  @!P0 F2FP.PACK_AB R37, R0, R37 ;  /* 0x000000250025823e */ /* 0x000fe200000000ff */
[-C--:B------:R-:W-:Y:S01]  /*26f0*/  @!P0 FFMA.FTZ R2, R35, R32.reuse, R2 ;  /* 0x0000002023028223 */ /* 0x080fe20000010002 */
[--C-:B------:R-:W-:Y:S01]  /*2700*/  @!P0 HADD2.F32 R33, -RZ, R8.reuse.H1_H1 ;  /* 0x30000008ff218230 */ /* 0x100fe20000004100 */
[----:B------:R-:W-:Y:S01]  /*2710*/  @!P0 FFMA.FTZ R3, R34, R31, R3 ;  /* 0x0000001f22038223 */ /* 0x000fe20000010003 */
[----:B------:R-:W-:Y:S01]  /*2720*/  @!P0 MOV R20, R37 ;  /* 0x0000002500148202 */ /* 0x000fe20000000f00 */
[----:B------:R-:W-:Y:S01]  /*2730*/  @!P0 HADD2.F32 R13, -RZ, R8.H0_H0 ;  /* 0x20000008ff0d8230 */ /* 0x000fe20000004100 */
[----:B------:R-:W-:Y:S02]  /*2740*/  @!P0 FFMA.FTZ R39, R27, R32, -R39 ;  /* 0x000000201b278223 */ /* 0x000fe40000010827 */
[-C--:B------:R-:W-:Y:S02]  /*2750*/  @!P0 FMUL.FTZ R49, R33, R28.reuse ;  /* 0x0000001c21318220 */ /* 0x080fe40000410000 */
[C---:B------:R-:W-:Y:S01]  /*2760*/  @!P0 FMUL.FTZ R4, R13.reuse, R28 ;  /* 0x0000001c0d048220 */ /* 0x040fe20000410000 */
[----:B------:R-:W-:Y:S01]  /*2770*/  @!P0 F2FP.PACK_AB R50, R2, R39 ;  /* 0x000000270232823e */ /* 0x000fe200000000ff */
[----:B------:R-:W-:Y:S02]  /*2780*/  @!P0 FFMA.FTZ R48, R26, R31, -R48 ;  /* 0x0000001f1a308223 */ /* 0x000fe40000010830 */
[----:B------:R-:W-:Y:S01]  /*2790*/  @!P0 FFMA.FTZ R49, R13, R36, -R49 ;  /* 0x000000240d318223 */ /* 0x000fe20000010831 */
[----:B------:R-:W-:Y:S01]  /*27a0*/  @!P0 MOV R21, R50 ;  /* 0x0000003200158202 */ /* 0x000fe20000000f00 */
[----:B------:R-:W-:Y:S01]  /*27b0*/  @!P0 FFMA.FTZ R4, R33, R36, R4 ;  /* 0x0000002421048223 */ /* 0x000fe20000010004 */
[----:B------:R-:W-:Y:S04]  /*27c0*/  @!P0 F2FP.PACK_AB R48, R3, R48 ;  /* 0x000000300330823e */ /* 0x000fe800000000ff */
[----:B------:R-:W-:Y:S02]  /*27d0*/  @!P0 F2FP.PACK_AB R49, R4, R49 ;  /* 0x000000310431823e */ /* 0x000fe400000000ff */
[----:B------:R-:W-:Y:S02]  /*27e0*/  @!P0 MOV R22, R48 ;  /* 0x0000003000168202 */ /* 0x000fe40000000f00 */
[----:B------:R-:W-:Y:S05]  /*27f0*/  @!P0 MOV R23, R49 ;  /* 0x0000003100178202 */ /* 0x000fea0000000f00 */
[----:B------:R1:W-:Y:S02]  /*2800*/  ST.E.128 [R56.64], R20 ;  /* 0x0000001438007985 */ /* 0x0003e4000c101d16 */
.L_x_71:
[----:B------:R-:W-:Y:S05]  /*2810*/  BSYNC B0 ;  /* 0x0000000000007941 */ /* 0x000fea0003800000 */
.L_x_70:
        /* <DEDUP_REMOVED lines=8> */
[--C-:B------:R-:W-:Y:S01]  /*28a0*/  @!P0 HADD2.F32 R29, -RZ, R42.reuse.H1_H1 ;  /* 0x3000002aff1d8230 */ /* 0x100fe20000004100 */
[--C-:B------:R-:W-:Y:S01]  /*28b0*/  @!P0 SHF.R.U64 R7, R24, 0x10, R25.reuse ;  /* 0x0000001018078819 */ /* 0x100fe20000001219 */
[----:B------:R-:W-:Y:S01]  /*28c0*/  @!P0 HADD2.F32 R30, -RZ, R42.H0_H0 ;  /* 0x2000002aff1e8230 */ /* 0x000fe20000004100 */
[----:B------:R-:W-:Y:S01]  /*28d0*/  @!P0 SHF.R.U32.HI R24, RZ, 0x10, R25 ;  /* 0x00000010ff188819 */ /* 0x000fe20000011619 */
[--C-:B------:R-:W-:Y:S01]  /*28e0*/  @!P0 HADD2.F32 R25, -RZ, R6.reuse.H1_H1 ;  /* 0x30000006ff198230 */ /* 0x100fe20000004100 */
[--C-:B------:R-:W-:Y:S01]  /*28f0*/  @!P0 SHF.R.U64 R31, R44, 0x10, R45.reuse ;  /* 0x000000102c1f8819 */ /* 0x100fe2000000122d */
[----:B------:R-:W-:Y:S01]  /*2900*/  @!P0 HADD2.F32 R7, -RZ, R7.H0_H0 ;  /* 0x20000007ff078230 */ /* 0x000fe20000004100 */
[----:B------:R-:W-:Y:S01]  /*2910*/  @!P0 SHF.R.U32.HI R32, RZ, 0x10, R45 ;  /* 0x00000010ff208819 */ /* 0x000fe2000001162d */
[----:B------:R-:W-:Y:S02]  /*2920*/  @!P0 HADD2.F32 R6, -RZ, R6.H0_H0 ;  /* 0x20000006ff068230 */ /* 0x000fe40000004100 */
        /* <DEDUP_REMOVED lines=8> */
[CC--:B------:R-:W-:Y:S01]  /*29b0*/  @!P0 FMUL.FTZ R33, R27.reuse, R25.reuse ;  /* 0x000000191b218220 */ /* 0x0c0fe20000410000 */
[----:B------:R-:W-:Y:S01]  /*29c0*/  @!P0 HADD2.F32 R26, -RZ, R13.H0_H0 ;  /* 0x2000000dff1a8230 */ /* 0x000fe20000004100 */
[C---:B------:R-:W-:Y:S02]  /*29d0*/  @!P0 FMUL.FTZ R0, R8.reuse, R25 ;  /* 0x0000001908008220 */ /* 0x040fe40000410000 */
[----:B------:R-:W-:Y:S01]  /*29e0*/  @!P0 FFMA.FTZ R33, R8, R29, -R33 ;  /* 0x0000001d08218223 */ /* 0x000fe20000010821 */
[----:B------:R-:W-:Y:S01]  /*29f0*/  @!P0 MOV R8, R22 ;  /* 0x0000001600088202 */ /* 0x000fe20000000f00 */
[-C--:B------:R-:W-:Y:S02]  /*2a00*/  @!P0 FMUL.FTZ R35, R28, R7.reuse ;  /* 0x000000071c238220 */ /* 0x080fe40000410000 */
[----:B------:R-:W-:Y:S01]  /*2a10*/  @!P0 FMUL.FTZ R2, R26, R7 ;  /* 0x000000071a028220 */ /* 0x000fe20000410000 */
[----:B------:R-:W-:Y:S01]  /*2a20*/  @!P0 MOV R7, R23 ;  /* 0x0000001700078202 */ /* 0x000fe20000000f00 */
[----:B------:R-:W-:Y:S01]  /*2a30*/  @!P0 FFMA.FTZ R0, R27, R29, R0 ;  /* 0x0000001d1b008223 */ /* 0x000fe20000010000 */
[--C-:B------:R-:W-:Y:S01]  /*2a40*/  @!P0 HADD2.F32 R13, -RZ, R8.reuse.H0_H0 ;  /* 0x20000008ff0d8230 */ /* 0x100fe20000004100 */
[-C--:B------:R-:W-:Y:S01]  /*2a50*/  @!P0 FFMA.FTZ R2, R28, R31.reuse, R2 ;  /* 0x0000001f1c028223 */ /* 0x080fe20000010002 */
[----:B------:R-:W-:Y:S01]  /*2a60*/  @!P0 HADD2.F32 R27, -RZ, R8.H1_H1 ;  /* 0x30000008ff1b8230 */ /* 0x000fe20000004100 */
[----:B------:R-:W-:Y:S01]  /*2a70*/  @!P0 FFMA.FTZ R35, R26, R31, -R35 ;  /* 0x0000001f1a238223 */ /* 0x000fe20000010823 */
[----:B------:R-:W-:Y:S01]  /*2a80*/  @!P0 F2FP.PACK_AB R33, R0, R33 ;  /* 0x000000210021823e */ /* 0x000fe200000000ff */
[-C--:B------:R-:W-:Y:S01]  /*2a90*/  @!P0 FMUL.FTZ R3, R13, R6.reuse ;  /* 0x000000060d038220 */ /* 0x080fe20000410000 */
[--C-:B------:R-:W-:Y:S01]  /*2aa0*/  @!P0 HADD2.F32 R29, -RZ, R7.reuse.H1_H1 ;  /* 0x30000007ff1d8230 */ /* 0x100fe20000004100 */
[----:B------:R-:W-:Y:S01]  /*2ab0*/  @!P0 FMUL.FTZ R34, R27, R6 ;  /* 0x000000061b228220 */ /* 0x000fe20000410000 */
[----:B------:R-:W-:Y:S01]  /*2ac0*/  @!P0 F2FP.PACK_AB R46, R2, R35 ;  /* 0x00000023022e823e */ /* 0x000fe200000000ff */
[----:B------:R-:W-:Y:S01]  /*2ad0*/  @!P0 HADD2.F32 R7, -RZ, R7.H0_H0 ;  /* 0x20000007ff078230 */ /* 0x000fe20000004100 */
[----:B------:R-:W-:Y:S01]  /*2ae0*/  @!P0 MOV R20, R33 ;  /* 0x0000002100148202 */ /* 0x000fe20000000f00 */
[----:B------:R-:W-:Y:S01]  /*2af0*/  @!P0 FMUL.FTZ R36, R29, R24 ;  /* 0x000000181d248220 */ /* 0x000fe20000410000 */
[----:B------:R-:W-:Y:S01]  /*2b00*/  @!P0 MOV R21, R46 ;  /* 0x0000002e00158202 */ /* 0x000fe20000000f00 */
[----:B------:R-:W-:Y:S02]  /*2b10*/  @!P0 FFMA.FTZ R3, R27, R30, R3 ;  /* 0x0000001e1b038223 */ /* 0x000fe40000010003 */
[----:B------:R-:W-:Y:S02]  /*2b20*/  @!P0 FMUL.FTZ R4, R7, R24 ;  /* 0x0000001807048220 */ /* 0x000fe40000410000 */
[----:B------:R-:W-:Y:S02]  /*2b30*/  @!P0 FFMA.FTZ R34, R13, R30, -R34 ;  /* 0x0000001e0d228223 */ /* 0x000fe40000010822 */
[-C--:B------:R-:W-:Y:S02]  /*2b40*/  @!P0 FFMA.FTZ R36, R7, R32.reuse, -R36 ;  /* 0x0000002007248223 */ /* 0x080fe40000010824 */
[----:B------:R-:W-:Y:S01]  /*2b50*/  @!P0 FFMA.FTZ R4, R29, R32, R4 ;  /* 0x000000201d048223 */ /* 0x000fe20000010004 */
[----:B------:R-:W-:Y:S04]  /*2b60*/  @!P0 F2FP.PACK_AB R34, R3, R34 ;  /* 0x000000220322823e */ /* 0x000fe800000000ff */
[----:B------:R-:W-:Y:S02]  /*2b70*/  @!P0 F2FP.PACK_AB R35, R4, R36 ;  /* 0x000000240423823e */ /* 0x000fe400000000ff */
[----:B------:R-:W-:Y:S02]  /*2b80*/  @!P0 MOV R22, R34 ;  /* 0x0000002200168202 */ /* 0x000fe40000000f00 */
[----:B------:R-:W-:Y:S05]  /*2b90*/  @!P0 MOV R23, R35 ;  /* 0x0000002300178202 */ /* 0x000fea0000000f00 */
[----:B------:R1:W-:Y:S02]  /*2ba0*/  ST.E.128 [R48.64], R20 ;  /* 0x0000001430007985 */ /* 0x0003e4000c101d16 */
.L_x_73:
[----:B------:R-:W-:Y:S05]  /*2bb0*/  BSYNC B0 ;  /* 0x0000000000007941 */ /* 0x000fea0003800000 */
.L_x_72:
[----:B------:R-:W-:Y:S11]  /*2bc0*/  ISETP.GE.AND P0, PT, R102, c[0x0][0x1d4], PT ;  /* 0x0000750066007a0c */ /* 0x000ff60003f06270 */
[----:B------:R-:W-:Y:S02]  /*2bd0*/  @!UPT UIADD3 URZ, URZ, URZ, URZ ;  /* 0x0000003f3f3ff290 */ /* 0x000fe4000fffe03f */
[----:B------:R-:W-:-:S05]  /*2be0*/  @P0 BRA `(.L_x_67) ;  /* 0x000017d000000947 */ /* 0x000fca0003800000 */
[----:B------:R-:W-:Y:S01]  /*2bf0*/  ISETP.GE.AND P0, PT, R10, c[0x0][0x27c], PT ;  /* 0x00009f000a007a0c */ /* 0x000fe20003f06270 */
[----:B-1----:R-:W1:Y:S01]  /*2c00*/  LDS.128 R20, [R99+0xf080] ;  /* 0x00f0800063147984 */ /* 0x002e620000000c00 */
[C---:B------:R-:W-:Y:S04]  /*2c10*/  LEA R42, P1, R90.reuse, R53, 0x1 ;  /* 0x000000355a2a7211 */ /* 0x040fe800078208ff */
[----:B----4-:R-:W-:Y:S07]  /*2c20*/  LEA.HI.X R43, R90, R55, R81, 0x1, P1 ;  /* 0x000000375a2b7211 */ /* 0x010fee00008f0c51 */
[--C-:B------:R-:W-:Y:S01]  /*2c30*/  @!P0 HADD2.F32 R13, -RZ, R5.reuse.H1_H1 ;  /* 0x30000005ff0d8230 */ /* 0x100fe20000004100 */
        /* <DEDUP_REMOVED lines=47> */
[----:B------:R1:W-:Y:S01]  /*2f30*/  ST.E.128 [R42.64], R20 ;  /* 0x000000142a007985 */ /* 0x0003e2000c101d16 */
[----:B------:R-:W-:-:S05]  /*2f40*/  BRA `(.L_x_67) ;  /* 0x0000147000007947 */ /* 0x000fca0003800000 */
.L_x_64:
        /* <DEDUP_REMOVED lines=21> */
[----:B------:R-:W-:Y:S02]  /*30a0*/  LEA.HI.X R19, R5, c[0x0][0x274], R2, 0x1, P1 ;  /* 0x00009d0005137a11 */ /* 0x000fe400008f0c02 */
[----:B------:R-:W-:Y:S02]  /*30b0*/  ISETP.GE.AND P1, PT, R16, c[0x0][0x27c], PT ;  /* 0x00009f0010007a0c */ /* 0x000fe40003f26270 */
[----:B------:R-:W-:Y:S02]  /*30c0*/  LEA.HI.X R21, R6, c[0x0][0x28c], R3, 0x1, P0 ;  /* 0x0000a30006157a11 */ /* 0x000fe400000f0c03 */
[----:B------:R-:W-:Y:S09]  /*30d0*/  ISETP.GE.AND P0, PT, R11, c[0x0][0x27c], PT ;  /* 0x00009f000b007a0c */ /* 0x000ff20003f06270 */
[----:B------:R1:W5:Y:S04]  /*30e0*/  @!P1 LDG.E.128 R40, [R18.64] ;  /* 0x0000001612289981 */ /* 0x000368000c1e1d00 */
[----:B------:R1:W5:Y:S04]  /*30f0*/  @!P0 LDG.E.128 R52, [R18.64+0x80] ;  /* 0x0000801612348981 */ /* 0x000368000c1e1d00 */
[----:B------:R1:W5:Y:S04]  /*3100*/  @!P1 LDG.E.128 R28, [R20.64] ;  /* 0x00000016141c9981 */ /* 0x000368000c1e1d00 */
[----:B------:R1:W5:Y:S02]  /*3110*/  @!P0 LDG.E.128 R24, [R20.64+0x80] ;  /* 0x0000801614188981 */ /* 0x000364000c1e1d00 */
.L_x_75:
[----:B------:R-:W-:Y:S05]  /*3120*/  BSYNC B0 ;  /* 0x0000000000007941 */ /* 0x000fea0003800000 */
.L_x_74:
[----:B------:R3:W4:Y:S04]  /*3130*/  SHFL.IDX PT, R123, R4, RZ, 0x181f ;  /* 0x00181fff047b7589 */ /* 0x00072800000e0000 */
[----:B------:R3:W1:Y:S01]  /*3140*/  SHFL.IDX PT, R122, R0, RZ, 0x181f ;  /* 0x00181fff007a7589 */ /* 0x00066200000e0000 */
[----:B------:R-:W-:-:S05]  /*3150*/  @P2 BRA `(.L_x_67) ;  /* 0x0000126000002947 */ /* 0x000fca0003800000 */
[----:B------:R-:W-:Y:S01]  /*3160*/  ISETP.GE.AND P0, PT, R16, c[0x0][0x1d4], PT ;  /* 0x0000750010007a0c */ /* 0x000fe20003f06270 */
[----:B-----5:R-:W-:Y:S01]  /*3170*/  IMAD.MOV.U32 R8, RZ, RZ, R54 ;  /* 0x000000ffff087224 */ /* 0x020fe200078e0036 */
[----:B---3--:R-:W-:Y:S01]  /*3180*/  MOV R4, R26 ;  /* 0x0000001a00047202 */ /* 0x008fe20000000f00 */
[----:B------:R-:W-:Y:S01]  /*3190*/  IMAD.MOV.U32 R7, RZ, RZ, R55 ;  /* 0x000000ffff077224 */ /* 0x000fe200078e0037 */
[----:B------:R-:W-:Y:S01]  /*31a0*/  MOV R0, R25 ;  /* 0x0000001900007202 */ /* 0x000fe20000000f00 */
[----:B------:R-:W-:Y:S01]  /*31b0*/  IMAD.MOV.U32 R6, RZ, RZ, R52 ;  /* 0x000000ffff067224 */ /* 0x000fe200078e0034 */
[----:B------:R-:W-:Y:S01]  /*31c0*/  IADD3 R125, -R86, c[0x0][0x1d4], RZ ;  /* 0x00007500567d7a10 */ /* 0x000fe20007ffe1ff */
[----:B------:R-:W-:Y:S01]  /*31d0*/  IMAD.MOV.U32 R5, RZ, RZ, R53 ;  /* 0x000000ffff057224 */ /* 0x000fe200078e0035 */
[----:B------:R-:W-:Y:S01]  /*31e0*/  PRMT R60, R7, 0x5410, R8 ;  /* 0x00005410073c7816 */ /* 0x000fe20000000008 */
[----:B------:R-:W-:Y:S01]  /*31f0*/  IMAD.MOV.U32 R3, RZ, RZ, R27 ;  /* 0x000000ffff037224 */ /* 0x000fe200078e001b */
[----:B------:R-:W-:Y:S01]  /*3200*/  BSSY B0, `(.L_x_76) ;  /* 0x0000084000007945 */ /* 0x000fe20003800000 */
[----:B------:R-:W-:Y:S01]  /*3210*/  IMAD.MOV.U32 R2, RZ, RZ, R24 ;  /* 0x000000ffff027224 */ /* 0x000fe200078e0018 */
[----:B------:R-:W-:Y:S02]  /*3220*/  PRMT R61, R6, 0x5410, R5 ;  /* 0x00005410063d7816 */ /* 0x000fe40000000005 */
[----:B------:R-:W-:Y:S02]  /*3230*/  PRMT R13, R3, 0x5410, R4 ;  /* 0x00005410030d7816 */ /* 0x000fe40000000004 */
[----:B-1----:R-:W-:Y:S01]  /*3240*/  PRMT R18, R2, 0x5410, R0 ;  /* 0x0000541002127816 */ /* 0x002fe20000000000 */
[----:B------:R-:W-:-:S05]  /*3250*/  @P0 BRA `(.L_x_77) ;  /* 0x000007e000000947 */ /* 0x000fca0003800000 */
[----:B------:R-:W-:Y:S01]  /*3260*/  IMAD.MOV.U32 R33, RZ, RZ, R28 ;  /* 0x000000ffff217224 */ /* 0x000fe200078e001c */
[----:B------:R-:W-:Y:S01]  /*3270*/  SEL R74, R86, R125, !P3 ;  /* 0x0000007d564a7207 */ /* 0x000fe20005800000 */
[----:B------:R-:W-:Y:S01]  /*3280*/  IMAD.MOV.U32 R38, RZ, RZ, R40 ;  /* 0x000000ffff267224 */ /* 0x000fe200078e0028 */
[----:B------:R-:W-:Y:S01]  /*3290*/  ISETP.GE.AND P0, PT, R16, c[0x0][0x27c], PT ;  /* 0x00009f0010007a0c */ /* 0x000fe20003f06270 */
[----:B------:R-:W-:Y:S01]  /*32a0*/  IMAD.MOV.U32 R44, RZ, RZ, R42 ;  /* 0x000000ffff2c7224 */ /* 0x000fe200078e002a */
[----:B------:R-:W-:Y:S01]  /*32b0*/  SHF.R.S32.HI R51, RZ, 0x1f, R74 ;  /* 0x0000001fff337819 */ /* 0x000fe2000001144a */
[----:B------:R-:W1:Y:S01]  /*32c0*/  LDS.128 R20, [R85+0xc080] ;  /* 0x00c0800055147984 */ /* 0x000e620000000c00 */
[----:B------:R-:W-:Y:S02]  /*32d0*/  MOV R48, R41 ;  /* 0x0000002900307202 */ /* 0x000fe40000000f00 */
[----:B------:R-:W-:Y:S02]  /*32e0*/  LEA.HI R74, R51, R74, RZ, 0x4 ;  /* 0x0000004a334a7211 */ /* 0x000fe400078f20ff */
[----:B------:R-:W-:Y:S02]  /*32f0*/  MOV R19, R31 ;  /* 0x0000001f00137202 */ /* 0x000fe40000000f00 */
[----:B------:R-:W-:Y:S02]  /*3300*/  LEA.HI.SX32 R127, R74, R89, 0x1c ;  /* 0x000000594a7f7211 */ /* 0x000fe400078fe2ff */
[----:B------:R-:W-:Y:S01]  /*3310*/  MOV R32, R29 ;  /* 0x0000001d00207202 */ /* 0x000fe20000000f00 */
[----:B------:R-:W-:Y:S01]  /*3320*/  @!P0 HADD2.F32 R36, -RZ, R33.H0_H0 ;  /* 0x20000021ff248230 */ /* 0x000fe20000004100 */
[----:B------:R-:W-:Y:S01]  /*3330*/  SHF.R.S32.HI R124, RZ, 0x1f, R127 ;  /* 0x0000001fff7c7819 */ /* 0x000fe2000001147f */
[----:B------:R-:W-:Y:S01]  /*3340*/  @!P0 HADD2.F32 R38, -RZ, R38.H0_H0 ;  /* 0x20000026ff268230 */ /* 0x000fe20000004100 */
[----:B------:R-:W-:Y:S02]  /*3350*/  SHF.L.U32 R51, R127, 0x3, RZ ;  /* 0x000000037f337819 */ /* 0x000fe400000006ff */
[----:B------:R-:W-:Y:S02]  /*3360*/  LEA.HI R124, R124, R127, RZ, 0x3 ;  /* 0x0000007f7c7c7211 */ /* 0x000fe400078f18ff */
[----:B------:R-:W-:Y:S02]  /*3370*/  ISETP.GE.AND P1, PT, R51, c[0x0][0x1d4], PT ;  /* 0x0000750033007a0c */ /* 0x000fe40003f26270 */
[----:B------:R-:W-:Y:S01]  /*3380*/  @!P0 SHF.R.U64 R40, R40, 0x10, R41 ;  /* 0x0000001028288819 */ /* 0x000fe20000001229 */
[----:B------:R-:W-:Y:S01]  /*3390*/  IMAD.SHL.U32 R124, R124, 0x100, RZ ;  /* 0x000001007c7c7824 */ /* 0x000fe200078e00ff */
[----:B------:R-:W-:Y:S02]  /*33a0*/  LOP3.LUT R126, R103, 0x38, R51, 0xf8, !PT ;  /* 0x00000038677e7812 */ /* 0x000fe400078ef833 */
[----:B------:R-:W-:Y:S01]  /*33b0*/  @!P0 SHF.R.U32.HI R46, RZ, 0x10, R41 ;  /* 0x00000010ff2e8819 */ /* 0x000fe20000011629 */
[----:B------:R-:W-:Y:S01]  /*33c0*/  @!P0 HADD2.F32 R40, -RZ, R40.H0_H0 ;  /* 0x20000028ff288230 */ /* 0x000fe20000004100 */
[----:B------:R-:W-:Y:S02]  /*33d0*/  LOP3.LUT R127, R126, R101, RZ, 0x3c, !PT ;  /* 0x000000657e7f7212 */ /* 0x000fe400078e3cff */
[----:B------:R-:W-:Y:S02]  /*33e0*/  LOP3.LUT R124, R124, 0x7ffff800, RZ, 0xc0, !PT ;  /* 0x7ffff8007c7c7812 */ /* 0x000fe400078ec0ff */
[----:B------:R-:W-:Y:S01]  /*33f0*/  @!P0 SHF.R.U64 R45, R42, 0x10, R43 ;  /* 0x000000102a2d8819 */ /* 0x000fe2000000122b */
[----:B----4-:R-:W-:Y:S01]  /*3400*/  @!P1 IMAD.WIDE R132, R51, 0x2, R122 ;  /* 0x0000000233849825 */ /* 0x010fe200078e027a */
[----:B------:R-:W-:Y:S02]  /*3410*/  IADD3 R124, R127, R124, R100 ;  /* 0x0000007c7f7c7210 */ /* 0x000fe40007ffe064 */
[----:B------:R-:W-:Y:S01]  /*3420*/  MOV R47, R43 ;  /* 0x0000002b002f7202 */ /* 0x000fe20000000f00 */
[----:B------:R-:W-:Y:S01]  /*3430*/  @!P0 HADD2.F32 R45, -RZ, R45.H0_H0 ;  /* 0x2000002dff2d8230 */ /* 0x000fe20000004100 */
[----:B------:R-:W-:Y:S02]  /*3440*/  SHF.L.U32 R74, R124, 0x1, RZ ;  /* 0x000000017c4a7819 */ /* 0x000fe400000006ff */
[--C-:B------:R-:W-:Y:S01]  /*3450*/  @!P0 SHF.R.U64 R34, R28, 0x10, R29.reuse ;  /* 0x000000101c228819 */ /* 0x100fe2000000121d */
[----:B------:R-:W-:Y:S01]  /*3460*/  IMAD.MOV.U32 R28, RZ, RZ, R30 ;  /* 0x000000ffff1c7224 */ /* 0x000fe200078e001e */
[----:B------:R-:W-:Y:S01]  /*3470*/  @!P0 SHF.R.U32.HI R35, RZ, 0x10, R29 ;  /* 0x00000010ff238819 */ /* 0x000fe2000001161d */
[----:B-1----:R-:W-:Y:S01]  /*3480*/  @!P0 IMAD.MOV.U32 R37, RZ, RZ, R20 ;  /* 0x000000ffff258224 */ /* 0x002fe200078e0014 */
[----:B------:R-:W1:Y:S01]  /*3490*/  LDS.128 R56, [R74+0xc080] ;  /* 0x00c080004a387984 */ /* 0x000e620000000c00 */
[--C-:B------:R-:W-:Y:S01]  /*34a0*/  @!P0 SHF.R.U64 R29, R30, 0x10, R31.reuse ;  /* 0x000000101e1d8819 */ /* 0x100fe2000000121f */
[----:B------:R-:W-:Y:S01]  /*34b0*/  @!P0 HADD2.F32 R34, -RZ, R34.H0_H0 ;  /* 0x20000022ff228230 */ /* 0x000fe20000004100 */
[----:B------:R-:W-:Y:S01]  /*34c0*/  @!P0 SHF.R.U32.HI R30, RZ, 0x10, R31 ;  /* 0x00000010ff1e8819 */ /* 0x000fe2000001161f */
[--C-:B------:R-:W-:Y:S01]  /*34d0*/  @!P0 HADD2.F32 R31, -RZ, R37.reuse.H0_H0 ;  /* 0x20000025ff1f8230 */ /* 0x100fe20000004100 */
[----:B------:R-:W-:Y:S01]  /*34e0*/  @!P0 SHF.R.U32.HI R50, RZ, 0x10, R43 ;  /* 0x00000010ff328819 */ /* 0x000fe2000001162b */
[----:B------:R-:W-:Y:S02]  /*34f0*/  @!P0 HADD2.F32 R33, -RZ, R37.H1_H1 ;  /* 0x30000025ff218230 */ /* 0x000fe40000004100 */
[----:B------:R-:W-:Y:S01]  /*3500*/  @!P0 HADD2.F32 R43, -RZ, R44.H0_H0 ;  /* 0x2000002cff2b8230 */ /* 0x000fe20000004100 */
[----:B------:R-:W-:Y:S01]  /*3510*/  @!P0 FMUL.FTZ R0, R31, R36 ;  /* 0x000000241f008220 */ /* 0x000fe20000410000 */
[----:B------:R-:W-:Y:S01]  /*3520*/  @!P0 HADD2.F32 R29, -RZ, R29.H0_H0 ;  /* 0x2000001dff1d8230 */ /* 0x000fe20000004100 */
[----:B------:R-:W-:Y:S01]  /*3530*/  @!P0 FMUL.FTZ R2, R33, R34 ;  /* 0x0000002221028220 */ /* 0x000fe20000410000 */
[----:B------:R-:W-:Y:S02]  /*3540*/  @!P0 HADD2.F32 R50, -RZ, R50.H0_H0 ;  /* 0x20000032ff328230 */ /* 0x000fe40000004100 */
[----:B------:R-:W-:Y:S01]  /*3550*/  @!P0 HADD2.F32 R30, -RZ, R30.H0_H0 ;  /* 0x2000001eff1e8230 */ /* 0x000fe20000004100 */
[----:B-1----:R-:W-:Y:S01]  /*3560*/  @!P0 IMAD.MOV.U32 R42, RZ, RZ, R57 ;  /* 0x000000ffff2a8224 */ /* 0x002fe200078e0039 */
[----:B------:R-:W-:Y:S01]  /*3570*/  @!P0 MOV R41, R56 ;  /* 0x0000003800298202 */ /* 0x000fe20000000f00 */
[----:B------:R-:W-:Y:S04]  /*3580*/  @!P0 IMAD.MOV.U32 R49, RZ, RZ, R59 ;  /* 0x000000ffff318224 */ /* 0x000fe800078e003b */
[--C-:B------:R-:W-:Y:S02]  /*3590*/  @!P0 HADD2.F32 R39, -RZ, R41.reuse.H0_H0 ;  /* 0x20000029ff278230 */ /* 0x100fe40000004100 */
[----:B------:R-:W-:Y:S03]  /*35a0*/  @!P0 HADD2.F32 R41, -RZ, R41.H1_H1 ;  /* 0x30000029ff298230 */ /* 0x000fe60000004100 */
[----:B------:R-:W-:Y:S02]  /*35b0*/  @!P0 FMUL.FTZ R74, R39, R36 ;  /* 0x00000024274a8220 */ /* 0x000fe40000410000 */
[----:B------:R-:W-:Y:S02]  /*35c0*/  @!P0 FMUL.FTZ R127, R41, R34 ;  /* 0x00000022297f8220 */ /* 0x000fe40000410000 */
[-C--:B------:R-:W-:Y:S01]  /*35d0*/  @!P0 FFMA.FTZ R74, R31, R38.reuse, -R74 ;  /* 0x000000261f4a8223 */ /* 0x080fe2000001084a */
[----:B------:R-:W-:Y:S01]  /*35e0*/  @!P0 MOV R31, R21 ;  /* 0x00000015001f8202 */ /* 0x000fe20000000f00 */
[----:B------:R-:W-:Y:S01]  /*35f0*/  @!P0 FFMA.FTZ R0, R39, R38, R0 ;  /* 0x0000002627008223 */ /* 0x000fe20000010000 */
[----:B------:R-:W-:Y:S01]  /*3600*/  @!P0 HADD2.F32 R38, -RZ, R42.H0_H0 ;  /* 0x2000002aff268230 */ /* 0x000fe20000004100 */
[-C--:B------:R-:W-:Y:S01]  /*3610*/  @!P0 FFMA.FTZ R127, R33, R40.reuse, -R127 ;  /* 0x00000028217f8223 */ /* 0x080fe2000001087f */
[----:B------:R-:W-:Y:S01]  /*3620*/  @!P0 HADD2.F32 R33, -RZ, R32.H0_H0 ;  /* 0x20000020ff218230 */ /* 0x000fe20000004100 */
[----:B------:R-:W-:Y:S01]  /*3630*/  @!P0 FFMA.FTZ R2, R41, R40, R2 ;  /* 0x0000002829028223 */ /* 0x000fe20000010002 */
[----:B------:R-:W-:Y:S02]  /*3640*/  @!P0 HADD2.F32 R34, -RZ, R31.H0_H0 ;  /* 0x2000001fff228230 */ /* 0x000fe40000004100 */
[----:B------:R-:W-:Y:S01]  /*3650*/  @!P0 HADD2.F32 R40, -RZ, R46.H0_H0 ;  /* 0x2000002eff288230 */ /* 0x000fe20000004100 */
[----:B------:R-:W-:Y:S01]  /*3660*/  @!P0 IMAD.MOV.U32 R46, RZ, RZ, R58 ;  /* 0x000000ffff2e8224 */ /* 0x000fe200078e003a */
[----:B------:R-:W-:Y:S01]  /*3670*/  @!P0 HADD2.F32 R41, -RZ, R42.H1_H1 ;  /* 0x3000002aff298230 */ /* 0x000fe20000004100 */
[-C--:B------:R-:W-:Y:S01]  /*3680*/  @!P0 FMUL.FTZ R124, R38, R33.reuse ;  /* 0x00000021267c8220 */ /* 0x080fe20000410000 */
[----:B------:R-:W-:Y:S01]  /*3690*/  @!P0 HADD2.F32 R32, -RZ, R35.H0_H0 ;  /* 0x20000023ff208230 */ /* 0x000fe20000004100 */
[----:B------:R-:W-:Y:S01]  /*36a0*/  @!P0 FMUL.FTZ R3, R34, R33 ;  /* 0x0000002122038220 */ /* 0x000fe20000410000 */
[----:B------:R-:W-:Y:S01]  /*36b0*/  @!P0 MOV R33, R22 ;  /* 0x0000001600218202 */ /* 0x000fe20000000f00 */
[----:B------:R-:W-:Y:S02]  /*36c0*/  @!P0 HADD2.F32 R31, -RZ, R31.H1_H1 ;  /* 0x3000001fff1f8230 */ /* 0x000fe40000004100 */
[-C--:B------:R-:W-:Y:S01]  /*36d0*/  @!P0 FMUL.FTZ R129, R41, R32.reuse ;  /* 0x0000002029818220 */ /* 0x080fe20000410000 */
[----:B------:R-:W-:Y:S02]  /*36e0*/  @!P0 HADD2.F32 R44, -RZ, R46.H1_H1 ;  /* 0x3000002eff2c8230 */ /* 0x000fe40000004100 */
[C---:B------:R-:W-:Y:S01]  /*36f0*/  @!P0 FMUL.FTZ R4, R31.reuse, R32 ;  /* 0x000000201f048220 */ /* 0x040fe20000410000 */
[----:B------:R-:W-:Y:S01]  /*3700*/  @!P0 HADD2.F32 R39, -RZ, R48.H0_H0 ;  /* 0x20000030ff278230 */ /* 0x000fe20000004100 */
[-C--:B------:R-:W-:Y:S01]  /*3710*/  @!P0 FFMA.FTZ R129, R31, R40.reuse, -R129 ;  /* 0x000000281f818223 */ /* 0x080fe20000010881 */
[----:B------:R-:W-:Y:S01]  /*3720*/  @!P0 HADD2.F32 R31, -RZ, R28.H0_H0 ;  /* 0x2000001cff1f8230 */ /* 0x000fe20000004100 */
[----:B------:R-:W-:Y:S01]  /*3730*/  @!P0 FMUL.FTZ R131, R44, R29 ;  /* 0x0000001d2c838220 */ /* 0x000fe20000410000 */
[----:B------:R-:W-:Y:S01]  /*3740*/  @!P0 HADD2.F32 R28, -RZ, R33.H1_H1 ;  /* 0x30000021ff1c8230 */ /* 0x000fe20000004100 */
[-C--:B------:R-:W-:Y:S01]  /*3750*/  @!P0 FFMA.FTZ R3, R38, R39.reuse, R3 ;  /* 0x0000002726038223 */ /* 0x080fe20000010003 */
[----:B------:R-:W-:Y:S01]  /*3760*/  @!P0 HADD2.F32 R48, -RZ, R47.H0_H0 ;  /* 0x2000002fff308230 */ /* 0x000fe20000004100 */
[----:B------:R-:W-:Y:S01]  /*3770*/  @!P0 FFMA.FTZ R124, R34, R39, -R124 ;  /* 0x00000027227c8223 */ /* 0x000fe2000001087c */
[----:B------:R-:W-:Y:S01]  /*3780*/  @!P0 HADD2.F32 R42, -RZ, R46.H0_H0 ;  /* 0x2000002eff2a8230 */ /* 0x000fe20000004100 */
[C---:B------:R-:W-:Y:S01]  /*3790*/  @!P0 FMUL.FTZ R6, R28.reuse, R29 ;  /* 0x0000001d1c068220 */ /* 0x040fe20000410000 */
[----:B------:R-:W-:Y:S01]  /*37a0*/  @!P0 HADD2.F32 R46, -RZ, R49.H0_H0 ;  /* 0x20000031ff2e8230 */ /* 0x000fe20000004100 */
[----:B------:R-:W-:Y:S01]  /*37b0*/  @!P0 FFMA.FTZ R131, R28, R45, -R131 ;  /* 0x0000002d1c838223 */ /* 0x000fe20000010883 */
[----:B------:R-:W-:Y:S01]  /*37c0*/  @!P0 HADD2.F32 R28, -RZ, R19.H0_H0 ;  /* 0x20000013ff1c8230 */ /* 0x000fe20000004100 */
[----:B------:R-:W-:Y:S01]  /*37d0*/  @!P0 FMUL.FTZ R126, R42, R31 ;  /* 0x0000001f2a7e8220 */ /* 0x000fe20000410000 */
[----:B------:R-:W-:Y:S01]  /*37e0*/  @!P0 MOV R19, R23 ;  /* 0x0000001700138202 */ /* 0x000fe20000000f00 */
[----:B------:R-:W-:Y:S01]  /*37f0*/  @!P0 FFMA.FTZ R4, R41, R40, R4 ;  /* 0x0000002829048223 */ /* 0x000fe20000010004 */
[----:B------:R-:W-:Y:S01]  /*3800*/  @!P0 F2FP.PACK_AB R124, R129, R124 ;  /* 0x0000007c817c823e */ /* 0x000fe200000000ff */
[----:B------:R-:W-:Y:S01]  /*3810*/  @!P0 FMUL.FTZ R130, R46, R28 ;  /* 0x0000001c2e828220 */ /* 0x000fe20000410000 */
[----:B------:R-:W-:Y:S01]  /*3820*/  @!P0 F2FP.PACK_AB R129, R127, R74 ;  /* 0x0000004a7f81823e */ /* 0x000fe200000000ff */
[----:B------:R-:W-:Y:S01]  /*3830*/  @!P0 HADD2.F32 R47, -RZ, R49.H1_H1 ;  /* 0x30000031ff2f8230 */ /* 0x000fe20000004100 */
[----:B------:R-:W-:Y:S01]  /*3840*/  @!P0 MOV R21, R124 ;  /* 0x0000007c00158202 */ /* 0x000fe20000000f00 */
[----:B------:R-:W-:Y:S01]  /*3850*/  @!P0 HADD2.F32 R32, -RZ, R33.H0_H0 ;  /* 0x20000021ff208230 */ /* 0x000fe20000004100 */
[----:B------:R-:W-:Y:S01]  /*3860*/  @!P0 F2FP.PACK_AB R74, R2, R0 ;  /* 0x00000000024a823e */ /* 0x000fe200000000ff */
[----:B------:R-:W-:Y:S01]  /*3870*/  @!P0 IMAD.MOV.U32 R20, RZ, RZ, R129 ;  /* 0x000000ffff148224 */ /* 0x000fe200078e0081 */
[--C-:B------:R-:W-:Y:S01]  /*3880*/  @!P0 HADD2.F32 R29, -RZ, R19.reuse.H0_H0 ;  /* 0x20000013ff1d8230 */ /* 0x100fe20000004100 */
[----:B------:R-:W-:Y:S01]  /*3890*/  @!P0 FMUL.FTZ R128, R47, R30 ;  /* 0x0000001e2f808220 */ /* 0x000fe20000410000 */
[----:B------:R-:W-:Y:S01]  /*38a0*/  @!P0 HADD2.F32 R19, -RZ, R19.H1_H1 ;  /* 0x30000013ff138230 */ /* 0x000fe20000004100 */
[C---:B------:R-:W-:Y:S01]  /*38b0*/  @!P0 FMUL.FTZ R5, R32.reuse, R31 ;  /* 0x0000001f20058220 */ /* 0x040fe20000410000 */
[----:B------:R-:W-:Y:S01]  /*38c0*/  @!P0 MOV R56, R74 ;  /* 0x0000004a00388202 */ /* 0x000fe20000000f00 */
[----:B------:R-:W-:Y:S02]  /*38d0*/  @!P0 FFMA.FTZ R130, R29, R48, -R130 ;  /* 0x000000301d828223 */ /* 0x000fe40000010882 */
[----:B------:R-:W-:Y:S02]  /*38e0*/  @!P0 FFMA.FTZ R128, R19, R50, -R128 ;  /* 0x0000003213808223 */ /* 0x000fe40000010880 */
[-C--:B------:R-:W-:Y:S02]  /*38f0*/  @!P0 FFMA.FTZ R126, R32, R43.reuse, -R126 ;  /* 0x0000002b207e8223 */ /* 0x080fe4000001087e */
[----:B------:R-:W-:Y:S01]  /*3900*/  @!P0 FFMA.FTZ R5, R42, R43, R5 ;  /* 0x0000002b2a058223 */ /* 0x000fe20000010005 */
[----:B------:R-:W-:Y:S01]  /*3910*/  @!P0 F2FP.PACK_AB R127, R128, R130 ;  /* 0x00000082807f823e */ /* 0x000fe200000000ff */
[----:B------:R-:W-:Y:S01]  /*3920*/  @!P0 FMUL.FTZ R7, R29, R28 ;  /* 0x0000001c1d078220 */ /* 0x000fe20000410000 */
[----:B------:R-:W-:Y:S01]  /*3930*/  @!P0 F2FP.PACK_AB R126, R131, R126 ;  /* 0x0000007e837e823e */ /* 0x000fe200000000ff */
[----:B------:R-:W-:Y:S01]  /*3940*/  @!P0 FFMA.FTZ R6, R44, R45, R6 ;  /* 0x0000002d2c068223 */ /* 0x000fe20000010006 */
[----:B------:R-:W-:Y:S01]  /*3950*/  IADD3 R130, P2, R122, R78, RZ ;  /* 0x0000004e7a827210 */ /* 0x000fe20007f5e0ff */
[----:B------:R-:W-:Y:S01]  /*3960*/  @!P0 FMUL.FTZ R8, R19, R30 ;  /* 0x0000001e13088220 */ /* 0x000fe20000410000 */
[----:B------:R-:W-:Y:S01]  /*3970*/  @!P0 MOV R22, R126 ;  /* 0x0000007e00168202 */ /* 0x000fe20000000f00 */
[----:B------:R-:W-:Y:S01]  /*3980*/  @!P0 FFMA.FTZ R7, R46, R48, R7 ;  /* 0x000000302e078223 */ /* 0x000fe20000010007 */
[----:B------:R-:W-:Y:S01]  /*3990*/  IADD3.X R131, R123, R76, RZ, P2, !PT ;  /* 0x0000004c7b837210 */ /* 0x000fe200017fe4ff */
[----:B------:R-:W-:Y:S01]  /*39a0*/  @!P0 FFMA.FTZ R8, R47, R50, R8 ;  /* 0x000000322f088223 */ /* 0x000fe20000010008 */
[----:B------:R-:W-:Y:S01]  /*39b0*/  @!P0 F2FP.PACK_AB R124, R6, R5 ;  /* 0x00000005067c823e */ /* 0x000fe200000000ff */
[----:B------:R-:W-:Y:S01]  /*39c0*/  @!P0 IMAD.MOV.U32 R23, RZ, RZ, R127 ;  /* 0x000000ffff178224 */ /* 0x000fe200078e007f */
[----:B------:R-:W-:Y:S02]  /*39d0*/  @!P0 F2FP.PACK_AB R127, R4, R3 ;  /* 0x00000003047f823e */ /* 0x000fe400000000ff */
[----:B------:R-:W-:Y:S02]  /*39e0*/  @!P0 F2FP.PACK_AB R129, R8, R7 ;  /* 0x000000070881823e */ /* 0x000fe400000000ff */
[----:B------:R1:W-:Y:S01]  /*39f0*/  ST.E.128 [R130.64], R20 ;  /* 0x0000001482007985 */ /* 0x0003e2000c101d16 */
[----:B------:R-:W-:Y:S01]  /*3a00*/  @!P0 IMAD.MOV.U32 R57, RZ, RZ, R127 ;  /* 0x000000ffff398224 */ /* 0x000fe200078e007f */
[----:B------:R-:W-:Y:S02]  /*3a10*/  @!P0 MOV R58, R124 ;  /* 0x0000007c003a8202 */ /* 0x000fe40000000f00 */
[----:B------:R-:W-:Y:S05]  /*3a20*/  @!P0 MOV R59, R129 ;  /* 0x00000081003b8202 */ /* 0x000fea0000000f00 */
[----:B------:R1:W-:Y:S02]  /*3a30*/  @!P1 ST.E.128 [R132.64], R56 ;  /* 0x0000003884009985 */ /* 0x0003e4000c101d16 */
.L_x_77:
[----:B------:R-:W-:Y:S05]  /*3a40*/  BSYNC B0 ;  /* 0x0000000000007941 */ /* 0x000fea0003800000 */
.L_x_76:
[----:B------:R-:W-:Y:S11]  /*3a50*/  ISETP.GE.AND P0, PT, R11, c[0x0][0x1d4], PT ;  /* 0x000075000b007a0c */ /* 0x000ff60003f06270 */
[----:B------:R-:W-:Y:S02]  /*3a60*/  @!UPT UIADD3 URZ, URZ, URZ, URZ ;  /* 0x0000003f3f3ff290 */ /* 0x000fe4000fffe03f */
[----:B------:R-:W-:-:S05]  /*3a70*/  @P0 BRA `(.L_x_67) ;  /* 0x0000094000000947 */ /* 0x000fca0003800000 */
[----:B------:R-:W-:Y:S01]  /*3a80*/  SEL R125, R86, R125, !P4 ;  /* 0x0000007d567d7207 */ /* 0x000fe20006000000 */
[----:B-1----:R-:W1:Y:S01]  /*3a90*/  LDS.128 R20, [R84+0xc080] ;  /* 0x00c0800054147984 */ /* 0x002e620000000c00 */
[----:B------:R-:W-:Y:S02]  /*3aa0*/  ISETP.GE.AND P0, PT, R11, c[0x0][0x27c], PT ;  /* 0x00009f000b007a0c */ /* 0x000fe40003f06270 */
[----:B------:R-:W-:Y:S02]  /*3ab0*/  SHF.R.S32.HI R46, RZ, 0x1f, R125 ;  /* 0x0000001fff2e7819 */ /* 0x000fe4000001147d */
[----:B------:R-:W-:Y:S02]  /*3ac0*/  IADD3 R128, P1, R122, R80, RZ ;  /* 0x000000507a807210 */ /* 0x000fe40007f3e0ff */
[----:B------:R-:W-:Y:S03]  /*3ad0*/  LEA.HI R59, R46, R125, RZ, 0x4 ;  /* 0x0000007d2e3b7211 */ /* 0x000fe600078f20ff */
[----:B----4-:R-:W-:Y:S01]  /*3ae0*/  IMAD.X R129, R123, 0x1, R79, P1 ;  /* 0x000000017b817824 */ /* 0x010fe200008e064f */
[----:B------:R-:W-:Y:S03]  /*3af0*/  LEA.HI.SX32 R59, R59, R88, 0x1c ;  /* 0x000000583b3b7211 */ /* 0x000fe600078fe2ff */
[----:B------:R-:W-:Y:S01]  /*3b00*/  @!P0 SHF.R.U32.HI R28, RZ, 0x10, R25 ;  /* 0x00000010ff1c8819 */ /* 0x000fe20000011619 */
[--C-:B------:R-:W-:Y:S01]  /*3b10*/  @!P0 HADD2.F32 R33, -RZ, R61.reuse.H0_H0 ;  /* 0x2000003dff218230 */ /* 0x100fe20000004100 */
[----:B------:R-:W-:Y:S01]  /*3b20*/  SHF.R.S32.HI R46, RZ, 0x1f, R59 ;  /* 0x0000001fff2e7819 */ /* 0x000fe2000001143b */
[----:B------:R-:W-:Y:S01]  /*3b30*/  @!P0 HADD2.F32 R40, -RZ, R60.H1_H1 ;  /* 0x3000003cff288230 */ /* 0x000fe20000004100 */
[----:B------:R-:W-:Y:S01]  /*3b40*/  SHF.L.U32 R57, R59, 0x3, RZ ;  /* 0x000000033b397819 */ /* 0x000fe200000006ff */
[----:B------:R-:W-:Y:S01]  /*3b50*/  @!P0 HADD2.F32 R28, -RZ, R28.H0_H0 ;  /* 0x2000001cff1c8230 */ /* 0x000fe20000004100 */
[----:B------:R-:W-:Y:S01]  /*3b60*/  LEA.HI R46, R46, R59, RZ, 0x3 ;  /* 0x0000003b2e2e7211 */ /* 0x000fe200078f18ff */
[----:B------:R-:W-:Y:S01]  /*3b70*/  @!P0 HADD2.F32 R37, -RZ, R61.H1_H1 ;  /* 0x3000003dff258230 */ /* 0x000fe20000004100 */
[----:B------:R-:W-:Y:S01]  /*3b80*/  @!P0 SHF.R.U64 R24, R24, 0x10, R25 ;  /* 0x0000001018188819 */ /* 0x000fe20000001219 */
[----:B------:R-:W-:Y:S01]  /*3b90*/  @!P0 HADD2.F32 R44, -RZ, R60.H0_H0 ;  /* 0x2000003cff2c8230 */ /* 0x000fe20000004100 */
[----:B------:R-:W-:Y:S01]  /*3ba0*/  LOP3.LUT R56, R103, 0x38, R57, 0xf8, !PT ;  /* 0x0000003867387812 */ /* 0x000fe200078ef839 */
[----:B------:R-:W-:Y:S01]  /*3bb0*/  IMAD.SHL.U32 R46, R46, 0x100, RZ ;  /* 0x000001002e2e7824 */ /* 0x000fe200078e00ff */
[--C-:B------:R-:W-:Y:S02]  /*3bc0*/  @!P0 SHF.R.U32.HI R19, RZ, 0x10, R27.reuse ;  /* 0x00000010ff138819 */ /* 0x100fe4000001161b */
[----:B------:R-:W-:Y:S02]  /*3bd0*/  LOP3.LUT R59, R56, R101, RZ, 0x3c, !PT ;  /* 0x00000065383b7212 */ /* 0x000fe400078e3cff */
[----:B------:R-:W-:Y:S02]  /*3be0*/  LOP3.LUT R46, R46, 0x7ffff800, RZ, 0xc0, !PT ;  /* 0x7ffff8002e2e7812 */ /* 0x000fe400078ec0ff */
[----:B------:R-:W-:Y:S01]  /*3bf0*/  @!P0 SHF.R.U64 R26, R26, 0x10, R27 ;  /* 0x000000101a1a8819 */ /* 0x000fe2000000121b */
[----:B------:R-:W-:Y:S01]  /*3c00*/  @!P0 HADD2.F32 R27, -RZ, R18.H1_H1 ;  /* 0x30000012ff1b8230 */ /* 0x000fe20000004100 */
[----:B------:R-:W-:Y:S02]  /*3c10*/  IADD3 R46, R59, R46, R100 ;  /* 0x0000002e3b2e7210 */ /* 0x000fe40007ffe064 */
[--C-:B------:R-:W-:Y:S02]  /*3c20*/  @!P0 SHF.R.U32.HI R36, RZ, 0x10, R53.reuse ;  /* 0x00000010ff248819 */ /* 0x100fe40000011635 */
[----:B------:R-:W-:Y:S02]  /*3c30*/  SHF.L.U32 R58, R46, 0x1, RZ ;  /* 0x000000012e3a7819 */ /* 0x000fe400000006ff */
[----:B-1----:R-:W-:Y:S01]  /*3c40*/  @!P0 MOV R25, R21 ;  /* 0x0000001500198202 */ /* 0x002fe20000000f00 */
[----:B------:R-:W-:Y:S01]  /*3c50*/  @!P0 HADD2.F32 R36, -RZ, R36.H0_H0 ;  /* 0x20000024ff248230 */ /* 0x000fe20000004100 */
[----:B------:R-:W-:Y:S01]  /*3c60*/  @!P0 SHF.R.U64 R35, R52, 0x10, R53 ;  /* 0x0000001034238819 */ /* 0x000fe20000001235 */
[----:B------:R-:W1:Y:S01]  /*3c70*/  LDS.128 R48, [R58+0xc080] ;  /* 0x00c080003a307984 */ /* 0x000e620000000c00 */
[--C-:B------:R-:W-:Y:S01]  /*3c80*/  @!P0 SHF.R.U64 R43, R54, 0x10, R55.reuse ;  /* 0x00000010362b8819 */ /* 0x100fe20000001237 */
[--C-:B------:R-:W-:Y:S01]  /*3c90*/  @!P0 HADD2.F32 R30, -RZ, R25.reuse.H0_H0 ;  /* 0x20000019ff1e8230 */ /* 0x100fe20000004100 */
[----:B------:R-:W-:Y:S01]  /*3ca0*/  @!P0 SHF.R.U32.HI R47, RZ, 0x10, R55 ;  /* 0x00000010ff2f8819 */ /* 0x000fe20000011637 */
[----:B------:R-:W-:Y:S01]  /*3cb0*/  @!P0 HADD2.F32 R25, -RZ, R25.H1_H1 ;  /* 0x30000019ff198230 */ /* 0x000fe20000004100 */
[----:B------:R-:W-:Y:S01]  /*3cc0*/  ISETP.GE.AND P1, PT, R57, c[0x0][0x1d4], PT ;  /* 0x0000750039007a0c */ /* 0x000fe20003f26270 */
[----:B------:R-:W-:Y:S01]  /*3cd0*/  @!P0 HADD2.F32 R35, -RZ, R35.H0_H0 ;  /* 0x20000023ff238230 */ /* 0x000fe20000004100 */
[----:B------:R-:W-:Y:S01]  /*3ce0*/  @!P0 FMUL.FTZ R3, R30, R27 ;  /* 0x0000001b1e038220 */ /* 0x000fe20000410000 */
[----:B------:R-:W-:Y:S01]  /*3cf0*/  @!P0 HADD2.F32 R43, -RZ, R43.H0_H0 ;  /* 0x2000002bff2b8230 */ /* 0x000fe20000004100 */
[-C--:B------:R-:W-:Y:S01]  /*3d00*/  @!P0 FMUL.FTZ R4, R25, R28.reuse ;  /* 0x0000001c19048220 */ /* 0x080fe20000410000 */
[----:B------:R-:W-:Y:S01]  /*3d10*/  @!P0 HADD2.F32 R47, -RZ, R47.H0_H0 ;  /* 0x2000002fff2f8230 */ /* 0x000fe20000004100 */
[----:B-1----:R-:W-:Y:S01]  /*3d20*/  @!P0 IMAD.MOV.U32 R31, RZ, RZ, R49 ;  /* 0x000000ffff1f8224 */ /* 0x002fe200078e0031 */
[----:B------:R-:W-:Y:S01]  /*3d30*/  @!P0 MOV R45, R51 ;  /* 0x00000033002d8202 */ /* 0x000fe20000000f00 */
[----:B------:R-:W-:Y:S02]  /*3d40*/  @!P0 IMAD.MOV.U32 R32, RZ, RZ, R48 ;  /* 0x000000ffff208224 */ /* 0x000fe400078e0030 */
[----:B------:R-:W-:Y:S01]  /*3d50*/  @!P0 IMAD.MOV.U32 R41, RZ, RZ, R50 ;  /* 0x000000ffff298224 */ /* 0x000fe200078e0032 */
[--C-:B------:R-:W-:Y:S02]  /*3d60*/  @!P0 HADD2.F32 R39, -RZ, R31.reuse.H1_H1 ;  /* 0x3000001fff278230 */ /* 0x100fe40000004100 */
[----:B------:R-:W-:Y:S02]  /*3d70*/  @!P0 HADD2.F32 R34, -RZ, R31.H0_H0 ;  /* 0x2000001fff228230 */ /* 0x000fe40000004100 */
[--C-:B------:R-:W-:Y:S01]  /*3d80*/  @!P0 HADD2.F32 R31, -RZ, R32.reuse.H0_H0 ;  /* 0x20000020ff1f8230 */ /* 0x100fe20000004100 */
[----:B------:R-:W-:Y:S01]  /*3d90*/  @!P0 FMUL.FTZ R59, R39, R28 ;  /* 0x0000001c273b8220 */ /* 0x000fe20000410000 */
[----:B------:R-:W-:Y:S01]  /*3da0*/  @!P0 HADD2.F32 R32, -RZ, R32.H1_H1 ;  /* 0x30000020ff208230 */ /* 0x000fe20000004100 */
[----:B------:R-:W-:Y:S01]  /*3db0*/  @!P0 FMUL.FTZ R46, R34, R27 ;  /* 0x0000001b222e8220 */ /* 0x000fe20000410000 */
[----:B------:R-:W-:Y:S01]  /*3dc0*/  @!P0 HADD2.F32 R27, -RZ, R18.H0_H0 ;  /* 0x20000012ff1b8230 */ /* 0x000fe20000004100 */
[----:B------:R-:W-:Y:S01]  /*3dd0*/  @!P0 FFMA.FTZ R59, R25, R36, -R59 ;  /* 0x00000024193b8223 */ /* 0x000fe2000001083b */
[----:B------:R-:W-:Y:S01]  /*3de0*/  @!P0 MOV R18, R20 ;  /* 0x0000001400128202 */ /* 0x000fe20000000f00 */
[----:B------:R-:W-:Y:S01]  /*3df0*/  @!P0 IMAD.MOV.U32 R28, RZ, RZ, R23 ;  /* 0x000000ffff1c8224 */ /* 0x000fe200078e0017 */
[----:B------:R-:W-:Y:S01]  /*3e00*/  @!P0 HADD2.F32 R25, -RZ, R24.H0_H0 ;  /* 0x20000018ff198230 */ /* 0x000fe20000004100 */
[----:B------:R-:W-:Y:S01]  /*3e10*/  @!P0 FMUL.FTZ R56, R31, R27 ;  /* 0x0000001b1f388220 */ /* 0x000fe20000410000 */
[----:B------:R-:W-:Y:S01]  /*3e20*/  @!P0 HADD2.F32 R38, -RZ, R41.H0_H0 ;  /* 0x20000029ff268230 */ /* 0x000fe20000004100 */
[----:B------:R-:W-:Y:S01]  /*3e30*/  @!P0 FFMA.FTZ R46, R30, R37, -R46 ;  /* 0x000000251e2e8223 */ /* 0x000fe2000001082e */
[--C-:B------:R-:W-:Y:S01]  /*3e40*/  @!P0 HADD2.F32 R24, -RZ, R18.reuse.H0_H0 ;  /* 0x20000012ff188230 */ /* 0x100fe20000004100 */
[----:B------:R-:W-:Y:S01]  /*3e50*/  @!P0 FMUL.FTZ R125, R32, R25 ;  /* 0x00000019207d8220 */ /* 0x000fe20000410000 */
[----:B------:R-:W-:Y:S02]  /*3e60*/  @!P0 HADD2.F32 R18, -RZ, R18.H1_H1 ;  /* 0x30000012ff128230 */ /* 0x000fe40000004100 */
[----:B------:R-:W-:Y:S01]  /*3e70*/  @!P0 F2FP.PACK_AB R46, R59, R46 ;  /* 0x0000002e3b2e823e */ /* 0x000fe200000000ff */
[----:B------:R-:W-:Y:S01]  /*3e80*/  @!P0 FMUL.FTZ R0, R24, R27 ;  /* 0x0000001b18008220 */ /* 0x000fe20000410000 */
[----:B------:R-:W-:Y:S01]  /*3e90*/  @!P0 HADD2.F32 R27, -RZ, R26.H0_H0 ;  /* 0x2000001aff1b8230 */ /* 0x000fe20000004100 */
[----:B------:R-:W-:Y:S01]  /*3ea0*/  @!P0 FMUL.FTZ R2, R18, R25 ;  /* 0x0000001912028220 */ /* 0x000fe20000410000 */
[----:B------:R-:W-:Y:S01]  /*3eb0*/  @!P0 MOV R25, R22 ;  /* 0x0000001600198202 */ /* 0x000fe20000000f00 */
[----:B------:R-:W-:Y:S01]  /*3ec0*/  @!P0 FFMA.FTZ R56, R24, R33, -R56 ;  /* 0x0000002118388223 */ /* 0x000fe20000010838 */
[----:B------:R-:W-:Y:S01]  /*3ed0*/  @!P0 HADD2.F32 R24, -RZ, R13.H1_H1 ;  /* 0x3000000dff188230 */ /* 0x000fe20000004100 */
[----:B------:R-:W-:Y:S01]  /*3ee0*/  @!P0 FFMA.FTZ R125, R18, R35, -R125 ;  /* 0x00000023127d8223 */ /* 0x000fe2000001087d */
[----:B------:R-:W-:Y:S01]  /*3ef0*/  @!P0 HADD2.F32 R41, -RZ, R41.H1_H1 ;  /* 0x30000029ff298230 */ /* 0x000fe20000004100 */
[----:B------:R-:W-:Y:S01]  /*3f00*/  @!P0 FFMA.FTZ R0, R31, R33, R0 ;  /* 0x000000211f008223 */ /* 0x000fe20000010000 */
[----:B------:R-:W-:Y:S01]  /*3f10*/  @!P0 HADD2.F32 R18, -RZ, R13.H0_H0 ;  /* 0x2000000dff128230 */ /* 0x000fe20000004100 */
[----:B------:R-:W-:Y:S01]  /*3f20*/  @!P0 FMUL.FTZ R127, R38, R24 ;  /* 0x00000018267f8220 */ /* 0x000fe20000410000 */
[----:B------:R-:W-:Y:S01]  /*3f30*/  @!P0 HADD2.F32 R13, -RZ, R19.H0_H0 ;  /* 0x20000013ff0d8230 */ /* 0x000fe20000004100 */
[----:B------:R-:W-:Y:S01]  /*3f40*/  @!P0 FMUL.FTZ R124, R41, R27 ;  /* 0x0000001b297c8220 */ /* 0x000fe20000410000 */
[--C-:B------:R-:W-:Y:S01]  /*3f50*/  @!P0 HADD2.F32 R42, -RZ, R45.reuse.H0_H0 ;  /* 0x2000002dff2a8230 */ /* 0x100fe20000004100 */
[----:B------:R-:W-:Y:S01]  /*3f60*/  @!P0 FFMA.FTZ R2, R32, R35, R2 ;  /* 0x0000002320028223 */ /* 0x000fe20000010002 */
[----:B------:R-:W-:Y:S01]  /*3f70*/  @!P0 HADD2.F32 R45, -RZ, R45.H1_H1 ;  /* 0x3000002dff2d8230 */ /* 0x000fe20000004100 */
[----:B------:R-:W-:Y:S01]  /*3f80*/  @!P0 FFMA.FTZ R3, R34, R37, R3 ;  /* 0x0000002522038223 */ /* 0x000fe20000010003 */
[--C-:B------:R-:W-:Y:S01]  /*3f90*/  @!P0 HADD2.F32 R19, -RZ, R28.reuse.H0_H0 ;  /* 0x2000001cff138230 */ /* 0x100fe20000004100 */
[----:B------:R-:W-:Y:S01]  /*3fa0*/  @!P0 FMUL.FTZ R74, R42, R18 ;  /* 0x000000122a4a8220 */ /* 0x000fe20000410000 */
[----:B------:R-:W-:Y:S01]  /*3fb0*/  @!P0 HADD2.F32 R26, -RZ, R28.H1_H1 ;  /* 0x3000001cff1a8230 */ /* 0x000fe20000004100 */
[----:B------:R-:W-:Y:S01]  /*3fc0*/  @!P0 FMUL.FTZ R58, R45, R13 ;  /* 0x0000000d2d3a8220 */ /* 0x000fe20000410000 */
[--C-:B------:R-:W-:Y:S01]  /*3fd0*/  @!P0 HADD2.F32 R29, -RZ, R25.reuse.H0_H0 ;  /* 0x20000019ff1d8230 */ /* 0x100fe20000004100 */
[----:B------:R-:W-:Y:S01]  /*3fe0*/  @!P0 FFMA.FTZ R74, R19, R44, -R74 ;  /* 0x0000002c134a8223 */ /* 0x000fe2000001084a */
[----:B------:R-:W-:Y:S01]  /*3ff0*/  @!P0 HADD2.F32 R28, -RZ, R25.H1_H1 ;  /* 0x30000019ff1c8230 */ /* 0x000fe20000004100 */
[----:B------:R-:W-:Y:S01]  /*4000*/  @!P0 FFMA.FTZ R58, R26, R47, -R58 ;  /* 0x0000002f1a3a8223 */ /* 0x000fe2000001083a */
[----:B------:R-:W-:Y:S01]  /*4010*/  @!P0 F2FP.PACK_AB R125, R125, R56 ;  /* 0x000000387d7d823e */ /* 0x000fe200000000ff */
[C---:B------:R-:W-:Y:S01]  /*4020*/  @!P0 FFMA.FTZ R127, R29.reuse, R40, -R127 ;  /* 0x000000281d7f8223 */ /* 0x040fe2000001087f */
[----:B------:R-:W-:Y:S01]  /*4030*/  @!P0 MOV R21, R46 ;  /* 0x0000002e00158202 */ /* 0x000fe20000000f00 */
[----:B------:R-:W-:Y:S01]  /*4040*/  @!P0 FFMA.FTZ R124, R28, R43, -R124 ;  /* 0x0000002b1c7c8223 */ /* 0x000fe2000001087c */
[----:B------:R-:W-:Y:S01]  /*4050*/  @!P0 F2FP.PACK_AB R58, R58, R74 ;  /* 0x0000004a3a3a823e */ /* 0x000fe200000000ff */
[----:B------:R-:W-:Y:S01]  /*4060*/  @!P0 FMUL.FTZ R5, R29, R24 ;  /* 0x000000181d058220 */ /* 0x000fe20000410000 */
[----:B------:R-:W-:Y:S01]  /*4070*/  @!P0 MOV R20, R125 ;  /* 0x0000007d00148202 */ /* 0x000fe20000000f00 */
[----:B------:R-:W-:Y:S01]  /*4080*/  @!P0 FMUL.FTZ R6, R28, R27 ;  /* 0x0000001b1c068220 */ /* 0x000fe20000410000 */
[----:B------:R-:W-:Y:S01]  /*4090*/  @!P0 F2FP.PACK_AB R127, R124, R127 ;  /* 0x0000007f7c7f823e */ /* 0x000fe200000000ff */
[----:B------:R-:W-:Y:S01]  /*40a0*/  @!P0 FFMA.FTZ R4, R39, R36, R4 ;  /* 0x0000002427048223 */ /* 0x000fe20000010004 */
[----:B------:R-:W-:Y:S01]  /*40b0*/  @!P0 MOV R23, R58 ;  /* 0x0000003a00178202 */ /* 0x000fe20000000f00 */
[----:B------:R-:W-:Y:S01]  /*40c0*/  @!P0 FMUL.FTZ R7, R19, R18 ;  /* 0x0000001213078220 */ /* 0x000fe20000410000 */
[----:B------:R-:W-:Y:S01]  /*40d0*/  @!P0 F2FP.PACK_AB R46, R2, R0 ;  /* 0x00000000022e823e */ /* 0x000fe200000000ff */
[----:B------:R-:W-:Y:S01]  /*40e0*/  @!P0 IMAD.MOV.U32 R22, RZ, RZ, R127 ;  /* 0x000000ffff168224 */ /* 0x000fe200078e007f */
[----:B------:R-:W-:Y:S01]  /*40f0*/  @!P0 F2FP.PACK_AB R59, R4, R3 ;  /* 0x00000003043b823e */ /* 0x000fe200000000ff */
[----:B------:R-:W-:Y:S01]  /*4100*/  @!P0 FFMA.FTZ R5, R38, R40, R5 ;  /* 0x0000002826058223 */ /* 0x000fe20000010005 */
[----:B------:R-:W-:Y:S01]  /*4110*/  @!P0 MOV R48, R46 ;  /* 0x0000002e00308202 */ /* 0x000fe20000000f00 */
[----:B------:R-:W-:Y:S01]  /*4120*/  @!P0 FMUL.FTZ R8, R26, R13 ;  /* 0x0000000d1a088220 */ /* 0x000fe20000410000 */
[----:B------:R1:W-:Y:S01]  /*4130*/  ST.E.128 [R128.64], R20 ;  /* 0x0000001480007985 */ /* 0x0003e2000c101d16 */
[----:B------:R-:W-:Y:S02]  /*4140*/  @!P0 FFMA.FTZ R6, R41, R43, R6 ;  /* 0x0000002b29068223 */ /* 0x000fe40000010006 */
[----:B------:R-:W-:Y:S02]  /*4150*/  @!P0 FFMA.FTZ R7, R42, R44, R7 ;  /* 0x0000002c2a078223 */ /* 0x000fe40000010007 */
[----:B------:R-:W-:Y:S01]  /*4160*/  @!P0 FFMA.FTZ R8, R45, R47, R8 ;  /* 0x0000002f2d088223 */ /* 0x000fe20000010008 */
[----:B------:R-:W-:Y:S01]  /*4170*/  @!P0 F2FP.PACK_AB R56, R6, R5 ;  /* 0x000000050638823e */ /* 0x000fe200000000ff */
[----:B------:R-:W-:Y:S03]  /*4180*/  @!P0 IMAD.MOV.U32 R49, RZ, RZ, R59 ;  /* 0x000000ffff318224 */ /* 0x000fe600078e003b */
[----:B------:R-:W-:Y:S02]  /*4190*/  @!P0 F2FP.PACK_AB R125, R8, R7 ;  /* 0x00000007087d823e */ /* 0x000fe400000000ff */
[----:B------:R-:W-:Y:S02]  /*41a0*/  @!P0 MOV R50, R56 ;  /* 0x0000003800328202 */ /* 0x000fe40000000f00 */
[----:B------:R-:W-:Y:S01]  /*41b0*/  @!P0 MOV R51, R125 ;  /* 0x0000007d00338202 */ /* 0x000fe20000000f00 */
[----:B------:R-:W-:-:S05]  /*41c0*/  @P1 BRA `(.L_x_67) ;  /* 0x000001f000001947 */ /* 0x000fca0003800000 */
[C---:B------:R-:W-:Y:S04]  /*41d0*/  LEA R2, P0, R57.reuse, R122, 0x1 ;  /* 0x0000007a39027211 */ /* 0x040fe800078008ff */
[----:B------:R-:W-:Y:S05]  /*41e0*/  LEA.HI.X.SX32 R3, R57, R123, 0x1, P0 ;  /* 0x0000007b39037211 */ /* 0x000fea00000f0eff */
[----:B------:R3:W-:Y:S01]  /*41f0*/  ST.E.128 [R2.64], R48 ;  /* 0x0000003002007985 */ /* 0x0007e2000c101d16 */
[----:B------:R-:W-:-:S05]  /*4200*/  BRA `(.L_x_67) ;  /* 0x000001b000007947 */ /* 0x000fca0003800000 */
.L_x_63:
[----:B------:R1:W3:Y:S01]  /*4210*/  SHFL.IDX PT, R3, R4, RZ, 0x181f ;  /* 0x00181fff04037589 */ /* 0x0002e200000e0000 */
[----:B------:R-:W-:Y:S03]  /*4220*/  IADD3 R64, -R68, UR17, RZ ;  /* 0x0000001144407c10 */ /* 0x000fe6000fffe1ff */
[----:B------:R1:W4:Y:S01]  /*4230*/  SHFL.IDX PT, R13, R0, RZ, 0x181f ;  /* 0x00181fff000d7589 */ /* 0x00032200000e0000 */
[----:B------:R-:W-:Y:S04]  /*4240*/  IMNMX R64, R64, 0x20, PT ;  /* 0x0000002040407817 */ /* 0x000fe80003800200 */
[----:B------:R-:W-:Y:S11]  /*4250*/  ISETP.GT.AND P0, PT, R64, R105, PT ;  /* 0x000000694000720c */ /* 0x000ff60003f04270 */
[----:B------:R-:W-:Y:S02]  /*4260*/  @!UPT UIADD3 URZ, URZ, URZ, URZ ;  /* 0x0000003f3f3ff290 */ /* 0x000fe4000fffe03f */
[----:B------:R-:W-:-:S05]  /*4270*/  @!P0 BRA `(.L_x_67) ;  /* 0x0000014000008947 */ /* 0x000fca0003800000 */
[C---:B------:R-:W-:Y:S02]  /*4280*/  ISETP.GE.AND P0, PT, R16.reuse, c[0x0][0x1d4], PT ;  /* 0x0000750010007a0c */ /* 0x040fe40003f06270 */
[----:B------:R-:W-:Y:S11]  /*4290*/  ISETP.GE.AND P2, PT, R11, c[0x0][0x1d4], PT ;  /* 0x000075000b007a0c */ /* 0x000ff60003f46270 */
[----:B-1----:R-:W1:Y:S01]  /*42a0*/  @!P0 LDS.128 R4, [R99+0xc080] ;  /* 0x00c0800063048984 */ /* 0x002e620000000c00 */
[C---:B----4-:R-:W-:Y:S04]  /*42b0*/  @!P0 LEA R30, P1, R16.reuse, R13, 0x1 ;  /* 0x0000000d101e8211 */ /* 0x050fe800078208ff */
[----:B---3--:R-:W-:Y:S02]  /*42c0*/  @!P0 LEA.HI.X R31, R16, R3, R17, 0x1, P1 ;  /* 0x00000003101f8211 */ /* 0x008fe400008f0c11 */
[----:B------:R-:W-:Y:S03]  /*42d0*/  ISETP.GE.AND P1, PT, R104, c[0x0][0x1d4], PT ;  /* 0x0000750068007a0c */ /* 0x000fe60003f26270 */
[----:B-1----:R-:W-:Y:S01]  /*42e0*/  @!P0 ST.E.128 [R30.64], R4 ;  /* 0x000000041e008985 */ /* 0x002fe2000c101d16 */
[C---:B------:R-:W-:Y:S03]  /*42f0*/  @!P2 LEA R28, P0, R92.reuse, R13, 0x1 ;  /* 0x0000000d5c1ca211 */ /* 0x040fe600078008ff */
[----:B------:R-:W1:Y:S01]  /*4300*/  @!P2 LDS.128 R24, [R99+0xd080] ;  /* 0x00d080006318a984 */ /* 0x000e620000000c00 */
[----:B------:R-:W-:Y:S02]  /*4310*/  @!P2 LEA.HI.X R29, R92, R3, R83, 0x1, P0 ;  /* 0x000000035c1da211 */ /* 0x000fe400000f0c53 */
[----:B------:R-:W-:Y:S03]  /*4320*/  ISETP.GE.AND P0, PT, R102, c[0x0][0x1d4], PT ;  /* 0x0000750066007a0c */ /* 0x000fe60003f06270 */
[----:B-1----:R-:W-:Y:S01]  /*4330*/  @!P2 ST.E.128 [R28.64], R24 ;  /* 0x000000181c00a985 */ /* 0x002fe2000c101d16 */
[C---:B------:R-:W-:Y:S03]  /*4340*/  @!P1 LEA R18, P2, R91.reuse, R13, 0x1 ;  /* 0x0000000d5b129211 */ /* 0x040fe600078408ff */
[----:B------:R-:W1:Y:S01]  /*4350*/  @!P1 LDS.128 R20, [R99+0xe080] ;  /* 0x00e0800063149984 */ /* 0x000e620000000c00 */
[----:B------:R-:W-:Y:S05]  /*4360*/  @!P1 LEA.HI.X R19, R91, R3, R82, 0x1, P2 ;  /* 0x000000035b139211 */ /* 0x000fea00010f0c52 */
[----:B-1----:R-:W-:Y:S01]  /*4370*/  @!P1 ST.E.128 [R18.64], R20 ;  /* 0x0000001412009985 */ /* 0x002fe2000c101d16 */
[C---:B------:R-:W-:Y:S03]  /*4380*/  @!P0 LEA R2, P1, R90.reuse, R13, 0x1 ;  /* 0x0000000d5a028211 */ /* 0x040fe600078208ff */
[----:B------:R-:W1:Y:S01]  /*4390*/  @!P0 LDS.128 R4, [R99+0xf080] ;  /* 0x00f0800063048984 */ /* 0x000e620000000c00 */
[----:B------:R-:W-:Y:S05]  /*43a0*/  @!P0 LEA.HI.X R3, R90, R3, R81, 0x1, P1 ;  /* 0x000000035a038211 */ /* 0x000fea00008f0c51 */
[----:B-1----:R1:W-:Y:S04]  /*43b0*/  @!P0 ST.E.128 [R2.64], R4 ;  /* 0x0000000402008985 */ /* 0x0023e8000c101d16 */
.L_x_67:
[----:B------:R-:W-:Y:S05]  /*43c0*/  BSYNC B1 ;  /* 0x0000000000017941 */ /* 0x000fea0003800000 */
.L_x_62:
[----:B------:R-:W-:Y:S01]  /*43d0*/  IMAD.IADD R68, R77, 0x1, -R68 ;  /* 0x000000014d447824 */ /* 0x000fe200078e0a44 */
[----:B------:R-:W-:Y:S04]  /*43e0*/  BSSY B0, `(.L_x_78) ;  /* 0x000003c000007945 */ /* 0x000fe80003800000 */
[----:B------:R-:W-:Y:S11]  /*43f0*/  ISETP.GE.AND P0, PT, R68, 0x1, PT ;  /* 0x000000014400780c */ /* 0x000ff60003f06270 */
[----:B------:R-:W-:Y:S02]  /*4400*/  @!UPT UIADD3 URZ, URZ, URZ, URZ ;  /* 0x0000003f3f3ff290 */ /* 0x000fe4000fffe03f */
[----:B-1-3--:R-:W-:Y:S01]  /*4410*/  @P0 IMAD.WIDE R4, R98, 0x20, R118 ;  /* 0x0000002062040825 */ /* 0x00afe200078e0276 */
[----:B------:R-:W-:Y:S03]  /*4420*/  @P0 ISETP.NE.U32.AND P2, PT, R97, RZ, PT ;  /* 0x000000ff6100020c */ /* 0x000fe60003f45070 */
[----:B------:R-:W-:Y:S02]  /*4430*/  @P0 IMAD R0, R5, c[0x0][0x258], RZ ;  /* 0x0000960005000a24 */ /* 0x000fe400078e02ff */
[----:B------:R-:W-:Y:S02]  /*4440*/  @P0 IMAD.MOV.U32 R74, RZ, RZ, R114 ;  /* 0x000000ffff4a0224 */ /* 0x000fe400078e0072 */
[C---:B------:R-:W-:Y:S02]  /*4450*/  @P0 IMAD R0, R4.reuse, c[0x0][0x25c], R0 ;  /* 0x0000970004000a24 */ /* 0x040fe400078e0200 */
[----:B------:R-:W-:Y:S05]  /*4460*/  @P0 IMAD.WIDE.U32 R2, R4, c[0x0][0x258], R74 ;  /* 0x0000960004020a25 */ /* 0x000fea00078e004a */
[C---:B------:R-:W-:Y:S02]  /*4470*/  @P0 LEA R4, P1, R2.reuse, c[0x0][0x250], 0x1 ;  /* 0x0000940002040a11 */ /* 0x040fe400078208ff */
[----:B------:R-:W-:Y:S04]  /*4480*/  @P0 IADD3 R0, R3, R0, RZ ;  /* 0x0000000003000210 */ /* 0x000fe80007ffe0ff */
[----:B------:R-:W-:Y:S01]  /*4490*/  @P0 LEA.HI.X R5, R2, c[0x0][0x254], R0, 0x1, P1 ;  /* 0x0000950002050a11 */ /* 0x000fe200008f0c00 */
[----:B------:R-:W-:Y:S01]  /*44a0*/  IMAD R0, R66, c[0x0][0x208], RZ ;  /* 0x0000820042007a24 */ /* 0x000fe200078e02ff */
[----:B------:R-:W-:Y:S01]  /*44b0*/  @P0 ISETP.NE.U32.AND P1, PT, R96, RZ, PT ;  /* 0x000000ff6000020c */ /* 0x000fe20003f25070 */
[----:B------:R-:W-:Y:S02]  /*44c0*/  IMAD.WIDE.U32 R2, R67, c[0x0][0x208], RZ ;  /* 0x0000820043027a25 */ /* 0x000fe400078e00ff */
[----:B------:R-:W-:Y:S01]  /*44d0*/  @!PT LDS RZ, [RZ] ;  /* 0x00000000fffff984 */ /* 0x000fe20000000800 */
[----:B------:R-:W-:Y:S01]  /*44e0*/  @!PT LDS RZ, [RZ] ;  /* 0x00000000fffff984 */ /* 0x000fe20000000800 */
[----:B------:R-:W-:Y:S01]  /*44f0*/  @!PT LDS RZ, [RZ] ;  /* 0x00000000fffff984 */ /* 0x000fe20000000800 */
[----:B------:R1:W-:Y:S01]  /*4500*/  @P0 LDGSTS.E.BYPASS.LTC128B.128 [R99+0x8080], [R4.64], P2 ;  /* 0x0808000004630fae */ /* 0x0003e20009101d56 */
[----:B------:R-:W-:Y:S01]  /*4510*/  @P0 ISETP.NE.U32.AND P2, PT, R95, RZ, PT ;  /* 0x000000ff5f00020c */ /* 0x000fe20003f45070 */
[----:B------:R-:W-:Y:S04]  /*4520*/  IMAD R0, R67, c[0x0][0x20c], R0 ;  /* 0x0000830043007a24 */ /* 0x000fe800078e0200 */
[----:B------:R-:W-:Y:S02]  /*4530*/  IMAD.IADD R3, R3, 0x1, R0 ;  /* 0x0000000103037824 */ /* 0x000fe400078e0200 */
[----:B------:R-:W-:Y:S02]  /*4540*/  IMAD R0, R65, c[0x0][0x218], RZ ;  /* 0x0000860041007a24 */ /* 0x000fe400078e02ff */
[----:B------:R1:W-:Y:S01]  /*4550*/  @P0 LDGSTS.E.BYPASS.LTC128B.128 [R99+0x9080], [R4.64+0x80], P1 ;  /* 0x0908008004630fae */ /* 0x0003e20008901d56 */
[----:B------:R-:W-:Y:S01]  /*4560*/  @P0 ISETP.NE.U32.AND P1, PT, R94, RZ, PT ;  /* 0x000000ff5e00020c */ /* 0x000fe20003f25070 */
[C---:B------:R-:W-:Y:S02]  /*4570*/  IMAD.WIDE.U32 R6, R87.reuse, c[0x0][0x218], R2 ;  /* 0x0000860057067a25 */ /* 0x040fe400078e0002 */
[----:B------:R1:W-:Y:S02]  /*4580*/  @P0 LDGSTS.E.BYPASS.LTC128B.128 [R99+0xa080], [R4.64+0x100], P2 ;  /* 0x0a08010004630fae */ /* 0x0003e40009101d56 */
[----:B------:R-:W-:Y:S08]  /*4590*/  IMAD R0, R87, c[0x0][0x21c], R0 ;  /* 0x0000870057007a24 */ /* 0x000ff000078e0200 */
[----:B------:R1:W-:Y:S01]  /*45a0*/  @P0 LDGSTS.E.BYPASS.LTC128B.128 [R99+0xb080], [R4.64+0x180], P1 ;  /* 0x0b08018004630fae */ /* 0x0003e20008901d56 */
[----:B------:R-:W-:Y:S03]  /*45b0*/  IADD3 R3, P0, R6, UR32, RZ ;  /* 0x0000002006037c10 */ /* 0x000fe6000ff1e0ff */
[----:B------:R-:W0:Y:S01]  /*45c0*/  LDGDEPBAR ;  /* 0x00000000000079af */ /* 0x000e220000000000 */
[----:B------:R-:W-:Y:S02]  /*45d0*/  IADD3.X R0, R7, UR25, R0, P0, !PT ;  /* 0x0000001907007c10 */ /* 0x000fe400087fe400 */
[C---:B------:R-:W-:Y:S04]  /*45e0*/  LEA R2, P0, R3.reuse, c[0x0][0x1f8], 0x1 ;  /* 0x00007e0003027a11 */ /* 0x040fe800078008ff */
[----:B----4-:R-:W-:Y:S02]  /*45f0*/  LEA.HI.X R13, R3, c[0x0][0x1fc], R0, 0x1, P0 ;  /* 0x00007f00030d7a11 */ /* 0x010fe400000f0c00 */
[----:B------:R1:W3:Y:S01]  /*4600*/  SHFL.IDX PT, R3, R2, RZ, 0x181f ;  /* 0x00181fff02037589 */ /* 0x0002e200000e0000 */
[----:B------:R-:W-:Y:S03]  /*4610*/  ISETP.GT.AND P0, PT, R64, R105, PT ;  /* 0x000000694000720c */ /* 0x000fe60003f04270 */
[----:B------:R-:W4:Y:S01]  /*4620*/  SHFL.IDX PT, R13, R13, RZ, 0x181f ;  /* 0x00181fff0d0d7589 */ /* 0x000f2200000e0000 */
[----:B------:R-:W-:Y:S04]  /*4630*/  DEPBAR.LE SB0, 0x0 ;  /* 0x000080000000791a */ /* 0x000fe80000000000 */
[----:B------:R-:W-:Y:S06]  /*4640*/  BAR.SYNC.DEFER_BLOCKING 0x0 ;  /* 0x0000000000007b1d */ /* 0x000fec0000010000 */
[----:B------:R-:W-:-:S05]  /*4650*/  @!P0 BRA `(.L_x_79) ;  /* 0x0000014000008947 */ /* 0x000fca0003800000 */
[C---:B-1-3--:R-:W-:Y:S02]  /*4660*/  ISETP.GE.AND P0, PT, R16.reuse, c[0x0][0x1d4], PT ;  /* 0x0000750010007a0c */ /* 0x04afe40003f06270 */
[----:B------:R-:W-:Y:S11]  /*4670*/  ISETP.GE.AND P2, PT, R11, c[0x0][0x1d4], PT ;  /* 0x000075000b007a0c */ /* 0x000ff60003f46270 */
[----:B------:R-:W1:Y:S01]  /*4680*/  @!P0 LDS.128 R4, [R99+0x8080] ;  /* 0x0080800063048984 */ /* 0x000e620000000c00 */
[C---:B-----5:R-:W-:Y:S04]  /*4690*/  @!P0 LEA R30, P1, R16.reuse, R3, 0x1 ;  /* 0x00000003101e8211 */ /* 0x060fe800078208ff */
[----:B----4-:R-:W-:Y:S02]  /*46a0*/  @!P0 LEA.HI.X R31, R16, R13, R17, 0x1, P1 ;  /* 0x0000000d101f8211 */ /* 0x010fe400008f0c11 */
        /* <DEDUP_REMOVED lines=15> */
.L_x_79:
[----:B-1-3--:R-:W-:Y:S05]  /*47a0*/  BSYNC B0 ;  /* 0x0000000000007941 */ /* 0x00afea0003800000 */
.L_x_78:
[C---:B------:R-:W-:Y:S02]  /*47b0*/  ISETP.GT.AND P0, PT, R98.reuse, UR8, PT ;  /* 0x0000000862007c0c */ /* 0x040fe4000bf04270 */
[----:B------:R-:W-:Y:S11]  /*47c0*/  IADD3 R98, R98, -0x1, RZ ;  /* 0xffffffff62627810 */ /* 0x000ff60007ffe0ff */
[----:B------:R-:W-:Y:S01]  /*47d0*/  @P0 SHF.R.S32.HI R3, RZ, 0x1f, R98 ;  /* 0x0000001fff030819 */ /* 0x000fe20000011462 */
[----:B------:R-:W-:Y:S01]  /*47e0*/  @P0 IMAD.MOV.U32 R4, RZ, RZ, R116 ;  /* 0x000000ffff040224 */ /* 0x000fe200078e0074 */
[----:B------:R-:W-:Y:S01]  /*47f0*/  @P0 ISETP.NE.U32.AND P2, PT, R97, RZ, PT ;  /* 0x000000ff6100020c */ /* 0x000fe20003f45070 */
[----:B------:R-:W-:Y:S02]  /*4800*/  @P0 IMAD.MOV.U32 R5, RZ, RZ, R121 ;  /* 0x000000ffff050224 */ /* 0x000fe400078e0079 */
[C---:B------:R-:W-:Y:S02]  /*4810*/  @P0 IMAD R0, R98.reuse, UR21, RZ ;  /* 0x0000001562000c24 */ /* 0x040fe4000f8e02ff */
[----:B------:R-:W-:Y:S04]  /*4820*/  @P0 IMAD.WIDE.U32 R4, R98, UR24, R4 ;  /* 0x0000001862040c25 */ /* 0x000fe8000f8e0004 */
[----:B------:R-:W-:Y:S01]  /*4830*/  @P0 IMAD R0, R3, UR24, R0 ;  /* 0x0000001803000c24 */ /* 0x000fe2000f8e0200 */
[C---:B------:R-:W-:Y:S03]  /*4840*/  @P0 LEA R6, P1, R4.reuse, c[0x0][0x220], 0x1 ;  /* 0x0000880004060a11 */ /* 0x040fe600078208ff */
[----:B------:R-:W-:Y:S05]  /*4850*/  @P0 IMAD.IADD R0, R5, 0x1, R0 ;  /* 0x0000000105000824 */ /* 0x000fea00078e0200 */
[----:B------:R-:W-:Y:S02]  /*4860*/  @P0 LEA.HI.X R7, R4, c[0x0][0x224], R0, 0x1, P1 ;  /* 0x0000890004070a11 */ /* 0x000fe400008f0c00 */
[----:B------:R-:W-:Y:S03]  /*4870*/  @P0 ISETP.NE.U32.AND P1, PT, R96, RZ, PT ;  /* 0x000000ff6000020c */ /* 0x000fe60003f25070 */
[----:B------:R-:W-:Y:S01]  /*4880*/  @!PT LDS RZ, [RZ] ;  /* 0x00000000fffff984 */ /* 0x000fe20000000800 */
[----:B------:R-:W-:Y:S01]  /*4890*/  @!PT LDS RZ, [RZ] ;  /* 0x00000000fffff984 */ /* 0x000fe20000000800 */
[----:B------:R-:W-:Y:S01]  /*48a0*/  @!PT LDS RZ, [RZ] ;  /* 0x00000000fffff984 */ /* 0x000fe20000000800 */
[----:B------:R1:W-:Y:S01]  /*48b0*/  @P0 LDGSTS.E.BYPASS.LTC128B.128 [R99+0xc080], [R6.64], P2 ;  /* 0x0c08000006630fae */ /* 0x0003e20009101d56 */
[----:B------:R-:W-:Y:S09]  /*48c0*/  @P0 ISETP.NE.U32.AND P2, PT, R95, RZ, PT ;  /* 0x000000ff5f00020c */ /* 0x000ff20003f45070 */
[----:B------:R1:W-:Y:S01]  /*48d0*/  @P0 LDGSTS.E.BYPASS.LTC128B.128 [R99+0xd080], [R6.64+0x80], P1 ;  /* 0x0d08008006630fae */ /* 0x0003e20008901d56 */
[----:B------:R-:W-:Y:S03]  /*48e0*/  @P0 ISETP.NE.U32.AND P1, PT, R94, RZ, PT ;  /* 0x000000ff5e00020c */ /* 0x000fe60003f25070 */
[----:B------:R1:W-:Y:S10]  /*48f0*/  @P0 LDGSTS.E.BYPASS.LTC128B.128 [R99+0xe080], [R6.64+0x100], P2 ;  /* 0x0e08010006630fae */ /* 0x0003f40009101d56 */
[----:B------:R1:W-:Y:S04]  /*4900*/  @P0 LDGSTS.E.BYPASS.LTC128B.128 [R99+0xf080], [R6.64+0x180], P1 ;  /* 0x0f08018006630fae */ /* 0x0003e80008901d56 */
[----:B------:R-:W0:Y:S01]  /*4910*/  LDGDEPBAR ;  /* 0x00000000000079af */ /* 0x000e220000000000 */
[----:B------:R-:W-:-:S05]  /*4920*/  @P0 BRA `(.L_x_80) ;  /* 0xffffd0d000000947 */ /* 0x000fca000383ffff */
[----:B------:R-:W-:Y:S06]  /*4930*/  BAR.SYNC.DEFER_BLOCKING 0x0 ;  /* 0x0000000000007b1d */ /* 0x000fec0000010000 */
.L_x_59:
[----:B-1----:R-:W-:Y:S01]  /*4940*/  UISETP.GE.AND UP0, UPT, UR11, 0x1, UPT ;  /* 0x000000010b00788c */ /* 0x002fe2000bf06270 */
[----:B------:R-:W-:Y:S01]  /*4950*/  PLOP3.LUT P2, PT, PT, PT, PT, 0x80, 0x0 ;  /* 0x000000000000781c */ /* 0x000fe20003f4f070 */
[----:B------:R-:W-:Y:S01]  /*4960*/  CS2R R130, SRZ ;  /* 0x0000000000827805 */ /* 0x000fe2000001ff00 */
[----:B------:R-:W-:Y:S01]  /*4970*/  CS2R R128, SRZ ;  /* 0x0000000000807805 */ /* 0x000fe2000001ff00 */
[----:B------:R-:W-:Y:S01]  /*4980*/  CS2R R126, SRZ ;  /* 0x00000000007e7805 */ /* 0x000fe2000001ff00 */
[----:B------:R-:W-:Y:S01]  /*4990*/  CS2R R124, SRZ ;  /* 0x00000000007c7805 */ /* 0x000fe2000001ff00 */
[----:B------:R-:W-:Y:S01]  /*49a0*/  PLOP3.LUT P0, PT, PT, PT, UP0, 0x80, 0x0 ;  /* 0x000000000000781c */ /* 0x000fe20003f0f008 */
        /* <DEDUP_REMOVED lines=25> */
[----:B-----5:R-:W-:Y:S01]  /*4b40*/  CS2R R72, SRZ ;  /* 0x0000000000487805 */ /* 0x020fe2000001ff00 */
[----:B------:R-:W-:Y:S01]  /*4b50*/  CS2R R70, SRZ ;  /* 0x0000000000467805 */ /* 0x000fe2000001ff00 */
[----:B------:R-:W-:Y:S01]  /*4b60*/  CS2R R68, SRZ ;  /* 0x0000000000447805 */ /* 0x000fe2000001ff00 */
[----:B------:R-:W-:Y:S01]  /*4b70*/  CS2R R66, SRZ ;  /* 0x0000000000427805 */ /* 0x000fe2000001ff00 */
[----:B------:R-:W-:Y:S01]  /*4b80*/  CS2R R64, SRZ ;  /* 0x0000000000407805 */ /* 0x000fe2000001ff00 */
[----:B------:R-:W-:Y:S01]  /*4b90*/  CS2R R6, SRZ ;  /* 0x0000000000067805 */ /* 0x000fe2000001ff00 */
[----:B------:R-:W-:Y:S01]  /*4ba0*/  IMAD.MOV.U32 R4, RZ, RZ, RZ ;  /* 0x000000ffff047224 */ /* 0x000fe200078e00ff */
        /* <DEDUP_REMOVED lines=30> */
[----:B------:R-:W-:Y:S05]  /*4d90*/  @!P0 BRA `(.L_x_81) ;  /* 0x0000c89000008947 */ /* 0x000fea0003800000 */
[----:B------:R-:W-:Y:S02]  /*4da0*/  ULDC.64 UR4, c[0x0][0x340] ;  /* 0x0000d00000047ab9 */ /* 0x000fe40000000a00 */
[----:B------:R-:W-:-:S02]  /*4db0*/  UISETP.NE.U32.AND UP1, UPT, URZ, UR4, UPT ;  /* 0x000000043f00728c */ /* 0x000fc4000bf25070 */
[----:B------:R-:W-:Y:S02]  /*4dc0*/  ULDC.64 UR6, c[0x0][0x340] ;  /* 0x0000d00000067ab9 */ /* 0x000fe40000000a00 */
[----:B------:R-:W-:-:S06]  /*4dd0*/  UISETP.NE.AND.EX UP1, UPT, URZ, UR5, UPT, UP1 ;  /* 0x000000053f00728c */ /* 0x000fcc000bf25310 */
[----:B------:R-:W-:-:S05]  /*4de0*/  PLOP3.LUT P1, PT, PT, PT, UP1, 0x80, 0x0 ;  /* 0x000000000000781c */ /* 0x000fca0003f2f018 */
[----:B------:R-:W-:Y:S02]  /*4df0*/  @UP1 UMOV UR4, 0x4 ;  /* 0x0000000400041882 */ /* 0x000fe40000000000 */
[----:B------:R-:W-:-:S06]  /*4e00*/  @UP1 UIMAD.WIDE UR4, UR20, UR4, UR6 ;  /* 0x00000004140412a5 */ /* 0x000fcc000f8e0206 */
[----:B------:R-:W-:Y:S02]  /*4e10*/  IMAD.U32 R2, RZ, RZ, UR4 ;  /* 0x00000004ff027e24 */ /* 0x000fe4000f8e00ff */
[----:B------:R-:W-:Y:S01]  /*4e20*/  IMAD.U32 R3, RZ, RZ, UR5 ;  /* 0x00000005ff037e24 */ /* 0x000fe2000f8e00ff */
[----:B------:R-:W1:Y:S01]  /*4e30*/  S2R R9, SR_CTAID.X ;  /* 0x0000000000097919 */ /* 0x000e620000002500 */
[----:B------:R-:W-:Y:S02]  /*4e40*/  USHF.R.S32.HI UR6, URZ, 0x1f, UR16 ;  /* 0x0000001f3f067899 */ /* 0x000fe40008011410 */
[----:B------:R-:W-:Y:S01]  /*4e50*/  ULDC.64 UR4, c[0x0][0x178] ;  /* 0x00005e0000047ab9 */ /* 0x000fe20000000a00 */
[----:B------:R3:W5:Y:S01]  /*4e60*/  @P1 LDG.E R0, [R2.64] ;  /* 0x0000001602001981 */ /* 0x000762000c1e1900 */
[----:B------:R-:W-:Y:S01]  /*4e70*/  UIMAD UR6, UR6, UR4, URZ ;  /* 0x00000004060672a4 */ /* 0x000fe2000f8e023f */
[----:B------:R-:W-:Y:S01]  /*4e80*/  IMAD.MOV.U32 R4, RZ, RZ, c[0x0][0x2c4] ;  /* 0x0000b100ff047624 */ /* 0x000fe200078e00ff */
[----:B------:R-:W-:Y:S01]  /*4e90*/  UIMAD.WIDE.U32 UR24, UR16, UR4, URZ ;  /* 0x00000004101872a5 */ /* 0x000fe2000f8e003f */
[----:B------:R-:W-:Y:S01]  /*4ea0*/  BSSY B0, `(.L_x_82) ;  /* 0x000006a000007945 */ /* 0x000fe20003800000 */
[----:B------:R-:W-:-:S02]  /*4eb0*/  UIMAD UR16, UR16, UR5, UR6 ;  /* 0x00000005101072a4 */ /* 0x000fc4000f8e0206 */
[----:B------:R-:W-:Y:S01]  /*4ec0*/  ISETP.NE.AND P0, PT, R4, 0x1, PT ;  /* 0x000000010400780c */ /* 0x000fe20003f05270 */
[----:B------:R-:W-:Y:S02]  /*4ed0*/  ULDC.64 UR6, c[0x0][0x348] ;  /* 0x0000d20000067ab9 */ /* 0x000fe40000000a00 */
[----:B------:R-:W-:Y:S02]  /*4ee0*/  UISETP.NE.U32.AND UP0, UPT, URZ, UR6, UPT ;  /* 0x000000063f00728c */ /* 0x000fe4000bf05070 */
[----:B------:R-:W-:Y:S02]  /*4ef0*/  ULDC.64 UR4, c[0x0][0x1b8] ;  /* 0x00006e0000047ab9 */ /* 0x000fe40000000a00 */
[----:B------:R-:W-:Y:S02]  /*4f00*/  UISETP.NE.AND.EX UP0, UPT, URZ, UR7, UPT, UP0 ;  /* 0x000000073f00728c */ /* 0x000fe4000bf05300 */
[----:B------:R-:W-:Y:S02]  /*4f10*/  UIADD3 UR17, UR25, UR16, URZ ;  /* 0x0000001019117290 */ /* 0x000fe4000fffe03f */
[----:B------:R-:W-:-:S02]  /*4f20*/  UIMAD UR6, UR12, UR4, URZ ;  /* 0x000000040c0672a4 */ /* 0x000fc4000f8e023f */
[----:B------:R-:W-:Y:S02]  /*4f30*/  USHF.R.S32.HI UR7, URZ, 0x1f, UR20 ;  /* 0x0000001f3f077899 */ /* 0x000fe40008011414 */
[----:B------:R-:W-:Y:S02]  /*4f40*/  UMOV UR16, UR24 ;  /* 0x0000001800107c82 */ /* 0x000fe40008000000 */
[----:B------:R-:W-:Y:S01]  /*4f50*/  UIMAD UR6, UR13, UR5, UR6 ;  /* 0x000000050d0672a4 */ /* 0x000fe2000f8e0206 */
[----:B---3--:R-:W-:Y:S01]  /*4f60*/  SHF.R.S32.HI R3, RZ, 0x1f, R62 ;  /* 0x0000001fff037819 */ /* 0x008fe2000001143e */
[----:B------:R-:W-:Y:S02]  /*4f70*/  UIMAD.WIDE.U32 UR16, UR13, UR4, UR16 ;  /* 0x000000040d1072a5 */ /* 0x000fe4000f8e0010 */
[----:B------:R-:W-:Y:S01]  /*4f80*/  USEL UR7, UR7, URZ, !UP0 ;  /* 0x0000003f07077287 */ /* 0x000fe2000c000000 */
[CC--:B------:R-:W-:Y:S01]  /*4f90*/  LEA.HI R19, R3.reuse, R62.reuse, RZ, 0x3 ;  /* 0x0000003e03137211 */ /* 0x0c0fe200078f18ff */
[----:B------:R-:W-:Y:S01]  /*4fa0*/  ULDC.64 UR4, c[0x0][0x1c0] ;  /* 0x0000700000047ab9 */ /* 0x000fe20000000a00 */
[-C--:B------:R-:W-:Y:S01]  /*4fb0*/  LEA.HI R22, R3, R62.reuse, RZ, 0x4 ;  /* 0x0000003e03167211 */ /* 0x080fe200078f20ff */
[----:B------:R-:W-:Y:S01]  /*4fc0*/  USEL UR8, UR20, URZ, !UP0 ;  /* 0x0000003f14087287 */ /* 0x000fe2000c000000 */
[----:B------:R-:W-:Y:S01]  /*4fd0*/  LOP3.LUT R5, R19, 0xfffffff8, RZ, 0xc0, !PT ;  /* 0xfffffff813057812 */ /* 0x000fe200078ec0ff */
[----:B------:R-:W-:Y:S01]  /*4fe0*/  UIMAD UR7, UR7, UR4, URZ ;  /* 0x00000004070772a4 */ /* 0x000fe2000f8e023f */
[----:B------:R-:W-:Y:S01]  /*4ff0*/  SHF.R.S32.HI R19, RZ, 0x3, R19 ;  /* 0x00000003ff137819 */ /* 0x000fe20000011413 */
[----:B------:R-:W-:Y:S01]  /*5000*/  UIADD3 UR17, UR17, UR6, URZ ;  /* 0x0000000611117290 */ /* 0x000fe2000fffe03f */
[----:B------:R-:W-:Y:S01]  /*5010*/  LEA.HI R40, R3, R62, RZ, 0x6 ;  /* 0x0000003e03287211 */ /* 0x000fe200078f30ff */
[----:B------:R-:W-:Y:S01]  /*5020*/  IMAD.IADD R2, R62, 0x1, -R5 ;  /* 0x000000013e027824 */ /* 0x000fe200078e0a05 */
[----:B------:R-:W-:Y:S01]  /*5030*/  UIMAD UR5, UR8, UR5, UR7 ;  /* 0x00000005080572a4 */ /* 0x000fe2000f8e0207 */
[----:B------:R-:W-:Y:S01]  /*5040*/  IMAD.SHL.U32 R43, R19, 0x40, RZ ;  /* 0x00000040132b7824 */ /* 0x000fe200078e00ff */
[----:B------:R-:W-:Y:S01]  /*5050*/  UIMAD.WIDE.U32 UR16, UR8, UR4, UR16 ;  /* 0x00000004081072a5 */ /* 0x000fe2000f8e0010 */
[----:B------:R-:W-:-:S02]  /*5060*/  IMAD R216, R2, 0x20, R19 ;  /* 0x0000002002d87824 */ /* 0x000fc400078e0213 */
[----:B------:R-:W-:Y:S01]  /*5070*/  ULDC UR4, c[0x0][0x2c4] ;  /* 0x0000b10000047ab9 */ /* 0x000fe20000000800 */
[----:B------:R-:W-:Y:S01]  /*5080*/  IMAD.SHL.U32 R150, R2, 0x8, RZ ;  /* 0x0000000802967824 */ /* 0x000fe200078e00ff */
[----:B------:R-:W-:Y:S01]  /*5090*/  UIADD3 UR5, UR17, UR5, URZ ;  /* 0x0000000511057290 */ /* 0x000fe2000fffe03f */
[----:B-1----:R-:W-:Y:S01]  /*50a0*/  IMAD R7, R9, 0x80, R216 ;  /* 0x0000008009077824 */ /* 0x002fe200078e02d8 */
[----:B--2---:R-:W-:Y:S01]  /*50b0*/  UIMAD UR19, UR19, UR4, URZ ;  /* 0x00000004131372a4 */ /* 0x004fe2000f8e023f */
[----:B------:R-:W-:Y:S01]  /*50c0*/  IMAD.U32 R11, RZ, RZ, UR17 ;  /* 0x00000011ff0b7e24 */ /* 0x000fe2000f8e00ff */
[----:B------:R-:W-:Y:S01]  /*50d0*/  LOP3.LUT R43, R43, 0x1c0, RZ, 0xc0, !PT ;  /* 0x000001c02b2b7812 */ /* 0x000fe200078ec0ff */
[----:B------:R-:W-:Y:S01]  /*50e0*/  @P0 IMAD.HI.U32 R4, R7, c[0x0][0x2c8], RZ ;  /* 0x0000b20007040a27 */ /* 0x000fe200078e00ff */
[C---:B------:R-:W-:Y:S02]  /*50f0*/  IADD3 R17, R150.reuse, 0x40, RZ ;  /* 0x0000004096117810 */ /* 0x040fe40007ffe0ff */
[C---:B------:R-:W-:Y:S01]  /*5100*/  IADD3 R16, R150.reuse, 0x80, RZ ;  /* 0x0000008096107810 */ /* 0x040fe20007ffe0ff */
[----:B------:R-:W-:Y:S01]  /*5110*/  IMAD.MOV.U32 R12, RZ, RZ, R7 ;  /* 0x000000ffff0c7224 */ /* 0x000fe200078e0007 */
[----:B------:R-:W-:Y:S01]  /*5120*/  @P0 SHF.R.U32.HI R12, RZ, c[0x0][0x2cc], R4 ;  /* 0x0000b300ff0c0a19 */ /* 0x000fe20000011604 */
[----:B------:R-:W-:Y:S01]  /*5130*/  IMAD.U32 R10, RZ, RZ, UR16 ;  /* 0x00000010ff0a7e24 */ /* 0x000fe2000f8e00ff */
[----:B------:R-:W-:Y:S01]  /*5140*/  SHF.R.U32.HI R41, RZ, 0x3, R43 ;  /* 0x00000003ff297819 */ /* 0x000fe2000001162b */
[----:B------:R-:W-:Y:S01]  /*5150*/  IMAD.U32 R11, RZ, RZ, UR5 ;  /* 0x00000005ff0b7e24 */ /* 0x000fe2000f8e00ff */
[--C-:B------:R-:W-:Y:S01]  /*5160*/  SHF.R.S32.HI R5, RZ, 0x1f, R12.reuse ;  /* 0x0000001fff057819 */ /* 0x100fe2000001140c */
[----:B------:R-:W-:Y:S01]  /*5170*/  IMAD.MOV R6, RZ, RZ, -R12 ;  /* 0x000000ffff067224 */ /* 0x000fe200078e0a0c */
[----:B------:R-:W-:Y:S01]  /*5180*/  ISETP.GE.AND P3, PT, R150, c[0x0][0x198], PT ;  /* 0x0000660096007a0c */ /* 0x000fe20003f66270 */
[----:B------:R-:W-:Y:S01]  /*5190*/  IMAD R9, R9, 0x80, R19 ;  /* 0x0000008009097824 */ /* 0x000fe200078e0213 */
[----:B------:R-:W-:Y:S01]  /*51a0*/  ISETP.GE.AND P4, PT, R17, c[0x0][0x198], PT ;  /* 0x0000660011007a0c */ /* 0x000fe20003f86270 */
[----:B------:R-:W-:Y:S01]  /*51b0*/  IMAD R5, R5, c[0x0][0x1b0], RZ ;  /* 0x00006c0005057a24 */ /* 0x000fe200078e02ff */
[----:B------:R-:W-:Y:S01]  /*51c0*/  ISETP.GE.AND P6, PT, R16, c[0x0][0x198], PT ;  /* 0x0000660010007a0c */ /* 0x000fe20003fc6270 */
[----:B------:R-:W-:Y:S01]  /*51d0*/  IMAD R6, R6, c[0x0][0x2c4], R7 ;  /* 0x0000b10006067a24 */ /* 0x000fe200078e0207 */
[----:B------:R-:W-:Y:S01]  /*51e0*/  LOP3.LUT R7, R22, 0xfffffff0, RZ, 0xc0, !PT ;  /* 0xfffffff016077812 */ /* 0x000fe200078ec0ff */
[----:B------:R-:W-:-:S02]  /*51f0*/  IMAD R5, R12, c[0x0][0x1b4], R5 ;  /* 0x00006d000c057a24 */ /* 0x000fc400078e0205 */
[----:B----4-:R-:W-:Y:S01]  /*5200*/  IMAD.WIDE.U32 R12, R12, c[0x0][0x1b0], R10 ;  /* 0x00006c000c0c7a25 */ /* 0x010fe200078e000a */
[----:B------:R-:W-:-:S03]  /*5210*/  SHF.R.S32.HI R11, RZ, 0x1f, R6 ;  /* 0x0000001fff0b7819 */ /* 0x000fc60000011406 */
[----:B------:R-:W-:Y:S02]  /*5220*/  IMAD.IADD R13, R13, 0x1, R5 ;  /* 0x000000010d0d7824 */ /* 0x000fe400078e0205 */
[----:B------:R-:W-:Y:S02]  /*5230*/  IMAD R11, R11, c[0x0][0x1a8], RZ ;  /* 0x00006a000b0b7a24 */ /* 0x000fe400078e02ff */
[----:B------:R-:W-:Y:S02]  /*5240*/  IMAD.IADD R8, R62, 0x1, -R7 ;  /* 0x000000013e087824 */ /* 0x000fe400078e0a07 */
[C---:B------:R-:W-:Y:S02]  /*5250*/  IMAD R11, R6.reuse, c[0x0][0x1ac], R11 ;  /* 0x00006b00060b7a24 */ /* 0x040fe400078e020b */
[----:B------:R-:W-:Y:S01]  /*5260*/  IMAD.WIDE.U32 R6, R6, c[0x0][0x1a8], R12 ;  /* 0x00006a0006067a25 */ /* 0x000fe200078e000c */
[----:B------:R-:W-:-:S03]  /*5270*/  SHF.R.S32.HI R5, RZ, 0x1f, R8 ;  /* 0x0000001fff057819 */ /* 0x000fc60000011408 */
[----:B------:R-:W-:Y:S01]  /*5280*/  IMAD.IADD R10, R7, 0x1, R11 ;  /* 0x00000001070a7824 */ /* 0x000fe200078e020b */
[----:B------:R-:W-:Y:S01]  /*5290*/  LEA R15, P0, R6, c[0x0][0x160], 0x1 ;  /* 0x00005800060f7a11 */ /* 0x000fe200078008ff */
[----:B------:R-:W-:Y:S01]  /*52a0*/  IMAD.SHL.U32 R40, R40, 0x8, RZ ;  /* 0x0000000828287824 */ /* 0x000fe200078e00ff */
[----:B------:R-:W-:Y:S02]  /*52b0*/  LEA.HI R4, R5, R8, RZ, 0x3 ;  /* 0x0000000805047211 */ /* 0x000fe400078f18ff */
[----:B------:R-:W-:Y:S01]  /*52c0*/  LEA.HI.X R10, R6, c[0x0][0x164], R10, 0x1, P0 ;  /* 0x00005900060a7a11 */ /* 0x000fe200000f0c0a */
[----:B------:R1:W2:Y:S01]  /*52d0*/  SHFL.IDX PT, R20, R15, RZ, 0x181f ;  /* 0x00181fff0f147589 */ /* 0x0002a200000e0000 */
[----:B------:R-:W-:Y:S02]  /*52e0*/  LOP3.LUT R5, R4, 0xfffffff8, RZ, 0xc0, !PT ;  /* 0xfffffff804057812 */ /* 0x000fe400078ec0ff */
[----:B------:R-:W-:Y:S01]  /*52f0*/  ISETP.GE.AND P0, PT, R9, UR19, PT ;  /* 0x0000001309007c0c */ /* 0x000fe2000bf06270 */
[----:B------:R1:W3:Y:S01]  /*5300*/  SHFL.IDX PT, R21, R10, RZ, 0x181f ;  /* 0x00181fff0a157589 */ /* 0x0002e200000e0000 */
[----:B------:R-:W-:Y:S01]  /*5310*/  IADD3 R6, R150, 0xc0, RZ ;  /* 0x000000c096067810 */ /* 0x000fe20007ffe0ff */
[----:B------:R-:W-:Y:S01]  /*5320*/  IMAD.IADD R7, R8, 0x1, -R5 ;  /* 0x0000000108077824 */ /* 0x000fe200078e0a05 */
[----:B------:R-:W-:Y:S01]  /*5330*/  LOP3.LUT R40, R40, 0xfffffe00, RZ, 0xc0, !PT ;  /* 0xfffffe0028287812 */ /* 0x000fe200078ec0ff */
[----:B------:R-:W-:Y:S01]  /*5340*/  IMAD.MOV.U32 R5, RZ, RZ, 0x20 ;  /* 0x00000020ff057424 */ /* 0x000fe200078e00ff */
[----:B------:R-:W-:-:S02]  /*5350*/  ISETP.GE.AND P5, PT, R6, c[0x0][0x198], PT ;  /* 0x0000660006007a0c */ /* 0x000fc40003fa6270 */
[----:B------:R-:W-:Y:S01]  /*5360*/  P2R R8, PR, RZ, 0x1 ;  /* 0x00000001ff087803 */ /* 0x000fe20000000000 */
[----:B-----5:R4:W5:Y:S01]  /*5370*/  @P1 R2UR UR7, R0 ;  /* 0x00000000000713c2 */ /* 0x02096200000e0000 */
[----:B------:R-:W-:Y:S01]  /*5380*/  R2P PR, R7, 0x6 ;  /* 0x0000000607007804 */ /* 0x000fe20000000000 */
[----:B-----5:R-:W-:-:S04]  /*5390*/  @!UP1 UMOV UR7, UR20 ;  /* 0x0000001400079c82 */ /* 0x020fc80008000000 */
[----:B------:R-:W-:Y:S02]  /*53a0*/  SEL R5, R5, 0xffffffe0, !P2 ;  /* 0xffffffe005057807 */ /* 0x000fe40005000000 */
[----:B----4-:R-:W-:-:S04]  /*53b0*/  LOP3.LUT R0, R43, 0x38, R150, 0xf8, !PT ;  /* 0x000000382b007812 */ /* 0x010fc800078ef896 */
[----:B------:R-:W-:Y:S01]  /*53c0*/  LOP3.LUT R11, R0, R41, RZ, 0x3c, !PT ;  /* 0x00000029000b7212 */ /* 0x000fe200078e3cff */
[----:B------:R-:W-:-:S04]  /*53d0*/  IMAD.MOV.U32 R0, RZ, RZ, 0x10 ;  /* 0x00000010ff007424 */ /* 0x000fc800078e00ff */
[----:B------:R-:W-:Y:S01]  /*53e0*/  IMAD.IADD R18, R11, 0x1, R40 ;  /* 0x000000010b127824 */ /* 0x000fe200078e0228 */
[----:B------:R-:W-:Y:S01]  /*53f0*/  SEL R0, R0, 0xfffffff0, !P1 ;  /* 0xfffffff000007807 */ /* 0x000fe20004800000 */
[----:B------:R-:W-:Y:S05]  /*5400*/  @P0 BRA `(.L_x_83) ;  /* 0x0000013000000947 */ /* 0x000fea0003800000 */
[----:B-123--:R-:W-:Y:S01]  /*5410*/  SHF.R.S32.HI R12, RZ, 0x1f, R17 ;  /* 0x0000001fff0c7819 */ /* 0x00efe20000011411 */
[----:B------:R-:W-:Y:S01]  /*5420*/  IMAD.SHL.U32 R14, R18, 0x2, RZ ;  /* 0x00000002120e7824 */ /* 0x000fe200078e00ff */
[----:B------:R-:W-:Y:S01]  /*5430*/  SHF.R.S32.HI R23, RZ, 0x1f, R16 ;  /* 0x0000001fff177819 */ /* 0x000fe20000011410 */
[----:B------:R-:W-:Y:S01]  /*5440*/  IMAD.WIDE R24, R150, 0x2, R20 ;  /* 0x0000000296187825 */ /* 0x000fe200078e0214 */
[----:B------:R-:W-:Y:S02]  /*5450*/  SHF.R.S32.HI R11, RZ, 0x1f, R6 ;  /* 0x0000001fff0b7819 */ /* 0x000fe40000011406 */
[----:B------:R-:W-:Y:S02]  /*5460*/  LEA.HI R13, R12, R17, RZ, 0x3 ;  /* 0x000000110c0d7211 */ /* 0x000fe400078f18ff */
[----:B------:R-:W-:Y:S01]  /*5470*/  LEA.HI R12, R23, R16, RZ, 0x3 ;  /* 0x00000010170c7211 */ /* 0x000fe200078f18ff */
[----:B------:R-:W-:Y:S01]  /*5480*/  @!PT LDS RZ, [RZ] ;  /* 0x00000000fffff984 */ /* 0x000fe20000000800 */
[----:B------:R1:W-:Y:S01]  /*5490*/  LDGSTS.E.BYPASS.LTC128B.128 [R14+0x10080], [R24.64], !P3 ;  /* 0x10080000180e7fae */ /* 0x0003e2000d901d56 */
[----:B------:R-:W-:-:S02]  /*54a0*/  LEA.HI R11, R11, R6, RZ, 0x3 ;  /* 0x000000060b0b7211 */ /* 0x000fc400078f18ff */
[----:B------:R-:W-:Y:S02]  /*54b0*/  LOP3.LUT R13, R13, 0xfffffff8, RZ, 0xc0, !PT ;  /* 0xfffffff80d0d7812 */ /* 0x000fe400078ec0ff */
[----:B------:R-:W-:Y:S02]  /*54c0*/  LOP3.LUT R12, R12, 0xfffffff8, RZ, 0xc0, !PT ;  /* 0xfffffff80c0c7812 */ /* 0x000fe400078ec0ff */
[----:B------:R-:W-:Y:S01]  /*54d0*/  LOP3.LUT R11, R11, 0xfffffff8, RZ, 0xc0, !PT ;  /* 0xfffffff80b0b7812 */ /* 0x000fe200078ec0ff */
[----:B------:R-:W-:-:S04]  /*54e0*/  IMAD.WIDE R26, R13, 0x2, R20 ;  /* 0x000000020d1a7825 */ /* 0x000fc800078e0214 */
[--C-:B------:R-:W-:Y:S01]  /*54f0*/  IMAD.WIDE R12, R12, 0x2, R20.reuse ;  /* 0x000000020c0c7825 */ /* 0x100fe200078e0214 */
[----:B------:R1:W-:Y:S03]  /*5500*/  LDGSTS.E.BYPASS.LTC128B.128 [R14+0x14080], [R26.64], !P4 ;  /* 0x140800001a0e7fae */ /* 0x0003e6000e101d56 */
[----:B------:R-:W-:Y:S01]  /*5510*/  IMAD.WIDE R20, R11, 0x2, R20 ;  /* 0x000000020b147825 */ /* 0x000fe200078e0214 */
[----:B------:R1:W-:Y:S04]  /*5520*/  LDGSTS.E.BYPASS.LTC128B.128 [R14+0x18080], [R12.64], !P6 ;  /* 0x180800000c0e7fae */ /* 0x0003e8000f101d56 */
[----:B------:R1:W-:Y:S02]  /*5530*/  LDGSTS.E.BYPASS.LTC128B.128 [R14+0x1c080], [R20.64], !P5 ;  /* 0x1c080000140e7fae */ /* 0x0003e4000e901d56 */
.L_x_83:
[----:B-123--:R-:W-:Y:S05]  /*5540*/  BSYNC B0 ;  /* 0x0000000000007941 */ /* 0x00efea0003800000 */
.L_x_82:
[----:B------:R-:W-:Y:S01]  /*5550*/  IADD3 R11, R9, 0x20, RZ ;  /* 0x00000020090b7810 */ /* 0x000fe20007ffe0ff */
[----:B------:R1:W2:Y:S01]  /*5560*/  SHFL.IDX PT, R21, R10, 0x1, 0x181f ;  /* 0x00381f000a157f89 */ /* 0x0002a200000e0000 */
[----:B------:R-:W-:Y:S02]  /*5570*/  BSSY B0, `(.L_x_84) ;  /* 0x0000017000007945 */ /* 0x000fe40003800000 */
[----:B------:R-:W-:Y:S01]  /*5580*/  ISETP.GE.AND P0, PT, R11, UR19, PT ;  /* 0x000000130b007c0c */ /* 0x000fe2000bf06270 */
[----:B------:R1:W3:-:S12]  /*5590*/  SHFL.IDX PT, R20, R15, 0x1, 0x181f ;  /* 0x00381f000f147f89 */ /* 0x0002d800000e0000 */
[----:B------:R-:W-:Y:S05]  /*55a0*/  @P0 BRA `(.L_x_85) ;  /* 0x0000013000000947 */ /* 0x000fea0003800000 */
[----:B------:R-:W-:Y:S01]  /*55b0*/  SHF.R.S32.HI R12, RZ, 0x1f, R17 ;  /* 0x0000001fff0c7819 */ /* 0x000fe20000011411 */
[----:B------:R-:W-:Y:S01]  /*55c0*/  IMAD.SHL.U32 R14, R18, 0x2, RZ ;  /* 0x00000002120e7824 */ /* 0x000fe200078e00ff */
[----:B------:R-:W-:Y:S01]  /*55d0*/  SHF.R.S32.HI R23, RZ, 0x1f, R16 ;  /* 0x0000001fff177819 */ /* 0x000fe20000011410 */
[----:B--23--:R-:W-:Y:S01]  /*55e0*/  IMAD.WIDE R24, R150, 0x2, R20 ;  /* 0x0000000296187825 */ /* 0x00cfe200078e0214 */
        /* <DEDUP_REMOVED lines=15> */
.L_x_85:
[----:B------:R-:W-:Y:S05]  /*56e0*/  BSYNC B0 ;  /* 0x0000000000007941 */ /* 0x000fea0003800000 */
.L_x_84:
[----:B------:R-:W-:Y:S01]  /*56f0*/  IADD3 R11, R9, 0x40, RZ ;  /* 0x00000040090b7810 */ /* 0x000fe20007ffe0ff */
[----:B--2---:R2:W4:Y:S01]  /*5700*/  SHFL.IDX PT, R21, R10, 0x2, 0x181f ;  /* 0x00581f000a157f89 */ /* 0x00452200000e0000 */
[----:B------:R-:W-:Y:S02]  /*5710*/  BSSY B0, `(.L_x_86) ;  /* 0x0000017000007945 */ /* 0x000fe40003800000 */
[----:B------:R-:W-:Y:S01]  /*5720*/  ISETP.GE.AND P0, PT, R11, UR19, PT ;  /* 0x000000130b007c0c */ /* 0x000fe2000bf06270 */
[----:B---3--:R2:W3:-:S12]  /*5730*/  SHFL.IDX PT, R20, R15, 0x2, 0x181f ;  /* 0x00581f000f147f89 */ /* 0x0084d800000e0000 */
[----:B------:R-:W-:Y:S05]  /*5740*/  @P0 BRA `(.L_x_87) ;  /* 0x0000013000000947 */ /* 0x000fea0003800000 */
[----:B------:R-:W-:Y:S01]  /*5750*/  SHF.R.S32.HI R12, RZ, 0x1f, R17 ;  /* 0x0000001fff0c7819 */ /* 0x000fe20000011411 */
[----:B------:R-:W-:Y:S01]  /*5760*/  IMAD.SHL.U32 R14, R18, 0x2, RZ ;  /* 0x00000002120e7824 */ /* 0x000fe200078e00ff */
[----:B------:R-:W-:Y:S01]  /*5770*/  SHF.R.S32.HI R23, RZ, 0x1f, R16 ;  /* 0x0000001fff177819 */ /* 0x000fe20000011410 */
[----:B---34-:R-:W-:Y:S01]  /*5780*/  IMAD.WIDE R24, R150, 0x2, R20 ;  /* 0x0000000296187825 */ /* 0x018fe200078e0214 */
        /* <DEDUP_REMOVED lines=15> */
.L_x_87:
[----:B------:R-:W-:Y:S05]  /*5880*/  BSYNC B0 ;  /* 0x0000000000007941 */ /* 0x000fea0003800000 */
.L_x_86:
[----:B------:R-:W-:Y:S01]  /*5890*/  IADD3 R9, R9, 0x60, RZ ;  /* 0x0000006009097810 */ /* 0x000fe20007ffe0ff */
[----:B---3--:R-:W-:Y:S01]  /*58a0*/  SHFL.IDX PT, R24, R15, 0x3, 0x181f ;  /* 0x00781f000f187f89 */ /* 0x008fe200000e0000 */
[----:B------:R-:W-:Y:S01]  /*58b0*/  UIADD3 UR6, UR9, -0x20, URZ ;  /* 0xffffffe009067890 */ /* 0x000fe2000fffe03f */
[----:B------:R-:W-:Y:S01]  /*58c0*/  IMAD.MOV.U32 R215, RZ, RZ, c[0x0][0x2b8] ;  /* 0x0000ae00ffd77624 */ /* 0x000fe200078e00ff */
[----:B------:R-:W-:Y:S01]  /*58d0*/  ISETP.GE.AND P0, PT, R9, UR19, PT ;  /* 0x0000001309007c0c */ /* 0x000fe2000bf06270 */
[----:B------:R3:W5:Y:S01]  /*58e0*/  SHFL.IDX PT, R25, R10, 0x3, 0x181f ;  /* 0x00781f000a197f89 */ /* 0x00076200000e0000 */
[----:B------:R-:W-:Y:S01]  /*58f0*/  USHF.R.S32.HI UR8, URZ, 0x1f, UR7 ;  /* 0x0000001f3f087899 */ /* 0x000fe20008011407 */
[----:B------:R-:W-:Y:S01]  /*5900*/  IMAD.MOV.U32 R217, RZ, RZ, RZ ;  /* 0x000000ffffd97224 */ /* 0x000fe200078e00ff */
[----:B------:R-:W-:Y:S01]  /*5910*/  ISETP.NE.AND P2, PT, R215, 0x1, PT ;  /* 0x00000001d700780c */ /* 0x000fe20003f45270 */
[----:B------:R-:W-:Y:S01]  /*5920*/  ULDC.64 UR4, c[0x0][0x2b0] ;  /* 0x0000ac0000047ab9 */ /* 0x000fe20000000a00 */
[----:B------:R-:W-:Y:S01]  /*5930*/  IADD3 R11, R216, UR6, RZ ;  /* 0x00000006d80b7c10 */ /* 0x000fe2000fffe0ff */
[----:B------:R-:W-:-:S02]  /*5940*/  UIMAD UR8, UR8, UR4, URZ ;  /* 0x00000004080872a4 */ /* 0x000fc4000f8e023f */
[----:B------:R-:W-:Y:S01]  /*5950*/  UIMAD.WIDE.U32 UR16, UR7, UR4, URZ ;  /* 0x00000004071072a5 */ /* 0x000fe2000f8e003f */
[C---:B------:R-:W-:Y:S01]  /*5960*/  IADD3 R218, R11.reuse, UR15, RZ ;  /* 0x0000000f0bda7c10 */ /* 0x040fe2000fffe0ff */
[----:B------:R-:W-:Y:S01]  /*5970*/  UIMAD UR7, UR7, UR5, UR8 ;  /* 0x00000005070772a4 */ /* 0x000fe2000f8e0208 */
[----:B------:R-:W-:Y:S01]  /*5980*/  ISETP.GE.AND P1, PT, R11, UR11, PT ;  /* 0x0000000b0b007c0c */ /* 0x000fe2000bf26270 */
[----:B------:R-:W-:Y:S01]  /*5990*/  @!P0 IMAD.SHL.U32 R9, R18, 0x2, RZ ;  /* 0x0000000212098824 */ /* 0x000fe200078e00ff */
[----:B------:R-:W-:Y:S01]  /*59a0*/  @!P0 SHF.R.S32.HI R12, RZ, 0x1f, R17 ;  /* 0x0000001fff0c8819 */ /* 0x000fe20000011411 */
[----:B------:R-:W-:Y:S01]  /*59b0*/  UIADD3 UR7, UR17, UR7, URZ ;  /* 0x0000000711077290 */ /* 0x000fe2000fffe03f */
[----:B------:R-:W-:Y:S01]  /*59c0*/  @!P0 SHF.R.S32.HI R13, RZ, 0x1f, R16 ;  /* 0x0000001fff0d8819 */ /* 0x000fe20000011410 */
[----:B------:R-:W-:Y:S01]  /*59d0*/  ULDC.64 UR4, c[0x0][0x1e8] ;  /* 0x00007a0000047ab9 */ /* 0x000fe20000000a00 */
[----:B------:R-:W-:Y:S01]  /*59e0*/  @!P0 LEA.HI R11, R12, R17, RZ, 0x3 ;  /* 0x000000110c0b8211 */ /* 0x000fe200078f18ff */
[----:B------:R-:W-:Y:S01]  /*59f0*/  @P2 IMAD.HI.U32 R12, R218, c[0x0][0x2bc], RZ ;  /* 0x0000af00da0c2a27 */ /* 0x000fe200078e00ff */
[----:B------:R-:W-:-:S02]  /*5a00*/  ISETP.GT.OR P1, PT, R216, 0x1f, P1 ;  /* 0x0000001fd800780c */ /* 0x000fc40000f24670 */
[----:B------:R-:W-:Y:S02]  /*5a10*/  @!P0 LOP3.LUT R11, R11, 0xfffffff8, RZ, 0xc0, !PT ;  /* 0xfffffff80b0b8812 */ /* 0x000fe400078ec0ff */
[----:B-123--:R-:W-:Y:S01]  /*5a20*/  P2R R10, PR, RZ, 0x4 ;  /* 0x00000004ff0a7803 */ /* 0x00efe20000000000 */
[----:B------:R-:W-:Y:S01]  /*5a30*/  IMAD.MOV.U32 R10, RZ, RZ, R218 ;  /* 0x000000ffff0a7224 */ /* 0x000fe200078e00da */
[----:B------:R-:W-:Y:S01]  /*5a40*/  @P2 SHF.R.U32.HI R10, RZ, c[0x0][0x2c0], R12 ;  /* 0x0000b000ff0a2a19 */ /* 0x000fe2000001160c */
[----:B-----5:R-:W-:Y:S01]  /*5a50*/  @!P0 IMAD.WIDE R28, R11, 0x2, R24 ;  /* 0x000000020b1c8825 */ /* 0x020fe200078e0218 */
[----:B------:R-:W-:Y:S02]  /*5a60*/  @!P0 SHF.R.S32.HI R11, RZ, 0x1f, R6 ;  /* 0x0000001fff0b8819 */ /* 0x000fe40000011406 */
[----:B------:R-:W-:Y:S01]  /*5a70*/  @!P0 LEA.HI R12, R13, R16, RZ, 0x3 ;  /* 0x000000100d0c8211 */ /* 0x000fe200078f18ff */
[----:B----4-:R-:W-:Y:S01]  /*5a80*/  @!P0 IMAD.WIDE R20, R150, 0x2, R24 ;  /* 0x0000000296148825 */ /* 0x010fe200078e0218 */
[----:B------:R-:W-:-:S02]  /*5a90*/  @!P0 LEA.HI R11, R11, R6, RZ, 0x3 ;  /* 0x000000060b0b8211 */ /* 0x000fc400078f18ff */
[----:B------:R-:W-:Y:S02]  /*5aa0*/  @!P0 LOP3.LUT R12, R12, 0xfffffff8, RZ, 0xc0, !PT ;  /* 0xfffffff80c0c8812 */ /* 0x000fe400078ec0ff */
[----:B------:R-:W-:Y:S01]  /*5ab0*/  @!P0 LOP3.LUT R11, R11, 0xfffffff8, RZ, 0xc0, !PT ;  /* 0xfffffff80b0b8812 */ /* 0x000fe200078ec0ff */
[----:B------:R-:W-:Y:S01]  /*5ac0*/  @!PT LDS RZ, [RZ] ;  /* 0x00000000fffff984 */ /* 0x000fe20000000800 */
[----:B------:R1:W-:Y:S02]  /*5ad0*/  @!P0 LDGSTS.E.BYPASS.LTC128B.128 [R9+0x13080], [R20.64], !P3 ;  /* 0x1308000014098fae */ /* 0x0003e4000d901d56 */
[--C-:B------:R-:W-:Y:S02]  /*5ae0*/  @!P0 IMAD.WIDE R26, R12, 0x2, R24.reuse ;  /* 0x000000020c1a8825 */ /* 0x100fe400078e0218 */
[----:B------:R2:W-:Y:S02]  /*5af0*/  @!P0 LDGSTS.E.BYPASS.LTC128B.128 [R9+0x17080], [R28.64], !P4 ;  /* 0x170800001c098fae */ /* 0x0005e4000e101d56 */
[----:B------:R-:W-:Y:S02]  /*5b00*/  @!P0 IMAD.WIDE R24, R11, 0x2, R24 ;  /* 0x000000020b188825 */ /* 0x000fe400078e0218 */
[----:B------:R2:W-:Y:S04]  /*5b10*/  @!P0 LDGSTS.E.BYPASS.LTC128B.128 [R9+0x1b080], [R26.64], !P6 ;  /* 0x1b0800001a098fae */ /* 0x0005e8000f101d56 */
[----:B------:R2:W-:Y:S04]  /*5b20*/  @!P0 LDGSTS.E.BYPASS.LTC128B.128 [R9+0x1f080], [R24.64], !P5 ;  /* 0x1f08000018098fae */ /* 0x0005e8000e901d56 */
[----:B------:R-:W0:Y:S01]  /*5b30*/  LDGDEPBAR ;  /* 0x00000000000079af */ /* 0x000e220000000000 */
[----:B-1----:R-:W-:-:S04]  /*5b40*/  @!P1 IADD3 R20, P2, R10, UR16, RZ ;  /* 0x000000100a149c10 */ /* 0x002fc8000ff5e0ff */
[----:B------:R-:W-:Y:S02]  /*5b50*/  @!P1 LEA.HI.X.SX32 R13, R10, UR7, 0x1, P2 ;  /* 0x000000070a0d9c11 */ /* 0x000fe400090f0eff */
[----:B------:R-:W-:-:S04]  /*5b60*/  @!P1 LEA R14, P2, R20, c[0x0][0x2a0], 0x2 ;  /* 0x0000a800140e9a11 */ /* 0x000fc800078410ff */
[----:B------:R-:W-:Y:S01]  /*5b70*/  @!P1 LEA.HI.X R15, R20, c[0x0][0x2a4], R13, 0x2, P2 ;  /* 0x0000a900140f9a11 */ /* 0x000fe200010f140d */
[----:B------:R-:W-:Y:S06]  /*5b80*/  BAR.SYNC.DEFER_BLOCKING 0x0 ;  /* 0x0000000000007b1d */ /* 0x000fec0000010000 */
[----:B------:R-:W3:Y:S01]  /*5b90*/  @!P1 LDG.E R217, [R14.64] ;  /* 0x000000160ed99981 */ /* 0x000ee2000c1e1900 */
[----:B------:R-:W-:Y:S01]  /*5ba0*/  IMAD.MOV R11, RZ, RZ, -R10 ;  /* 0x000000ffff0b7224 */ /* 0x000fe200078e0a0a */
[----:B------:R-:W-:Y:S01]  /*5bb0*/  UIMAD UR8, UR12, UR4, URZ ;  /* 0x000000040c0872a4 */ /* 0x000fe2000f8e023f */
[----:B--2---:R-:W-:Y:S01]  /*5bc0*/  IMAD.U32 R9, RZ, RZ, UR13 ;  /* 0x0000000dff097e24 */ /* 0x004fe2000f8e00ff */
[----:B------:R-:W-:Y:S01]  /*5bd0*/  UIMAD.WIDE.U32 UR24, UR13, UR4, URZ ;  /* 0x000000040d1872a5 */ /* 0x000fe2000f8e003f */
[----:B------:R-:W-:Y:S01]  /*5be0*/  IMAD R218, R11, c[0x0][0x2b8], R218 ;  /* 0x0000ae000bda7a24 */ /* 0x000fe200078e02da */
[----:B------:R-:W-:Y:S01]  /*5bf0*/  UIMAD UR5, UR13, UR5, UR8 ;  /* 0x000000050d0572a4 */ /* 0x000fe2000f8e0208 */
[----:B------:R-:W-:Y:S01]  /*5c00*/  ISETP.GE.AND P4, PT, R150, c[0x0][0x1d4], PT ;  /* 0x0000750096007a0c */ /* 0x000fe20003f86270 */
[----:B------:R-:W-:Y:S01]  /*5c10*/  UIADD3 UR8, UR11, -UR6, URZ ;  /* 0x800000060b087290 */ /* 0x000fe2000fffe03f */
[----:B------:R-:W-:Y:S01]  /*5c20*/  IMAD.WIDE.U32 R12, R218, c[0x0][0x1e0], RZ ;  /* 0x00007800da0c7a25 */ /* 0x000fe200078e00ff */
[----:B------:R-:W-:Y:S01]  /*5c30*/  SHF.R.S32.HI R21, RZ, 0x1f, R218 ;  /* 0x0000001fff157819 */ /* 0x000fe200000114da */
[----:B------:R-:W-:Y:S01]  /*5c40*/  UIADD3 UR6, UR25, UR5, URZ ;  /* 0x0000000519067290 */ /* 0x000fe2000fffe03f */
[----:B------:R-:W-:-:S02]  /*5c50*/  ISETP.GE.AND P5, PT, R17, c[0x0][0x1d4], PT ;  /* 0x0000750011007a0c */ /* 0x000fc40003fa6270 */
[----:B------:R-:W-:Y:S01]  /*5c60*/  ISETP.GE.AND P3, PT, R16, c[0x0][0x1d4], PT ;  /* 0x0000750010007a0c */ /* 0x000fe20003f66270 */
[----:B------:R-:W-:Y:S01]  /*5c70*/  IMAD R11, R21, c[0x0][0x1e0], RZ ;  /* 0x00007800150b7a24 */ /* 0x000fe200078e02ff */
[----:B------:R-:W-:Y:S01]  /*5c80*/  ISETP.GE.AND P2, PT, R6, c[0x0][0x1d4], PT ;  /* 0x0000750006007a0c */ /* 0x000fe20003f46270 */
[----:B------:R-:W-:Y:S02]  /*5c90*/  ULDC.64 UR4, c[0x0][0x210] ;  /* 0x0000840000047ab9 */ /* 0x000fe40000000a00 */
[----:B------:R-:W-:Y:S01]  /*5ca0*/  IMAD R10, R218, c[0x0][0x1e4], R11 ;  /* 0x00007900da0a7a24 */ /* 0x000fe200078e020b */
[----:B------:R-:W-:Y:S02]  /*5cb0*/  UIMAD UR12, UR12, UR4, URZ ;  /* 0x000000040c0c72a4 */ /* 0x000fe4000f8e023f */
[----:B------:R-:W-:Y:S01]  /*5cc0*/  UIMAD.WIDE.U32 UR26, UR13, UR4, URZ ;  /* 0x000000040d1a72a5 */ /* 0x000fe2000f8e003f */
[----:B------:R-:W-:Y:S01]  /*5cd0*/  IMAD.IADD R13, R13, 0x1, R10 ;  /* 0x000000010d0d7824 */ /* 0x000fe200078e020a */
[----:B------:R-:W-:-:S04]  /*5ce0*/  UIMAD UR5, UR13, UR5, UR12 ;  /* 0x000000050d0572a4 */ /* 0x000fc8000f8e020c */
[----:B------:R-:W-:Y:S01]  /*5cf0*/  UIADD3 UR5, UR27, UR5, URZ ;  /* 0x000000051b057290 */ /* 0x000fe2000fffe03f */
[----:B---3--:R-:W-:Y:S01]  /*5d00*/  SHF.R.S32.HI R20, RZ, 0x1f, R217 ;  /* 0x0000001fff147819 */ /* 0x008fe200000114d9 */
[----:B------:R-:W-:-:S04]  /*5d10*/  IMAD.WIDE.U32 R12, R217, c[0x0][0x1f0], R12 ;  /* 0x00007c00d90c7a25 */ /* 0x000fc800078e000c */
[----:B------:R-:W-:Y:S01]  /*5d20*/  IMAD R10, R20, c[0x0][0x1f0], RZ ;  /* 0x00007c00140a7a24 */ /* 0x000fe200078e02ff */
[----:B------:R-:W-:Y:S01]  /*5d30*/  IADD3 R11, P0, R12, UR24, RZ ;  /* 0x000000180c0b7c10 */ /* 0x000fe2000ff1e0ff */
[----:B------:R-:W-:Y:S01]  /*5d40*/  IMAD R9, R9, c[0x0][0x1e8], R12 ;  /* 0x00007a0009097a24 */ /* 0x000fe200078e020c */
[----:B------:R-:W-:Y:S01]  /*5d50*/  IADD3 R12, -R19, UR8, RZ ;  /* 0x00000008130c7c10 */ /* 0x000fe2000fffe1ff */
[----:B------:R-:W-:Y:S01]  /*5d60*/  IMAD R10, R217, c[0x0][0x1f4], R10 ;  /* 0x00007d00d90a7a24 */ /* 0x000fe200078e020a */
[----:B------:R-:W-:Y:S02]  /*5d70*/  LEA RZ, P1, R11, c[0x0][0x1c8], 0x1 ;  /* 0x000072000bff7a11 */ /* 0x000fe400078208ff */
[----:B------:R-:W-:Y:S01]  /*5d80*/  LEA R23, R9, c[0x0][0x1c8], 0x1 ;  /* 0x0000720009177a11 */ /* 0x000fe200078e08ff */
[----:B------:R-:W-:-:S04]  /*5d90*/  IMAD.IADD R10, R13, 0x1, R10 ;  /* 0x000000010d0a7824 */ /* 0x000fc800078e020a */
[----:B------:R-:W-:Y:S01]  /*5da0*/  SHFL.IDX PT, R14, R23, RZ, 0x181f ;  /* 0x00181fff170e7589 */ /* 0x000fe200000e0000 */
[----:B------:R-:W-:Y:S02]  /*5db0*/  IADD3.X R10, R10, UR6, RZ, P0, !PT ;  /* 0x000000060a0a7c10 */ /* 0x000fe400087fe4ff */
[----:B------:R-:W-:Y:S02]  /*5dc0*/  ISETP.GE.AND P0, PT, R12, 0x1, PT ;  /* 0x000000010c00780c */ /* 0x000fe40003f06270 */
[----:B------:R-:W-:Y:S02]  /*5dd0*/  LEA.HI.X R15, R11, c[0x0][0x1cc], R10, 0x1, P1 ;  /* 0x000073000b0f7a11 */ /* 0x000fe400008f0c0a */
[----:B------:R-:W-:-:S04]  /*5de0*/  ISETP.GT.AND P1, PT, R216, 0x1f, PT ;  /* 0x0000001fd800780c */ /* 0x000fc80003f24270 */
[----:B------:R-:W1:Y:S05]  /*5df0*/  SHFL.IDX PT, R15, R15, RZ, 0x181f ;  /* 0x00181fff0f0f7589 */ /* 0x000e6a00000e0000 */
[----:B------:R-:W-:Y:S01]  /*5e00*/  @P0 SHF.R.S32.HI R10, RZ, 0x1f, R17 ;  /* 0x0000001fff0a0819 */ /* 0x000fe20000011411 */
[----:B------:R-:W-:Y:S01]  /*5e10*/  @P0 IMAD.SHL.U32 R12, R18, 0x2, RZ ;  /* 0x00000002120c0824 */ /* 0x000fe200078e00ff */
[----:B------:R-:W-:Y:S02]  /*5e20*/  @P0 SHF.R.S32.HI R13, RZ, 0x1f, R16 ;  /* 0x0000001fff0d0819 */ /* 0x000fe40000011410 */
[----:B------:R-:W-:Y:S02]  /*5e30*/  @P0 SHF.R.S32.HI R9, RZ, 0x1f, R6 ;  /* 0x0000001fff090819 */ /* 0x000fe40000011406 */
[----:B------:R-:W-:-:S02]  /*5e40*/  @P0 LEA.HI R11, R10, R17, RZ, 0x3 ;  /* 0x000000110a0b0211 */ /* 0x000fc400078f18ff */
[----:B------:R-:W-:Y:S02]  /*5e50*/  @P0 LEA.HI R10, R13, R16, RZ, 0x3 ;  /* 0x000000100d0a0211 */ /* 0x000fe400078f18ff */
[----:B------:R-:W-:Y:S02]  /*5e60*/  @P0 LEA.HI R9, R9, R6, RZ, 0x3 ;  /* 0x0000000609090211 */ /* 0x000fe400078f18ff */
[----:B------:R-:W-:Y:S02]  /*5e70*/  @P0 LOP3.LUT R11, R11, 0xfffffff8, RZ, 0xc0, !PT ;  /* 0xfffffff80b0b0812 */ /* 0x000fe400078ec0ff */
[----:B------:R-:W-:Y:S02]  /*5e80*/  @P0 LOP3.LUT R10, R10, 0xfffffff8, RZ, 0xc0, !PT ;  /* 0xfffffff80a0a0812 */ /* 0x000fe400078ec0ff */
[----:B------:R-:W-:Y:S01]  /*5e90*/  @P0 LOP3.LUT R9, R9, 0xfffffff8, RZ, 0xc0, !PT ;  /* 0xfffffff809090812 */ /* 0x000fe200078ec0ff */
[----:B-1----:R-:W-:-:S04]  /*5ea0*/  @P0 IMAD.WIDE R24, R150, 0x2, R14 ;  /* 0x0000000296180825 */ /* 0x002fc800078e020e */
[--C-:B------:R-:W-:Y:S01]  /*5eb0*/  @P0 IMAD.WIDE R26, R11, 0x2, R14.reuse ;  /* 0x000000020b1a0825 */ /* 0x100fe200078e020e */
[----:B------:R-:W-:Y:S01]  /*5ec0*/  @!PT LDS RZ, [RZ] ;  /* 0x00000000fffff984 */ /* 0x000fe20000000800 */
[----:B------:R1:W-:Y:S03]  /*5ed0*/  @P0 LDGSTS.E.BYPASS.LTC128B.128 [R12+0xc080], [R24.64], !P4 ;  /* 0x0c080000180c0fae */ /* 0x0003e6000e101d56 */
[--C-:B------:R-:W-:Y:S01]  /*5ee0*/  @P0 IMAD.WIDE R10, R10, 0x2, R14.reuse ;  /* 0x000000020a0a0825 */ /* 0x100fe200078e020e */
[----:B------:R1:W-:Y:S03]  /*5ef0*/  @P0 LDGSTS.E.BYPASS.LTC128B.128 [R12+0xd080], [R26.64], !P5 ;  /* 0x0d0800001a0c0fae */ /* 0x0003e6000e901d56 */
[----:B------:R-:W-:Y:S01]  /*5f00*/  @P0 IMAD.WIDE R14, R9, 0x2, R14 ;  /* 0x00000002090e0825 */ /* 0x000fe200078e020e */
[----:B------:R1:W-:Y:S04]  /*5f10*/  @P0 LDGSTS.E.BYPASS.LTC128B.128 [R12+0xe080], [R10.64], !P3 ;  /* 0x0e0800000a0c0fae */ /* 0x0003e8000d901d56 */
[----:B------:R1:W-:Y:S01]  /*5f20*/  @P0 LDGSTS.E.BYPASS.LTC128B.128 [R12+0xf080], [R14.64], !P2 ;  /* 0x0f0800000e0c0fae */ /* 0x0003e2000d101d56 */
[----:B------:R-:W-:-:S03]  /*5f30*/  ISETP.LT.AND P0, PT, RZ, c[0x0][0x27c], PT ;  /* 0x00009f00ff007a0c */ /* 0x000fc60003f01270 */
[----:B------:R-:W0:Y:S10]  /*5f40*/  LDGDEPBAR ;  /* 0x00000000000079af */ /* 0x000e340000000000 */
[----:B------:R-:W-:Y:S05]  /*5f50*/  @P0 BRA `(.L_x_88) ;  /* 0x0000002000000947 */ /* 0x000fea0003800000 */
[----:B------:R-:W-:-:S04]  /*5f60*/  DEPBAR.LE SB0, 0x1 ;  /* 0x000080400000791a */ /* 0x000fc80000000000 */
[----:B------:R-:W-:Y:S05]  /*5f70*/  BRA `(.L_x_89) ;  /* 0x00006ab000007947 */ /* 0x000fea0003800000 */
.L_x_88:
[----:B-1----:R-:W-:Y:S01]  /*5f80*/  SHF.R.S32.HI R10, RZ, 0x1f, R63 ;  /* 0x0000001fff0a7819 */ /* 0x002fe2000001143f */
[C---:B------:R-:W-:Y:S01]  /*5f90*/  IMAD.WIDE.U32 R12, R63.reuse, c[0x0][0x280], RZ ;  /* 0x0000a0003f0c7a25 */ /* 0x040fe200078e00ff */
[----:B------:R-:W-:Y:S01]  /*5fa0*/  ULDC.U8 UR4, c[0x0][0x298] ;  /* 0x0000a60000047ab9 */ /* 0x000fe20000000000 */
[----:B------:R-:W-:Y:S01]  /*5fb0*/  BSSY B2, `(.L_x_89) ;  /* 0x00006a7000027945 */ /* 0x000fe20003800000 */
[----:B------:R-:W-:Y:S01]  /*5fc0*/  SHF.L.U32 R39, R18, 0x1, RZ ;  /* 0x0000000112277819 */ /* 0x000fe200000006ff */
[----:B------:R-:W-:Y:S01]  /*5fd0*/  IMAD R14, R10, c[0x0][0x280], RZ ;  /* 0x0000a0000a0e7a24 */ /* 0x000fe200078e02ff */
[----:B------:R-:W-:Y:S01]  /*5fe0*/  LEA R28, P0, R12, c[0x0][0x270], 0x1 ;  /* 0x00009c000c1c7a11 */ /* 0x000fe200078008ff */
[----:B------:R-:W-:Y:S02]  /*5ff0*/  IMAD R10, R10, c[0x0][0x290], RZ ;  /* 0x0000a4000a0a7a24 */ /* 0x000fe400078e02ff */
[----:B------:R-:W-:-:S05]  /*6000*/  IMAD R9, R63, c[0x0][0x284], R14 ;  /* 0x0000a1003f097a24 */ /* 0x000fca00078e020e */
[----:B------:R-:W-:-:S04]  /*6010*/  IADD3 R9, R9, R13, RZ ;  /* 0x0000000d09097210 */ /* 0x000fc80007ffe0ff */
[----:B------:R-:W-:Y:S01]  /*6020*/  LEA.HI.X R29, R12, c[0x0][0x274], R9, 0x1, P0 ;  /* 0x00009d000c1d7a11 */ /* 0x000fe200000f0c09 */
[----:B------:R-:W-:-:S04]  /*6030*/  IMAD.WIDE.U32 R12, R63, c[0x0][0x290], RZ ;  /* 0x0000a4003f0c7a25 */ /* 0x000fc800078e00ff */
[----:B------:R-:W-:Y:S01]  /*6040*/  IMAD R9, R63, c[0x0][0x294], R10 ;  /* 0x0000a5003f097a24 */ /* 0x000fe200078e020a */
[----:B------:R-:W-:-:S04]  /*6050*/  LEA R30, P0, R12, c[0x0][0x288], 0x1 ;  /* 0x0000a2000c1e7a11 */ /* 0x000fc800078008ff */
[----:B------:R-:W-:-:S04]  /*6060*/  IADD3 R9, R9, R13, RZ ;  /* 0x0000000d09097210 */ /* 0x000fc80007ffe0ff */
[----:B------:R-:W-:Y:S02]  /*6070*/  LEA.HI.X R31, R12, c[0x0][0x28c], R9, 0x1, P0 ;  /* 0x0000a3000c1f7a11 */ /* 0x000fe400000f0c09 */
[----:B------:R-:W-:-:S13]  /*6080*/  ISETP.NE.AND P0, PT, RZ, UR4, PT ;  /* 0x00000004ff007c0c */ /* 0x000fda000bf05270 */
[----:B------:R-:W-:Y:S05]  /*6090*/  @!P0 BRA `(.L_x_90) ;  /* 0x0000320000008947 */ /* 0x000fea0003800000 */
[----:B------:R-:W-:Y:S01]  /*60a0*/  ISETP.NE.AND P6, PT, R8, RZ, PT ;  /* 0x000000ff0800720c */ /* 0x000fe20003fc5270 */
[----:B------:R-:W-:Y:S01]  /*60b0*/  BSSY B0, `(.L_x_91) ;  /* 0x0000033000007945 */ /* 0x000fe20003800000 */
[----:B------:R-:W-:Y:S01]  /*60c0*/  SHF.L.U32 R27, R2, 0x2, RZ ;  /* 0x00000002021b7819 */ /* 0x000fe200000006ff */
[----:B------:R-:W-:Y:S01]  /*60d0*/  CS2R R36, SRZ ;  /* 0x0000000000247805 */ /* 0x000fe2000001ff00 */
[----:B------:R-:W-:Y:S01]  /*60e0*/  CS2R R14, SRZ ;  /* 0x00000000000e7805 */ /* 0x000fe2000001ff00 */
[----:B------:R-:W-:Y:S01]  /*60f0*/  CS2R R24, SRZ ;  /* 0x0000000000187805 */ /* 0x000fe2000001ff00 */
[----:B------:R-:W-:Y:S01]  /*6100*/  CS2R R32, SRZ ;  /* 0x0000000000207805 */ /* 0x000fe2000001ff00 */
[----:B------:R-:W-:Y:S01]  /*6110*/  CS2R R50, SRZ ;  /* 0x0000000000327805 */ /* 0x000fe2000001ff00 */
[----:B------:R-:W-:Y:S01]  /*6120*/  CS2R R8, SRZ ;  /* 0x0000000000087805 */ /* 0x000fe2000001ff00 */
[----:B------:R-:W-:Y:S01]  /*6130*/  CS2R R12, SRZ ;  /* 0x00000000000c7805 */ /* 0x000fe2000001ff00 */
[----:B------:R-:W-:-:S03]  /*6140*/  CS2R R10, SRZ ;  /* 0x00000000000a7805 */ /* 0x000fc6000001ff00 */
[----:B------:R-:W-:Y:S05]  /*6150*/  @P6 BRA `(.L_x_92) ;  /* 0x0000028000006947 */ /* 0x000fea0003800000 */
[C---:B------:R-:W-:Y:S01]  /*6160*/  ISETP.GE.AND P0, PT, R27.reuse, c[0x0][0x27c], PT ;  /* 0x00009f001b007a0c */ /* 0x040fe20003f06270 */
[----:B------:R-:W-:Y:S01]  /*6170*/  CS2R R32, SRZ ;  /* 0x0000000000207805 */ /* 0x000fe2000001ff00 */
[----:B------:R-:W-:Y:S01]  /*6180*/  CS2R R10, SRZ ;  /* 0x00000000000a7805 */ /* 0x000fe2000001ff00 */
[----:B------:R-:W-:-:S10]  /*6190*/  IADD3 R8, R27, 0x20, RZ ;  /* 0x000000201b087810 */ /* 0x000fd40007ffe0ff */
[----:B------:R-:W-:-:S04]  /*61a0*/  @!P0 IMAD.WIDE R34, R27, 0x2, R28 ;  /* 0x000000021b228825 */ /* 0x000fc800078e021c */
[----:B------:R-:W-:Y:S01]  /*61b0*/  @!P0 IMAD.WIDE R14, R27, 0x2, R30 ;  /* 0x000000021b0e8825 */ /* 0x000fe200078e021e */
[----:B------:R1:W5:Y:S04]  /*61c0*/  @!P0 LD.E.64 R32, [R34.64] ;  /* 0x0000001622208980 */ /* 0x000368000c101b00 */
[----:B------:R2:W5:Y:S01]  /*61d0*/  @!P0 LD.E.64 R10, [R14.64] ;  /* 0x000000160e0a8980 */ /* 0x000562000c101b00 */
[----:B------:R-:W-:Y:S01]  /*61e0*/  ISETP.GE.AND P0, PT, R8, c[0x0][0x27c], PT ;  /* 0x00009f0008007a0c */ /* 0x000fe20003f06270 */
[----:B------:R-:W-:Y:S01]  /*61f0*/  CS2R R24, SRZ ;  /* 0x0000000000187805 */ /* 0x000fe2000001ff00 */
[----:B------:R-:W-:-:S11]  /*6200*/  CS2R R12, SRZ ;  /* 0x00000000000c7805 */ /* 0x000fd6000001ff00 */
[----:B------:R-:W-:-:S04]  /*6210*/  @!P0 SHF.R.S32.HI R9, RZ, 0x1f, R8 ;  /* 0x0000001fff098819 */ /* 0x000fc80000011408 */
[----:B------:R-:W-:Y:S02]  /*6220*/  @!P0 LEA.HI R9, R9, R8, RZ, 0x2 ;  /* 0x0000000809098211 */ /* 0x000fe400078f10ff */
[----:B------:R-:W-:Y:S02]  /*6230*/  IADD3 R8, R27, 0x40, RZ ;  /* 0x000000401b087810 */ /* 0x000fe40007ffe0ff */
[----:B------:R-:W-:-:S05]  /*6240*/  @!P0 LOP3.LUT R9, R9, 0xfffffffc, RZ, 0xc0, !PT ;  /* 0xfffffffc09098812 */ /* 0x000fca00078ec0ff */
[----:B------:R-:W-:-:S04]  /*6250*/  @!P0 IMAD.WIDE R36, R9, 0x2, R28 ;  /* 0x0000000209248825 */ /* 0x000fc800078e021c */
[----:B------:R-:W-:Y:S01]  /*6260*/  @!P0 IMAD.WIDE R42, R9, 0x2, R30 ;  /* 0x00000002092a8825 */ /* 0x000fe200078e021e */
[----:B------:R3:W5:Y:S04]  /*6270*/  @!P0 LD.E.64 R24, [R36.64] ;  /* 0x0000001624188980 */ /* 0x000768000c101b00 */
[----:B------:R4:W5:Y:S01]  /*6280*/  @!P0 LD.E.64 R12, [R42.64] ;  /* 0x000000162a0c8980 */ /* 0x000962000c101b00 */
[----:B------:R-:W-:Y:S01]  /*6290*/  ISETP.GE.AND P0, PT, R8, c[0x0][0x27c], PT ;  /* 0x00009f0008007a0c */ /* 0x000fe20003f06270 */
[----:B--2---:R-:W-:-:S12]  /*62a0*/  CS2R R14, SRZ ;  /* 0x00000000000e7805 */ /* 0x004fd8000001ff00 */
[----:B------:R-:W-:-:S04]  /*62b0*/  @!P0 SHF.R.S32.HI R9, RZ, 0x1f, R8 ;  /* 0x0000001fff098819 */ /* 0x000fc80000011408 */
[----:B------:R-:W-:-:S04]  /*62c0*/  @!P0 LEA.HI R9, R9, R8, RZ, 0x2 ;  /* 0x0000000809098211 */ /* 0x000fc800078f10ff */
[----:B------:R-:W-:Y:S02]  /*62d0*/  @!P0 LOP3.LUT R23, R9, 0xfffffffc, RZ, 0xc0, !PT ;  /* 0xfffffffc09178812 */ /* 0x000fe400078ec0ff */
[----:B------:R-:W-:-:S03]  /*62e0*/  CS2R R8, SRZ ;  /* 0x0000000000087805 */ /* 0x000fc6000001ff00 */
[----:B-1----:R-:W-:-:S04]  /*62f0*/  @!P0 IMAD.WIDE R34, R23, 0x2, R28 ;  /* 0x0000000217228825 */ /* 0x002fc800078e021c */
[----:B------:R-:W-:Y:S01]  /*6300*/  @!P0 IMAD.WIDE R40, R23, 0x2, R30 ;  /* 0x0000000217288825 */ /* 0x000fe200078e021e */
[----:B------:R-:W-:Y:S01]  /*6310*/  IADD3 R23, R27, 0x60, RZ ;  /* 0x000000601b177810 */ /* 0x000fe20007ffe0ff */
[----:B------:R4:W5:Y:S04]  /*6320*/  @!P0 LD.E.64 R14, [R34.64] ;  /* 0x00000016220e8980 */ /* 0x000968000c101b00 */
[----:B------:R4:W5:Y:S01]  /*6330*/  @!P0 LD.E.64 R8, [R40.64] ;  /* 0x0000001628088980 */ /* 0x000962000c101b00 */
[----:B------:R-:W-:Y:S01]  /*6340*/  ISETP.GE.AND P0, PT, R23, c[0x0][0x27c], PT ;  /* 0x00009f0017007a0c */ /* 0x000fe20003f06270 */
[----:B---3--:R-:W-:Y:S01]  /*6350*/  CS2R R36, SRZ ;  /* 0x0000000000247805 */ /* 0x008fe2000001ff00 */
[----:B------:R-:W-:-:S11]  /*6360*/  CS2R R50, SRZ ;  /* 0x0000000000327805 */ /* 0x000fd6000001ff00 */
[----:B------:R-:W-:-:S04]  /*6370*/  @!P0 SHF.R.S32.HI R26, RZ, 0x1f, R23 ;  /* 0x0000001fff1a8819 */ /* 0x000fc80000011417 */
[----:B------:R-:W-:-:S04]  /*6380*/  @!P0 LEA.HI R23, R26, R23, RZ, 0x2 ;  /* 0x000000171a178211 */ /* 0x000fc800078f10ff */
[----:B------:R-:W-:-:S05]  /*6390*/  @!P0 LOP3.LUT R23, R23, 0xfffffffc, RZ, 0xc0, !PT ;  /* 0xfffffffc17178812 */ /* 0x000fca00078ec0ff */
[----:B------:R-:W-:-:S04]  /*63a0*/  @!P0 IMAD.WIDE R28, R23, 0x2, R28 ;  /* 0x00000002171c8825 */ /* 0x000fc800078e021c */
[----:B------:R-:W-:Y:S01]  /*63b0*/  @!P0 IMAD.WIDE R30, R23, 0x2, R30 ;  /* 0x00000002171e8825 */ /* 0x000fe200078e021e */
[----:B------:R4:W5:Y:S04]  /*63c0*/  @!P0 LD.E.64 R36, [R28.64] ;  /* 0x000000161c248980 */ /* 0x000968000c101b00 */
[----:B------:R4:W5:Y:S02]  /*63d0*/  @!P0 LD.E.64 R50, [R30.64] ;  /* 0x000000161e328980 */ /* 0x000964000c101b00 */
.L_x_92:
[----:B------:R-:W-:Y:S05]  /*63e0*/  BSYNC B0 ;  /* 0x0000000000007941 */ /* 0x000fea0003800000 */
.L_x_91:
[----:B------:R-:W-:Y:S01]  /*63f0*/  UIMAD UR4, UR14, -0x80, UR19 ;  /* 0xffffff800e0478a4 */ /* 0x000fe2000f8e0213 */
[----:B-----5:R-:W-:Y:S01]  /*6400*/  IMAD.MOV.U32 R48, RZ, RZ, R32 ;  /* 0x000000ffff307224 */ /* 0x020fe200078e0020 */
[----:B------:R-:W-:Y:S01]  /*6410*/  SHF.R.U64 R47, R32, 0x10, R33 ;  /* 0x00000010202f7819 */ /* 0x000fe20000001221 */
[----:B------:R-:W-:Y:S01]  /*6420*/  IMAD.MOV.U32 R44, RZ, RZ, R14 ;  /* 0x000000ffff2c7224 */ /* 0x000fe200078e000e */
[----:B------:R-:W-:Y:S01]  /*6430*/  UISETP.LT.AND UP0, UPT, UR4, 0x80, UPT ;  /* 0x000000800400788c */ /* 0x000fe2000bf01270 */
[----:B----4-:R-:W-:Y:S01]  /*6440*/  SHF.R.U64 R42, R14, 0x10, R15 ;  /* 0x000000100e2a7819 */ /* 0x010fe2000000120f */
[--C-:B------:R-:W-:Y:S01]  /*6450*/  IMAD.MOV.U32 R43, RZ, RZ, R37.reuse ;  /* 0x000000ffff2b7224 */ /* 0x100fe200078e0025 */
[--C-:B------:R-:W-:Y:S01]  /*6460*/  SHF.R.U64 R40, R36, 0x10, R37.reuse ;  /* 0x0000001024287819 */ /* 0x100fe20000001225 */
[----:B------:R-:W-:Y:S01]  /*6470*/  USEL UR4, UR4, 0x80, UP0 ;  /* 0x0000008004047887 */ /* 0x000fe20008000000 */
[----:B------:R-:W-:Y:S01]  /*6480*/  SHF.R.U32.HI R14, RZ, 0x10, R37 ;  /* 0x00000010ff0e7819 */ /* 0x000fe20000011625 */
[--C-:B------:R-:W-:Y:S01]  /*6490*/  IMAD.MOV.U32 R41, RZ, RZ, R11.reuse ;  /* 0x000000ffff297224 */ /* 0x100fe200078e000b */
[--C-:B------:R-:W-:Y:S01]  /*64a0*/  SHF.R.U64 R38, R10, 0x10, R11.reuse ;  /* 0x000000100a267819 */ /* 0x100fe2000000120b */
[----:B------:R-:W-:Y:S01]  /*64b0*/  IMAD.MOV.U32 R34, RZ, RZ, R10 ;  /* 0x000000ffff227224 */ /* 0x000fe200078e000a */
[----:B------:R-:W-:Y:S01]  /*64c0*/  SHF.R.U32.HI R32, RZ, 0x10, R11 ;  /* 0x00000010ff207819 */ /* 0x000fe2000001160b */
[--C-:B------:R-:W-:Y:S01]  /*64d0*/  IMAD.MOV.U32 R37, RZ, RZ, R13.reuse ;  /* 0x000000ffff257224 */ /* 0x100fe200078e000d */
[----:B------:R-:W-:Y:S01]  /*64e0*/  ISETP.GE.AND P0, PT, R19, UR4, PT ;  /* 0x0000000413007c0c */ /* 0x000fe2000bf06270 */
[----:B------:R-:W-:Y:S01]  /*64f0*/  IMAD.MOV.U32 R46, RZ, RZ, R24 ;  /* 0x000000ffff2e7224 */ /* 0x000fe200078e0018 */
[----:B------:R-:W-:Y:S01]  /*6500*/  SHF.R.U64 R11, R12, 0x10, R13 ;  /* 0x000000100c0b7819 */ /* 0x000fe2000000120d */
[----:B------:R-:W-:Y:S01]  /*6510*/  IMAD.MOV.U32 R31, RZ, RZ, R25 ;  /* 0x000000ffff1f7224 */ /* 0x000fe200078e0019 */
[----:B------:R-:W-:Y:S01]  /*6520*/  SHF.R.U32.HI R28, RZ, 0x10, R13 ;  /* 0x00000010ff1c7819 */ /* 0x000fe2000001160d */
        /* <DEDUP_REMOVED lines=9> */
[----:B------:R-:W-:Y:S01]  /*65c0*/  SHF.R.U32.HI R33, RZ, 0x10, R33 ;  /* 0x00000010ff217819 */ /* 0x000fe20000011621 */
[----:B------:R-:W-:Y:S01]  /*65d0*/  IMAD.MOV.U32 R36, RZ, RZ, R8 ;  /* 0x000000ffff247224 */ /* 0x000fe200078e0008 */
[----:B------:R-:W-:Y:S01]  /*65e0*/  SHF.R.U32.HI R15, RZ, 0x10, R15 ;  /* 0x00000010ff0f7819 */ /* 0x000fe2000001160f */
[----:B------:R-:W-:Y:S01]  /*65f0*/  IMAD.MOV.U32 R24, RZ, RZ, R50 ;  /* 0x000000ffff187224 */ /* 0x000fe200078e0032 */
[--C-:B------:R-:W-:Y:S01]  /*6600*/  SHF.R.U64 R8, R50, 0x10, R51.reuse ;  /* 0x0000001032087819 */ /* 0x100fe20000001233 */
[--C-:B------:R-:W-:Y:S01]  /*6610*/  IMAD.MOV.U32 R9, RZ, RZ, R51.reuse ;  /* 0x000000ffff097224 */ /* 0x100fe200078e0033 */
[----:B------:R-:W-:Y:S01]  /*6620*/  SHF.R.U32.HI R12, RZ, 0x10, R51 ;  /* 0x00000010ff0c7819 */ /* 0x000fe20000011633 */
[----:B------:R-:W-:-:S04]  /*6630*/  DEPBAR.LE SB0, 0x1 ;  /* 0x000080400000791a */ /* 0x000fc80000000000 */
[----:B------:R-:W-:Y:S01]  /*6640*/  BSSY B1, `(.L_x_93) ;  /* 0x00000bc000017945 */ /* 0x000fe20003800000 */
[----:B------:R-:W-:Y:S02]  /*6650*/  PRMT R35, R35, 0x5410, R48 ;  /* 0x0000541023237816 */ /* 0x000fe40000000030 */
[----:B------:R-:W-:Y:S02]  /*6660*/  PRMT R33, R33, 0x5410, R47 ;  /* 0x0000541021217816 */ /* 0x000fe4000000002f */
[----:B------:R-:W-:Y:S02]  /*6670*/  PRMT R31, R31, 0x5410, R46 ;  /* 0x000054101f1f7816 */ /* 0x000fe4000000002e */
[----:B------:R-:W-:Y:S02]  /*6680*/  PRMT R29, R29, 0x5410, R45 ;  /* 0x000054101d1d7816 */ /* 0x000fe4000000002d */
[----:B------:R-:W-:Y:S02]  /*6690*/  PRMT R25, R25, 0x5410, R44 ;  /* 0x0000541019197816 */ /* 0x000fe4000000002c */
[----:B------:R-:W-:-:S02]  /*66a0*/  PRMT R15, R15, 0x5410, R42 ;  /* 0x000054100f0f7816 */ /* 0x000fc4000000002a */
        /* <DEDUP_REMOVED lines=9> */
[----:B------:R-:W-:Y:S01]  /*6740*/  PRMT R12, R12, 0x5410, R8 ;  /* 0x000054100c0c7816 */ /* 0x000fe20000000008 */
[----:B------:R-:W-:Y:S06]  /*6750*/  BAR.SYNC.DEFER_BLOCKING 0x0 ;  /* 0x0000000000007b1d */ /* 0x000fec0000010000 */
[----:B------:R-:W-:Y:S05]  /*6760*/  @P0 BRA `(.L_x_94) ;  /* 0x00000a9000000947 */ /* 0x000fea0003800000 */
[----:B------:R-:W-:Y:S01]  /*6770*/  ISETP.GE.AND P0, PT, R27, c[0x0][0x27c], PT ;  /* 0x00009f001b007a0c */ /* 0x000fe20003f06270 */
[----:B------:R-:W-:-:S12]  /*6780*/  BSSY B0, `(.L_x_95) ;  /* 0x0000028000007945 */ /* 0x000fd80003800000 */
[----:B------:R-:W-:Y:S05]  /*6790*/  @P0 BRA `(.L_x_96) ;  /* 0x0000026000000947 */ /* 0x000fea0003800000 */
[----:B------:R-:W1:Y:S01]  /*67a0*/  LDS.128 R8, [R39+0x10080] ;  /* 0x0100800027087984 */ /* 0x000e620000000c00 */
[--C-:B------:R-:W-:Y:S02]  /*67b0*/  HADD2.F32 R36, -RZ, R34.reuse.H1_H1 ;  /* 0x30000022ff247230 */ /* 0x100fe40000004100 */
[----:B------:R-:W-:Y:S02]  /*67c0*/  HADD2.F32 R43, -RZ, R33.H1_H1 ;  /* 0x30000021ff2b7230 */ /* 0x000fe40000004100 */
[----:B------:R-:W-:Y:S02]  /*67d0*/  HADD2.F32 R44, -RZ, R35.H1_H1 ;  /* 0x30000023ff2c7230 */ /* 0x000fe40000004100 */
[----:B------:R-:W-:Y:S02]  /*67e0*/  HADD2.F32 R47, -RZ, R34.H0_H0 ;  /* 0x20000022ff2f7230 */ /* 0x000fe40000004100 */
[--C-:B-1----:R-:W-:Y:S02]  /*67f0*/  HADD2.F32 R37, -RZ, R8.reuse.H0_H0 ;  /* 0x20000008ff257230 */ /* 0x102fe40000004100 */
[----:B------:R-:W-:-:S02]  /*6800*/  HADD2.F32 R41, -RZ, R8.H1_H1 ;  /* 0x30000008ff297230 */ /* 0x000fc40000004100 */
[--C-:B------:R-:W-:Y:S01]  /*6810*/  HADD2.F32 R8, -RZ, R9.reuse.H0_H0 ;  /* 0x20000009ff087230 */ /* 0x100fe20000004100 */
[-C--:B------:R-:W-:Y:S01]  /*6820*/  FMUL.FTZ R46, R37, R36.reuse ;  /* 0x00000024252e7220 */ /* 0x080fe20000410000 */
[----:B------:R-:W-:Y:S01]  /*6830*/  HADD2.F32 R38, -RZ, R9.H1_H1 ;  /* 0x30000009ff267230 */ /* 0x000fe20000004100 */
[C---:B------:R-:W-:Y:S01]  /*6840*/  FMUL.FTZ R42, R41.reuse, R36 ;  /* 0x00000024292a7220 */ /* 0x040fe20000410000 */
[--C-:B------:R-:W-:Y:S01]  /*6850*/  HADD2.F32 R9, -RZ, R10.reuse.H0_H0 ;  /* 0x2000000aff097230 */ /* 0x100fe20000004100 */
[-C--:B------:R-:W-:Y:S01]  /*6860*/  FFMA.FTZ R41, R41, R44.reuse, R46 ;  /* 0x0000002c29297223 */ /* 0x080fe2000001002e */
[----:B------:R-:W-:Y:S01]  /*6870*/  HADD2.F32 R40, -RZ, R10.H1_H1 ;  /* 0x3000000aff287230 */ /* 0x000fe20000004100 */
[----:B------:R-:W-:Y:S01]  /*6880*/  FFMA.FTZ R42, R37, R44, -R42 ;  /* 0x0000002c252a7223 */ /* 0x000fe2000001082a */
[--C-:B------:R-:W-:Y:S02]  /*6890*/  HADD2.F32 R10, -RZ, R11.reuse.H0_H0 ;  /* 0x2000000bff0a7230 */ /* 0x100fe40000004100 */
[----:B------:R-:W-:-:S02]  /*68a0*/  HADD2.F32 R45, -RZ, R11.H1_H1 ;  /* 0x3000000bff2d7230 */ /* 0x000fc40000004100 */
[----:B------:R-:W-:Y:S02]  /*68b0*/  HADD2.F32 R11, -RZ, R32.H1_H1 ;  /* 0x30000020ff0b7230 */ /* 0x000fe40000004100 */
[----:B------:R-:W-:-:S03]  /*68c0*/  HADD2.F32 R44, -RZ, R35.H0_H0 ;  /* 0x20000023ff2c7230 */ /* 0x000fc60000004100 */
[-C--:B------:R-:W-:Y:S02]  /*68d0*/  FMUL.FTZ R36, R38, R11.reuse ;  /* 0x0000000b26247220 */ /* 0x080fe40000410000 */
[C---:B------:R-:W-:Y:S02]  /*68e0*/  FMUL.FTZ R11, R8.reuse, R11 ;  /* 0x0000000b080b7220 */ /* 0x040fe40000410000 */
[-C--:B------:R-:W-:Y:S01]  /*68f0*/  FFMA.FTZ R36, R8, R43.reuse, -R36 ;  /* 0x0000002b08247223 */ /* 0x080fe20000010824 */
[----:B------:R-:W-:Y:S01]  /*6900*/  HADD2.F32 R8, -RZ, R32.H0_H0 ;  /* 0x20000020ff087230 */ /* 0x000fe20000004100 */
[----:B------:R-:W-:Y:S01]  /*6910*/  FFMA.FTZ R43, R38, R43, R11 ;  /* 0x0000002b262b7223 */ /* 0x000fe2000001000b */
[----:B------:R-:W-:Y:S01]  /*6920*/  HADD2.F32 R38, -RZ, R33.H0_H0 ;  /* 0x20000021ff267230 */ /* 0x000fe20000004100 */
[-C--:B------:R-:W-:Y:S02]  /*6930*/  FMUL.FTZ R11, R40, R47.reuse ;  /* 0x0000002f280b7220 */ /* 0x080fe40000410000 */
[----:B------:R-:W-:-:S02]  /*6940*/  FMUL.FTZ R47, R9, R47 ;  /* 0x0000002f092f7220 */ /* 0x000fc40000410000 */
[-C--:B------:R-:W-:Y:S02]  /*6950*/  FMUL.FTZ R37, R45, R8.reuse ;  /* 0x000000082d257220 */ /* 0x080fe40000410000 */
[----:B------:R-:W-:Y:S02]  /*6960*/  FMUL.FTZ R8, R10, R8 ;  /* 0x000000080a087220 */ /* 0x000fe40000410000 */
[----:B------:R-:W-:Y:S01]  /*6970*/  FFMA.FTZ R11, R9, R44, -R11 ;  /* 0x0000002c090b7223 */ /* 0x000fe2000001080b */
[----:B------:R-:W-:Y:S01]  /*6980*/  F2FP.PACK_AB R9, R43, R36 ;  /* 0x000000242b09723e */ /* 0x000fe200000000ff */
[----:B------:R-:W-:Y:S02]  /*6990*/  FFMA.FTZ R40, R40, R44, R47 ;  /* 0x0000002c28287223 */ /* 0x000fe4000001002f */
[-C--:B------:R-:W-:Y:S02]  /*69a0*/  FFMA.FTZ R37, R10, R38.reuse, -R37 ;  /* 0x000000260a257223 */ /* 0x080fe40000010825 */
[----:B------:R-:W-:Y:S01]  /*69b0*/  FFMA.FTZ R38, R45, R38, R8 ;  /* 0x000000262d267223 */ /* 0x000fe20000010008 */
[----:B------:R-:W-:-:S02]  /*69c0*/  F2FP.PACK_AB R10, R40, R11 ;  /* 0x0000000b280a723e */ /* 0x000fc400000000ff */
[----:B------:R-:W-:Y:S02]  /*69d0*/  F2FP.PACK_AB R8, R41, R42 ;  /* 0x0000002a2908723e */ /* 0x000fe400000000ff */
[----:B------:R-:W-:-:S05]  /*69e0*/  F2FP.PACK_AB R11, R38, R37 ;  /* 0x00000025260b723e */ /* 0x000fca00000000ff */
[----:B------:R1:W-:Y:S02]  /*69f0*/  STS.128 [R39+0x10080], R8 ;  /* 0x0100800827007388 */ /* 0x0003e40000000c00 */
.L_x_96:
[----:B------:R-:W-:Y:S05]  /*6a00*/  BSYNC B0 ;  /* 0x0000000000007941 */ /* 0x000fea0003800000 */
.L_x_95:
[----:B-1----:R-:W-:Y:S01]  /*6a10*/  IADD3 R8, R27, 0x20, RZ ;  /* 0x000000201b087810 */ /* 0x002fe20007ffe0ff */
[----:B------:R-:W-:Y:S03]  /*6a20*/  BSSY B0, `(.L_x_97) ;  /* 0x0000029000007945 */ /* 0x000fe60003800000 */
[----:B------:R-:W-:-:S13]  /*6a30*/  ISETP.GE.AND P0, PT, R8, c[0x0][0x27c], PT ;  /* 0x00009f0008007a0c */ /* 0x000fda0003f06270 */
        /* <DEDUP_REMOVED lines=39> */
.L_x_98:
[----:B------:R-:W-:Y:S05]  /*6cb0*/  BSYNC B0 ;  /* 0x0000000000007941 */ /* 0x000fea0003800000 */
.L_x_97:
[----:B-1----:R-:W-:Y:S01]  /*6cc0*/  IADD3 R8, R27, 0x40, RZ ;  /* 0x000000401b087810 */ /* 0x002fe20007ffe0ff */
[----:B------:R-:W-:Y:S03]  /*6cd0*/  BSSY B0, `(.L_x_99) ;  /* 0x0000029000007945 */ /* 0x000fe60003800000 */
[----:B------:R-:W-:-:S13]  /*6ce0*/  ISETP.GE.AND P0, PT, R8, c[0x0][0x27c], PT ;  /* 0x00009f0008007a0c */ /* 0x000fda0003f06270 */
[----:B------:R-:W-:Y:S05]  /*6cf0*/  @P0 BRA `(.L_x_100) ;  /* 0x0000026000000947 */ /* 0x000fea0003800000 */
[----:B------:R-:W1:Y:S01]  /*6d00*/  LDS.128 R8, [R39+0x18080] ;  /* 0x0180800027087984 */ /* 0x000e620000000c00 */
[----:B------:R-:W-:Y:S02]  /*6d10*/  HADD2.F32 R36, -RZ, R23.H1_H1 ;  /* 0x30000017ff247230 */ /* 0x000fe40000004100 */
        /* <DEDUP_REMOVED lines=36> */
.L_x_100:
[----:B------:R-:W-:Y:S05]  /*6f60*/  BSYNC B0 ;  /* 0x0000000000007941 */ /* 0x000fea0003800000 */
.L_x_99:
[----:B-1----:R-:W-:-:S04]  /*6f70*/  IADD3 R8, R27, 0x60, RZ ;  /* 0x000000601b087810 */ /* 0x002fc80007ffe0ff */
        /* <DEDUP_REMOVED lines=40> */
.L_x_94:
[----:B------:R-:W-:Y:S05]  /*7200*/  BSYNC B1 ;  /* 0x0000000000017941 */ /* 0x000fea0003800000 */
.L_x_93:
[----:B-1----:R-:W-:Y:S01]  /*7210*/  IADD3 R8, R19, 0x20, RZ ;  /* 0x0000002013087810 */ /* 0x002fe20007ffe0ff */
[----:B------:R-:W-:Y:S03]  /*7220*/  BSSY B1, `(.L_x_101) ;  /* 0x00000ac000017945 */ /* 0x000fe60003800000 */
[----:B------:R-:W-:-:S13]  /*7230*/  ISETP.GE.AND P0, PT, R8, UR4, PT ;  /* 0x0000000408007c0c */ /* 0x000fda000bf06270 */
[----:B------:R-:W-:Y:S05]  /*7240*/  @P0 BRA `(.L_x_102) ;  /* 0x00000a9000000947 */ /* 0x000fea0003800000 */
[----:B------:R-:W-:Y:S01]  /*7250*/  ISETP.GE.AND P0, PT, R27, c[0x0][0x27c], PT ;  /* 0x00009f001b007a0c */ /* 0x000fe20003f06270 */
[----:B------:R-:W-:-:S12]  /*7260*/  BSSY B0, `(.L_x_103) ;  /* 0x0000028000007945 */ /* 0x000fd80003800000 */
[----:B------:R-:W-:Y:S05]  /*7270*/  @P0 BRA `(.L_x_104) ;  /* 0x0000026000000947 */ /* 0x000fea0003800000 */
[----:B------:R-:W1:Y:S01]  /*7280*/  LDS.128 R8, [R39+0x11080] ;  /* 0x0110800027087984 */ /* 0x000e620000000c00 */
[----:B------:R-:W-:Y:S02]  /*7290*/  HADD2.F32 R40, -RZ, R34.H1_H1 ;  /* 0x30000022ff287230 */ /* 0x000fe40000004100 */
[----:B------:R-:W-:Y:S02]  /*72a0*/  HADD2.F32 R44, -RZ, R35.H1_H1 ;  /* 0x30000023ff2c7230 */ /* 0x000fe40000004100 */
[----:B------:R-:W-:Y:S02]  /*72b0*/  HADD2.F32 R49, -RZ, R32.H0_H0 ;  /* 0x20000020ff317230 */ /* 0x000fe40000004100 */
[--C-:B-1----:R-:W-:Y:S02]  /*72c0*/  HADD2.F32 R45, -RZ, R8.reuse.H0_H0 ;  /* 0x20000008ff2d7230 */ /* 0x102fe40000004100 */
[----:B------:R-:W-:Y:S02]  /*72d0*/  HADD2.F32 R41, -RZ, R8.H1_H1 ;  /* 0x30000008ff297230 */ /* 0x000fe40000004100 */
[----:B------:R-:W-:-:S02]  /*72e0*/  HADD2.F32 R36, -RZ, R9.H0_H0 ;  /* 0x20000009ff247230 */ /* 0x000fc40000004100 */
[--C-:B------:R-:W-:Y:S01]  /*72f0*/  HADD2.F32 R8, -RZ, R11.reuse.H0_H0 ;  /* 0x2000000bff087230 */ /* 0x100fe20000004100 */
[C---:B------:R-:W-:Y:S01]  /*7300*/  FMUL.FTZ R42, R40.reuse, R41 ;  /* 0x00000029282a7220 */ /* 0x040fe20000410000 */
[----:B------:R-:W-:Y:S01]  /*7310*/  HADD2.F32 R46, -RZ, R11.H1_H1 ;  /* 0x3000000bff2e7230 */ /* 0x000fe20000004100 */
[-C--:B------:R-:W-:Y:S01]  /*7320*/  FMUL.FTZ R40, R40, R45.reuse ;  /* 0x0000002d28287220 */ /* 0x080fe20000410000 */
[----:B------:R-:W-:Y:S01]  /*7330*/  HADD2.F32 R9, -RZ, R9.H1_H1 ;  /* 0x30000009ff097230 */ /* 0x000fe20000004100 */
[C---:B------:R-:W-:Y:S01]  /*7340*/  FFMA.FTZ R45, R44.reuse, R45, -R42 ;  /* 0x0000002d2c2d7223 */ /* 0x040fe2000001082a */
[----:B------:R-:W-:Y:S01]  /*7350*/  HADD2.F32 R11, -RZ, R32.H1_H1 ;  /* 0x30000020ff0b7230 */ /* 0x000fe20000004100 */
[----:B------:R-:W-:Y:S01]  /*7360*/  FFMA.FTZ R44, R44, R41, R40 ;  /* 0x000000292c2c7223 */ /* 0x000fe20000010028 */
[--C-:B------:R-:W-:Y:S01]  /*7370*/  HADD2.F32 R38, -RZ, R10.reuse.H0_H0 ;  /* 0x2000000aff267230 */ /* 0x100fe20000004100 */
[----:B------:R-:W-:Y:S01]  /*7380*/  FMUL.FTZ R41, R49, R46 ;  /* 0x0000002e31297220 */ /* 0x000fe20000410000 */
[----:B------:R-:W-:Y:S01]  /*7390*/  HADD2.F32 R37, -RZ, R10.H1_H1 ;  /* 0x3000000aff257230 */ /* 0x000fe20000004100 */
[C---:B------:R-:W-:Y:S01]  /*73a0*/  FMUL.FTZ R43, R11.reuse, R9 ;  /* 0x000000090b2b7220 */ /* 0x040fe20000410000 */
[----:B------:R-:W-:Y:S01]  /*73b0*/  HADD2.F32 R10, -RZ, R33.H1_H1 ;  /* 0x30000021ff0a7230 */ /* 0x000fe20000004100 */
[----:B------:R-:W-:Y:S01]  /*73c0*/  FMUL.FTZ R11, R11, R36 ;  /* 0x000000240b0b7220 */ /* 0x000fe20000410000 */
[----:B------:R-:W-:Y:S01]  /*73d0*/  HADD2.F32 R40, -RZ, R35.H0_H0 ;  /* 0x20000023ff287230 */ /* 0x000fe20000004100 */
[----:B------:R-:W-:-:S02]  /*73e0*/  FMUL.FTZ R42, R49, R8 ;  /* 0x00000008312a7220 */ /* 0x000fc40000410000 */
[C---:B------:R-:W-:Y:S01]  /*73f0*/  FFMA.FTZ R36, R10.reuse, R36, -R43 ;  /* 0x000000240a247223 */ /* 0x040fe2000001082b */
[----:B------:R-:W-:Y:S01]  /*7400*/  HADD2.F32 R43, -RZ, R34.H0_H0 ;  /* 0x20000022ff2b7230 */ /* 0x000fe20000004100 */
[----:B------:R-:W-:Y:S01]  /*7410*/  FFMA.FTZ R9, R10, R9, R11 ;  /* 0x000000090a097223 */ /* 0x000fe2000001000b */
[----:B------:R-:W-:-:S03]  /*7420*/  HADD2.F32 R11, -RZ, R33.H0_H0 ;  /* 0x20000021ff0b7230 */ /* 0x000fc60000004100 */
[-C--:B------:R-:W-:Y:S01]  /*7430*/  FMUL.FTZ R47, R43, R37.reuse ;  /* 0x000000252b2f7220 */ /* 0x080fe20000410000 */
[----:B------:R-:W-:Y:S01]  /*7440*/  F2FP.PACK_AB R9, R9, R36 ;  /* 0x000000240909723e */ /* 0x000fe200000000ff */
[-C--:B------:R-:W-:Y:S02]  /*7450*/  FMUL.FTZ R43, R43, R38.reuse ;  /* 0x000000262b2b7220 */ /* 0x080fe40000410000 */
[C---:B------:R-:W-:Y:S02]  /*7460*/  FFMA.FTZ R10, R40.reuse, R38, -R47 ;  /* 0x00000026280a7223 */ /* 0x040fe4000001082f */
[----:B------:R-:W-:Y:S02]  /*7470*/  FFMA.FTZ R43, R40, R37, R43 ;  /* 0x00000025282b7223 */ /* 0x000fe4000001002b */
[C---:B------:R-:W-:Y:S01]  /*7480*/  FFMA.FTZ R41, R11.reuse, R8, -R41 ;  /* 0x000000080b297223 */ /* 0x040fe20000010829 */
[----:B------:R-:W-:Y:S01]  /*7490*/  F2FP.PACK_AB R8, R44, R45 ;  /* 0x0000002d2c08723e */ /* 0x000fe200000000ff */
[----:B------:R-:W-:Y:S01]  /*74a0*/  FFMA.FTZ R42, R11, R46, R42 ;  /* 0x0000002e0b2a7223 */ /* 0x000fe2000001002a */
[----:B------:R-:W-:-:S04]  /*74b0*/  F2FP.PACK_AB R10, R43, R10 ;  /* 0x0000000a2b0a723e */ /* 0x000fc800000000ff */
[----:B------:R-:W-:-:S05]  /*74c0*/  F2FP.PACK_AB R11, R42, R41 ;  /* 0x000000292a0b723e */ /* 0x000fca00000000ff */
[----:B------:R1:W-:Y:S02]  /*74d0*/  STS.128 [R39+0x11080], R8 ;  /* 0x0110800827007388 */ /* 0x0003e40000000c00 */
.L_x_104:
[----:B------:R-:W-:Y:S05]  /*74e0*/  BSYNC B0 ;  /* 0x0000000000007941 */ /* 0x000fea0003800000 */
.L_x_103:
[----:B-1----:R-:W-:Y:S01]  /*74f0*/  IADD3 R8, R27, 0x20, RZ ;  /* 0x000000201b087810 */ /* 0x002fe20007ffe0ff */
[----:B------:R-:W-:Y:S03]  /*7500*/  BSSY B0, `(.L_x_105) ;  /* 0x0000029000007945 */ /* 0x000fe60003800000 */
[----:B------:R-:W-:-:S13]  /*7510*/  ISETP.GE.AND P0, PT, R8, c[0x0][0x27c], PT ;  /* 0x00009f0008007a0c */ /* 0x000fda0003f06270 */
        /* <DEDUP_REMOVED lines=39> */
.L_x_106:
[----:B------:R-:W-:Y:S05]  /*7790*/  BSYNC B0 ;  /* 0x0000000000007941 */ /* 0x000fea0003800000 */
.L_x_105:
        /* <DEDUP_REMOVED lines=42> */
.L_x_108:
[----:B------:R-:W-:Y:S05]  /*7a40*/  BSYNC B0 ;  /* 0x0000000000007941 */ /* 0x000fea0003800000 */
.L_x_107:
[----:B-1----:R-:W-:-:S04]  /*7a50*/  IADD3 R8, R27, 0x60, RZ ;  /* 0x000000601b087810 */ /* 0x002fc80007ffe0ff */
        /* <DEDUP_REMOVED lines=40> */
.L_x_102:
[----:B------:R-:W-:Y:S05]  /*7ce0*/  BSYNC B1 ;  /* 0x0000000000017941 */ /* 0x000fea0003800000 */
.L_x_101:
        /* <DEDUP_REMOVED lines=45> */
.L_x_112:
[----:B------:R-:W-:Y:S05]  /*7fc0*/  BSYNC B0 ;  /* 0x0000000000007941 */ /* 0x000fea0003800000 */
.L_x_111:
        /* <DEDUP_REMOVED lines=42> */
.L_x_114:
[----:B------:R-:W-:Y:S05]  /*8270*/  BSYNC B0 ;  /* 0x0000000000007941 */ /* 0x000fea0003800000 */
.L_x_113:
        /* <DEDUP_REMOVED lines=42> */
.L_x_116:
[----:B------:R-:W-:Y:S05]  /*8520*/  BSYNC B0 ;  /* 0x0000000000007941 */ /* 0x000fea0003800000 */
.L_x_115:
        /* <DEDUP_REMOVED lines=41> */
.L_x_110:
[----:B------:R-:W-:Y:S05]  /*87c0*/  BSYNC B1 ;  /* 0x0000000000017941 */ /* 0x000fea0003800000 */
.L_x_109:
[----:B-1----:R-:W-:-:S04]  /*87d0*/  IADD3 R8, R19, 0x60, RZ ;  /* 0x0000006013087810 */ /* 0x002fc80007ffe0ff */
        /* <DEDUP_REMOVED lines=8> */
[----:B------:R-:W-:Y:S02]  /*8860*/  HADD2.F32 R42, -RZ, R35.H1_H1 ;  /* 0x30000023ff2a7230 */ /* 0x000fe40000004100 */
[----:B------:R-:W-:Y:S02]  /*8870*/  HADD2.F32 R45, -RZ, R33.H1_H1 ;  /* 0x30000021ff2d7230 */ /* 0x000fe40000004100 */
[----:B------:R-:W-:Y:S02]  /*8880*/  HADD2.F32 R34, -RZ, R34.H0_H0 ;  /* 0x20000022ff227230 */ /* 0x000fe40000004100 */
[----:B------:R-:W-:-:S02]  /*8890*/  HADD2.F32 R32, -RZ, R32.H0_H0 ;  /* 0x20000020ff207230 */ /* 0x000fc40000004100 */
[----:B------:R-:W-:Y:S02]  /*88a0*/  HADD2.F32 R35, -RZ, R35.H0_H0 ;  /* 0x20000023ff237230 */ /* 0x000fe40000004100 */
[----:B------:R-:W-:Y:S02]  /*88b0*/  HADD2.F32 R33, -RZ, R33.H0_H0 ;  /* 0x20000021ff217230 */ /* 0x000fe40000004100 */
[--C-:B-1----:R-:W-:Y:S02]  /*88c0*/  HADD2.F32 R37, -RZ, R8.reuse.H0_H0 ;  /* 0x20000008ff257230 */ /* 0x102fe40000004100 */
[----:B------:R-:W-:Y:S02]  /*88d0*/  HADD2.F32 R41, -RZ, R8.H1_H1 ;  /* 0x30000008ff297230 */ /* 0x000fe40000004100 */
[--C-:B------:R-:W-:Y:S01]  /*88e0*/  HADD2.F32 R38, -RZ, R9.reuse.H1_H1 ;  /* 0x30000009ff267230 */ /* 0x100fe20000004100 */
[C---:B------:R-:W-:Y:S01]  /*88f0*/  FMUL.FTZ R46, R36.reuse, R37 ;  /* 0x00000025242e7220 */ /* 0x040fe20000410000 */
[----:B------:R-:W-:Y:S01]  /*8900*/  HADD2.F32 R8, -RZ, R9.H0_H0 ;  /* 0x20000009ff087230 */ /* 0x000fe20000004100 */
[----:B------:R-:W-:Y:S01]  /*8910*/  FMUL.FTZ R44, R36, R41 ;  /* 0x00000029242c7220 */ /* 0x000fe20000410000 */
[--C-:B------:R-:W-:Y:S01]  /*8920*/  HADD2.F32 R9, -RZ, R10.reuse.H0_H0 ;  /* 0x2000000aff097230 */ /* 0x100fe20000004100 */
[C---:B------:R-:W-:Y:S01]  /*8930*/  FMUL.FTZ R36, R43.reuse, R38 ;  /* 0x000000262b247220 */ /* 0x040fe20000410000 */
[----:B------:R-:W-:Y:S01]  /*8940*/  HADD2.F32 R40, -RZ, R10.H1_H1 ;  /* 0x3000000aff287230 */ /* 0x000fe20000004100 */
[----:B------:R-:W-:Y:S01]  /*8950*/  FFMA.FTZ R44, R42, R37, -R44 ;  /* 0x000000252a2c7223 */ /* 0x000fe2000001082c */
[--C-:B------:R-:W-:Y:S01]  /*8960*/  HADD2.F32 R10, -RZ, R11.reuse.H0_H0 ;  /* 0x2000000bff0a7230 */ /* 0x100fe20000004100 */
[-C--:B------:R-:W-:Y:S01]  /*8970*/  FMUL.FTZ R43, R43, R8.reuse ;  /* 0x000000082b2b7220 */ /* 0x080fe20000410000 */
[----:B------:R-:W-:Y:S01]  /*8980*/  HADD2.F32 R11, -RZ, R11.H1_H1 ;  /* 0x3000000bff0b7230 */ /* 0x000fe20000004100 */
[----:B------:R-:W-:-:S02]  /*8990*/  FFMA.FTZ R36, R45, R8, -R36 ;  /* 0x000000082d247223 */ /* 0x000fc40000010824 */
[C---:B------:R-:W-:Y:S02]  /*89a0*/  FMUL.FTZ R8, R34.reuse, R40 ;  /* 0x0000002822087220 */ /* 0x040fe40000410000 */
[----:B------:R-:W-:Y:S02]  /*89b0*/  FMUL.FTZ R37, R34, R9 ;  /* 0x0000000922257220 */ /* 0x000fe40000410000 */
[C---:B------:R-:W-:Y:S02]  /*89c0*/  FMUL.FTZ R34, R32.reuse, R11 ;  /* 0x0000000b20227220 */ /* 0x040fe40000410000 */
[----:B------:R-:W-:Y:S02]  /*89d0*/  FMUL.FTZ R32, R32, R10 ;  /* 0x0000000a20207220 */ /* 0x000fe40000410000 */
[----:B------:R-:W-:Y:S02]  /*89e0*/  FFMA.FTZ R43, R45, R38, R43 ;  /* 0x000000262d2b7223 */ /* 0x000fe4000001002b */
[----:B------:R-:W-:-:S02]  /*89f0*/  FFMA.FTZ R41, R42, R41, R46 ;  /* 0x000000292a297223 */ /* 0x000fc4000001002e */
[----:B------:R-:W-:Y:S01]  /*8a00*/  FFMA.FTZ R38, R35, R9, -R8 ;  /* 0x0000000923267223 */ /* 0x000fe20000010808 */
[----:B------:R-:W-:Y:S01]  /*8a10*/  F2FP.PACK_AB R9, R43, R36 ;  /* 0x000000242b09723e */ /* 0x000fe200000000ff */
[----:B------:R-:W-:Y:S01]  /*8a20*/  FFMA.FTZ R37, R35, R40, R37 ;  /* 0x0000002823257223 */ /* 0x000fe20000010025 */
[----:B------:R-:W-:Y:S01]  /*8a30*/  F2FP.PACK_AB R8, R41, R44 ;  /* 0x0000002c2908723e */ /* 0x000fe200000000ff */
[C---:B------:R-:W-:Y:S02]  /*8a40*/  FFMA.FTZ R34, R33.reuse, R10, -R34 ;  /* 0x0000000a21227223 */ /* 0x040fe40000010822 */
[----:B------:R-:W-:Y:S01]  /*8a50*/  FFMA.FTZ R11, R33, R11, R32 ;  /* 0x0000000b210b7223 */ /* 0x000fe20000010020 */
[----:B------:R-:W-:-:S04]  /*8a60*/  F2FP.PACK_AB R10, R37, R38 ;  /* 0x00000026250a723e */ /* 0x000fc800000000ff */
[----:B------:R-:W-:-:S05]  /*8a70*/  F2FP.PACK_AB R11, R11, R34 ;  /* 0x000000220b0b723e */ /* 0x000fca00000000ff */
[----:B------:R1:W-:Y:S02]  /*8a80*/  STS.128 [R39+0x13080], R8 ;  /* 0x0130800827007388 */ /* 0x0003e40000000c00 */
.L_x_119:
[----:B------:R-:W-:Y:S05]  /*8a90*/  BSYNC B0 ;  /* 0x0000000000007941 */ /* 0x000fea0003800000 */
.L_x_118:
        /* <DEDUP_REMOVED lines=42> */
.L_x_121:
[----:B------:R-:W-:Y:S05]  /*8d40*/  BSYNC B0 ;  /* 0x0000000000007941 */ /* 0x000fea0003800000 */
.L_x_120:
        /* <DEDUP_REMOVED lines=22> */
[-C--:B------:R-:W-:Y:S01]  /*8eb0*/  FMUL.FTZ R33, R33, R8.reuse ;  /* 0x0000000821217220 */ /* 0x080fe20000410000 */
[--C-:B------:R-:W-:Y:S01]  /*8ec0*/  HADD2.F32 R10, -RZ, R11.reuse.H0_H0 ;  /* 0x2000000bff0a7230 */ /* 0x100fe20000004100 */
[----:B------:R-:W-:Y:S01]  /*8ed0*/  FFMA.FTZ R35, R34, R29, -R35 ;  /* 0x0000001d22237223 */ /* 0x000fe20000010823 */
[----:B------:R-:W-:Y:S01]  /*8ee0*/  HADD2.F32 R11, -RZ, R11.H1_H1 ;  /* 0x3000000bff0b7230 */ /* 0x000fe20000004100 */
[----:B------:R-:W-:-:S02]  /*8ef0*/  FFMA.FTZ R28, R37, R8, -R28 ;  /* 0x00000008251c7223 */ /* 0x000fc4000001081c */
[----:B------:R-:W-:Y:S02]  /*8f00*/  FFMA.FTZ R33, R37, R30, R33 ;  /* 0x0000001e25217223 */ /* 0x000fe40000010021 */
[C---:B------:R-:W-:Y:S02]  /*8f10*/  FMUL.FTZ R8, R23.reuse, R32 ;  /* 0x0000002017087220 */ /* 0x040fe40000410000 */
[----:B------:R-:W-:Y:S02]  /*8f20*/  FMUL.FTZ R29, R23, R9 ;  /* 0x00000009171d7220 */ /* 0x000fe40000410000 */
[C---:B------:R-:W-:Y:S02]  /*8f30*/  FMUL.FTZ R23, R13.reuse, R11 ;  /* 0x0000000b0d177220 */ /* 0x040fe40000410000 */
[----:B------:R-:W-:Y:S02]  /*8f40*/  FMUL.FTZ R30, R13, R10 ;  /* 0x0000000a0d1e7220 */ /* 0x000fe40000410000 */
        /* <DEDUP_REMOVED lines=10> */
.L_x_123:
[----:B------:R-:W-:Y:S05]  /*8ff0*/  BSYNC B0 ;  /* 0x0000000000007941 */ /* 0x000fea0003800000 */
.L_x_122:
[----:B------:R-:W-:-:S04]  /*9000*/  IADD3 R27, R27, 0x60, RZ ;  /* 0x000000601b1b7810 */ /* 0x000fc80007ffe0ff */
[----:B------:R-:W-:-:S13]  /*9010*/  ISETP.GE.AND P0, PT, R27, c[0x0][0x27c], PT ;  /* 0x00009f001b007a0c */ /* 0x000fda0003f06270 */
[----:B------:R-:W-:Y:S05]  /*9020*/  @P0 BRA `(.L_x_117) ;  /* 0x000039f000000947 */ /* 0x000fea0003800000 */
[----:B-1----:R-:W1:Y:S01]  /*9030*/  LDS.128 R8, [R39+0x1f080] ;  /* 0x01f0800027087984 */ /* 0x002e620000000c00 */
        /* <DEDUP_REMOVED lines=8> */
[--C-:B-1----:R-:W-:Y:S02]  /*90c0*/  HADD2.F32 R30, -RZ, R8.reuse.H1_H1 ;  /* 0x30000008ff1e7230 */ /* 0x102fe40000004100 */
[----:B------:R-:W-:Y:S02]  /*90d0*/  HADD2.F32 R28, -RZ, R8.H0_H0 ;  /* 0x20000008ff1c7230 */ /* 0x000fe40000004100 */
[--C-:B------:R-:W-:Y:S01]  /*90e0*/  HADD2.F32 R8, -RZ, R9.reuse.H0_H0 ;  /* 0x20000009ff087230 */ /* 0x100fe20000004100 */
[C---:B------:R-:W-:Y:S01]  /*90f0*/  FMUL.FTZ R29, R13.reuse, R30 ;  /* 0x0000001e0d1d7220 */ /* 0x040fe20000410000 */
[----:B------:R-:W-:Y:S01]  /*9100*/  HADD2.F32 R15, -RZ, R9.H1_H1 ;  /* 0x30000009ff0f7230 */ /* 0x000fe20000004100 */
[-C--:B------:R-:W-:Y:S01]  /*9110*/  FMUL.FTZ R32, R13, R28.reuse ;  /* 0x0000001c0d207220 */ /* 0x080fe20000410000 */
[--C-:B------:R-:W-:Y:S01]  /*9120*/  HADD2.F32 R9, -RZ, R10.reuse.H0_H0 ;  /* 0x2000000aff097230 */ /* 0x100fe20000004100 */
[----:B------:R-:W-:Y:S01]  /*9130*/  FFMA.FTZ R29, R27, R28, -R29 ;  /* 0x0000001c1b1d7223 */ /* 0x000fe2000001081d */
[----:B------:R-:W-:Y:S01]  /*9140*/  HADD2.F32 R23, -RZ, R10.H1_H1 ;  /* 0x3000000aff177230 */ /* 0x000fe20000004100 */
[C---:B------:R-:W-:Y:S01]  /*9150*/  FMUL.FTZ R13, R25.reuse, R15 ;  /* 0x0000000f190d7220 */ /* 0x040fe20000410000 */
[--C-:B------:R-:W-:Y:S01]  /*9160*/  HADD2.F32 R10, -RZ, R11.reuse.H0_H0 ;  /* 0x2000000bff0a7230 */ /* 0x100fe20000004100 */
[-C--:B------:R-:W-:Y:S01]  /*9170*/  FMUL.FTZ R28, R25, R8.reuse ;  /* 0x00000008191c7220 */ /* 0x080fe20000410000 */
[----:B------:R-:W-:Y:S01]  /*9180*/  HADD2.F32 R11, -RZ, R11.H1_H1 ;  /* 0x3000000bff0b7230 */ /* 0x000fe20000004100 */
[----:B------:R-:W-:-:S02]  /*9190*/  FFMA.FTZ R13, R31, R8, -R13 ;  /* 0x000000081f0d7223 */ /* 0x000fc4000001080d */
[----:B------:R-:W-:Y:S02]  /*91a0*/  FFMA.FTZ R28, R31, R15, R28 ;  /* 0x0000000f1f1c7223 */ /* 0x000fe4000001001c */
[----:B------:R-:W-:Y:S02]  /*91b0*/  FMUL.FTZ R8, R24, R23 ;  /* 0x0000001718087220 */ /* 0x000fe40000410000 */
[----:B------:R-:W-:Y:S02]  /*91c0*/  FMUL.FTZ R15, R12, R11 ;  /* 0x0000000b0c0f7220 */ /* 0x000fe40000410000 */
[----:B------:R-:W-:Y:S02]  /*91d0*/  FMUL.FTZ R24, R24, R9 ;  /* 0x0000000918187220 */ /* 0x000fe40000410000 */
        /* <DEDUP_REMOVED lines=10> */
[----:B------:R1:W-:Y:S01]  /*9280*/  STS.128 [R39+0x1f080], R8 ;  /* 0x01f0800827007388 */ /* 0x0003e20000000c00 */
[----:B------:R-:W-:Y:S05]  /*9290*/  BRA `(.L_x_117) ;  /* 0x0000378000007947 */ /* 0x000fea0003800000 */
.L_x_90:
[----:B------:R-:W-:Y:S01]  /*92a0*/  ISETP.NE.AND P0, PT, R8, RZ, PT ;  /* 0x000000ff0800720c */ /* 0x000fe20003f05270 */
        /* <DEDUP_REMOVED lines=8> */
[----:B------:R-:W-:-:S04]  /*9330*/  CS2R R8, SRZ ;  /* 0x0000000000087805 */ /* 0x000fc8000001ff00 */
[----:B------:R-:W-:Y:S05]  /*9340*/  @P0 BRA `(.L_x_125) ;  /* 0x0000011000000947 */ /* 0x000fea0003800000 */
[----:B------:R-:W-:-:S13]  /*9350*/  ISETP.GE.AND P0, PT, R150, c[0x0][0x27c], PT ;  /* 0x00009f0096007a0c */ /* 0x000fda0003f06270 */
[----:B------:R-:W-:-:S04]  /*9360*/  @!P0 IMAD.WIDE R44, R150, 0x2, R28 ;  /* 0x00000002962c8825 */ /* 0x000fc800078e021c */
[----:B------:R-:W-:Y:S01]  /*9370*/  @!P0 IMAD.WIDE R36, R150, 0x2, R30 ;  /* 0x0000000296248825 */ /* 0x000fe200078e021e */
[----:B------:R1:W5:Y:S04]  /*9380*/  @!P0 LD.E.128 R24, [R44.64] ;  /* 0x000000162c188980 */ /* 0x000368000c101d00 */
[----:B------:R1:W5:Y:S01]  /*9390*/  @!P0 LD.E.128 R8, [R36.64] ;  /* 0x0000001624088980 */ /* 0x000362000c101d00 */
[----:B------:R-:W-:Y:S01]  /*93a0*/  ISETP.GE.AND P0, PT, R17, c[0x0][0x27c], PT ;  /* 0x00009f0011007a0c */ /* 0x000fe20003f06270 */
[----:B------:R-:W-:Y:S01]  /*93b0*/  CS2R R34, SRZ ;  /* 0x0000000000227805 */ /* 0x000fe2000001ff00 */
[----:B------:R-:W-:Y:S01]  /*93c0*/  CS2R R32, SRZ ;  /* 0x0000000000207805 */ /* 0x000fe2000001ff00 */
[----:B------:R-:W-:-:S10]  /*93d0*/  CS2R R14, SRZ ;  /* 0x00000000000e7805 */ /* 0x000fd4000001ff00 */
[----:B------:R-:W-:-:S04]  /*93e0*/  @!P0 SHF.R.S32.HI R12, RZ, 0x1f, R17 ;  /* 0x0000001fff0c8819 */ /* 0x000fc80000011411 */
[----:B------:R-:W-:-:S04]  /*93f0*/  @!P0 LEA.HI R12, R12, R17, RZ, 0x3 ;  /* 0x000000110c0c8211 */ /* 0x000fc800078f18ff */
[----:B------:R-:W-:-:S05]  /*9400*/  @!P0 LOP3.LUT R12, R12, 0xfffffff8, RZ, 0xc0, !PT ;  /* 0xfffffff80c0c8812 */ /* 0x000fca00078ec0ff */
[----:B------:R-:W-:-:S04]  /*9410*/  @!P0 IMAD.WIDE R28, R12, 0x2, R28 ;  /* 0x000000020c1c8825 */ /* 0x000fc800078e021c */
[----:B------:R-:W-:Y:S01]  /*9420*/  @!P0 IMAD.WIDE R30, R12, 0x2, R30 ;  /* 0x000000020c1e8825 */ /* 0x000fe200078e021e */
[----:B------:R1:W5:Y:S01]  /*9430*/  @!P0 LD.E.128 R32, [R28.64] ;  /* 0x000000161c208980 */ /* 0x000362000c101d00 */
[----:B------:R-:W-:-:S06]  /*9440*/  CS2R R12, SRZ ;  /* 0x00000000000c7805 */ /* 0x000fcc000001ff00 */
[----:B------:R1:W5:Y:S02]  /*9450*/  @!P0 LD.E.128 R12, [R30.64] ;  /* 0x000000161e0c8980 */ /* 0x000364000c101d00 */
.L_x_125:
[----:B------:R-:W-:Y:S05]  /*9460*/  BSYNC B0 ;  /* 0x0000000000007941 */ /* 0x000fea0003800000 */
.L_x_124:
[----:B------:R-:W-:Y:S01]  /*9470*/  UIMAD UR4, UR14, -0x80, UR19 ;  /* 0xffffff800e0478a4 */ /* 0x000fe2000f8e0213 */
[--C-:B-1---5:R-:W-:Y:S01]  /*9480*/  IMAD.MOV.U32 R37, RZ, RZ, R25.reuse ;  /* 0x000000ffff257224 */ /* 0x122fe200078e0019 */
[--C-:B------:R-:W-:Y:S01]  /*9490*/  SHF.R.U64 R55, R24, 0x10, R25.reuse ;  /* 0x0000001018377819 */ /* 0x100fe20000001219 */
[----:B------:R-:W-:Y:S01]  /*94a0*/  IMAD.MOV.U32 R50, RZ, RZ, R32 ;  /* 0x000000ffff327224 */ /* 0x000fe200078e0020 */
[----:B------:R-:W-:Y:S01]  /*94b0*/  UISETP.LT.AND UP0, UPT, UR4, 0x80, UPT ;  /* 0x000000800400788c */ /* 0x000fe2000bf01270 */
[----:B------:R-:W-:Y:S01]  /*94c0*/  SHF.R.U32.HI R54, RZ, 0x10, R25 ;  /* 0x00000010ff367819 */ /* 0x000fe20000011619 */
[----:B------:R-:W-:Y:S01]  /*94d0*/  IMAD.MOV.U32 R49, RZ, RZ, R35 ;  /* 0x000000ffff317224 */ /* 0x000fe200078e0023 */
[----:B------:R-:W-:Y:S01]  /*94e0*/  SHF.R.U64 R48, R32, 0x10, R33 ;  /* 0x0000001020307819 */ /* 0x000fe20000001221 */
[----:B------:R-:W-:Y:S01]  /*94f0*/  USEL UR4, UR4, 0x80, UP0 ;  /* 0x0000008004047887 */ /* 0x000fe20008000000 */
[----:B------:R-:W-:Y:S01]  /*9500*/  SHF.R.U64 R47, R34, 0x10, R35 ;  /* 0x00000010222f7819 */ /* 0x000fe20000001223 */
[----:B------:R-:W-:Y:S01]  /*9510*/  IMAD.MOV.U32 R53, RZ, RZ, R27 ;  /* 0x000000ffff357224 */ /* 0x000fe200078e001b */
[----:B------:R-:W-:Y:S01]  /*9520*/  SHF.R.U32.HI R25, RZ, 0x10, R35 ;  /* 0x00000010ff197819 */ /* 0x000fe20000011623 */
[----:B------:R-:W-:Y:S01]  /*9530*/  IMAD.MOV.U32 R35, RZ, RZ, R9 ;  /* 0x000000ffff237224 */ /* 0x000fe200078e0009 */
[----:B------:R-:W-:Y:S01]  /*9540*/  SHF.R.U64 R52, R26, 0x10, R27 ;  /* 0x000000101a347819 */ /* 0x000fe2000000121b */
[----:B------:R-:W-:Y:S01]  /*9550*/  IMAD.MOV.U32 R45, RZ, RZ, R11 ;  /* 0x000000ffff2d7224 */ /* 0x000fe200078e000b */
[----:B------:R-:W-:Y:S01]  /*9560*/  ISETP.GE.AND P0, PT, R19, UR4, PT ;  /* 0x0000000413007c0c */ /* 0x000fe2000bf06270 */
[----:B------:R-:W-:Y:S01]  /*9570*/  IMAD.MOV.U32 R56, RZ, RZ, R24 ;  /* 0x000000ffff387224 */ /* 0x000fe200078e0018 */
[----:B------:R-:W-:Y:S01]  /*9580*/  SHF.R.U32.HI R51, RZ, 0x10, R27 ;  /* 0x00000010ff337819 */ /* 0x000fe2000001161b */
[----:B------:R-:W-:Y:S01]  /*9590*/  IMAD.MOV.U32 R38, RZ, RZ, R26 ;  /* 0x000000ffff267224 */ /* 0x000fe200078e001a */
[----:B------:R-:W-:Y:S01]  /*95a0*/  SHF.R.U64 R44, R8, 0x10, R9 ;  /* 0x00000010082c7819 */ /* 0x000fe20000001209 */
[----:B------:R-:W-:Y:S01]  /*95b0*/  IMAD.MOV.U32 R29, RZ, RZ, R33 ;  /* 0x000000ffff1d7224 */ /* 0x000fe200078e0021 */
[----:B------:R-:W-:Y:S01]  /*95c0*/  SHF.R.U32.HI R32, RZ, 0x10, R9 ;  /* 0x00000010ff207819 */ /* 0x000fe20000011609 */
[----:B------:R-:W-:Y:S01]  /*95d0*/  IMAD.MOV.U32 R30, RZ, RZ, R34 ;  /* 0x000000ffff1e7224 */ /* 0x000fe200078e0022 */
[--C-:B------:R-:W-:Y:S01]  /*95e0*/  SHF.R.U64 R42, R10, 0x10, R11.reuse ;  /* 0x000000100a2a7819 */ /* 0x100fe2000000120b */
        /* <DEDUP_REMOVED lines=33> */
[----:B------:R-:W-:Y:S01]  /*9800*/  IMAD.MOV.U32 R45, RZ, RZ, c[0x0][0x27c] ;  /* 0x00009f00ff2d7624 */ /* 0x000fe200078e00ff */
[----:B------:R-:W-:Y:S04]  /*9810*/  BSSY B0, `(.L_x_128) ;  /* 0x0000059000007945 */ /* 0x000fe80003800000 */
[----:B------:R-:W-:-:S07]  /*9820*/  SHF.R.U32.HI R45, RZ, 0x3, R45 ;  /* 0x00000003ff2d7819 */ /* 0x000fce000001162d */
[----:B------:R-:W-:Y:S05]  /*9830*/  @P0 BRA `(.L_x_129) ;  /* 0x0000056000000947 */ /* 0x000fea0003800000 */
[----:B------:R-:W-:Y:S01]  /*9840*/  IADD3 R9, R2, R45, RZ ;  /* 0x0000002d02097210 */ /* 0x000fe20007ffe0ff */
[----:B------:R-:W1:Y:S01]  /*9850*/  LDS.128 R12, [R39+0x10080] ;  /* 0x01008000270c7984 */ /* 0x000e620000000c00 */
[--C-:B------:R-:W-:Y:S02]  /*9860*/  HADD2.F32 R61, -RZ, R35.reuse.H1_H1 ;  /* 0x30000023ff3d7230 */ /* 0x100fe40000004100 */
[----:B------:R-:W-:Y:S01]  /*9870*/  SHF.R.S32.HI R8, RZ, 0x1f, R9 ;  /* 0x0000001fff087819 */ /* 0x000fe20000011409 */
[----:B------:R-:W-:Y:S01]  /*9880*/  HADD2.F32 R58, -RZ, R32.H1_H1 ;  /* 0x30000020ff3a7230 */ /* 0x000fe20000004100 */
[----:B------:R-:W-:Y:S01]  /*9890*/  SHF.L.U32 R10, R9, 0x3, RZ ;  /* 0x00000003090a7819 */ /* 0x000fe200000006ff */
[----:B------:R-:W-:Y:S01]  /*98a0*/  HADD2.F32 R57, -RZ, R35.H0_H0 ;  /* 0x20000023ff397230 */ /* 0x000fe20000004100 */
[----:B------:R-:W-:Y:S01]  /*98b0*/  LEA.HI R8, R8, R9, RZ, 0x3 ;  /* 0x0000000908087211 */ /* 0x000fe200078f18ff */
[--C-:B------:R-:W-:Y:S01]  /*98c0*/  HADD2.F32 R69, -RZ, R37.reuse.H1_H1 ;  /* 0x30000025ff457230 */ /* 0x100fe20000004100 */
[----:B------:R-:W-:Y:S01]  /*98d0*/  LOP3.LUT R10, R43, 0x38, R10, 0xf8, !PT ;  /* 0x000000382b0a7812 */ /* 0x000fe200078ef80a */
[----:B------:R-:W-:Y:S01]  /*98e0*/  HADD2.F32 R68, -RZ, R34.H1_H1 ;  /* 0x30000022ff447230 */ /* 0x000fe20000004100 */
[----:B------:R-:W-:Y:S01]  /*98f0*/  SHF.L.U32 R8, R8, 0xa, RZ ;  /* 0x0000000a08087819 */ /* 0x000fe200000006ff */
[----:B------:R-:W-:Y:S01]  /*9900*/  HADD2.F32 R67, -RZ, R37.H0_H0 ;  /* 0x20000025ff437230 */ /* 0x000fe20000004100 */
[----:B------:R-:W-:Y:S01]  /*9910*/  LOP3.LUT R9, R10, R41, RZ, 0x3c, !PT ;  /* 0x000000290a097212 */ /* 0x000fe200078e3cff */
[----:B------:R-:W-:Y:S01]  /*9920*/  HADD2.F32 R55, -RZ, R32.H0_H0 ;  /* 0x20000020ff377230 */ /* 0x000fe20000004100 */
[----:B------:R-:W-:Y:S01]  /*9930*/  LOP3.LUT R8, R8, 0x7fffe000, RZ, 0xc0, !PT ;  /* 0x7fffe00008087812 */ /* 0x000fe200078ec0ff */
[----:B------:R-:W-:-:S02]  /*9940*/  HADD2.F32 R54, -RZ, R36.H1_H1 ;  /* 0x30000024ff367230 */ /* 0x000fc40000004100 */
[----:B------:R-:W-:Y:S01]  /*9950*/  HADD2.F32 R66, -RZ, R34.H0_H0 ;  /* 0x20000022ff427230 */ /* 0x000fe20000004100 */
[----:B------:R-:W-:Y:S01]  /*9960*/  IADD3 R8, R9, R8, R40 ;  /* 0x0000000809087210 */ /* 0x000fe20007ffe028 */
[----:B------:R-:W-:Y:S02]  /*9970*/  HADD2.F32 R65, -RZ, R38.H1_H1 ;  /* 0x30000026ff417230 */ /* 0x000fe40000004100 */
[--C-:B------:R-:W-:Y:S01]  /*9980*/  HADD2.F32 R64, -RZ, R33.reuse.H1_H1 ;  /* 0x30000021ff407230 */ /* 0x100fe20000004100 */
[----:B------:R-:W-:Y:S01]  /*9990*/  SHF.L.U32 R42, R8, 0x1, RZ ;  /* 0x00000001082a7819 */ /* 0x000fe200000006ff */
[----:B------:R-:W-:Y:S02]  /*99a0*/  HADD2.F32 R53, -RZ, R36.H0_H0 ;  /* 0x20000024ff357230 */ /* 0x000fe40000004100 */
[----:B------:R-:W-:Y:S02]  /*99b0*/  HADD2.F32 R60, -RZ, R33.H0_H0 ;  /* 0x20000021ff3c7230 */ /* 0x000fe40000004100 */
[----:B------:R-:W2:Y:S01]  /*99c0*/  LDS.128 R8, [R42+0x10080] ;  /* 0x010080002a087984 */ /* 0x000ea20000000c00 */
[----:B-1----:R-:W-:-:S02]  /*99d0*/  HADD2.F32 R44, -RZ, R12.H0_H0 ;  /* 0x2000000cff2c7230 */ /* 0x002fc40000004100 */
[----:B------:R-:W-:Y:S02]  /*99e0*/  HADD2.F32 R47, -RZ, R12.H1_H1 ;  /* 0x3000000cff2f7230 */ /* 0x000fe40000004100 */
[--C-:B------:R-:W-:Y:S01]  /*99f0*/  HADD2.F32 R12, -RZ, R13.reuse.H0_H0 ;  /* 0x2000000dff0c7230 */ /* 0x100fe20000004100 */
[----:B------:R-:W-:Y:S01]  /*9a00*/  FMUL.FTZ R59, R44, R61 ;  /* 0x0000003d2c3b7220 */ /* 0x000fe20000410000 */
[----:B------:R-:W-:Y:S01]  /*9a10*/  HADD2.F32 R48, -RZ, R13.H1_H1 ;  /* 0x3000000dff307230 */ /* 0x000fe20000004100 */
[----:B------:R-:W-:Y:S01]  /*9a20*/  FMUL.FTZ R56, R47, R58 ;  /* 0x0000003a2f387220 */ /* 0x000fe20000410000 */
[--C-:B------:R-:W-:Y:S02]  /*9a30*/  HADD2.F32 R13, -RZ, R14.reuse.H0_H0 ;  /* 0x2000000eff0d7230 */ /* 0x100fe40000004100 */
[----:B------:R-:W-:Y:S02]  /*9a40*/  HADD2.F32 R49, -RZ, R14.H1_H1 ;  /* 0x3000000eff317230 */ /* 0x000fe40000004100 */
[----:B------:R-:W-:-:S02]  /*9a50*/  HADD2.F32 R14, -RZ, R15.H0_H0 ;  /* 0x2000000fff0e7230 */ /* 0x000fc40000004100 */
[----:B------:R-:W-:-:S03]  /*9a60*/  HADD2.F32 R15, -RZ, R15.H1_H1 ;  /* 0x3000000fff0f7230 */ /* 0x000fc60000004100 */
[----:B------:R-:W-:Y:S01]  /*9a70*/  FMUL.FTZ R71, R14, R53 ;  /* 0x000000350e477220 */ /* 0x000fe20000410000 */
[--C-:B--2---:R-:W-:Y:S02]  /*9a80*/  HADD2.F32 R52, -RZ, R8.reuse.H0_H0 ;  /* 0x20000008ff347230 */ /* 0x104fe40000004100 */
[----:B------:R-:W-:Y:S02]  /*9a90*/  HADD2.F32 R51, -RZ, R8.H1_H1 ;  /* 0x30000008ff337230 */ /* 0x000fe40000004100 */
[--C-:B------:R-:W-:Y:S01]  /*9aa0*/  HADD2.F32 R50, -RZ, R9.reuse.H0_H0 ;  /* 0x20000009ff327230 */ /* 0x100fe20000004100 */
[C---:B------:R-:W-:Y:S01]  /*9ab0*/  FMUL.FTZ R61, R52.reuse, R61 ;  /* 0x0000003d343d7220 */ /* 0x040fe20000410000 */
[--C-:B------:R-:W-:Y:S01]  /*9ac0*/  HADD2.F32 R8, -RZ, R10.reuse.H0_H0 ;  /* 0x2000000aff087230 */ /* 0x100fe20000004100 */
[----:B------:R-:W-:Y:S01]  /*9ad0*/  FFMA.FTZ R59, R52, R69, R59 ;  /* 0x00000045343b7223 */ /* 0x000fe2000001003b */
[----:B------:R-:W-:Y:S01]  /*9ae0*/  HADD2.F32 R63, -RZ, R10.H1_H1 ;  /* 0x3000000aff3f7230 */ /* 0x000fe20000004100 */
[-C--:B------:R-:W-:Y:S01]  /*9af0*/  FMUL.FTZ R10, R12, R57.reuse ;  /* 0x000000390c0a7220 */ /* 0x080fe20000410000 */
[----:B------:R-:W-:Y:S01]  /*9b00*/  HADD2.F32 R9, -RZ, R9.H1_H1 ;  /* 0x30000009ff097230 */ /* 0x000fe20000004100 */
[C---:B------:R-:W-:Y:S01]  /*9b10*/  FMUL.FTZ R57, R50.reuse, R57 ;  /* 0x0000003932397220 */ /* 0x040fe20000410000 */
[----:B------:R-:W-:Y:S01]  /*9b20*/  HADD2.F32 R52, -RZ, R31.H1_H1 ;  /* 0x3000001fff347230 */ /* 0x000fe20000004100 */
[C---:B------:R-:W-:Y:S01]  /*9b30*/  FMUL.FTZ R58, R51.reuse, R58 ;  /* 0x0000003a333a7220 */ /* 0x040fe20000410000 */
[--C-:B------:R-:W-:Y:S01]  /*9b40*/  HADD2.F32 R46, -RZ, R11.reuse.H0_H0 ;  /* 0x2000000bff2e7230 */ /* 0x100fe20000004100 */
[----:B------:R-:W-:Y:S01]  /*9b50*/  FFMA.FTZ R56, R51, R68, R56 ;  /* 0x0000004433387223 */ /* 0x000fe20000010038 */
[----:B------:R-:W-:Y:S01]  /*9b60*/  HADD2.F32 R70, -RZ, R11.H1_H1 ;  /* 0x3000000bff467230 */ /* 0x000fe20000004100 */
[----:B------:R-:W-:-:S02]  /*9b70*/  FFMA.FTZ R50, R50, R67, R10 ;  /* 0x0000004332327223 */ /* 0x000fc4000001000a */
[-C--:B------:R-:W-:Y:S02]  /*9b80*/  FMUL.FTZ R10, R48, R55.reuse ;  /* 0x00000037300a7220 */ /* 0x080fe40000410000 */
[----:B------:R-:W-:Y:S02]  /*9b90*/  FMUL.FTZ R51, R13, R54 ;  /* 0x000000360d337220 */ /* 0x000fe40000410000 */
[C---:B------:R-:W-:Y:S02]  /*9ba0*/  FMUL.FTZ R55, R9.reuse, R55 ;  /* 0x0000003709377220 */ /* 0x040fe40000410000 */
[----:B------:R-:W-:Y:S02]  /*9bb0*/  FFMA.FTZ R9, R9, R66, R10 ;  /* 0x0000004209097223 */ /* 0x000fe4000001000a */
[C---:B------:R-:W-:Y:S02]  /*9bc0*/  FMUL.FTZ R54, R8.reuse, R54 ;  /* 0x0000003608367220 */ /* 0x040fe40000410000 */
[----:B------:R-:W-:Y:S01]  /*9bd0*/  FFMA.FTZ R51, R8, R65, R51 ;  /* 0x0000004108337223 */ /* 0x000fe20000010033 */
[----:B------:R-:W-:Y:S01]  /*9be0*/  HADD2.F32 R8, -RZ, R31.H0_H0 ;  /* 0x2000001fff087230 */ /* 0x000fe20000004100 */
[----:B------:R-:W-:Y:S01]  /*9bf0*/  FMUL.FTZ R10, R49, R52 ;  /* 0x00000034310a7220 */ /* 0x000fe20000410000 */
[----:B------:R-:W-:Y:S01]  /*9c00*/  F2FP.PACK_AB R9, R9, R50 ;  /* 0x000000320909723e */ /* 0x000fe200000000ff */
[----:B------:R-:W-:-:S02]  /*9c10*/  FMUL.FTZ R52, R63, R52 ;  /* 0x000000343f347220 */ /* 0x000fc40000410000 */
[----:B------:R-:W-:Y:S01]  /*9c20*/  FFMA.FTZ R10, R63, R64, R10 ;  /* 0x000000403f0a7223 */ /* 0x000fe2000001000a */
[----:B------:R-:W-:Y:S01]  /*9c30*/  HADD2.F32 R63, -RZ, R38.H0_H0 ;  /* 0x20000026ff3f7230 */ /* 0x000fe20000004100 */
[-C--:B------:R-:W-:Y:S02]  /*9c40*/  FMUL.FTZ R11, R15, R8.reuse ;  /* 0x000000080f0b7220 */ /* 0x080fe40000410000 */
[----:B------:R-:W-:Y:S01]  /*9c50*/  FMUL.FTZ R53, R46, R53 ;  /* 0x000000352e357220 */ /* 0x000fe20000410000 */
[----:B------:R-:W-:Y:S01]  /*9c60*/  F2FP.PACK_AB R10, R10, R51 ;  /* 0x000000330a0a723e */ /* 0x000fe200000000ff */
[C---:B------:R-:W-:Y:S02]  /*9c70*/  FMUL.FTZ R8, R70.reuse, R8 ;  /* 0x0000000846087220 */ /* 0x040fe40000410000 */
[----:B------:R-:W-:Y:S02]  /*9c80*/  FFMA.FTZ R11, R70, R60, R11 ;  /* 0x0000003c460b7223 */ /* 0x000fe4000001000b */
[----:B------:R-:W-:-:S02]  /*9c90*/  FFMA.FTZ R61, R44, R69, -R61 ;  /* 0x000000452c3d7223 */ /* 0x000fc4000001083d */
[----:B------:R-:W-:Y:S02]  /*9ca0*/  FFMA.FTZ R58, R47, R68, -R58 ;  /* 0x000000442f3a7223 */ /* 0x000fe4000001083a */
[----:B------:R-:W-:Y:S02]  /*9cb0*/  FFMA.FTZ R57, R12, R67, -R57 ;  /* 0x000000430c397223 */ /* 0x000fe40000010839 */
[----:B------:R-:W-:Y:S01]  /*9cc0*/  FFMA.FTZ R48, R48, R66, -R55 ;  /* 0x0000004230307223 */ /* 0x000fe20000010837 */
[----:B------:R-:W-:Y:S01]  /*9cd0*/  F2FP.PACK_AB R12, R58, R61 ;  /* 0x0000003d3a0c723e */ /* 0x000fe200000000ff */
[----:B------:R-:W-:Y:S02]  /*9ce0*/  FFMA.FTZ R54, R13, R65, -R54 ;  /* 0x000000410d367223 */ /* 0x000fe40000010836 */
[----:B------:R-:W-:Y:S01]  /*9cf0*/  FFMA.FTZ R49, R49, R64, -R52 ;  /* 0x0000004031317223 */ /* 0x000fe20000010834 */
[----:B------:R-:W-:Y:S01]  /*9d00*/  F2FP.PACK_AB R13, R48, R57 ;  /* 0x00000039300d723e */ /* 0x000fe200000000ff */
[----:B------:R-:W-:-:S02]  /*9d10*/  FFMA.FTZ R53, R14, R63, -R53 ;  /* 0x0000003f0e357223 */ /* 0x000fc40000010835 */
[----:B------:R-:W-:Y:S01]  /*9d20*/  FFMA.FTZ R60, R15, R60, -R8 ;  /* 0x0000003c0f3c7223 */ /* 0x000fe20000010808 */
[----:B------:R-:W-:Y:S01]  /*9d30*/  F2FP.PACK_AB R14, R49, R54 ;  /* 0x00000036310e723e */ /* 0x000fe200000000ff */
[----:B------:R-:W-:Y:S01]  /*9d40*/  FFMA.FTZ R46, R46, R63, R71 ;  /* 0x0000003f2e2e7223 */ /* 0x000fe20000010047 */
[----:B------:R-:W-:Y:S02]  /*9d50*/  F2FP.PACK_AB R8, R56, R59 ;  /* 0x0000003b3808723e */ /* 0x000fe400000000ff */
[----:B------:R-:W-:Y:S02]  /*9d60*/  F2FP.PACK_AB R15, R60, R53 ;  /* 0x000000353c0f723e */ /* 0x000fe400000000ff */
[----:B------:R-:W-:-:S03]  /*9d70*/  F2FP.PACK_AB R11, R11, R46 ;  /* 0x0000002e0b0b723e */ /* 0x000fc600000000ff */
[----:B------:R1:W-:Y:S04]  /*9d80*/  STS.128 [R39+0x10080], R12 ;  /* 0x0100800c27007388 */ /* 0x0003e80000000c00 */
[----:B------:R1:W-:Y:S02]  /*9d90*/  STS.128 [R42+0x10080], R8 ;  /* 0x010080082a007388 */ /* 0x0003e40000000c00 */
.L_x_129:
[----:B------:R-:W-:Y:S05]  /*9da0*/  BSYNC B0 ;  /* 0x0000000000007941 */ /* 0x000fea0003800000 */
.L_x_128:
[----:B------:R-:W-:-:S13]  /*9db0*/  ISETP.GE.AND P0, PT, R17, c[0x0][0x27c], PT ;  /* 0x00009f0011007a0c */ /* 0x000fda0003f06270 */
[----:B------:R-:W-:Y:S05]  /*9dc0*/  @P0 BRA `(.L_x_127) ;  /* 0x000005f000000947 */ /* 0x000fea0003800000 */
[----:B-1----:R-:W-:Y:S01]  /*9dd0*/  SHF.R.S32.HI R8, RZ, 0x1f, R17 ;  /* 0x0000001fff087819 */ /* 0x002fe20000011411 */
[--C-:B------:R-:W-:Y:S02]  /*9de0*/  HADD2.F32 R56, -RZ, R27.reuse.H1_H1 ;  /* 0x3000001bff387230 */ /* 0x100fe40000004100 */
[----:B------:R-:W-:Y:S01]  /*9df0*/  HADD2.F32 R53, -RZ, R27.H0_H0 ;  /* 0x2000001bff357230 */ /* 0x000fe20000004100 */
[CC--:B------:R-:W-:Y:S01]  /*9e00*/  LEA.HI R10, R8.reuse, R17.reuse, RZ, 0x3 ;  /* 0x00000011080a7211 */ /* 0x0c0fe200078f18ff */
[--C-:B------:R-:W-:Y:S01]  /*9e10*/  HADD2.F32 R65, -RZ, R29.reuse.H1_H1 ;  /* 0x3000001dff417230 */ /* 0x100fe20000004100 */
[----:B------:R-:W-:Y:S01]  /*9e20*/  LEA.HI R11, R8, R17, RZ, 0x6 ;  /* 0x00000011080b7211 */ /* 0x000fe200078f30ff */
[----:B------:R-:W-:Y:S01]  /*9e30*/  HADD2.F32 R63, -RZ, R29.H0_H0 ;  /* 0x2000001dff3f7230 */ /* 0x000fe20000004100 */
[----:B------:R-:W-:Y:S01]  /*9e40*/  LEA.HI.SX32 R45, R10, R45, 0x1d ;  /* 0x0000002d0a2d7211 */ /* 0x000fe200078feaff */
[--C-:B------:R-:W-:Y:S01]  /*9e50*/  HADD2.F32 R54, -RZ, R24.reuse.H1_H1 ;  /* 0x30000018ff367230 */ /* 0x100fe20000004100 */
[----:B------:R-:W-:Y:S01]  /*9e60*/  LOP3.LUT R10, R43, 0x38, R10, 0xf8, !PT ;  /* 0x000000382b0a7812 */ /* 0x000fe200078ef80a */
[----:B------:R-:W-:Y:S01]  /*9e70*/  HADD2.F32 R51, -RZ, R24.H0_H0 ;  /* 0x20000018ff337230 */ /* 0x000fe20000004100 */
[----:B------:R-:W-:Y:S01]  /*9e80*/  SHF.R.S32.HI R8, RZ, 0x1f, R45 ;  /* 0x0000001fff087819 */ /* 0x000fe2000001142d */
[----:B------:R-:W-:Y:S01]  /*9e90*/  HADD2.F32 R50, -RZ, R28.H1_H1 ;  /* 0x3000001cff327230 */ /* 0x000fe20000004100 */
[----:B------:R-:W-:Y:S01]  /*9ea0*/  LOP3.LUT R9, R10, R41, RZ, 0x3c, !PT ;  /* 0x000000290a097212 */ /* 0x000fe200078e3cff */
[--C-:B------:R-:W-:Y:S01]  /*9eb0*/  HADD2.F32 R64, -RZ, R26.reuse.H1_H1 ;  /* 0x3000001aff407230 */ /* 0x100fe20000004100 */
[----:B------:R-:W-:Y:S01]  /*9ec0*/  SHF.L.U32 R11, R11, 0x7, RZ ;  /* 0x000000070b0b7819 */ /* 0x000fe200000006ff */
[----:B------:R-:W-:Y:S01]  /*9ed0*/  HADD2.F32 R61, -RZ, R26.H0_H0 ;  /* 0x2000001aff3d7230 */ /* 0x000fe20000004100 */
[----:B------:R-:W-:Y:S01]  /*9ee0*/  SHF.L.U32 R10, R45, 0x3, RZ ;  /* 0x000000032d0a7819 */ /* 0x000fe200000006ff */
[--C-:B------:R-:W-:Y:S01]  /*9ef0*/  HADD2.F32 R60, -RZ, R30.reuse.H1_H1 ;  /* 0x3000001eff3c7230 */ /* 0x100fe20000004100 */
[----:B------:R-:W-:Y:S01]  /*9f00*/  LEA.HI R8, R8, R45, RZ, 0x3 ;  /* 0x0000002d08087211 */ /* 0x000fe200078f18ff */
[--C-:B------:R-:W-:Y:S01]  /*9f10*/  HADD2.F32 R59, -RZ, R25.reuse.H1_H1 ;  /* 0x30000019ff3b7230 */ /* 0x100fe20000004100 */
[----:B------:R-:W-:Y:S01]  /*9f20*/  LOP3.LUT R11, R11, 0x7fffe000, RZ, 0xc0, !PT ;  /* 0x7fffe0000b0b7812 */ /* 0x000fe200078ec0ff */
[----:B------:R-:W-:Y:S01]  /*9f30*/  HADD2.F32 R58, -RZ, R30.H0_H0 ;  /* 0x2000001eff3a7230 */ /* 0x000fe20000004100 */
[----:B------:R-:W-:Y:S01]  /*9f40*/  LOP3.LUT R10, R43, 0x38, R10, 0xf8, !PT ;  /* 0x000000382b0a7812 */ /* 0x000fe200078ef80a */
[----:B------:R-:W-:Y:S01]  /*9f50*/  HADD2.F32 R57, -RZ, R25.H0_H0 ;  /* 0x20000019ff397230 */ /* 0x000fe20000004100 */
[----:B------:R-:W-:-:S02]  /*9f60*/  SHF.L.U32 R8, R8, 0xa, RZ ;  /* 0x0000000a08087819 */ /* 0x000fc400000006ff */
[--C-:B------:R-:W-:Y:S02]  /*9f70*/  IADD3 R9, R9, R11, R40.reuse ;  /* 0x0000000b09097210 */ /* 0x100fe40007ffe028 */
[----:B------:R-:W-:Y:S02]  /*9f80*/  LOP3.LUT R41, R10, R41, RZ, 0x3c, !PT ;  /* 0x000000290a297212 */ /* 0x000fe400078e3cff */
[----:B------:R-:W-:Y:S02]  /*9f90*/  LOP3.LUT R8, R8, 0x7fffe000, RZ, 0xc0, !PT ;  /* 0x7fffe00008087812 */ /* 0x000fe400078ec0ff */
[----:B------:R-:W-:Y:S02]  /*9fa0*/  SHF.L.U32 R39, R9, 0x1, RZ ;  /* 0x0000000109277819 */ /* 0x000fe400000006ff */
[----:B------:R-:W-:-:S03]  /*9fb0*/  IADD3 R40, R41, R8, R40 ;  /* 0x0000000829287210 */ /* 0x000fc60007ffe028 */
[----:B------:R-:W1:Y:S01]  /*9fc0*/  LDS.128 R12, [R39+0x10080] ;  /* 0x01008000270c7984 */ /* 0x000e620000000c00 */
[----:B------:R-:W-:-:S05]  /*9fd0*/  SHF.L.U32 R40, R40, 0x1, RZ ;  /* 0x0000000128287819 */ /* 0x000fca00000006ff */
[----:B------:R-:W2:Y:S01]  /*9fe0*/  LDS.128 R8, [R40+0x10080] ;  /* 0x0100800028087984 */ /* 0x000ea20000000c00 */
[--C-:B-1----:R-:W-:Y:S02]  /*9ff0*/  HADD2.F32 R41, -RZ, R12.reuse.H0_H0 ;  /* 0x2000000cff297230 */ /* 0x102fe40000004100 */
[----:B------:R-:W-:Y:S02]  /*a000*/  HADD2.F32 R43, -RZ, R12.H1_H1 ;  /* 0x3000000cff2b7230 */ /* 0x000fe40000004100 */
[----:B------:R-:W-:Y:S01]  /*a010*/  HADD2.F32 R12, -RZ, R13.H0_H0 ;  /* 0x2000000dff0c7230 */ /* 0x000fe20000004100 */
[----:B------:R-:W-:Y:S01]  /*a020*/  FMUL.FTZ R55, R41, R56 ;  /* 0x0000003829377220 */ /* 0x000fe20000410000 */
[----:B--2---:R-:W-:Y:S01]  /*a030*/  HADD2.F32 R46, -RZ, R9.H0_H0 ;  /* 0x20000009ff2e7230 */ /* 0x004fe20000004100 */
[----:B------:R-:W-:Y:S01]  /*a040*/  FMUL.FTZ R52, R43, R54 ;  /* 0x000000362b347220 */ /* 0x000fe20000410000 */
[----:B------:R-:W-:Y:S02]  /*a050*/  HADD2.F32 R44, -RZ, R13.H1_H1 ;  /* 0x3000000dff2c7230 */ /* 0x000fe40000004100 */
[----:B------:R-:W-:-:S02]  /*a060*/  HADD2.F32 R48, -RZ, R8.H0_H0 ;  /* 0x20000008ff307230 */ /* 0x000fc40000004100 */
[----:B------:R-:W-:Y:S01]  /*a070*/  HADD2.F32 R49, -RZ, R8.H1_H1 ;  /* 0x30000008ff317230 */ /* 0x000fe20000004100 */
[-C--:B------:R-:W-:Y:S01]  /*a080*/  FMUL.FTZ R8, R12, R53.reuse ;  /* 0x000000350c087220 */ /* 0x080fe20000410000 */
[----:B------:R-:W-:Y:S01]  /*a090*/  HADD2.F32 R13, -RZ, R14.H0_H0 ;  /* 0x2000000eff0d7230 */ /* 0x000fe20000004100 */
[----:B------:R-:W-:Y:S01]  /*a0a0*/  FMUL.FTZ R53, R46, R53 ;  /* 0x000000352e357220 */ /* 0x000fe20000410000 */
[----:B------:R-:W-:Y:S01]  /*a0b0*/  HADD2.F32 R47, -RZ, R10.H0_H0 ;  /* 0x2000000aff2f7230 */ /* 0x000fe20000004100 */
[C---:B------:R-:W-:Y:S01]  /*a0c0*/  FMUL.FTZ R56, R48.reuse, R56 ;  /* 0x0000003830387220 */ /* 0x040fe20000410000 */
[----:B------:R-:W-:Y:S01]  /*a0d0*/  HADD2.F32 R42, -RZ, R9.H1_H1 ;  /* 0x30000009ff2a7230 */ /* 0x000fe20000004100 */
[----:B------:R-:W-:Y:S01]  /*a0e0*/  FFMA.FTZ R55, R48, R65, R55 ;  /* 0x0000004130377223 */ /* 0x000fe20000010037 */
[----:B------:R-:W-:Y:S01]  /*a0f0*/  HADD2.F32 R45, -RZ, R14.H1_H1 ;  /* 0x3000000eff2d7230 */ /* 0x000fe20000004100 */
[----:B------:R-:W-:Y:S01]  /*a100*/  FFMA.FTZ R46, R46, R63, R8 ;  /* 0x0000003f2e2e7223 */ /* 0x000fe20000010008 */
[----:B------:R-:W-:Y:S01]  /*a110*/  HADD2.F32 R48, -RZ, R23.H1_H1 ;  /* 0x30000017ff307230 */ /* 0x000fe20000004100 */
[-C--:B------:R-:W-:Y:S01]  /*a120*/  FMUL.FTZ R9, R44, R51.reuse ;  /* 0x000000332c097220 */ /* 0x080fe20000410000 */
[----:B------:R-:W-:Y:S01]  /*a130*/  HADD2.F32 R10, -RZ, R10.H1_H1 ;  /* 0x3000000aff0a7230 */ /* 0x000fe20000004100 */
[-C--:B------:R-:W-:Y:S01]  /*a140*/  FMUL.FTZ R8, R13, R50.reuse ;  /* 0x000000320d087220 */ /* 0x080fe20000410000 */
[--C-:B------:R-:W-:Y:S01]  /*a150*/  HADD2.F32 R14, -RZ, R15.reuse.H0_H0 ;  /* 0x2000000fff0e7230 */ /* 0x100fe20000004100 */
[----:B------:R-:W-:Y:S01]  /*a160*/  FMUL.FTZ R50, R47, R50 ;  /* 0x000000322f327220 */ /* 0x000fe20000410000 */
[----:B------:R-:W-:Y:S01]  /*a170*/  HADD2.F32 R15, -RZ, R15.H1_H1 ;  /* 0x3000000fff0f7230 */ /* 0x000fe20000004100 */
[C---:B------:R-:W-:Y:S01]  /*a180*/  FMUL.FTZ R54, R49.reuse, R54 ;  /* 0x0000003631367220 */ /* 0x040fe20000410000 */
[--C-:B------:R-:W-:Y:S01]  /*a190*/  HADD2.F32 R67, -RZ, R11.reuse.H0_H0 ;  /* 0x2000000bff437230 */ /* 0x100fe20000004100 */
[----:B------:R-:W-:Y:S01]  /*a1a0*/  FFMA.FTZ R52, R49, R64, R52 ;  /* 0x0000004031347223 */ /* 0x000fe20000010034 */
[----:B------:R-:W-:Y:S01]  /*a1b0*/  HADD2.F32 R49, -RZ, R28.H0_H0 ;  /* 0x2000001cff317230 */ /* 0x000fe20000004100 */
[C---:B------:R-:W-:Y:S01]  /*a1c0*/  FMUL.FTZ R51, R42.reuse, R51 ;  /* 0x000000332a337220 */ /* 0x040fe20000410000 */
[----:B------:R-:W-:Y:S01]  /*a1d0*/  HADD2.F32 R11, -RZ, R11.H1_H1 ;  /* 0x3000000bff0b7230 */ /* 0x000fe20000004100 */
[----:B------:R-:W-:-:S02]  /*a1e0*/  FFMA.FTZ R9, R42, R61, R9 ;  /* 0x0000003d2a097223 */ /* 0x000fc40000010009 */
[----:B------:R-:W-:Y:S01]  /*a1f0*/  FFMA.FTZ R47, R47, R60, R8 ;  /* 0x0000003c2f2f7223 */ /* 0x000fe20000010008 */
[----:B------:R-:W-:Y:S01]  /*a200*/  HADD2.F32 R8, -RZ, R23.H0_H0 ;  /* 0x20000017ff087230 */ /* 0x000fe20000004100 */
[----:B------:R-:W-:Y:S01]  /*a210*/  FMUL.FTZ R42, R45, R48 ;  /* 0x000000302d2a7220 */ /* 0x000fe20000410000 */
[----:B------:R-:W-:Y:S01]  /*a220*/  F2FP.PACK_AB R9, R9, R46 ;  /* 0x0000002e0909723e */ /* 0x000fe200000000ff */
[C---:B------:R-:W-:Y:S02]  /*a230*/  FMUL.FTZ R48, R10.reuse, R48 ;  /* 0x000000300a307220 */ /* 0x040fe40000410000 */
[----:B------:R-:W-:Y:S02]  /*a240*/  FFMA.FTZ R10, R10, R59, R42 ;  /* 0x0000003b0a0a7223 */ /* 0x000fe4000001002a */
[----:B------:R-:W-:Y:S02]  /*a250*/  FMUL.FTZ R42, R14, R49 ;  /* 0x000000310e2a7220 */ /* 0x000fe40000410000 */
[----:B------:R-:W-:Y:S01]  /*a260*/  FMUL.FTZ R66, R15, R8 ;  /* 0x000000080f427220 */ /* 0x000fe20000410000 */
[----:B------:R-:W-:Y:S01]  /*a270*/  F2FP.PACK_AB R10, R10, R47 ;  /* 0x0000002f0a0a723e */ /* 0x000fe200000000ff */
[----:B------:R-:W-:-:S02]  /*a280*/  FMUL.FTZ R49, R67, R49 ;  /* 0x0000003143317220 */ /* 0x000fc40000410000 */
[----:B------:R-:W-:Y:S02]  /*a290*/  FMUL.FTZ R8, R11, R8 ;  /* 0x000000080b087220 */ /* 0x000fe40000410000 */
[----:B------:R-:W-:Y:S02]  /*a2a0*/  FFMA.FTZ R45, R45, R59, -R48 ;  /* 0x0000003b2d2d7223 */ /* 0x000fe40000010830 */
[----:B------:R-:W-:Y:S02]  /*a2b0*/  FFMA.FTZ R56, R41, R65, -R56 ;  /* 0x0000004129387223 */ /* 0x000fe40000010838 */
[----:B------:R-:W-:Y:S02]  /*a2c0*/  FFMA.FTZ R43, R43, R64, -R54 ;  /* 0x000000402b2b7223 */ /* 0x000fe40000010836 */
[----:B------:R-:W-:Y:S02]  /*a2d0*/  FFMA.FTZ R53, R12, R63, -R53 ;  /* 0x0000003f0c357223 */ /* 0x000fe40000010835 */
[----:B------:R-:W-:Y:S01]  /*a2e0*/  FFMA.FTZ R44, R44, R61, -R51 ;  /* 0x0000003d2c2c7223 */ /* 0x000fe20000010833 */
[----:B------:R-:W-:Y:S01]  /*a2f0*/  F2FP.PACK_AB R12, R43, R56 ;  /* 0x000000382b0c723e */ /* 0x000fe200000000ff */
[----:B------:R-:W-:-:S02]  /*a300*/  FFMA.FTZ R50, R13, R60, -R50 ;  /* 0x0000003c0d327223 */ /* 0x000fc40000010832 */
[----:B------:R-:W-:Y:S01]  /*a310*/  FFMA.FTZ R49, R14, R58, -R49 ;  /* 0x0000003a0e317223 */ /* 0x000fe20000010831 */
[----:B------:R-:W-:Y:S01]  /*a320*/  F2FP.PACK_AB R13, R44, R53 ;  /* 0x000000352c0d723e */ /* 0x000fe200000000ff */
[----:B------:R-:W-:Y:S01]  /*a330*/  FFMA.FTZ R48, R15, R57, -R8 ;  /* 0x000000390f307223 */ /* 0x000fe20000010808 */
[----:B------:R-:W-:Y:S01]  /*a340*/  F2FP.PACK_AB R14, R45, R50 ;  /* 0x000000322d0e723e */ /* 0x000fe200000000ff */
[----:B------:R-:W-:Y:S01]  /*a350*/  FFMA.FTZ R42, R67, R58, R42 ;  /* 0x0000003a432a7223 */ /* 0x000fe2000001002a */
[----:B------:R-:W-:Y:S01]  /*a360*/  F2FP.PACK_AB R8, R52, R55 ;  /* 0x000000373408723e */ /* 0x000fe200000000ff */
[----:B------:R-:W-:Y:S01]  /*a370*/  FFMA.FTZ R11, R11, R57, R66 ;  /* 0x000000390b0b7223 */ /* 0x000fe20000010042 */
[----:B------:R-:W-:-:S04]  /*a380*/  F2FP.PACK_AB R15, R48, R49 ;  /* 0x00000031300f723e */ /* 0x000fc800000000ff */
[----:B------:R-:W-:Y:S01]  /*a390*/  F2FP.PACK_AB R11, R11, R42 ;  /* 0x0000002a0b0b723e */ /* 0x000fe200000000ff */
[----:B------:R1:W-:Y:S04]  /*a3a0*/  STS.128 [R39+0x10080], R12 ;  /* 0x0100800c27007388 */ /* 0x0003e80000000c00 */
[----:B------:R1:W-:Y:S02]  /*a3b0*/  STS.128 [R40+0x10080], R8 ;  /* 0x0100800828007388 */ /* 0x0003e40000000c00 */
.L_x_127:
[----:B------:R-:W-:Y:S05]  /*a3c0*/  BSYNC B1 ;  /* 0x0000000000017941 */ /* 0x000fea0003800000 */
.L_x_126:
[----:B-1----:R-:W-:Y:S01]  /*a3d0*/  IADD3 R39, R19, 0x20, RZ ;  /* 0x0000002013277810 */ /* 0x002fe20007ffe0ff */
[----:B------:R-:W-:Y:S03]  /*a3e0*/  BSSY B1, `(.L_x_130) ;  /* 0x00000cb000017945 */ /* 0x000fe60003800000 */
[----:B------:R-:W-:-:S13]  /*a3f0*/  ISETP.GE.AND P0, PT, R39, UR4, PT ;  /* 0x0000000427007c0c */ /* 0x000fda000bf06270 */
[----:B------:R-:W-:Y:S05]  /*a400*/  @P0 BRA `(.L_x_131) ;  /* 0x00000c8000000947 */ /* 0x000fea0003800000 */
[----:B------:R-:W-:Y:S01]  /*a410*/  ISETP.GE.AND P0, PT, R150, c[0x0][0x27c], PT ;  /* 0x00009f0096007a0c */ /* 0x000fe20003f06270 */
[----:B------:R-:W-:Y:S01]  /*a420*/  IMAD.SHL.U32 R45, R39, 0x40, RZ ;  /* 0x00000040272d7824 */ /* 0x000fe200078e00ff */
[----:B------:R-:W-:Y:S01]  /*a430*/  SHF.R.S32.HI R8, RZ, 0x1f, R39 ;  /* 0x0000001fff087819 */ /* 0x000fe20000011427 */
[----:B------:R-:W-:Y:S01]  /*a440*/  IMAD.MOV.U32 R41, RZ, RZ, c[0x0][0x27c] ;  /* 0x00009f00ff297624 */ /* 0x000fe200078e00ff */
[----:B------:R-:W-:Y:S02]  /*a450*/  BSSY B0, `(.L_x_132) ;  /* 0x0000062000007945 */ /* 0x000fe40003800000 */
[----:B------:R-:W-:Y:S02]  /*a460*/  LEA.HI R39, R8, R39, RZ, 0x3 ;  /* 0x0000002708277211 */ /* 0x000fe400078f18ff */
[----:B------:R-:W-:Y:S02]  /*a470*/  LOP3.LUT R45, R45, 0x1c0, RZ, 0xc0, !PT ;  /* 0x000001c02d2d7812 */ /* 0x000fe400078ec0ff */
[----:B------:R-:W-:Y:S01]  /*a480*/  SHF.R.U32.HI R41, RZ, 0x3, R41 ;  /* 0x00000003ff297819 */ /* 0x000fe20000011629 */
[----:B------:R-:W-:Y:S01]  /*a490*/  IMAD.SHL.U32 R39, R39, 0x40, RZ ;  /* 0x0000004027277824 */ /* 0x000fe200078e00ff */
[----:B------:R-:W-:-:S04]  /*a4a0*/  SHF.R.U32.HI R43, RZ, 0x3, R45 ;  /* 0x00000003ff2b7819 */ /* 0x000fc8000001162d */
[----:B------:R-:W-:Y:S01]  /*a4b0*/  LOP3.LUT R39, R39, 0xfffffe00, RZ, 0xc0, !PT ;  /* 0xfffffe0027277812 */ /* 0x000fe200078ec0ff */
[----:B------:R-:W-:Y:S05]  /*a4c0*/  @P0 BRA `(.L_x_133) ;  /* 0x000005a000000947 */ /* 0x000fea0003800000 */
[----:B------:R-:W-:Y:S01]  /*a4d0*/  IADD3 R9, R2, R41, RZ ;  /* 0x0000002902097210 */ /* 0x000fe20007ffe0ff */
[----:B------:R-:W-:Y:S01]  /*a4e0*/  HADD2.F32 R67, -RZ, R35.H1_H1 ;  /* 0x30000023ff437230 */ /* 0x000fe20000004100 */
[----:B------:R-:W-:Y:S01]  /*a4f0*/  LOP3.LUT R42, R45, 0x38, R150, 0xf8, !PT ;  /* 0x000000382d2a7812 */ /* 0x000fe200078ef896 */
[----:B------:R-:W-:Y:S01]  /*a500*/  HADD2.F32 R66, -RZ, R32.H1_H1 ;  /* 0x30000020ff427230 */ /* 0x000fe20000004100 */
[----:B------:R-:W-:Y:S01]  /*a510*/  SHF.R.S32.HI R8, RZ, 0x1f, R9 ;  /* 0x0000001fff087819 */ /* 0x000fe20000011409 */
[--C-:B------:R-:W-:Y:S01]  /*a520*/  HADD2.F32 R59, -RZ, R37.reuse.H1_H1 ;  /* 0x30000025ff3b7230 */ /* 0x100fe20000004100 */
[----:B------:R-:W-:Y:S01]  /*a530*/  SHF.L.U32 R10, R9, 0x3, RZ ;  /* 0x00000003090a7819 */ /* 0x000fe200000006ff */
[----:B------:R-:W-:Y:S01]  /*a540*/  HADD2.F32 R56, -RZ, R34.H1_H1 ;  /* 0x30000022ff387230 */ /* 0x000fe20000004100 */
[----:B------:R-:W-:Y:S01]  /*a550*/  LEA.HI R8, R8, R9, RZ, 0x3 ;  /* 0x0000000908087211 */ /* 0x000fe200078f18ff */
[----:B------:R-:W-:Y:S01]  /*a560*/  HADD2.F32 R63, -RZ, R32.H0_H0 ;  /* 0x20000020ff3f7230 */ /* 0x000fe20000004100 */
[----:B------:R-:W-:Y:S01]  /*a570*/  LOP3.LUT R10, R45, 0x38, R10, 0xf8, !PT ;  /* 0x000000382d0a7812 */ /* 0x000fe200078ef80a */
[----:B------:R-:W-:Y:S01]  /*a580*/  HADD2.F32 R57, -RZ, R37.H0_H0 ;  /* 0x20000025ff397230 */ /* 0x000fe20000004100 */
[----:B------:R-:W-:Y:S01]  /*a590*/  SHF.L.U32 R8, R8, 0xa, RZ ;  /* 0x0000000a08087819 */ /* 0x000fe200000006ff */
[----:B------:R-:W-:Y:S01]  /*a5a0*/  HADD2.F32 R55, -RZ, R34.H0_H0 ;  /* 0x20000022ff377230 */ /* 0x000fe20000004100 */
[-C--:B------:R-:W-:Y:S01]  /*a5b0*/  LOP3.LUT R42, R42, R43.reuse, RZ, 0x3c, !PT ;  /* 0x0000002b2a2a7212 */ /* 0x080fe200078e3cff */
[--C-:B------:R-:W-:Y:S01]  /*a5c0*/  HADD2.F32 R60, -RZ, R31.reuse.H1_H1 ;  /* 0x3000001fff3c7230 */ /* 0x100fe20000004100 */
[----:B------:R-:W-:Y:S01]  /*a5d0*/  LOP3.LUT R9, R10, R43, RZ, 0x3c, !PT ;  /* 0x0000002b0a097212 */ /* 0x000fe200078e3cff */
[----:B------:R-:W-:Y:S01]  /*a5e0*/  HADD2.F32 R54, -RZ, R38.H1_H1 ;  /* 0x30000026ff367230 */ /* 0x000fe20000004100 */
[----:B------:R-:W-:Y:S01]  /*a5f0*/  LOP3.LUT R8, R8, 0x7fffe000, RZ, 0xc0, !PT ;  /* 0x7fffe00008087812 */ /* 0x000fe200078ec0ff */
[----:B------:R-:W-:Y:S01]  /*a600*/  HADD2.F32 R70, -RZ, R31.H0_H0 ;  /* 0x2000001fff467230 */ /* 0x000fe20000004100 */
[----:B------:R-:W-:Y:S01]  /*a610*/  IADD3 R42, R39, R42, RZ ;  /* 0x0000002a272a7210 */ /* 0x000fe20007ffe0ff */
[----:B------:R-:W-:Y:S01]  /*a620*/  HADD2.F32 R73, -RZ, R36.H0_H0 ;  /* 0x20000024ff497230 */ /* 0x000fe20000004100 */
[----:B------:R-:W-:-:S02]  /*a630*/  IADD3 R8, R9, R8, R39 ;  /* 0x0000000809087210 */ /* 0x000fc40007ffe027 */
[----:B------:R-:W-:Y:S02]  /*a640*/  SHF.L.U32 R42, R42, 0x1, RZ ;  /* 0x000000012a2a7819 */ /* 0x000fe400000006ff */
[----:B------:R-:W-:-:S03]  /*a650*/  SHF.L.U32 R40, R8, 0x1, RZ ;  /* 0x0000000108287819 */ /* 0x000fc600000006ff */
[----:B------:R-:W1:Y:S04]  /*a660*/  LDS.128 R12, [R42+0x10080] ;  /* 0x010080002a0c7984 */ /* 0x000e680000000c00 */
[----:B------:R-:W2:Y:S01]  /*a670*/  LDS.128 R8, [R40+0x10080] ;  /* 0x0100800028087984 */ /* 0x000ea20000000c00 */
[--C-:B-1----:R-:W-:Y:S02]  /*a680*/  HADD2.F32 R44, -RZ, R12.reuse.H0_H0 ;  /* 0x2000000cff2c7230 */ /* 0x102fe40000004100 */
[----:B------:R-:W-:Y:S02]  /*a690*/  HADD2.F32 R47, -RZ, R12.H1_H1 ;  /* 0x3000000cff2f7230 */ /* 0x000fe40000004100 */
[--C-:B--2---:R-:W-:Y:S02]  /*a6a0*/  HADD2.F32 R68, -RZ, R8.reuse.H0_H0 ;  /* 0x20000008ff447230 */ /* 0x104fe40000004100 */
[----:B------:R-:W-:Y:S01]  /*a6b0*/  HADD2.F32 R65, -RZ, R8.H1_H1 ;  /* 0x30000008ff417230 */ /* 0x000fe20000004100 */
[C---:B------:R-:W-:Y:S01]  /*a6c0*/  FMUL.FTZ R8, R67.reuse, R44 ;  /* 0x0000002c43087220 */ /* 0x040fe20000410000 */
[--C-:B------:R-:W-:Y:S01]  /*a6d0*/  HADD2.F32 R50, -RZ, R9.reuse.H0_H0 ;  /* 0x20000009ff327230 */ /* 0x100fe20000004100 */
[-C--:B------:R-:W-:Y:S01]  /*a6e0*/  FMUL.FTZ R67, R67, R68.reuse ;  /* 0x0000004443437220 */ /* 0x080fe20000410000 */
[----:B------:R-:W-:Y:S01]  /*a6f0*/  HADD2.F32 R52, -RZ, R9.H1_H1 ;  /* 0x30000009ff347230 */ /* 0x000fe20000004100 */
[C---:B------:R-:W-:Y:S01]  /*a700*/  FFMA.FTZ R68, R59.reuse, R68, R8 ;  /* 0x000000443b447223 */ /* 0x040fe20000010008 */
[----:B------:R-:W-:Y:S01]  /*a710*/  HADD2.F32 R12, -RZ, R13.H0_H0 ;  /* 0x2000000dff0c7230 */ /* 0x000fe20000004100 */
[----:B------:R-:W-:Y:S01]  /*a720*/  FFMA.FTZ R67, R59, R44, -R67 ;  /* 0x0000002c3b437223 */ /* 0x000fe20000010843 */
[----:B------:R-:W-:-:S02]  /*a730*/  HADD2.F32 R51, -RZ, R10.H0_H0 ;  /* 0x2000000aff337230 */ /* 0x000fc40000004100 */
[----:B------:R-:W-:Y:S01]  /*a740*/  HADD2.F32 R53, -RZ, R10.H1_H1 ;  /* 0x3000000aff357230 */ /* 0x000fe20000004100 */
[C---:B------:R-:W-:Y:S01]  /*a750*/  FMUL.FTZ R10, R66.reuse, R47 ;  /* 0x0000002f420a7220 */ /* 0x040fe20000410000 */
[----:B------:R-:W-:Y:S01]  /*a760*/  HADD2.F32 R9, -RZ, R35.H0_H0 ;  /* 0x20000023ff097230 */ /* 0x000fe20000004100 */
[-C--:B------:R-:W-:Y:S01]  /*a770*/  FMUL.FTZ R66, R66, R65.reuse ;  /* 0x0000004142427220 */ /* 0x080fe20000410000 */
[----:B------:R-:W-:Y:S01]  /*a780*/  HADD2.F32 R48, -RZ, R13.H1_H1 ;  /* 0x3000000dff307230 */ /* 0x000fe20000004100 */
[----:B------:R-:W-:Y:S01]  /*a790*/  FFMA.FTZ R65, R56, R65, R10 ;  /* 0x0000004138417223 */ /* 0x000fe2000001000a */
[----:B------:R-:W-:Y:S01]  /*a7a0*/  HADD2.F32 R13, -RZ, R14.H0_H0 ;  /* 0x2000000eff0d7230 */ /* 0x000fe20000004100 */
[C---:B------:R-:W-:Y:S01]  /*a7b0*/  FMUL.FTZ R8, R9.reuse, R12 ;  /* 0x0000000c09087220 */ /* 0x040fe20000410000 */
[----:B------:R-:W-:Y:S01]  /*a7c0*/  HADD2.F32 R10, -RZ, R36.H1_H1 ;  /* 0x30000024ff0a7230 */ /* 0x000fe20000004100 */
[----:B------:R-:W-:Y:S01]  /*a7d0*/  FMUL.FTZ R64, R9, R50 ;  /* 0x0000003209407220 */ /* 0x000fe20000410000 */
[----:B------:R-:W-:Y:S01]  /*a7e0*/  HADD2.F32 R49, -RZ, R14.H1_H1 ;  /* 0x3000000eff317230 */ /* 0x000fe20000004100 */
[----:B------:R-:W-:Y:S01]  /*a7f0*/  FMUL.FTZ R9, R63, R48 ;  /* 0x000000303f097220 */ /* 0x000fe20000410000 */
[--C-:B------:R-:W-:Y:S01]  /*a800*/  HADD2.F32 R14, -RZ, R15.reuse.H0_H0 ;  /* 0x2000000fff0e7230 */ /* 0x100fe20000004100 */
[----:B------:R-:W-:Y:S01]  /*a810*/  FFMA.FTZ R50, R57, R50, R8 ;  /* 0x0000003239327223 */ /* 0x000fe20000010008 */
[----:B------:R-:W-:Y:S01]  /*a820*/  HADD2.F32 R15, -RZ, R15.H1_H1 ;  /* 0x3000000fff0f7230 */ /* 0x000fe20000004100 */
[-C--:B------:R-:W-:Y:S01]  /*a830*/  FMUL.FTZ R63, R63, R52.reuse ;  /* 0x000000343f3f7220 */ /* 0x080fe20000410000 */
[----:B------:R-:W-:Y:S01]  /*a840*/  HADD2.F32 R46, -RZ, R11.H0_H0 ;  /* 0x2000000bff2e7230 */ /* 0x000fe20000004100 */
[----:B------:R-:W-:Y:S01]  /*a850*/  FFMA.FTZ R9, R55, R52, R9 ;  /* 0x0000003437097223 */ /* 0x000fe20000010009 */
[----:B------:R-:W-:Y:S01]  /*a860*/  HADD2.F32 R52, -RZ, R33.H1_H1 ;  /* 0x30000021ff347230 */ /* 0x000fe20000004100 */
[C---:B------:R-:W-:Y:S01]  /*a870*/  FMUL.FTZ R8, R10.reuse, R13 ;  /* 0x0000000d0a087220 */ /* 0x040fe20000410000 */
[----:B------:R-:W-:Y:S01]  /*a880*/  HADD2.F32 R69, -RZ, R11.H1_H1 ;  /* 0x3000000bff457230 */ /* 0x000fe20000004100 */
[----:B------:R-:W-:Y:S01]  /*a890*/  FMUL.FTZ R61, R10, R51 ;  /* 0x000000330a3d7220 */ /* 0x000fe20000410000 */
[----:B------:R-:W-:Y:S01]  /*a8a0*/  F2FP.PACK_AB R9, R9, R50 ;  /* 0x000000320909723e */ /* 0x000fe200000000ff */
[----:B------:R-:W-:-:S02]  /*a8b0*/  FMUL.FTZ R10, R60, R49 ;  /* 0x000000313c0a7220 */ /* 0x000fc40000410000 */
[----:B------:R-:W-:Y:S01]  /*a8c0*/  FFMA.FTZ R51, R54, R51, R8 ;  /* 0x0000003336337223 */ /* 0x000fe20000010008 */
[----:B------:R-:W-:Y:S01]  /*a8d0*/  HADD2.F32 R8, -RZ, R33.H0_H0 ;  /* 0x20000021ff087230 */ /* 0x000fe20000004100 */
[-C--:B------:R-:W-:Y:S02]  /*a8e0*/  FMUL.FTZ R60, R60, R53.reuse ;  /* 0x000000353c3c7220 */ /* 0x080fe40000410000 */
[----:B------:R-:W-:Y:S01]  /*a8f0*/  FFMA.FTZ R10, R52, R53, R10 ;  /* 0x00000035340a7223 */ /* 0x000fe2000001000a */
[----:B------:R-:W-:Y:S01]  /*a900*/  HADD2.F32 R53, -RZ, R38.H0_H0 ;  /* 0x20000026ff357230 */ /* 0x000fe20000004100 */
[----:B------:R-:W-:Y:S02]  /*a910*/  FMUL.FTZ R11, R70, R15 ;  /* 0x0000000f460b7220 */ /* 0x000fe40000410000 */
[----:B------:R-:W-:Y:S01]  /*a920*/  FMUL.FTZ R58, R73, R46 ;  /* 0x0000002e493a7220 */ /* 0x000fe20000410000 */
[----:B------:R-:W-:Y:S01]  /*a930*/  F2FP.PACK_AB R10, R10, R51 ;  /* 0x000000330a0a723e */ /* 0x000fe200000000ff */
[----:B------:R-:W-:-:S02]  /*a940*/  FMUL.FTZ R70, R70, R69 ;  /* 0x0000004546467220 */ /* 0x000fc40000410000 */
[----:B------:R-:W-:Y:S02]  /*a950*/  FMUL.FTZ R71, R73, R14 ;  /* 0x0000000e49477220 */ /* 0x000fe40000410000 */
        /* <DEDUP_REMOVED lines=10> */
[----:B------:R-:W-:Y:S02]  /*aa00*/  FFMA.FTZ R46, R53, R46, R71 ;  /* 0x0000002e352e7223 */ /* 0x000fe40000010047 */
[----:B------:R-:W-:Y:S01]  /*aa10*/  FFMA.FTZ R11, R8, R69, R11 ;  /* 0x00000045080b7223 */ /* 0x000fe2000001000b */
[----:B------:R-:W-:Y:S02]  /*aa20*/  F2FP.PACK_AB R15, R15, R58 ;  /* 0x0000003a0f0f723e */ /* 0x000fe400000000ff */
[----:B------:R-:W-:Y:S02]  /*aa30*/  F2FP.PACK_AB R8, R65, R68 ;  /* 0x000000444108723e */ /* 0x000fe400000000ff */
[----:B------:R-:W-:Y:S01]  /*aa40*/  F2FP.PACK_AB R11, R11, R46 ;  /* 0x0000002e0b0b723e */ /* 0x000fe200000000ff */
[----:B------:R1:W-:Y:S04]  /*aa50*/  STS.128 [R42+0x10080], R12 ;  /* 0x0100800c2a007388 */ /* 0x0003e80000000c00 */
[----:B------:R1:W-:Y:S02]  /*aa60*/  STS.128 [R40+0x10080], R8 ;  /* 0x0100800828007388 */ /* 0x0003e40000000c00 */
.L_x_133:
[----:B------:R-:W-:Y:S05]  /*aa70*/  BSYNC B0 ;  /* 0x0000000000007941 */ /* 0x000fea0003800000 */
.L_x_132:
[----:B------:R-:W-:-:S13]  /*aa80*/  ISETP.GE.AND P0, PT, R17, c[0x0][0x27c], PT ;  /* 0x00009f0011007a0c */ /* 0x000fda0003f06270 */
[----:B------:R-:W-:Y:S05]  /*aa90*/  @P0 BRA `(.L_x_131) ;  /* 0x000005f000000947 */ /* 0x000fea0003800000 */
[----:B-1----:R-:W-:Y:S01]  /*aaa0*/  SHF.R.S32.HI R12, RZ, 0x1f, R17 ;  /* 0x0000001fff0c7819 */ /* 0x002fe20000011411 */
[----:B------:R-:W-:Y:S02]  /*aab0*/  HADD2.F32 R64, -RZ, R27.H1_H1 ;  /* 0x3000001bff407230 */ /* 0x000fe40000004100 */
[----:B------:R-:W-:Y:S01]  /*aac0*/  HADD2.F32 R52, -RZ, R26.H1_H1 ;  /* 0x3000001aff347230 */ /* 0x000fe20000004100 */
[CC--:B------:R-:W-:Y:S01]  /*aad0*/  LEA.HI R10, R12.reuse, R17.reuse, RZ, 0x3 ;  /* 0x000000110c0a7211 */ /* 0x0c0fe200078f18ff */
[----:B------:R-:W-:Y:S01]  /*aae0*/  HADD2.F32 R54, -RZ, R29.H1_H1 ;  /* 0x3000001dff367230 */ /* 0x000fe20000004100 */
[----:B------:R-:W-:Y:S01]  /*aaf0*/  LEA.HI R12, R12, R17, RZ, 0x6 ;  /* 0x000000110c0c7211 */ /* 0x000fe200078f30ff */
[----:B------:R-:W-:Y:S01]  /*ab00*/  HADD2.F32 R59, -RZ, R27.H0_H0 ;  /* 0x2000001bff3b7230 */ /* 0x000fe20000004100 */
[----:B------:R-:W-:Y:S01]  /*ab10*/  LEA.HI.SX32 R41, R10, R41, 0x1d ;  /* 0x000000290a297211 */ /* 0x000fe200078feaff */
[----:B------:R-:W-:Y:S01]  /*ab20*/  HADD2.F32 R53, -RZ, R29.H0_H0 ;  /* 0x2000001dff357230 */ /* 0x000fe20000004100 */
[----:B------:R-:W-:Y:S01]  /*ab30*/  LOP3.LUT R10, R45, 0x38, R10, 0xf8, !PT ;  /* 0x000000382d0a7812 */ /* 0x000fe200078ef80a */
[--C-:B------:R-:W-:Y:S01]  /*ab40*/  HADD2.F32 R56, -RZ, R23.reuse.H1_H1 ;  /* 0x30000017ff387230 */ /* 0x100fe20000004100 */
[----:B------:R-:W-:Y:S01]  /*ab50*/  SHF.R.S32.HI R8, RZ, 0x1f, R41 ;  /* 0x0000001fff087819 */ /* 0x000fe20000011429 */
[----:B------:R-:W-:Y:S01]  /*ab60*/  HADD2.F32 R50, -RZ, R30.H1_H1 ;  /* 0x3000001eff327230 */ /* 0x000fe20000004100 */
[----:B------:R-:W-:Y:S01]  /*ab70*/  LOP3.LUT R9, R10, R43, RZ, 0x3c, !PT ;  /* 0x0000002b0a097212 */ /* 0x000fe200078e3cff */
[----:B------:R-:W-:Y:S01]  /*ab80*/  HADD2.F32 R55, -RZ, R28.H0_H0 ;  /* 0x2000001cff377230 */ /* 0x000fe20000004100 */
[----:B------:R-:W-:Y:S01]  /*ab90*/  SHF.L.U32 R10, R41, 0x3, RZ ;  /* 0x00000003290a7819 */ /* 0x000fe200000006ff */
[----:B------:R-:W-:Y:S01]  /*aba0*/  HADD2.F32 R66, -RZ, R23.H0_H0 ;  /* 0x20000017ff427230 */ /* 0x000fe20000004100 */
[----:B------:R-:W-:-:S02]  /*abb0*/  LEA.HI R8, R8, R41, RZ, 0x3 ;  /* 0x0000002908087211 */ /* 0x000fc400078f18ff */
[----:B------:R-:W-:Y:S02]  /*abc0*/  SHF.L.U32 R12, R12, 0x7, RZ ;  /* 0x000000070c0c7819 */ /* 0x000fe400000006ff */
[----:B------:R-:W-:Y:S02]  /*abd0*/  LOP3.LUT R10, R45, 0x38, R10, 0xf8, !PT ;  /* 0x000000382d0a7812 */ /* 0x000fe400078ef80a */
[----:B------:R-:W-:Y:S02]  /*abe0*/  SHF.L.U32 R8, R8, 0xa, RZ ;  /* 0x0000000a08087819 */ /* 0x000fe400000006ff */
[----:B------:R-:W-:Y:S02]  /*abf0*/  LOP3.LUT R12, R12, 0x7fffe000, RZ, 0xc0, !PT ;  /* 0x7fffe0000c0c7812 */ /* 0x000fe400078ec0ff */
[----:B------:R-:W-:Y:S02]  /*ac00*/  LOP3.LUT R43, R10, R43, RZ, 0x3c, !PT ;  /* 0x0000002b0a2b7212 */ /* 0x000fe400078e3cff */
[----:B------:R-:W-:-:S02]  /*ac10*/  LOP3.LUT R8, R8, 0x7fffe000, RZ, 0xc0, !PT ;  /* 0x7fffe00008087812 */ /* 0x000fc400078ec0ff */
[--C-:B------:R-:W-:Y:S02]  /*ac20*/  IADD3 R9, R9, R12, R39.reuse ;  /* 0x0000000c09097210 */ /* 0x100fe40007ffe027 */
[----:B------:R-:W-:Y:S02]  /*ac30*/  IADD3 R39, R43, R8, R39 ;  /* 0x000000082b277210 */ /* 0x000fe40007ffe027 */
[----:B------:R-:W-:Y:S02]  /*ac40*/  SHF.L.U32 R40, R9, 0x1, RZ ;  /* 0x0000000109287819 */ /* 0x000fe400000006ff */
[----:B------:R-:W-:-:S03]  /*ac50*/  SHF.L.U32 R39, R39, 0x1, RZ ;  /* 0x0000000127277819 */ /* 0x000fc600000006ff */
[----:B------:R-:W1:Y:S04]  /*ac60*/  LDS.128 R12, [R40+0x10080] ;  /* 0x01008000280c7984 */ /* 0x000e680000000c00 */
[----:B------:R-:W2:Y:S01]  /*ac70*/  LDS.128 R8, [R39+0x10080] ;  /* 0x0100800027087984 */ /* 0x000ea20000000c00 */
[--C-:B-1----:R-:W-:Y:S02]  /*ac80*/  HADD2.F32 R43, -RZ, R12.reuse.H1_H1 ;  /* 0x3000000cff2b7230 */ /* 0x102fe40000004100 */
[----:B------:R-:W-:Y:S02]  /*ac90*/  HADD2.F32 R41, -RZ, R12.H0_H0 ;  /* 0x2000000cff297230 */ /* 0x000fe40000004100 */
[--C-:B--2---:R-:W-:Y:S02]  /*aca0*/  HADD2.F32 R47, -RZ, R10.reuse.H0_H0 ;  /* 0x2000000aff2f7230 */ /* 0x104fe40000004100 */
[----:B------:R-:W-:-:S02]  /*acb0*/  HADD2.F32 R49, -RZ, R10.H1_H1 ;  /* 0x3000000aff317230 */ /* 0x000fc40000004100 */
[----:B------:R-:W-:Y:S02]  /*acc0*/  HADD2.F32 R10, -RZ, R24.H1_H1 ;  /* 0x30000018ff0a7230 */ /* 0x000fe40000004100 */
[--C-:B------:R-:W-:Y:S02]  /*acd0*/  HADD2.F32 R63, -RZ, R8.reuse.H0_H0 ;  /* 0x20000008ff3f7230 */ /* 0x100fe40000004100 */
[----:B------:R-:W-:Y:S01]  /*ace0*/  HADD2.F32 R51, -RZ, R8.H1_H1 ;  /* 0x30000008ff337230 */ /* 0x000fe20000004100 */
[----:B------:R-:W-:Y:S01]  /*acf0*/  FMUL.FTZ R60, R10, R43 ;  /* 0x0000002b0a3c7220 */ /* 0x000fe20000410000 */
[--C-:B------:R-:W-:Y:S01]  /*ad00*/  HADD2.F32 R42, -RZ, R11.reuse.H0_H0 ;  /* 0x2000000bff2a7230 */ /* 0x100fe20000004100 */
[C---:B------:R-:W-:Y:S01]  /*ad10*/  FMUL.FTZ R8, R64.reuse, R41 ;  /* 0x0000002940087220 */ /* 0x040fe20000410000 */
[----:B------:R-:W-:Y:S01]  /*ad20*/  HADD2.F32 R65, -RZ, R11.H1_H1 ;  /* 0x3000000bff417230 */ /* 0x000fe20000004100 */
[----:B------:R-:W-:Y:S01]  /*ad30*/  FMUL.FTZ R64, R64, R63 ;  /* 0x0000003f40407220 */ /* 0x000fe20000410000 */
[--C-:B------:R-:W-:Y:S01]  /*ad40*/  HADD2.F32 R12, -RZ, R13.reuse.H0_H0 ;  /* 0x2000000dff0c7230 */ /* 0x100fe20000004100 */
[-C--:B------:R-:W-:Y:S01]  /*ad50*/  FMUL.FTZ R61, R10, R51.reuse ;  /* 0x000000330a3d7220 */ /* 0x080fe20000410000 */
[----:B------:R-:W-:Y:S01]  /*ad60*/  HADD2.F32 R44, -RZ, R13.H1_H1 ;  /* 0x3000000dff2c7230 */ /* 0x000fe20000004100 */
[----:B------:R-:W-:Y:S01]  /*ad70*/  FFMA.FTZ R60, R52, R51, R60 ;  /* 0x00000033343c7223 */ /* 0x000fe2000001003c */
[----:B------:R-:W-:Y:S01]  /*ad80*/  HADD2.F32 R11, -RZ, R24.H0_H0 ;  /* 0x20000018ff0b7230 */ /* 0x000fe20000004100 */
[----:B------:R-:W-:Y:S01]  /*ad90*/  FFMA.FTZ R63, R54, R63, R8 ;  /* 0x0000003f363f7223 */ /* 0x000fe20000010008 */
[--C-:B------:R-:W-:Y:S01]  /*ada0*/  HADD2.F32 R46, -RZ, R9.reuse.H0_H0 ;  /* 0x20000009ff2e7230 */ /* 0x100fe20000004100 */
[----:B------:R-:W-:Y:S01]  /*adb0*/  FMUL.FTZ R8, R59, R12 ;  /* 0x0000000c3b087220 */ /* 0x000fe20000410000 */
[----:B------:R-:W-:Y:S01]  /*adc0*/  HADD2.F32 R48, -RZ, R9.H1_H1 ;  /* 0x30000009ff307230 */ /* 0x000fe20000004100 */
[----:B------:R-:W-:Y:S01]  /*add0*/  FMUL.FTZ R9, R11, R44 ;  /* 0x0000002c0b097220 */ /* 0x000fe20000410000 */
[----:B------:R-:W-:Y:S01]  /*ade0*/  HADD2.F32 R51, -RZ, R26.H0_H0 ;  /* 0x2000001aff337230 */ /* 0x000fe20000004100 */
[-C--:B------:R-:W-:Y:S01]  /*adf0*/  FMUL.FTZ R59, R59, R46.reuse ;  /* 0x0000002e3b3b7220 */ /* 0x080fe20000410000 */
[----:B------:R-:W-:Y:S01]  /*ae00*/  HADD2.F32 R13, -RZ, R14.H0_H0 ;  /* 0x2000000eff0d7230 */ /* 0x000fe20000004100 */
[----:B------:R-:W-:Y:S01]  /*ae10*/  FFMA.FTZ R46, R53, R46, R8 ;  /* 0x0000002e352e7223 */ /* 0x000fe20000010008 */
[----:B------:R-:W-:Y:S01]  /*ae20*/  HADD2.F32 R10, -RZ, R28.H1_H1 ;  /* 0x3000001cff0a7230 */ /* 0x000fe20000004100 */
        /* <DEDUP_REMOVED lines=9> */
[----:B------:R-:W-:Y:S01]  /*aec0*/  F2FP.PACK_AB R9, R9, R46 ;  /* 0x0000002e0909723e */ /* 0x000fe200000000ff */
[----:B------:R-:W-:Y:S01]  /*aed0*/  FFMA.FTZ R47, R50, R47, R8 ;  /* 0x0000002f322f7223 */ /* 0x000fe20000010008 */
[----:B------:R-:W-:Y:S01]  /*aee0*/  HADD2.F32 R8, -RZ, R25.H0_H0 ;  /* 0x20000019ff087230 */ /* 0x000fe20000004100 */
[----:B------:R-:W-:-:S02]  /*aef0*/  FMUL.FTZ R56, R56, R49 ;  /* 0x0000003138387220 */ /* 0x000fc40000410000 */
[----:B------:R-:W-:Y:S01]  /*af00*/  FFMA.FTZ R10, R48, R49, R10 ;  /* 0x00000031300a7223 */ /* 0x000fe2000001000a */
[----:B------:R-:W-:Y:S01]  /*af10*/  HADD2.F32 R49, -RZ, R30.H0_H0 ;  /* 0x2000001eff317230 */ /* 0x000fe20000004100 */
[C---:B------:R-:W-:Y:S02]  /*af20*/  FMUL.FTZ R67, R55.reuse, R14 ;  /* 0x0000000e37437220 */ /* 0x040fe40000410000 */
[----:B------:R-:W-:Y:S01]  /*af30*/  FMUL.FTZ R11, R66, R15 ;  /* 0x0000000f420b7220 */ /* 0x000fe20000410000 */
[----:B------:R-:W-:Y:S01]  /*af40*/  F2FP.PACK_AB R10, R10, R47 ;  /* 0x0000002f0a0a723e */ /* 0x000fe200000000ff */
[----:B------:R-:W-:Y:S02]  /*af50*/  FMUL.FTZ R55, R55, R42 ;  /* 0x0000002a37377220 */ /* 0x000fe40000410000 */
[----:B------:R-:W-:Y:S02]  /*af60*/  FMUL.FTZ R66, R66, R65 ;  /* 0x0000004142427220 */ /* 0x000fe40000410000 */
        /* <DEDUP_REMOVED lines=18> */
.L_x_131:
[----:B------:R-:W-:Y:S05]  /*b090*/  BSYNC B1 ;  /* 0x0000000000017941 */ /* 0x000fea0003800000 */
.L_x_130:
        /* <DEDUP_REMOVED lines=106> */
.L_x_137:
[----:B------:R-:W-:Y:S05]  /*b740*/  BSYNC B0 ;  /* 0x0000000000007941 */ /* 0x000fea0003800000 */
.L_x_136:
        /* <DEDUP_REMOVED lines=97> */
.L_x_135:
[----:B------:R-:W-:Y:S05]  /*bd60*/  BSYNC B1 ;  /* 0x0000000000017941 */ /* 0x000fea0003800000 */
.L_x_134:
[----:B-1----:R-:W-:-:S04]  /*bd70*/  IADD3 R39, R19, 0x60, RZ ;  /* 0x0000006013277810 */ /* 0x002fc80007ffe0ff */
        /* <DEDUP_REMOVED lines=19> */
[----:B------:R-:W-:Y:S01]  /*beb0*/  HADD2.F32 R35, -RZ, R35.H0_H0 ;  /* 0x20000023ff237230 */ /* 0x000fe20000004100 */
[----:B------:R-:W-:Y:S01]  /*bec0*/  SHF.L.U32 R10, R9, 0x3, RZ ;  /* 0x00000003090a7819 */ /* 0x000fe200000006ff */
[--C-:B------:R-:W-:Y:S01]  /*bed0*/  HADD2.F32 R54, -RZ, R32.reuse.H1_H1 ;  /* 0x30000020ff367230 */ /* 0x100fe20000004100 */
[----:B------:R-:W-:Y:S01]  /*bee0*/  LEA.HI R8, R8, R9, RZ, 0x3 ;  /* 0x0000000908087211 */ /* 0x000fe200078f18ff */
[----:B------:R-:W-:Y:S01]  /*bef0*/  HADD2.F32 R32, -RZ, R32.H0_H0 ;  /* 0x20000020ff207230 */ /* 0x000fe20000004100 */
[----:B------:R-:W-:Y:S01]  /*bf00*/  LOP3.LUT R10, R45, 0x38, R10, 0xf8, !PT ;  /* 0x000000382d0a7812 */ /* 0x000fe200078ef80a */
[----:B------:R-:W-:Y:S01]  /*bf10*/  HADD2.F32 R37, -RZ, R37.H0_H0 ;  /* 0x20000025ff257230 */ /* 0x000fe20000004100 */
[----:B------:R-:W-:Y:S01]  /*bf20*/  SHF.L.U32 R8, R8, 0xa, RZ ;  /* 0x0000000a08087819 */ /* 0x000fe200000006ff */
[----:B------:R-:W-:Y:S01]  /*bf30*/  HADD2.F32 R63, -RZ, R38.H0_H0 ;  /* 0x20000026ff3f7230 */ /* 0x000fe20000004100 */
[----:B------:R-:W-:-:S02]  /*bf40*/  LOP3.LUT R42, R42, R43, RZ, 0x3c, !PT ;  /* 0x0000002b2a2a7212 */ /* 0x000fc400078e3cff */
[----:B------:R-:W-:Y:S02]  /*bf50*/  LOP3.LUT R9, R10, R43, RZ, 0x3c, !PT ;  /* 0x0000002b0a097212 */ /* 0x000fe400078e3cff */
[----:B------:R-:W-:Y:S02]  /*bf60*/  LOP3.LUT R8, R8, 0x7fffe000, RZ, 0xc0, !PT ;  /* 0x7fffe00008087812 */ /* 0x000fe400078ec0ff */
[----:B------:R-:W-:Y:S02]  /*bf70*/  IADD3 R42, R39, R42, RZ ;  /* 0x0000002a272a7210 */ /* 0x000fe40007ffe0ff */
[----:B------:R-:W-:Y:S02]  /*bf80*/  IADD3 R8, R9, R8, R39 ;  /* 0x0000000809087210 */ /* 0x000fe40007ffe027 */
[----:B------:R-:W-:Y:S02]  /*bf90*/  SHF.L.U32 R42, R42, 0x1, RZ ;  /* 0x000000012a2a7819 */ /* 0x000fe400000006ff */
[----:B------:R-:W-:-:S03]  /*bfa0*/  SHF.L.U32 R40, R8, 0x1, RZ ;  /* 0x0000000108287819 */ /* 0x000fc600000006ff */
[----:B------:R-:W1:Y:S04]  /*bfb0*/  LDS.128 R12, [R42+0x10080] ;  /* 0x010080002a0c7984 */ /* 0x000e680000000c00 */
[----:B------:R-:W2:Y:S01]  /*bfc0*/  LDS.128 R8, [R40+0x10080] ;  /* 0x0100800028087984 */ /* 0x000ea20000000c00 */
[--C-:B-1----:R-:W-:Y:S02]  /*bfd0*/  HADD2.F32 R44, -RZ, R12.reuse.H0_H0 ;  /* 0x2000000cff2c7230 */ /* 0x102fe40000004100 */
[----:B------:R-:W-:Y:S02]  /*bfe0*/  HADD2.F32 R46, -RZ, R12.H1_H1 ;  /* 0x3000000cff2e7230 */ /* 0x000fe40000004100 */
[--C-:B--2---:R-:W-:Y:S01]  /*bff0*/  HADD2.F32 R50, -RZ, R8.reuse.H0_H0 ;  /* 0x20000008ff327230 */ /* 0x104fe20000004100 */
[C---:B------:R-:W-:Y:S01]  /*c000*/  FMUL.FTZ R56, R49.reuse, R44 ;  /* 0x0000002c31387220 */ /* 0x040fe20000410000 */
[--C-:B------:R-:W-:Y:S01]  /*c010*/  HADD2.F32 R12, -RZ, R13.reuse.H0_H0 ;  /* 0x2000000dff0c7230 */ /* 0x100fe20000004100 */
[----:B------:R-:W-:Y:S01]  /*c020*/  FMUL.FTZ R58, R54, R46 ;  /* 0x0000002e363a7220 */ /* 0x000fe20000410000 */
[----:B------:R-:W-:Y:S01]  /*c030*/  HADD2.F32 R47, -RZ, R13.H1_H1 ;  /* 0x3000000dff2f7230 */ /* 0x000fe20000004100 */
[-C--:B------:R-:W-:Y:S01]  /*c040*/  FMUL.FTZ R49, R49, R50.reuse ;  /* 0x0000003231317220 */ /* 0x080fe20000410000 */
[----:B------:R-:W-:Y:S01]  /*c050*/  HADD2.F32 R51, -RZ, R8.H1_H1 ;  /* 0x30000008ff337230 */ /* 0x000fe20000004100 */
[----:B------:R-:W-:Y:S01]  /*c060*/  FFMA.FTZ R50, R55, R50, R56 ;  /* 0x0000003237327223 */ /* 0x000fe20000010038 */
[--C-:B------:R-:W-:Y:S01]  /*c070*/  HADD2.F32 R8, -RZ, R9.reuse.H0_H0 ;  /* 0x20000009ff087230 */ /* 0x100fe20000004100 */
[C---:B------:R-:W-:Y:S01]  /*c080*/  FMUL.FTZ R57, R35.reuse, R12 ;  /* 0x0000000c23397220 */ /* 0x040fe20000410000 */
[----:B------:R-:W-:Y:S01]  /*c090*/  HADD2.F32 R52, -RZ, R9.H1_H1 ;  /* 0x30000009ff347230 */ /* 0x000fe20000004100 */
[C---:B------:R-:W-:Y:S01]  /*c0a0*/  FMUL.FTZ R61, R32.reuse, R47 ;  /* 0x0000002f203d7220 */ /* 0x040fe20000410000 */
[--C-:B------:R-:W-:Y:S01]  /*c0b0*/  HADD2.F32 R56, -RZ, R34.reuse.H1_H1 ;  /* 0x30000022ff387230 */ /* 0x100fe20000004100 */
[-C--:B------:R-:W-:Y:S01]  /*c0c0*/  FMUL.FTZ R35, R35, R8.reuse ;  /* 0x0000000823237220 */ /* 0x080fe20000410000 */
[----:B------:R-:W-:Y:S01]  /*c0d0*/  HADD2.F32 R34, -RZ, R34.H0_H0 ;  /* 0x20000022ff227230 */ /* 0x000fe20000004100 */
[----:B------:R-:W-:Y:S01]  /*c0e0*/  FFMA.FTZ R57, R37, R8, R57 ;  /* 0x0000000825397223 */ /* 0x000fe20000010039 */
[----:B------:R-:W-:Y:S01]  /*c0f0*/  HADD2.F32 R13, -RZ, R14.H0_H0 ;  /* 0x2000000eff0d7230 */ /* 0x000fe20000004100 */
[-C--:B------:R-:W-:Y:S01]  /*c100*/  FMUL.FTZ R32, R32, R52.reuse ;  /* 0x0000003420207220 */ /* 0x080fe20000410000 */
[----:B------:R-:W-:Y:S01]  /*c110*/  HADD2.F32 R8, -RZ, R36.H1_H1 ;  /* 0x30000024ff087230 */ /* 0x000fe20000004100 */
[----:B------:R-:W-:Y:S01]  /*c120*/  FFMA.FTZ R52, R34, R52, R61 ;  /* 0x0000003422347223 */ /* 0x000fe2000001003d */
[----:B------:R-:W-:Y:S01]  /*c130*/  HADD2.F32 R48, -RZ, R14.H1_H1 ;  /* 0x3000000eff307230 */ /* 0x000fe20000004100 */
[-C--:B------:R-:W-:Y:S01]  /*c140*/  FMUL.FTZ R59, R54, R51.reuse ;  /* 0x00000033363b7220 */ /* 0x080fe20000410000 */
[--C-:B------:R-:W-:Y:S01]  /*c150*/  HADD2.F32 R14, -RZ, R15.reuse.H0_H0 ;  /* 0x2000000fff0e7230 */ /* 0x100fe20000004100 */
[----:B------:R-:W-:Y:S01]  /*c160*/  FFMA.FTZ R51, R56, R51, R58 ;  /* 0x0000003338337223 */ /* 0x000fe2000001003a */
[----:B------:R-:W-:Y:S01]  /*c170*/  HADD2.F32 R61, -RZ, R36.H0_H0 ;  /* 0x20000024ff3d7230 */ /* 0x000fe20000004100 */
[----:B------:R-:W-:Y:S01]  /*c180*/  FMUL.FTZ R60, R8, R13 ;  /* 0x0000000d083c7220 */ /* 0x000fe20000410000 */
[----:B------:R-:W-:Y:S01]  /*c190*/  HADD2.F32 R9, -RZ, R10.H0_H0 ;  /* 0x2000000aff097230 */ /* 0x000fe20000004100 */
[----:B------:R-:W-:Y:S01]  /*c1a0*/  FFMA.FTZ R49, R55, R44, -R49 ;  /* 0x0000002c37317223 */ /* 0x000fe20000010831 */
[----:B------:R-:W-:Y:S01]  /*c1b0*/  HADD2.F32 R54, -RZ, R38.H1_H1 ;  /* 0x30000026ff367230 */ /* 0x000fe20000004100 */
[----:B------:R-:W-:Y:S01]  /*c1c0*/  FFMA.FTZ R46, R56, R46, -R59 ;  /* 0x0000002e382e7223 */ /* 0x000fe2000001083b */
[----:B------:R-:W-:Y:S01]  /*c1d0*/  HADD2.F32 R53, -RZ, R10.H1_H1 ;  /* 0x3000000aff357230 */ /* 0x000fe20000004100 */
[-C--:B------:R-:W-:Y:S01]  /*c1e0*/  FMUL.FTZ R8, R8, R9.reuse ;  /* 0x0000000908087220 */ /* 0x080fe20000410000 */
[----:B------:R-:W-:Y:S01]  /*c1f0*/  HADD2.F32 R15, -RZ, R15.H1_H1 ;  /* 0x3000000fff0f7230 */ /* 0x000fe20000004100 */
[----:B------:R-:W-:Y:S01]  /*c200*/  FFMA.FTZ R60, R54, R9, R60 ;  /* 0x00000009363c7223 */ /* 0x000fe2000001003c */
[----:B------:R-:W-:Y:S01]  /*c210*/  HADD2.F32 R10, -RZ, R11.H0_H0 ;  /* 0x2000000bff0a7230 */ /* 0x000fe20000004100 */
[----:B------:R-:W-:Y:S01]  /*c220*/  FFMA.FTZ R35, R37, R12, -R35 ;  /* 0x0000000c25237223 */ /* 0x000fe20000010823 */
[--C-:B------:R-:W-:Y:S01]  /*c230*/  HADD2.F32 R58, -RZ, R31.reuse.H1_H1 ;  /* 0x3000001fff3a7230 */ /* 0x100fe20000004100 */
[----:B------:R-:W-:Y:S01]  /*c240*/  FFMA.FTZ R32, R34, R47, -R32 ;  /* 0x0000002f22207223 */ /* 0x000fe20000010820 */
[----:B------:R-:W-:Y:S01]  /*c250*/  HADD2.F32 R36, -RZ, R31.H0_H0 ;  /* 0x2000001fff247230 */ /* 0x000fe20000004100 */
[C---:B------:R-:W-:Y:S01]  /*c260*/  FMUL.FTZ R31, R61.reuse, R14 ;  /* 0x0000000e3d1f7220 */ /* 0x040fe20000410000 */
[----:B------:R-:W-:Y:S01]  /*c270*/  HADD2.F32 R11, -RZ, R11.H1_H1 ;  /* 0x3000000bff0b7230 */ /* 0x000fe20000004100 */
[----:B------:R-:W-:Y:S01]  /*c280*/  FMUL.FTZ R64, R58, R48 ;  /* 0x000000303a407220 */ /* 0x000fe20000410000 */
[--C-:B------:R-:W-:Y:S01]  /*c290*/  HADD2.F32 R9, -RZ, R33.reuse.H1_H1 ;  /* 0x30000021ff097230 */ /* 0x100fe20000004100 */
[-C--:B------:R-:W-:Y:S01]  /*c2a0*/  FMUL.FTZ R61, R61, R10.reuse ;  /* 0x0000000a3d3d7220 */ /* 0x080fe20000410000 */
[----:B------:R-:W-:Y:S01]  /*c2b0*/  HADD2.F32 R38, -RZ, R33.H0_H0 ;  /* 0x20000021ff267230 */ /* 0x000fe20000004100 */
[----:B------:R-:W-:Y:S01]  /*c2c0*/  FMUL.FTZ R33, R36, R15 ;  /* 0x0000000f24217220 */ /* 0x000fe20000410000 */
[----:B------:R-:W-:Y:S01]  /*c2d0*/  F2FP.PACK_AB R12, R46, R49 ;  /* 0x000000312e0c723e */ /* 0x000fe200000000ff */
[----:B------:R-:W-:-:S02]  /*c2e0*/  FFMA.FTZ R31, R63, R10, R31 ;  /* 0x0000000a3f1f7223 */ /* 0x000fc4000001001f */
[----:B------:R-:W-:Y:S02]  /*c2f0*/  FMUL.FTZ R58, R58, R53 ;  /* 0x000000353a3a7220 */ /* 0x000fe40000410000 */
[-C--:B------:R-:W-:Y:S02]  /*c300*/  FMUL.FTZ R10, R36, R11.reuse ;  /* 0x0000000b240a7220 */ /* 0x080fe40000410000 */
[----:B------:R-:W-:Y:S02]  /*c310*/  FFMA.FTZ R36, R38, R11, R33 ;  /* 0x0000000b26247223 */ /* 0x000fe40000010021 */
[----:B------:R-:W-:Y:S01]  /*c320*/  FFMA.FTZ R54, R54, R13, -R8 ;  /* 0x0000000d36367223 */ /* 0x000fe20000010808 */
[----:B------:R-:W-:Y:S01]  /*c330*/  F2FP.PACK_AB R13, R32, R35 ;  /* 0x00000023200d723e */ /* 0x000fe200000000ff */
        /* <DEDUP_REMOVED lines=8> */
[----:B------:R-:W-:Y:S02]  /*c3c0*/  F2FP.PACK_AB R10, R53, R60 ;  /* 0x0000003c350a723e */ /* 0x000fe400000000ff */
[----:B------:R-:W-:Y:S01]  /*c3d0*/  F2FP.PACK_AB R11, R36, R31 ;  /* 0x0000001f240b723e */ /* 0x000fe200000000ff */
[----:B------:R1:W-:Y:S04]  /*c3e0*/  STS.128 [R42+0x10080], R12 ;  /* 0x0100800c2a007388 */ /* 0x0003e80000000c00 */
[----:B------:R1:W-:Y:S02]  /*c3f0*/  STS.128 [R40+0x10080], R8 ;  /* 0x0100800828007388 */ /* 0x0003e40000000c00 */
.L_x_139:
[----:B------:R-:W-:Y:S05]  /*c400*/  BSYNC B0 ;  /* 0x0000000000007941 */ /* 0x000fea0003800000 */
.L_x_138:
        /* <DEDUP_REMOVED lines=10> */
[----:B------:R-:W-:Y:S01]  /*c4b0*/  HADD2.F32 R48, -RZ, R30.H1_H1 ;  /* 0x3000001eff307230 */ /* 0x000fe20000004100 */
[----:B------:R-:W-:-:S02]  /*c4c0*/  LOP3.LUT R10, R45, 0x38, R10, 0xf8, !PT ;  /* 0x000000382d0a7812 */ /* 0x000fc400078ef80a */
[----:B------:R-:W-:Y:S02]  /*c4d0*/  SHF.R.S32.HI R8, RZ, 0x1f, R41 ;  /* 0x0000001fff087819 */ /* 0x000fe40000011429 */
[----:B------:R-:W-:Y:S02]  /*c4e0*/  LOP3.LUT R9, R10, R43, RZ, 0x3c, !PT ;  /* 0x0000002b0a097212 */ /* 0x000fe400078e3cff */
[----:B------:R-:W-:Y:S02]  /*c4f0*/  SHF.L.U32 R12, R12, 0x7, RZ ;  /* 0x000000070c0c7819 */ /* 0x000fe400000006ff */
[----:B------:R-:W-:Y:S02]  /*c500*/  SHF.L.U32 R10, R41, 0x3, RZ ;  /* 0x00000003290a7819 */ /* 0x000fe400000006ff */
[----:B------:R-:W-:Y:S02]  /*c510*/  LEA.HI R8, R8, R41, RZ, 0x3 ;  /* 0x0000002908087211 */ /* 0x000fe400078f18ff */
[----:B------:R-:W-:-:S02]  /*c520*/  LOP3.LUT R12, R12, 0x7fffe000, RZ, 0xc0, !PT ;  /* 0x7fffe0000c0c7812 */ /* 0x000fc400078ec0ff */
[----:B------:R-:W-:Y:S02]  /*c530*/  LOP3.LUT R10, R45, 0x38, R10, 0xf8, !PT ;  /* 0x000000382d0a7812 */ /* 0x000fe400078ef80a */
[----:B------:R-:W-:Y:S02]  /*c540*/  SHF.L.U32 R8, R8, 0xa, RZ ;  /* 0x0000000a08087819 */ /* 0x000fe400000006ff */
[----:B------:R-:W-:Y:S02]  /*c550*/  IADD3 R9, R9, R12, R39 ;  /* 0x0000000c09097210 */ /* 0x000fe40007ffe027 */
[----:B------:R-:W-:Y:S02]  /*c560*/  LOP3.LUT R43, R10, R43, RZ, 0x3c, !PT ;  /* 0x0000002b0a2b7212 */ /* 0x000fe400078e3cff */
[----:B------:R-:W-:Y:S02]  /*c570*/  LOP3.LUT R8, R8, 0x7fffe000, RZ, 0xc0, !PT ;  /* 0x7fffe00008087812 */ /* 0x000fe400078ec0ff */
[----:B------:R-:W-:-:S02]  /*c580*/  SHF.L.U32 R31, R9, 0x1, RZ ;  /* 0x00000001091f7819 */ /* 0x000fc400000006ff */
[----:B------:R-:W-:Y:S01]  /*c590*/  IADD3 R8, R43, R8, R39 ;  /* 0x000000082b087210 */ /* 0x000fe20007ffe027 */
[--C-:B------:R-:W-:Y:S02]  /*c5a0*/  HADD2.F32 R43, -RZ, R24.reuse.H1_H1 ;  /* 0x30000018ff2b7230 */ /* 0x100fe40000004100 */
[----:B------:R-:W1:Y:S01]  /*c5b0*/  LDS.128 R12, [R31+0x10080] ;  /* 0x010080001f0c7984 */ /* 0x000e620000000c00 */
[----:B------:R-:W-:Y:S01]  /*c5c0*/  SHF.L.U32 R32, R8, 0x1, RZ ;  /* 0x0000000108207819 */ /* 0x000fe200000006ff */
[----:B------:R-:W-:-:S04]  /*c5d0*/  HADD2.F32 R24, -RZ, R24.H0_H0 ;  /* 0x20000018ff187230 */ /* 0x000fc80000004100 */
[----:B------:R-:W2:Y:S01]  /*c5e0*/  LDS.128 R8, [R32+0x10080] ;  /* 0x0100800020087984 */ /* 0x000ea20000000c00 */
[--C-:B-1----:R-:W-:Y:S02]  /*c5f0*/  HADD2.F32 R33, -RZ, R12.reuse.H0_H0 ;  /* 0x2000000cff217230 */ /* 0x102fe40000004100 */
[----:B------:R-:W-:Y:S02]  /*c600*/  HADD2.F32 R34, -RZ, R12.H1_H1 ;  /* 0x3000000cff227230 */ /* 0x000fe40000004100 */
[----:B------:R-:W-:Y:S01]  /*c610*/  HADD2.F32 R12, -RZ, R13.H0_H0 ;  /* 0x2000000dff0c7230 */ /* 0x000fe20000004100 */
[C---:B------:R-:W-:Y:S01]  /*c620*/  FMUL.FTZ R44, R38.reuse, R33 ;  /* 0x00000021262c7220 */ /* 0x040fe20000410000 */
[--C-:B--2---:R-:W-:Y:S01]  /*c630*/  HADD2.F32 R37, -RZ, R8.reuse.H0_H0 ;  /* 0x20000008ff257230 */ /* 0x104fe20000004100 */
[----:B------:R-:W-:Y:S01]  /*c640*/  FMUL.FTZ R46, R43, R34 ;  /* 0x000000222b2e7220 */ /* 0x000fe20000410000 */
[----:B------:R-:W-:Y:S01]  /*c650*/  HADD2.F32 R39, -RZ, R8.H1_H1 ;  /* 0x30000008ff277230 */ /* 0x000fe20000004100 */
[C---:B------:R-:W-:Y:S01]  /*c660*/  FMUL.FTZ R45, R27.reuse, R12 ;  /* 0x0000000c1b2d7220 */ /* 0x040fe20000410000 */
[----:B------:R-:W-:Y:S01]  /*c670*/  HADD2.F32 R8, -RZ, R9.H0_H0 ;  /* 0x20000009ff087230 */ /* 0x000fe20000004100 */
[-C--:B------:R-:W-:Y:S01]  /*c680*/  FMUL.FTZ R38, R38, R37.reuse ;  /* 0x0000002526267220 */ /* 0x080fe20000410000 */
[----:B------:R-:W-:Y:S01]  /*c690*/  HADD2.F32 R35, -RZ, R13.H1_H1 ;  /* 0x3000000dff237230 */ /* 0x000fe20000004100 */
[----:B------:R-:W-:Y:S01]  /*c6a0*/  FFMA.FTZ R37, R42, R37, R44 ;  /* 0x000000252a257223 */ /* 0x000fe2000001002c */
[----:B------:R-:W-:Y:S01]  /*c6b0*/  HADD2.F32 R13, -RZ, R14.H0_H0 ;  /* 0x2000000eff0d7230 */ /* 0x000fe20000004100 */
[-C--:B------:R-:W-:Y:S01]  /*c6c0*/  FMUL.FTZ R27, R27, R8.reuse ;  /* 0x000000081b1b7220 */ /* 0x080fe20000410000 */
[----:B------:R-:W-:Y:S01]  /*c6d0*/  HADD2.F32 R44, -RZ, R26.H1_H1 ;  /* 0x3000001aff2c7230 */ /* 0x000fe20000004100 */
[----:B------:R-:W-:Y:S01]  /*c6e0*/  FFMA.FTZ R45, R29, R8, R45 ;  /* 0x000000081d2d7223 */ /* 0x000fe2000001002d */
[----:B------:R-:W-:Y:S01]  /*c6f0*/  HADD2.F32 R8, -RZ, R28.H1_H1 ;  /* 0x3000001cff087230 */ /* 0x000fe20000004100 */
[-C--:B------:R-:W-:Y:S01]  /*c700*/  FMUL.FTZ R43, R43, R39.reuse ;  /* 0x000000272b2b7220 */ /* 0x080fe20000410000 */
[----:B------:R-:W-:Y:S01]  /*c710*/  HADD2.F32 R40, -RZ, R9.H1_H1 ;  /* 0x30000009ff287230 */ /* 0x000fe20000004100 */
[----:B------:R-:W-:Y:S01]  /*c720*/  FFMA.FTZ R46, R44, R39, R46 ;  /* 0x000000272c2e7223 */ /* 0x000fe2000001002e */
[----:B------:R-:W-:Y:S01]  /*c730*/  HADD2.F32 R9, -RZ, R10.H0_H0 ;  /* 0x2000000aff097230 */ /* 0x000fe20000004100 */
[----:B------:R-:W-:Y:S01]  /*c740*/  FMUL.FTZ R47, R8, R13 ;  /* 0x0000000d082f7220 */ /* 0x000fe20000410000 */
[----:B------:R-:W-:Y:S01]  /*c750*/  HADD2.F32 R36, -RZ, R14.H1_H1 ;  /* 0x3000000eff247230 */ /* 0x000fe20000004100 */
[----:B------:R-:W-:Y:S01]  /*c760*/  FMUL.FTZ R49, R24, R35 ;  /* 0x0000002318317220 */ /* 0x000fe20000410000 */
        /* <DEDUP_REMOVED lines=8> */
[--C-:B------:R-:W-:Y:S01]  /*c7f0*/  HADD2.F32 R14, -RZ, R15.reuse.H0_H0 ;  /* 0x2000000fff0e7230 */ /* 0x100fe20000004100 */
[C---:B------:R-:W-:Y:S01]  /*c800*/  FMUL.FTZ R50, R39.reuse, R36 ;  /* 0x0000002427327220 */ /* 0x040fe20000410000 */
[----:B------:R-:W-:Y:S01]  /*c810*/  HADD2.F32 R49, -RZ, R28.H0_H0 ;  /* 0x2000001cff317230 */ /* 0x000fe20000004100 */
[-C--:B------:R-:W-:Y:S01]  /*c820*/  FMUL.FTZ R39, R39, R41.reuse ;  /* 0x0000002927277220 */ /* 0x080fe20000410000 */
[----:B------:R-:W-:Y:S01]  /*c830*/  HADD2.F32 R15, -RZ, R15.H1_H1 ;  /* 0x3000000fff0f7230 */ /* 0x000fe20000004100 */
[----:B------:R-:W-:Y:S01]  /*c840*/  FFMA.FTZ R50, R9, R41, R50 ;  /* 0x0000002909327223 */ /* 0x000fe20000010032 */
[----:B------:R-:W-:Y:S01]  /*c850*/  HADD2.F32 R10, -RZ, R11.H0_H0 ;  /* 0x2000000bff0a7230 */ /* 0x000fe20000004100 */
[----:B------:R-:W-:Y:S01]  /*c860*/  FFMA.FTZ R38, R42, R33, -R38 ;  /* 0x000000212a267223 */ /* 0x000fe20000010826 */
[----:B------:R-:W-:Y:S01]  /*c870*/  HADD2.F32 R28, -RZ, R23.H0_H0 ;  /* 0x20000017ff1c7230 */ /* 0x000fe20000004100 */
[C---:B------:R-:W-:Y:S01]  /*c880*/  FMUL.FTZ R23, R49.reuse, R14 ;  /* 0x0000000e31177220 */ /* 0x040fe20000410000 */
[----:B------:R-:W-:Y:S01]  /*c890*/  HADD2.F32 R41, -RZ, R30.H0_H0 ;  /* 0x2000001eff297230 */ /* 0x000fe20000004100 */
[----:B------:R-:W-:Y:S01]  /*c8a0*/  FMUL.FTZ R49, R49, R10 ;  /* 0x0000000a31317220 */ /* 0x000fe20000410000 */
[----:B------:R-:W-:Y:S01]  /*c8b0*/  HADD2.F32 R11, -RZ, R11.H1_H1 ;  /* 0x3000000bff0b7230 */ /* 0x000fe20000004100 */
[----:B------:R-:W-:Y:S01]  /*c8c0*/  FFMA.FTZ R43, R44, R34, -R43 ;  /* 0x000000222c2b7223 */ /* 0x000fe2000001082b */
[----:B------:R-:W-:Y:S01]  /*c8d0*/  HADD2.F32 R30, -RZ, R25.H0_H0 ;  /* 0x20000019ff1e7230 */ /* 0x000fe20000004100 */
[----:B------:R-:W-:-:S02]  /*c8e0*/  FMUL.FTZ R25, R28, R15 ;  /* 0x0000000f1c197220 */ /* 0x000fc40000410000 */
[----:B------:R-:W-:Y:S02]  /*c8f0*/  FFMA.FTZ R23, R41, R10, R23 ;  /* 0x0000000a29177223 */ /* 0x000fe40000010017 */
[-C--:B------:R-:W-:Y:S02]  /*c900*/  FMUL.FTZ R10, R28, R11.reuse ;  /* 0x0000000b1c0a7220 */ /* 0x080fe40000410000 */
[----:B------:R-:W-:Y:S02]  /*c910*/  FFMA.FTZ R28, R30, R11, R25 ;  /* 0x0000000b1e1c7223 */ /* 0x000fe40000010019 */
[----:B------:R-:W-:Y:S01]  /*c920*/  FFMA.FTZ R27, R29, R12, -R27 ;  /* 0x0000000c1d1b7223 */ /* 0x000fe2000001081b */
[----:B------:R-:W-:Y:S01]  /*c930*/  F2FP.PACK_AB R12, R43, R38 ;  /* 0x000000262b0c723e */ /* 0x000fe200000000ff */
        /* <DEDUP_REMOVED lines=9> */
[----:B------:R-:W-:-:S02]  /*c9d0*/  F2FP.PACK_AB R14, R39, R48 ;  /* 0x00000030270e723e */ /* 0x000fc400000000ff */
[----:B------:R-:W-:Y:S02]  /*c9e0*/  F2FP.PACK_AB R10, R50, R47 ;  /* 0x0000002f320a723e */ /* 0x000fe400000000ff */
[----:B------:R-:W-:-:S05]  /*c9f0*/  F2FP.PACK_AB R15, R30, R49 ;  /* 0x000000311e0f723e */ /* 0x000fca00000000ff */
[----:B------:R1:W-:Y:S04]  /*ca00*/  STS.128 [R31+0x10080], R12 ;  /* 0x0100800c1f007388 */ /* 0x0003e80000000c00 */
[----:B------:R1:W-:Y:S02]  /*ca10*/  STS.128 [R32+0x10080], R8 ;  /* 0x0100800820007388 */ /* 0x0003e40000000c00 */
.L_x_117:
[----:B------:R-:W-:Y:S05]  /*ca20*/  BSYNC B2 ;  /* 0x0000000000027941 */ /* 0x000fea0003800000 */
.L_x_89:
[C---:B-1----:R-:W-:Y:S01]  /*ca30*/  IMAD.SHL.U32 R15, R2.reuse, 0x40, RZ ;  /* 0x00000040020f7824 */ /* 0x042fe200078e00ff */
[----:B------:R-:W-:Y:S01]  /*ca40*/  SHF.R.S32.HI R9, RZ, 0x4, R22 ;  /* 0x00000004ff097819 */ /* 0x000fe20000011416 */
[----:B------:R-:W-:Y:S01]  /*ca50*/  IMAD.SHL.U32 R8, R19, 0x8, RZ ;  /* 0x0000000813087824 */ /* 0x000fe200078e00ff */
[----:B------:R-:W-:Y:S01]  /*ca60*/  LOP3.LUT P0, RZ, R2, 0x2, RZ, 0xc0, !PT ;  /* 0x0000000202ff7812 */ /* 0x000fe2000780c0ff */
[----:B------:R-:W-:Y:S01]  /*ca70*/  IMAD R13, R21, c[0x0][0x208], RZ ;  /* 0x00008200150d7a24 */ /* 0x000fe200078e02ff */
[----:B------:R-:W-:Y:S01]  /*ca80*/  LOP3.LUT R15, R15, 0x1c0, RZ, 0xc0, !PT ;  /* 0x000001c00f0f7812 */ /* 0x000fe200078ec0ff */
[----:B------:R-:W-:Y:S01]  /*ca90*/  IMAD.WIDE.U32 R10, R218, c[0x0][0x208], RZ ;  /* 0x00008200da0a7a25 */ /* 0x000fe200078e00ff */
[----:B------:R-:W-:Y:S01]  /*caa0*/  LEA.HI R12, R22, R9, RZ, 0x1 ;  /* 0x00000009160c7211 */ /* 0x000fe200078f08ff */
[----:B------:R-:W-:-:S04]  /*cab0*/  DEPBAR.LE SB0, 0x0 ;  /* 0x000080000000791a */ /* 0x000fc80000000000 */
[----:B------:R-:W-:Y:S01]  /*cac0*/  LOP3.LUT R8, R15, 0x8, R8, 0xf8, !PT ;  /* 0x000000080f087812 */ /* 0x000fe200078ef808 */
[----:B------:R-:W-:Y:S01]  /*cad0*/  IMAD R13, R218, c[0x0][0x20c], R13 ;  /* 0x00008300da0d7a24 */ /* 0x000fe200078e020d */
[----:B------:R-:W-:Y:S01]  /*cae0*/  SHF.R.U32.HI R15, RZ, 0x3, R15 ;  /* 0x00000003ff0f7819 */ /* 0x000fe2000001160f */
[----:B------:R-:W-:Y:S01]  /*caf0*/  IMAD.SHL.U32 R7, R7, 0x40, RZ ;  /* 0x0000004007077824 */ /* 0x000fe200078e00ff */
[----:B------:R-:W-:Y:S01]  /*cb00*/  LOP3.LUT R12, R12, 0xfffffffe, RZ, 0xc0, !PT ;  /* 0xfffffffe0c0c7812 */ /* 0x000fe200078ec0ff */
[----:B------:R-:W-:Y:S01]  /*cb10*/  IMAD.IADD R11, R11, 0x1, R13 ;  /* 0x000000010b0b7824 */ /* 0x000fe200078e020d */
[----:B------:R-:W-:Y:S01]  /*cb20*/  LOP3.LUT R15, R8, R15, RZ, 0x3c, !PT ;  /* 0x0000000f080f7212 */ /* 0x000fe200078e3cff */
[----:B------:R-:W-:Y:S01]  /*cb30*/  IMAD R8, R20, c[0x0][0x218], RZ ;  /* 0x0000860014087a24 */ /* 0x000fe200078e02ff */
[----:B------:R-:W-:Y:S01]  /*cb40*/  LOP3.LUT R7, R7, 0x1c0, RZ, 0xc0, !PT ;  /* 0x000001c007077812 */ /* 0x000fe200078ec0ff */
[----:B------:R-:W-:Y:S01]  /*cb50*/  IMAD.IADD R12, R9, 0x1, -R12 ;  /* 0x00000001090c7824 */ /* 0x000fe200078e0a0c */
[----:B------:R-:W-:Y:S01]  /*cb60*/  LEA.HI R3, R3, R62, RZ, 0x5 ;  /* 0x0000003e03037211 */ /* 0x000fe200078f28ff */
[----:B------:R-:W-:Y:S01]  /*cb70*/  IMAD.WIDE.U32 R10, R217, c[0x0][0x218], R10 ;  /* 0x00008600d90a7a25 */ /* 0x000fe200078e000a */
[----:B------:R-:W-:Y:S01]  /*cb80*/  SHF.R.S32.HI R149, RZ, 0x1f, R16 ;  /* 0x0000001fff957819 */ /* 0x000fe20000011410 */
[----:B------:R-:W-:Y:S01]  /*cb90*/  UISETP.GE.AND UP0, UPT, UR11, 0x21, UPT ;  /* 0x000000210b00788c */ /* 0x000fe2000bf06270 */
[----:B------:R-:W-:Y:S01]  /*cba0*/  SHF.R.S32.HI R221, RZ, 0x1f, R150 ;  /* 0x0000001fffdd7819 */ /* 0x000fe20000011496 */
[----:B------:R-:W-:Y:S01]  /*cbb0*/  IMAD R213, R12, 0x200, R15 ;  /* 0x000002000cd57824 */ /* 0x000fe200078e020f */
[----:B------:R-:W-:Y:S01]  /*cbc0*/  LEA.HI R149, R149, R16, RZ, 0x3 ;  /* 0x0000001095957211 */ /* 0x000fe200078f18ff */
[----:B------:R-:W-:-:S02]  /*cbd0*/  IMAD R8, R217, c[0x0][0x21c], R8 ;  /* 0x00008700d9087a24 */ /* 0x000fc400078e0208 */
[----:B------:R-:W-:Y:S01]  /*cbe0*/  IMAD.SHL.U32 R213, R213, 0x2, RZ ;  /* 0x00000002d5d57824 */ /* 0x000fe200078e00ff */
[----:B------:R-:W-:Y:S01]  /*cbf0*/  BAR.SYNC.DEFER_BLOCKING 0x0 ;  /* 0x0000000000007b1d */ /* 0x000fe20000010000 */
[----:B------:R-:W-:Y:S01]  /*cc00*/  IMAD.SHL.U32 R12, R12, 0x8, RZ ;  /* 0x000000080c0c7824 */ /* 0x000fe200078e00ff */
[----:B------:R-:W-:Y:S01]  /*cc10*/  LOP3.LUT R149, R149, 0xfffffff8, RZ, 0xc0, !PT ;  /* 0xfffffff895957812 */ /* 0x000fe200078ec0ff */
[----:B------:R-:W-:Y:S01]  /*cc20*/  IMAD.SHL.U32 R219, R18, 0x2, RZ ;  /* 0x0000000212db7824 */ /* 0x000fe200078e00ff */
[C---:B------:R-:W-:Y:S02]  /*cc30*/  IADD3 R9, R213.reuse, 0xc080, RZ ;  /* 0x0000c080d5097810 */ /* 0x040fe40007ffe0ff */
[----:B------:R-:W-:Y:S02]  /*cc40*/  IADD3 R212, R213, 0xc0a0, RZ ;  /* 0x0000c0a0d5d47810 */ /* 0x000fe40007ffe0ff */
[----:B------:R-:W-:Y:S02]  /*cc50*/  @P0 IADD3 R212, R9, -0x20, RZ ;  /* 0xffffffe009d40810 */ /* 0x000fe40007ffe0ff */
[----:B------:R-:W-:-:S02]  /*cc60*/  IADD3 R9, P0, R10, UR26, RZ ;  /* 0x0000001a0a097c10 */ /* 0x000fc4000ff1e0ff */
[----:B------:R-:W-:Y:S02]  /*cc70*/  LOP3.LUT R12, R7, 0x8, R12, 0xf8, !PT ;  /* 0x00000008070c7812 */ /* 0x000fe400078ef80c */
[----:B------:R-:W-:Y:S01]  /*cc80*/  IADD3.X R8, R11, UR5, R8, P0, !PT ;  /* 0x000000050b087c10 */ /* 0x000fe200087fe408 */
[----:B------:R-:W-:Y:S01]  /*cc90*/  IMAD.SHL.U32 R11, R4, 0x40, RZ ;  /* 0x00000040040b7824 */ /* 0x000fe200078e00ff */
[C---:B------:R-:W-:Y:S02]  /*cca0*/  LEA R10, P0, R9.reuse, c[0x0][0x1f8], 0x1 ;  /* 0x00007e00090a7a11 */ /* 0x040fe400078008ff */
[----:B------:R-:W-:Y:S02]  /*ccb0*/  SHF.R.U32.HI R7, RZ, 0x3, R7 ;  /* 0x00000003ff077819 */ /* 0x000fe40000011607 */
[----:B------:R-:W-:Y:S02]  /*ccc0*/  LEA.HI.X R9, R9, c[0x0][0x1fc], R8, 0x1, P0 ;  /* 0x00007f0009097a11 */ /* 0x000fe400000f0c08 */
[----:B------:R-:W-:Y:S01]  /*ccd0*/  LOP3.LUT P0, RZ, R2, 0x4, RZ, 0xc0, !PT ;  /* 0x0000000402ff7812 */ /* 0x000fe2000780c0ff */
[----:B------:R-:W-:Y:S01]  /*cce0*/  IMAD.SHL.U32 R2, R3, 0x20, RZ ;  /* 0x0000002003027824 */ /* 0x000fe200078e00ff */
[----:B------:R-:W-:Y:S01]  /*ccf0*/  LOP3.LUT R4, R12, R7, RZ, 0x3c, !PT ;  /* 0x000000070c047212 */ /* 0x000fe200078e3cff */
[----:B------:R1:W-:Y:S01]  /*cd00*/  SHFL.IDX PT, R8, R10, RZ, 0x181f ;  /* 0x00181fff0a087589 */ /* 0x0003e200000e0000 */
[----:B------:R-:W-:Y:S01]  /*cd10*/  LOP3.LUT R7, R11, 0xfffffe00, RZ, 0xc0, !PT ;  /* 0xfffffe000b077812 */ /* 0x000fe200078ec0ff */
[----:B------:R-:W-:Y:S01]  /*cd20*/  IMAD.MOV.U32 R12, RZ, RZ, 0x40 ;  /* 0x00000040ff0c7424 */ /* 0x000fe200078e00ff */
[----:B------:R-:W-:Y:S01]  /*cd30*/  LOP3.LUT R214, R2, 0x7ffffc00, RZ, 0xc0, !PT ;  /* 0x7ffffc0002d67812 */ /* 0x000fe200078ec0ff */
[----:B------:R-:W2:Y:S01]  /*cd40*/  SHFL.IDX PT, R9, R9, RZ, 0x181f ;  /* 0x00181fff09097589 */ /* 0x000ea200000e0000 */
[----:B------:R-:W-:-:S02]  /*cd50*/  SHF.R.S32.HI R11, RZ, 0x1f, R6 ;  /* 0x0000001fff0b7819 */ /* 0x000fc40000011406 */
[-C--:B------:R-:W-:Y:S01]  /*cd60*/  IADD3 R214, R4, R7.reuse, R214 ;  /* 0x0000000704d67210 */ /* 0x080fe20007ffe0d6 */
[----:B------:R-:W-:Y:S01]  /*cd70*/  LDSM.16.M88.4 R28, [R213+0xc080] ;  /* 0x00c08000d51c783b */ /* 0x000fe20000000200 */
[----:B------:R-:W-:Y:S02]  /*cd80*/  SEL R2, R12, 0xffffffc0, !P0 ;  /* 0xffffffc00c027807 */ /* 0x000fe40004000000 */
[----:B------:R-:W-:Y:S01]  /*cd90*/  ISETP.LT.AND P0, PT, R19, UR8, PT ;  /* 0x0000000813007c0c */ /* 0x000fe2000bf01270 */
[----:B------:R-:W-:Y:S01]  /*cda0*/  IMAD.SHL.U32 R214, R214, 0x2, RZ ;  /* 0x00000002d6d67824 */ /* 0x000fe200078e00ff */
[----:B------:R-:W-:Y:S01]  /*cdb0*/  LDSM.16.M88.4 R44, [R213+0xc880] ;  /* 0x00c88000d52c783b */ /* 0x000fe20000000200 */
[----:B------:R-:W-:Y:S01]  /*cdc0*/  LEA.HI R220, R11, R6, RZ, 0x3 ;  /* 0x000000060bdc7211 */ /* 0x000fe200078f18ff */
[----:B------:R-:W-:Y:S01]  /*cdd0*/  IMAD.IADD R208, R213, 0x1, R2 ;  /* 0x00000001d5d07824 */ /* 0x000fe200078e0202 */
[----:B------:R-:W-:Y:S01]  /*cde0*/  ISETP.GE.OR P6, PT, R150, c[0x0][0x1d4], !P0 ;  /* 0x0000750096007a0c */ /* 0x000fe200047c6670 */
[----:B------:R-:W3:Y:S01]  /*cdf0*/  LDSM.16.M88.4 R24, [R214+0x10080] ;  /* 0x01008000d618783b */ /* 0x000ee20000000200 */
[--C-:B------:R-:W-:Y:S01]  /*ce00*/  IMAD R210, R0, 0x2, R214.reuse ;  /* 0x0000000200d27824 */ /* 0x100fe200078e02d6 */
[----:B------:R-:W-:Y:S01]  /*ce10*/  LOP3.LUT R220, R220, 0xfffffff8, RZ, 0xc0, !PT ;  /* 0xfffffff8dcdc7812 */ /* 0x000fe200078ec0ff */
[C---:B------:R-:W-:Y:S01]  /*ce20*/  IMAD R209, R5.reuse, 0x2, R214 ;  /* 0x0000000205d17824 */ /* 0x040fe200078e02d6 */
[----:B------:R-:W-:Y:S01]  /*ce30*/  LDSM.16.M88.4 R20, [R212] ;  /* 0x00000000d414783b */ /* 0x000fe20000000200 */
[----:B------:R-:W-:Y:S01]  /*ce40*/  IMAD R207, R5, 0x2, R210 ;  /* 0x0000000205cf7824 */ /* 0x000fe200078e02d2 */
[----:B-1----:R-:W-:Y:S01]  /*ce50*/  SHF.R.S32.HI R10, RZ, 0x1f, R17 ;  /* 0x0000001fff0a7819 */ /* 0x002fe20000011411 */
[----:B------:R-:W-:Y:S01]  /*ce60*/  IMAD.IADD R202, R2, 0x1, R212 ;  /* 0x0000000102ca7824 */ /* 0x000fe200078e02d4 */
[----:B------:R-:W-:Y:S01]  /*ce70*/  LDSM.16.M88.4 R48, [R212+0x800] ;  /* 0x00080000d430783b */ /* 0x000fe20000000200 */
[----:B------:R-:W-:Y:S01]  /*ce80*/  LOP3.LUT R211, R4, R7, RZ, 0xfc, !PT ;  /* 0x0000000704d37212 */ /* 0x000fe200078efcff */
[----:B--2---:R-:W-:-:S02]  /*ce90*/  IMAD.WIDE R34, R150, 0x2, R8 ;  /* 0x0000000296227825 */ /* 0x004fc400078e0208 */
[----:B------:R-:W1:Y:S01]  /*cea0*/  LDSM.16.M88.4 R12, [R210+0x10080] ;  /* 0x01008000d20c783b */ /* 0x000e620000000200 */
[----:B------:R-:W-:Y:S01]  /*ceb0*/  LEA.HI R151, R10, R17, RZ, 0x3 ;  /* 0x000000110a977211 */ /* 0x000fe200078f18ff */
[--C-:B------:R-:W-:Y:S02]  /*cec0*/  IMAD.WIDE R32, R149, 0x2, R8.reuse ;  /* 0x0000000295207825 */ /* 0x100fe400078e0208 */
[----:B------:R-:W-:Y:S01]  /*ced0*/  @!PT LDS RZ, [RZ] ;  /* 0x00000000fffff984 */ /* 0x000fe20000000800 */
[----:B------:R-:W-:Y:S01]  /*cee0*/  @!PT LDS RZ, [RZ] ;  /* 0x00000000fffff984 */ /* 0x000fe20000000800 */
[----:B------:R-:W-:Y:S01]  /*cef0*/  @!PT LDS RZ, [RZ] ;  /* 0x00000000fffff984 */ /* 0x000fe20000000800 */
[----:B------:R2:W-:Y:S01]  /*cf00*/  LDGSTS.E.BYPASS.LTC128B.128 [R219+0x8080], [R34.64], !P6 ;  /* 0x0808000022db7fae */ /* 0x0005e2000f101d56 */
[----:B------:R-:W-:Y:S02]  /*cf10*/  ISETP.GE.OR P6, PT, R17, c[0x0][0x1d4], !P0 ;  /* 0x0000750011007a0c */ /* 0x000fe400047c6670 */
[----:B------:R-:W-:Y:S01]  /*cf20*/  LOP3.LUT R151, R151, 0xfffffff8, RZ, 0xc0, !PT ;  /* 0xfffffff897977812 */ /* 0x000fe200078ec0ff */
[----:B------:R-:W-:Y:S01]  /*cf30*/  IMAD.WIDE R56, R220, 0x2, R8 ;  /* 0x00000002dc387825 */ /* 0x000fe200078e0208 */
[----:B------:R-:W-:Y:S02]  /*cf40*/  SHF.R.S32.HI R2, RZ, 0x1f, R149 ;  /* 0x0000001fff027819 */ /* 0x000fe40000011495 */
[----:B------:R-:W-:Y:S01]  /*cf50*/  SHF.R.S32.HI R224, RZ, 0x1f, R151 ;  /* 0x0000001fffe07819 */ /* 0x000fe20000011497 */
[----:B------:R-:W-:Y:S01]  /*cf60*/  IMAD.WIDE R18, R151, 0x2, R8 ;  /* 0x0000000297127825 */ /* 0x000fe200078e0208 */
[----:B------:R-:W-:-:S02]  /*cf70*/  SHF.R.S32.HI R7, RZ, 0x1f, R220 ;  /* 0x0000001fff077819 */ /* 0x000fc400000114dc */
[C---:B------:R-:W-:Y:S02]  /*cf80*/  IADD3 R203, R212.reuse, 0x800, RZ ;  /* 0x00000800d4cb7810 */ /* 0x040fe40007ffe0ff */
[----:B------:R-:W-:Y:S01]  /*cf90*/  IADD3 R201, R212, 0x1000, RZ ;  /* 0x00001000d4c97810 */ /* 0x000fe20007ffe0ff */
[----:B------:R4:W-:Y:S01]  /*cfa0*/  LDGSTS.E.BYPASS.LTC128B.128 [R219+0x9080], [R18.64], !P6 ;  /* 0x0908000012db7fae */ /* 0x0009e2000f101d56 */
[----:B------:R-:W-:Y:S02]  /*cfb0*/  ISETP.GE.OR P6, PT, R16, c[0x0][0x1d4], !P0 ;  /* 0x0000750010007a0c */ /* 0x000fe400047c6670 */
[----:B------:R-:W-:Y:S02]  /*cfc0*/  ISETP.GE.OR P0, PT, R6, c[0x0][0x1d4], !P0 ;  /* 0x0000750006007a0c */ /* 0x000fe40004706670 */
[C---:B------:R-:W-:Y:S02]  /*cfd0*/  IADD3 R200, R212.reuse, 0x1800, RZ ;  /* 0x00001800d4c87810 */ /* 0x040fe40007ffe0ff */
[----:B------:R-:W-:-:S02]  /*cfe0*/  IADD3 R199, R212, 0x2000, RZ ;  /* 0x00002000d4c77810 */ /* 0x000fc40007ffe0ff */
[C---:B------:R-:W-:Y:S01]  /*cff0*/  IADD3 R198, R212.reuse, 0x2800, RZ ;  /* 0x00002800d4c67810 */ /* 0x040fe20007ffe0ff */
[----:B---3--:R-:W-:Y:S01]  /*d000*/  HMMA.16816.F32 R40, R24, R44, RZ ;  /* 0x0000002c1828723c */ /* 0x008fe200000018ff */
[C---:B------:R-:W-:Y:S02]  /*d010*/  IADD3 R197, R212.reuse, 0x3000, RZ ;  /* 0x00003000d4c57810 */ /* 0x040fe40007ffe0ff */
[----:B------:R-:W-:Y:S01]  /*d020*/  IADD3 R196, R212, 0x3800, RZ ;  /* 0x00003800d4c47810 */ /* 0x000fe20007ffe0ff */
[----:B------:R2:W-:Y:S04]  /*d030*/  LDGSTS.E.BYPASS.LTC128B.128 [R219+0xa080], [R32.64], !P6 ;  /* 0x0a08000020db7fae */ /* 0x0005e8000f101d56 */
[----:B------:R3:W-:Y:S01]  /*d040*/  LDGSTS.E.BYPASS.LTC128B.128 [R219+0xb080], [R56.64], !P0 ;  /* 0x0b08000038db7fae */ /* 0x0007e2000c101d56 */
[----:B------:R-:W-:-:S03]  /*d050*/  PLOP3.LUT P0, PT, PT, PT, UP0, 0x40, 0x0 ;  /* 0x000000000000781c */ /* 0x000fc60003f0e808 */
[----:B------:R-:W-:Y:S04]  /*d060*/  LDSM.16.M88.4 R52, [R209+0x10080] ;  /* 0x01008000d134783b */ /* 0x000fe80000000200 */
[----:B------:R-:W5:Y:S01]  /*d070*/  LDSM.16.M88.4 R8, [R208+0xc080] ;  /* 0x00c08000d008783b */ /* 0x000f620000000200 */
[C---:B----4-:R-:W-:Y:S03]  /*d080*/  HMMA.16816.F32 R16, R24.reuse, R28, RZ ;  /* 0x0000001c1810723c */ /* 0x050fe600000018ff */
[----:B------:R-:W4:Y:S04]  /*d090*/  LDSM.16.M88.4 R68, [R208+0xc880] ;  /* 0x00c88000d044783b */ /* 0x000f280000000200 */
[----:B------:R-:W-:Y:S01]  /*d0a0*/  LDSM.16.M88.4 R36, [R207+0x10080] ;  /* 0x01008000cf24783b */ /* 0x000fe20000000200 */
[C---:B------:R-:W-:Y:S03]  /*d0b0*/  HMMA.16816.F32 R28, R24.reuse, R30, RZ ;  /* 0x0000001e181c723c */ /* 0x040fe600000018ff */
[----:B------:R-:W-:Y:S04]  /*d0c0*/  LDSM.16.M88.4 R64, [R213+0xd080] ;  /* 0x00d08000d540783b */ /* 0x000fe80000000200 */
[----:B--2---:R-:W2:Y:S01]  /*d0d0*/  LDSM.16.M88.4 R32, [R202] ;  /* 0x00000000ca20783b */ /* 0x004ea20000000200 */
[----:B------:R-:W-:Y:S03]  /*d0e0*/  HMMA.16816.F32 R24, R24, R46, RZ ;  /* 0x0000002e1818723c */ /* 0x000fe600000018ff */
[----:B---3--:R-:W3:Y:S04]  /*d0f0*/  LDSM.16.M88.4 R56, [R202+0x800] ;  /* 0x00080000ca38783b */ /* 0x008ee80000000200 */
[----:B------:R-:W-:Y:S01]  /*d100*/  LDSM.16.M88.4 R44, [R212+0x1000] ;  /* 0x00100000d42c783b */ /* 0x000fe20000000200 */
[C---:B-1----:R-:W-:Y:S03]  /*d110*/  HMMA.16816.F32 R16, R12.reuse, R20, R16 ;  /* 0x000000140c10723c */ /* 0x042fe60000001810 */
[----:B------:R-:W0:Y:S05]  /*d120*/  LDGDEPBAR ;  /* 0x00000000000079af */ /* 0x000e2a0000000000 */
[C---:B------:R-:W-:Y:S01]  /*d130*/  HMMA.16816.F32 R28, R12.reuse, R22, R28 ;  /* 0x000000160c1c723c */ /* 0x040fe2000000181c */
[----:B------:R-:W1:Y:S07]  /*d140*/  LDSM.16.M88.4 R20, [R214+0x14080] ;  /* 0x01408000d614783b */ /* 0x000e6e0000000200 */
[C---:B------:R-:W-:Y:S08]  /*d150*/  HMMA.16816.F32 R40, R12.reuse, R48, R40 ;  /* 0x000000300c28723c */ /* 0x040ff00000001828 */
[----:B------:R-:W-:Y:S01]  /*d160*/  HMMA.16816.F32 R12, R12, R50, R24 ;  /* 0x000000320c0c723c */ /* 0x000fe20000001818 */
[----:B------:R-:W1:Y:S04]  /*d170*/  LDSM.16.M88.4 R48, [R213+0xd880] ;  /* 0x00d88000d530783b */ /* 0x000e680000000200 */
[----:B------:R-:W-:Y:S03]  /*d180*/  LDSM.16.M88.4 R24, [R209+0x14080] ;  /* 0x01408000d118783b */ /* 0x000fe60000000200 */
[C---:B-----5:R-:W-:Y:S08]  /*d190*/  HMMA.16816.F32 R16, R52.reuse, R8, R16 ;  /* 0x000000083410723c */ /* 0x060ff00000001810 */
[C---:B------:R-:W-:Y:S01]  /*d1a0*/  HMMA.16816.F32 R28, R52.reuse, R10, R28 ;  /* 0x0000000a341c723c */ /* 0x040fe2000000181c */
[----:B------:R-:W5:Y:S07]  /*d1b0*/  LDSM.16.M88.4 R8, [R210+0x14080] ;  /* 0x01408000d208783b */ /* 0x000f6e0000000200 */
[C---:B----4-:R-:W-:Y:S08]  /*d1c0*/  HMMA.16816.F32 R40, R52.reuse, R68, R40 ;  /* 0x000000443428723c */ /* 0x050ff00000001828 */
[----:B------:R-:W-:Y:S01]  /*d1d0*/  HMMA.16816.F32 R52, R52, R70, R12 ;  /* 0x000000463434723c */ /* 0x000fe2000000180c */
[----:B------:R-:W4:Y:S04]  /*d1e0*/  LDSM.16.M88.4 R68, [R212+0x1800] ;  /* 0x00180000d444783b */ /* 0x000f280000000200 */
[----:B------:R-:W-:Y:S03]  /*d1f0*/  LDSM.16.M88.4 R12, [R207+0x14080] ;  /* 0x01408000cf0c783b */ /* 0x000fe60000000200 */
[C---:B--2---:R-:W-:Y:S08]  /*d200*/  HMMA.16816.F32 R16, R36.reuse, R32, R16 ;  /* 0x000000202410723c */ /* 0x044ff00000001810 */
[C---:B------:R-:W-:Y:S01]  /*d210*/  HMMA.16816.F32 R28, R36.reuse, R34, R28 ;  /* 0x00000022241c723c */ /* 0x040fe2000000181c */
[----:B------:R-:W2:Y:S07]  /*d220*/  LDSM.16.M88.4 R32, [R208+0xd080] ;  /* 0x00d08000d020783b */ /* 0x000eae0000000200 */
[C---:B---3--:R-:W-:Y:S08]  /*d230*/  HMMA.16816.F32 R40, R36.reuse, R56, R40 ;  /* 0x000000382428723c */ /* 0x048ff00000001828 */
[----:B------:R-:W-:Y:S01]  /*d240*/  HMMA.16816.F32 R52, R36, R58, R52 ;  /* 0x0000003a2434723c */ /* 0x000fe20000001834 */
[----:B------:R-:W3:Y:S04]  /*d250*/  LDSM.16.M88.4 R56, [R208+0xd880] ;  /* 0x00d88000d038783b */ /* 0x000ee80000000200 */
[----:B------:R-:W-:Y:S03]  /*d260*/  LDSM.16.M88.4 R36, [R214+0x18080] ;  /* 0x01808000d624783b */ /* 0x000fe60000000200 */
[C---:B-1----:R-:W-:Y:S08]  /*d270*/  HMMA.16816.F32 R16, R20.reuse, R64, R16 ;  /* 0x000000401410723c */ /* 0x042ff00000001810 */
        /* <DEDUP_REMOVED lines=18> */
[----:B------:R-:W-:Y:S04]  /*d3a0*/  LDSM.16.M88.4 R56, [R207+0x18080] ;  /* 0x01808000cf38783b */ /* 0x000fe80000000200 */
[----:B------:R-:W-:Y:S03]  /*d3b0*/  LDSM.16.M88.4 R24, [R202+0x2000] ;  /* 0x00200000ca18783b */ /* 0x000fe60000000200 */
[C---:B-1----:R-:W-:Y:S08]  /*d3c0*/  HMMA.16816.F32 R16, R12.reuse, R64, R16 ;  /* 0x000000400c10723c */ /* 0x042ff00000001810 */
[C---:B------:R-:W-:Y:S01]  /*d3d0*/  HMMA.16816.F32 R28, R12.reuse, R66, R28 ;  /* 0x000000420c1c723c */ /* 0x040fe2000000181c */
[----:B------:R-:W-:Y:S07]  /*d3e0*/  LDSM.16.M88.4 R64, [R208+0xe080] ;  /* 0x00e08000d040783b */ /* 0x000fee0000000200 */
[C---:B------:R-:W-:Y:S08]  /*d3f0*/  HMMA.16816.F32 R40, R12.reuse, R48, R40 ;  /* 0x000000300c28723c */ /* 0x040ff00000001828 */
[----:B------:R-:W-:Y:S01]  /*d400*/  HMMA.16816.F32 R52, R12, R50, R52 ;  /* 0x000000320c34723c */ /* 0x000fe20000001834 */
[----:B------:R-:W-:Y:S04]  /*d410*/  LDSM.16.M88.4 R48, [R214+0x1c080] ;  /* 0x01c08000d630783b */ /* 0x000fe80000000200 */
[----:B------:R-:W-:Y:S03]  /*d420*/  LDSM.16.M88.4 R12, [R213+0xf080] ;  /* 0x00f08000d50c783b */ /* 0x000fe60000000200 */
[C---:B-----5:R-:W-:Y:S08]  /*d430*/  HMMA.16816.F32 R16, R36.reuse, R44, R16 ;  /* 0x0000002c2410723c */ /* 0x060ff00000001810 */
[C---:B------:R-:W-:Y:S01]  /*d440*/  HMMA.16816.F32 R28, R36.reuse, R46, R28 ;  /* 0x0000002e241c723c */ /* 0x040fe2000000181c */
[----:B------:R-:W1:Y:S07]  /*d450*/  LDSM.16.M88.4 R44, [R212+0x2800] ;  /* 0x00280000d42c783b */ /* 0x000e6e0000000200 */
[C---:B----4-:R-:W-:Y:S08]  /*d460*/  HMMA.16816.F32 R40, R36.reuse, R68, R40 ;  /* 0x000000442428723c */ /* 0x050ff00000001828 */
[----:B------:R-:W-:Y:S01]  /*d470*/  HMMA.16816.F32 R52, R36, R70, R52 ;  /* 0x000000462434723c */ /* 0x000fe20000001834 */
[----:B------:R-:W-:Y:S04]  /*d480*/  LDSM.16.M88.4 R68, [R202+0x2800] ;  /* 0x00280000ca44783b */ /* 0x000fe80000000200 */
[----:B------:R-:W-:Y:S03]  /*d490*/  LDSM.16.M88.4 R36, [R210+0x1c080] ;  /* 0x01c08000d224783b */ /* 0x000fe60000000200 */
[C---:B--2---:R-:W-:Y:S08]  /*d4a0*/  HMMA.16816.F32 R16, R20.reuse, R32, R16 ;  /* 0x000000201410723c */ /* 0x044ff00000001810 */
[C---:B------:R-:W-:Y:S01]  /*d4b0*/  HMMA.16816.F32 R28, R20.reuse, R34, R28 ;  /* 0x00000022141c723c */ /* 0x040fe2000000181c */
[----:B------:R-:W2:Y:S07]  /*d4c0*/  LDSM.16.M88.4 R32, [R208+0xe880] ;  /* 0x00e88000d020783b */ /* 0x000eae0000000200 */
[C---:B-1----:R-:W-:Y:S08]  /*d4d0*/  HMMA.16816.F32 R40, R20.reuse, R44, R40 ;  /* 0x0000002c1428723c */ /* 0x042ff00000001828 */
[----:B------:R-:W-:Y:S01]  /*d4e0*/  HMMA.16816.F32 R52, R20, R46, R52 ;  /* 0x0000002e1434723c */ /* 0x000fe20000001834 */
[----:B------:R-:W1:Y:S04]  /*d4f0*/  LDSM.16.M88.4 R44, [R213+0xf880] ;  /* 0x00f88000d52c783b */ /* 0x000e680000000200 */
[----:B------:R-:W-:Y:S03]  /*d500*/  LDSM.16.M88.4 R20, [R208+0xf080] ;  /* 0x00f08000d014783b */ /* 0x000fe60000000200 */
[C---:B------:R-:W-:Y:S08]  /*d510*/  HMMA.16816.F32 R16, R8.reuse, R64, R16 ;  /* 0x000000400810723c */ /* 0x040ff00000001810 */
[C---:B------:R-:W-:Y:S01]  /*d520*/  HMMA.16816.F32 R28, R8.reuse, R66, R28 ;  /* 0x00000042081c723c */ /* 0x040fe2000000181c */
[----:B------:R-:W3:Y:S07]  /*d530*/  LDSM.16.M88.4 R64, [R212+0x3000] ;  /* 0x00300000d440783b */ /* 0x000eee0000000200 */
[C---:B--2---:R-:W-:Y:S08]  /*d540*/  HMMA.16816.F32 R40, R8.reuse, R32, R40 ;  /* 0x000000200828723c */ /* 0x044ff00000001828 */
[----:B------:R-:W-:Y:S01]  /*d550*/  HMMA.16816.F32 R52, R8, R34, R52 ;  /* 0x000000220834723c */ /* 0x000fe20000001834 */
[----:B------:R-:W2:Y:S04]  /*d560*/  LDSM.16.M88.4 R32, [R212+0x3800] ;  /* 0x00380000d420783b */ /* 0x000ea80000000200 */
[----:B------:R-:W-:Y:S03]  /*d570*/  LDSM.16.M88.4 R8, [R202+0x3000] ;  /* 0x00300000ca08783b */ /* 0x000fe60000000200 */
[C---:B------:R-:W-:Y:S08]  /*d580*/  HMMA.16816.F32 R16, R56.reuse, R24, R16 ;  /* 0x000000183810723c */ /* 0x040ff00000001810 */
[C---:B------:R-:W-:Y:S01]  /*d590*/  HMMA.16816.F32 R28, R56.reuse, R26, R28 ;  /* 0x0000001a381c723c */ /* 0x040fe2000000181c */
[----:B------:R-:W4:Y:S07]  /*d5a0*/  LDSM.16.M88.4 R24, [R209+0x1c080] ;  /* 0x01c08000d118783b */ /* 0x000f2e0000000200 */
[C---:B------:R-:W-:Y:S08]  /*d5b0*/  HMMA.16816.F32 R40, R56.reuse, R68, R40 ;  /* 0x000000443828723c */ /* 0x040ff00000001828 */
[----:B------:R-:W-:Y:S01]  /*d5c0*/  HMMA.16816.F32 R52, R56, R70, R52 ;  /* 0x000000463834723c */ /* 0x000fe20000001834 */
[----:B------:R-:W5:Y:S07]  /*d5d0*/  LDSM.16.M88.4 R56, [R208+0xf880] ;  /* 0x00f88000d038783b */ /* 0x000f6e0000000200 */
[C---:B------:R-:W-:Y:S08]  /*d5e0*/  HMMA.16816.F32 R16, R48.reuse, R12, R16 ;  /* 0x0000000c3010723c */ /* 0x040ff00000001810 */
[C---:B------:R-:W-:Y:S01]  /*d5f0*/  HMMA.16816.F32 R28, R48.reuse, R14, R28 ;  /* 0x0000000e301c723c */ /* 0x040fe2000000181c */
[----:B------:R-:W4:Y:S07]  /*d600*/  LDSM.16.M88.4 R12, [R207+0x1c080] ;  /* 0x01c08000cf0c783b */ /* 0x000f2e0000000200 */
[C---:B-1----:R-:W-:Y:S08]  /*d610*/  HMMA.16816.F32 R40, R48.reuse, R44, R40 ;  /* 0x0000002c3028723c */ /* 0x042ff00000001828 */
[----:B------:R-:W-:Y:S08]  /*d620*/  HMMA.16816.F32 R52, R48, R46, R52 ;  /* 0x0000002e3034723c */ /* 0x000ff00000001834 */
[C---:B---3--:R-:W-:Y:S08]  /*d630*/  HMMA.16816.F32 R16, R36.reuse, R64, R16 ;  /* 0x000000402410723c */ /* 0x048ff00000001810 */
[C---:B------:R-:W-:Y:S08]  /*d640*/  HMMA.16816.F32 R28, R36.reuse, R66, R28 ;  /* 0x00000042241c723c */ /* 0x040ff0000000181c */
[C---:B--2---:R-:W-:Y:S08]  /*d650*/  HMMA.16816.F32 R40, R36.reuse, R32, R40 ;  /* 0x000000202428723c */ /* 0x044ff00000001828 */
[----:B------:R-:W-:Y:S08]  /*d660*/  HMMA.16816.F32 R52, R36, R34, R52 ;  /* 0x000000222434723c */ /* 0x000ff00000001834 */
[C---:B----4-:R-:W-:Y:S08]  /*d670*/  HMMA.16816.F32 R16, R24.reuse, R20, R16 ;  /* 0x000000141810723c */ /* 0x050ff00000001810 */
[----:B------:R-:W-:Y:S01]  /*d680*/  HMMA.16816.F32 R28, R24, R22, R28 ;  /* 0x00000016181c723c */ /* 0x000fe2000000181c */
[----:B------:R-:W1:Y:S01]  /*d690*/  LDSM.16.M88.4 R20, [R202+0x3800] ;  /* 0x00380000ca14783b */ /* 0x000e620000000200 */
[----:B------:R-:W-:-:S06]  /*d6a0*/  DEPBAR.LE SB0, 0x0 ;  /* 0x000080000000791a */ /* 0x000fcc0000000000 */
[C---:B-----5:R-:W-:Y:S08]  /*d6b0*/  HMMA.16816.F32 R40, R24.reuse, R56, R40 ;  /* 0x000000381828723c */ /* 0x060ff00000001828 */
[----:B------:R-:W-:Y:S08]  /*d6c0*/  HMMA.16816.F32 R52, R24, R58, R52 ;  /* 0x0000003a1834723c */ /* 0x000ff00000001834 */
[C---:B------:R-:W-:Y:S08]  /*d6d0*/  HMMA.16816.F32 R16, R12.reuse, R8, R16 ;  /* 0x000000080c10723c */ /* 0x040ff00000001810 */
[C---:B------:R-:W-:Y:S08]  /*d6e0*/  HMMA.16816.F32 R28, R12.reuse, R10, R28 ;  /* 0x0000000a0c1c723c */ /* 0x040ff0000000181c */
[C---:B-1----:R-:W-:Y:S08]  /*d6f0*/  HMMA.16816.F32 R40, R12.reuse, R20, R40 ;  /* 0x000000140c28723c */ /* 0x042ff00000001828 */
[----:B------:R-:W-:Y:S01]  /*d700*/  FMUL.FTZ R6, R16, c[0x0][0x320] ;  /* 0x0000c80010067a20 */ /* 0x000fe20000410000 */
[----:B------:R-:W-:Y:S01]  /*d710*/  HMMA.16816.F32 R52, R12, R22, R52 ;  /* 0x000000160c34723c */ /* 0x000fe20000001834 */
[----:B------:R-:W-:-:S02]  /*d720*/  FMUL.FTZ R8, R17, c[0x0][0x320] ;  /* 0x0000c80011087a20 */ /* 0x000fc40000410000 */
[----:B------:R-:W-:Y:S02]  /*d730*/  FMUL.FTZ R9, R18, c[0x0][0x320] ;  /* 0x0000c80012097a20 */ /* 0x000fe40000410000 */
[----:B------:R-:W-:Y:S01]  /*d740*/  FMUL.FTZ R10, R19, c[0x0][0x320] ;  /* 0x0000c800130a7a20 */ /* 0x000fe20000410000 */
[----:B------:R-:W1:Y:S01]  /*d750*/  MUFU.TANH R6, R6 ;  /* 0x0000000600067308 */ /* 0x000e620000002400 */
[----:B------:R-:W-:Y:S02]  /*d760*/  FMUL.FTZ R16, R28, c[0x0][0x320] ;  /* 0x0000c8001c107a20 */ /* 0x000fe40000410000 */
[----:B------:R-:W-:Y:S02]  /*d770*/  FMUL.FTZ R11, R29, c[0x0][0x320] ;  /* 0x0000c8001d0b7a20 */ /* 0x000fe40000410000 */
[----:B------:R-:W-:Y:S02]  /*d780*/  FMUL.FTZ R18, R30, c[0x0][0x320] ;  /* 0x0000c8001e127a20 */ /* 0x000fe40000410000 */
[----:B------:R-:W-:Y:S01]  /*d790*/  FMUL.FTZ R17, R31, c[0x0][0x320] ;  /* 0x0000c8001f117a20 */ /* 0x000fe20000410000 */
[----:B------:R-:W2:Y:S01]  /*d7a0*/  MUFU.TANH R8, R8 ;  /* 0x0000000800087308 */ /* 0x000ea20000002400 */
[----:B------:R-:W-:-:S02]  /*d7b0*/  FMUL.FTZ R15, R40, c[0x0][0x320] ;  /* 0x0000c800280f7a20 */ /* 0x000fc40000410000 */
[----:B------:R-:W-:Y:S02]  /*d7c0*/  FMUL.FTZ R13, R41, c[0x0][0x320] ;  /* 0x0000c800290d7a20 */ /* 0x000fe40000410000 */
[----:B------:R-:W-:Y:S02]  /*d7d0*/  FMUL.FTZ R12, R42, c[0x0][0x320] ;  /* 0x0000c8002a0c7a20 */ /* 0x000fe40000410000 */
[----:B------:R-:W-:Y:S01]  /*d7e0*/  FMUL.FTZ R21, R43, c[0x0][0x320] ;  /* 0x0000c8002b157a20 */ /* 0x000fe20000410000 */
[----:B------:R-:W3:Y:S02]  /*d7f0*/  MUFU.TANH R9, R9 ;  /* 0x0000000900097308 */ /* 0x000ee40000002400 */
[----:B------:R-:W-:Y:S02]  /*d800*/  FMUL.FTZ R20, R52, c[0x0][0x320] ;  /* 0x0000c80034147a20 */ /* 0x000fe40000410000 */
[----:B------:R-:W-:Y:S02]  /*d810*/  FMUL.FTZ R14, R53, c[0x0][0x320] ;  /* 0x0000c800350e7a20 */ /* 0x000fe40000410000 */
[----:B------:R-:W-:-:S02]  /*d820*/  FMUL.FTZ R23, R54, c[0x0][0x320] ;  /* 0x0000c80036177a20 */ /* 0x000fc40000410000 */
[----:B------:R-:W-:Y:S01]  /*d830*/  FMUL.FTZ R22, R55, c[0x0][0x320] ;  /* 0x0000c80037167a20 */ /* 0x000fe20000410000 */
[----:B------:R-:W4:Y:S08]  /*d840*/  MUFU.TANH R10, R10 ;  /* 0x0000000a000a7308 */ /* 0x000f300000002400 */
[----:B------:R-:W1:Y:S08]  /*d850*/  MUFU.TANH R16, R16 ;  /* 0x0000001000107308 */ /* 0x000e700000002400 */
        /* <DEDUP_REMOVED lines=10> */
[----:B------:R-:W1:Y:S01]  /*d900*/  MUFU.TANH R22, R22 ;  /* 0x0000001600167308 */ /* 0x000e620000002400 */
[----:B------:R-:W-:Y:S06]  /*d910*/  BAR.SYNC.DEFER_BLOCKING 0x0 ;  /* 0x0000000000007b1d */ /* 0x000fec0000010000 */
[----:B------:R-:W-:Y:S05]  /*d920*/  @P0 BRA `(.L_x_140) ;  /* 0x000002b000000947 */ /* 0x000fea0003800000 */
[----:B--234-:R-:W-:Y:S01]  /*d930*/  IMAD.U32 R19, RZ, RZ, UR9 ;  /* 0x00000009ff137e24 */ /* 0x01cfe2000f8e00ff */
[----:B------:R-:W-:Y:S01]  /*d940*/  ISETP.NE.AND P6, PT, R215, 0x1, PT ;  /* 0x00000001d700780c */ /* 0x000fe20003fc5270 */
[----:B------:R-:W-:-:S03]  /*d950*/  IMAD.MOV.U32 R217, RZ, RZ, RZ ;  /* 0x000000ffffd97224 */ /* 0x000fc600078e00ff */
[----:B------:R-:W-:-:S04]  /*d960*/  IADD3 R19, R216, UR15, R19 ;  /* 0x0000000fd8137c10 */ /* 0x000fc8000fffe013 */
[----:B------:R-:W-:-:S05]  /*d970*/  IADD3 R218, R19, -0x40, RZ ;  /* 0xffffffc013da7810 */ /* 0x000fca0007ffe0ff */
[----:B------:R-:W-:-:S04]  /*d980*/  @P6 IMAD.HI.U32 R19, R218, c[0x0][0x2bc], RZ ;  /* 0x0000af00da136a27 */ /* 0x000fc800078e00ff */
[----:B------:R-:W-:Y:S01]  /*d990*/  IMAD.MOV.U32 R4, RZ, RZ, R218 ;  /* 0x000000ffff047224 */ /* 0x000fe200078e00da */
[----:B------:R-:W-:-:S04]  /*d9a0*/  @P6 SHF.R.U32.HI R4, RZ, c[0x0][0x2c0], R19 ;  /* 0x0000b000ff046a19 */ /* 0x000fc80000011613 */
[----:B------:R-:W-:-:S04]  /*d9b0*/  @!P1 IADD3 R26, P0, R4, UR16, RZ ;  /* 0x00000010041a9c10 */ /* 0x000fc8000ff1e0ff */
[----:B------:R-:W-:Y:S02]  /*d9c0*/  @!P1 LEA.HI.X.SX32 R19, R4, UR7, 0x1, P0 ;  /* 0x0000000704139c11 */ /* 0x000fe400080f0eff */
[----:B------:R-:W-:-:S04]  /*d9d0*/  @!P1 LEA R24, P0, R26, c[0x0][0x2a0], 0x2 ;  /* 0x0000a8001a189a11 */ /* 0x000fc800078010ff */
[----:B------:R-:W-:-:S05]  /*d9e0*/  @!P1 LEA.HI.X R25, R26, c[0x0][0x2a4], R19, 0x2, P0 ;  /* 0x0000a9001a199a11 */ /* 0x000fca00000f1413 */
[----:B------:R-:W2:Y:S01]  /*d9f0*/  @!P1 LDG.E R217, [R24.64] ;  /* 0x0000001618d99981 */ /* 0x000ea2000c1e1900 */
[----:B------:R-:W-:-:S04]  /*da00*/  IMAD.MOV R19, RZ, RZ, -R4 ;  /* 0x000000ffff137224 */ /* 0x000fc800078e0a04 */
[----:B------:R-:W-:-:S04]  /*da10*/  IMAD R218, R19, c[0x0][0x2b8], R218 ;  /* 0x0000ae0013da7a24 */ /* 0x000fc800078e02da */
[----:B------:R-:W-:Y:S01]  /*da20*/  IMAD.WIDE.U32 R26, R218, c[0x0][0x1e0], RZ ;  /* 0x00007800da1a7a25 */ /* 0x000fe200078e00ff */
[----:B------:R-:W-:-:S05]  /*da30*/  SHF.R.S32.HI R19, RZ, 0x1f, R218 ;  /* 0x0000001fff137819 */ /* 0x000fca00000114da */
[----:B------:R-:W-:-:S04]  /*da40*/  IMAD R19, R19, c[0x0][0x1e0], RZ ;  /* 0x0000780013137a24 */ /* 0x000fc800078e02ff */
[----:B------:R-:W-:-:S04]  /*da50*/  IMAD R19, R218, c[0x0][0x1e4], R19 ;  /* 0x00007900da137a24 */ /* 0x000fc800078e0213 */
[----:B------:R-:W-:Y:S01]  /*da60*/  IMAD.IADD R27, R27, 0x1, R19 ;  /* 0x000000011b1b7824 */ /* 0x000fe200078e0213 */
[----:B--2---:R-:W-:-:S03]  /*da70*/  SHF.R.S32.HI R4, RZ, 0x1f, R217 ;  /* 0x0000001fff047819 */ /* 0x004fc600000114d9 */
[----:B------:R-:W-:-:S04]  /*da80*/  IMAD.WIDE.U32 R24, R217, c[0x0][0x1f0], R26 ;  /* 0x00007c00d9187a25 */ /* 0x000fc800078e001a */
[----:B------:R-:W-:Y:S01]  /*da90*/  IMAD R4, R4, c[0x0][0x1f0], RZ ;  /* 0x00007c0004047a24 */ /* 0x000fe200078e02ff */
[----:B------:R-:W-:-:S03]  /*daa0*/  IADD3 R19, P0, R24, UR24, RZ ;  /* 0x0000001818137c10 */ /* 0x000fc6000ff1e0ff */
[----:B------:R-:W-:-:S05]  /*dab0*/  IMAD R4, R217, c[0x0][0x1f4], R4 ;  /* 0x00007d00d9047a24 */ /* 0x000fca00078e0204 */
[----:B------:R-:W-:Y:S02]  /*dac0*/  IADD3.X R24, R25, UR6, R4, P0, !PT ;  /* 0x0000000619187c10 */ /* 0x000fe400087fe404 */
[----:B------:R-:W-:-:S04]  /*dad0*/  LEA R4, P0, R19, c[0x0][0x1c8], 0x1 ;  /* 0x0000720013047a11 */ /* 0x000fc800078008ff */
[----:B------:R-:W-:Y:S02]  /*dae0*/  LEA.HI.X R19, R19, c[0x0][0x1cc], R24, 0x1, P0 ;  /* 0x0000730013137a11 */ /* 0x000fe400000f0c18 */
[----:B------:R-:W2:Y:S04]  /*daf0*/  SHFL.IDX PT, R4, R4, RZ, 0x181f ;  /* 0x00181fff04047589 */ /* 0x000ea800000e0000 */
[----:B------:R-:W3:Y:S01]  /*db00*/  SHFL.IDX PT, R19, R19, RZ, 0x181f ;  /* 0x00181fff13137589 */ /* 0x000ee200000e0000 */
[----:B--2---:R-:W-:-:S04]  /*db10*/  LEA R28, P0, R150, R4, 0x1 ;  /* 0x00000004961c7211 */ /* 0x004fc800078008ff */
[----:B---3--:R-:W-:Y:S02]  /*db20*/  LEA.HI.X R29, R150, R19, R221, 0x1, P0 ;  /* 0x00000013961d7211 */ /* 0x008fe400000f0cdd */
[----:B------:R-:W-:-:S03]  /*db30*/  LEA R26, P0, R151, R4, 0x1 ;  /* 0x00000004971a7211 */ /* 0x000fc600078008ff */
[----:B------:R-:W-:Y:S01]  /*db40*/  @!PT LDS RZ, [RZ] ;  /* 0x00000000fffff984 */ /* 0x000fe20000000800 */
[----:B------:R2:W-:Y:S01]  /*db50*/  LDGSTS.E.BYPASS.LTC128B.128 [R219+0xc080], [R28.64], !P4 ;  /* 0x0c0800001cdb7fae */ /* 0x0005e2000e101d56 */
[----:B------:R-:W-:Y:S02]  /*db60*/  LEA.HI.X R27, R151, R19, R224, 0x1, P0 ;  /* 0x00000013971b7211 */ /* 0x000fe400000f0ce0 */
[----:B------:R-:W-:-:S03]  /*db70*/  LEA R24, P0, R149, R4, 0x1 ;  /* 0x0000000495187211 */ /* 0x000fc600078008ff */
[----:B------:R2:W-:Y:S01]  /*db80*/  LDGSTS.E.BYPASS.LTC128B.128 [R219+0xd080], [R26.64], !P5 ;  /* 0x0d0800001adb7fae */ /* 0x0005e2000e901d56 */
[----:B------:R-:W-:Y:S02]  /*db90*/  LEA.HI.X R25, R149, R19, R2, 0x1, P0 ;  /* 0x0000001395197211 */ /* 0x000fe400000f0c02 */
[----:B------:R-:W-:-:S03]  /*dba0*/  LEA R30, P0, R220, R4, 0x1 ;  /* 0x00000004dc1e7211 */ /* 0x000fc600078008ff */
[----:B------:R2:W-:Y:S01]  /*dbb0*/  LDGSTS.E.BYPASS.LTC128B.128 [R219+0xe080], [R24.64], !P3 ;  /* 0x0e08000018db7fae */ /* 0x0005e2000d901d56 */
[----:B------:R-:W-:-:S05]  /*dbc0*/  LEA.HI.X R31, R220, R19, R7, 0x1, P0 ;  /* 0x00000013dc1f7211 */ /* 0x000fca00000f0c07 */
[----:B------:R2:W-:Y:S04]  /*dbd0*/  LDGSTS.E.BYPASS.LTC128B.128 [R219+0xf080], [R30.64], !P2 ;  /* 0x0f0800001edb7fae */ /* 0x0005e8000d101d56 */
.L_x_140:
[----:B--234-:R-:W-:Y:S01]  /*dbe0*/  LOP3.LUT R3, R3, 0xffffffe0, RZ, 0xc0, !PT ;  /* 0xffffffe003037812 */ /* 0x01cfe200078ec0ff */
[----:B------:R-:W-:Y:S01]  /*dbf0*/  IMAD.U32 R25, RZ, RZ, UR8 ;  /* 0x00000008ff197e24 */ /* 0x000fe2000f8e00ff */
[----:B------:R-:W0:Y:S01]  /*dc00*/  LDGDEPBAR ;  /* 0x00000000000079af */ /* 0x000e220000000000 */
[----:B------:R-:W-:Y:S02]  /*dc10*/  IMAD.SHL.U32 R211, R211, 0x2, RZ ;  /* 0x00000002d3d37824 */ /* 0x000fe400078e00ff */
[----:B------:R-:W-:Y:S02]  /*dc20*/  IMAD.IADD R62, R62, 0x1, -R3 ;  /* 0x000000013e3e7824 */ /* 0x000fe400078e0a03 */
[--C-:B------:R-:W-:Y:S01]  /*dc30*/  IMAD R206, R0, 0x2, R211.reuse ;  /* 0x0000000200ce7824 */ /* 0x100fe200078e02d3 */
[----:B------:R-:W-:Y:S01]  /*dc40*/  LDSM.16.MT88.4 R140, [R211+0x8080] ;  /* 0x00808000d38c783b */ /* 0x000fe20000004200 */
[C---:B------:R-:W-:Y:S01]  /*dc50*/  IMAD R205, R5.reuse, 0x2, R211 ;  /* 0x0000000205cd7824 */ /* 0x040fe200078e02d3 */
[----:B------:R-:W-:Y:S01]  /*dc60*/  SHF.R.S32.HI R3, RZ, 0x1f, R62 ;  /* 0x0000001fff037819 */ /* 0x000fe2000001143e */
[----:B------:R-:W-:Y:S01]  /*dc70*/  IMAD R204, R5, 0x2, R206 ;  /* 0x0000000205cc7824 */ /* 0x000fe200078e02ce */
[----:B------:R-:W-:Y:S02]  /*dc80*/  LDSM.16.MT88.4 R132, [R206+0x8080] ;  /* 0x00808000ce84783b */ /* 0x000fe40000004200 */
[----:B------:R-:W-:-:S02]  /*dc90*/  LEA.HI R3, R3, R62, RZ, 0x2 ;  /* 0x0000003e03037211 */ /* 0x000fc400078f10ff */
[----:B------:R-:W-:Y:S02]  /*dca0*/  LDSM.16.MT88.4 R32, [R204+0x8080] ;  /* 0x00808000cc20783b */ /* 0x000fe40000004200 */
[----:B------:R-:W-:Y:S02]  /*dcb0*/  LOP3.LUT R3, R3, 0x7ffffffc, RZ, 0xc0, !PT ;  /* 0x7ffffffc03037812 */ /* 0x000fe400078ec0ff */
[----:B------:R-:W-:Y:S03]  /*dcc0*/  LDSM.16.MT88.4 R40, [R211+0x9080] ;  /* 0x00908000d328783b */ /* 0x000fe60000004200 */
[----:B------:R-:W-:Y:S01]  /*dcd0*/  IMAD.IADD R62, R62, 0x1, -R3 ;  /* 0x000000013e3e7824 */ /* 0x000fe200078e0a03 */
[----:B------:R-:W-:Y:S03]  /*dce0*/  LDSM.16.MT88.4 R48, [R206+0x9080] ;  /* 0x00908000ce30783b */ /* 0x000fe60000004200 */
[----:B------:R-:W-:Y:S01]  /*dcf0*/  IMAD R25, R62, -0x2, R25 ;  /* 0xfffffffe3e197824 */ /* 0x000fe200078e0219 */
[----:B------:R-:W-:Y:S04]  /*dd00*/  LDSM.16.MT88.4 R56, [R205+0x9080] ;  /* 0x00908000cd38783b */ /* 0x000fe80000004200 */
[----:B------:R-:W-:Y:S01]  /*dd10*/  ISETP.GT.AND P0, PT, R25, RZ, PT ;  /* 0x000000ff1900720c */ /* 0x000fe20003f04270 */
[----:B------:R-:W-:Y:S03]  /*dd20*/  LDSM.16.MT88.4 R72, [R211+0xa080] ;  /* 0x00a08000d348783b */ /* 0x000fe60000004200 */
[----:B------:R-:W-:Y:S01]  /*dd30*/  FSEL R19, R9, -INF , P0 ;  /* 0xff80000009137808 */ /* 0x000fe20000000000 */
[----:B------:R-:W-:Y:S01]  /*dd40*/  LDSM.16.MT88.4 R64, [R204+0x9080] ;  /* 0x00908000cc40783b */ /* 0x000fe20000004200 */
[----:B-1----:R-:W-:-:S02]  /*dd50*/  FSEL R3, R6, -INF , P0 ;  /* 0xff80000006037808 */ /* 0x002fc40000000000 */
[C---:B------:R-:W-:Y:S01]  /*dd60*/  ISETP.GT.AND P0, PT, R25.reuse, 0x1, PT ;  /* 0x000000011900780c */ /* 0x040fe20003f04270 */
[----:B------:R-:W-:Y:S03]  /*dd70*/  LDSM.16.MT88.4 R80, [R206+0xa080] ;  /* 0x00a08000ce50783b */ /* 0x000fe60000004200 */
[----:B------:R-:W-:Y:S01]  /*dd80*/  FSEL R228, R10, -INF , P0 ;  /* 0xff8000000ae47808 */ /* 0x000fe20000000000 */
[----:B------:R-:W-:Y:S01]  /*dd90*/  LDSM.16.MT88.4 R88, [R205+0xa080] ;  /* 0x00a08000cd58783b */ /* 0x000fe20000004200 */
[----:B------:R-:W-:Y:S02]  /*dda0*/  FSEL R24, R8, -INF , P0 ;  /* 0xff80000008187808 */ /* 0x000fe40000000000 */
[----:B------:R-:W-:Y:S01]  /*ddb0*/  ISETP.GT.AND P0, PT, R25, 0x8, PT ;  /* 0x000000081900780c */ /* 0x000fe20003f04270 */
[----:B------:R-:W-:Y:S01]  /*ddc0*/  LDSM.16.MT88.4 R96, [R204+0xa080] ;  /* 0x00a08000cc60783b */ /* 0x000fe20000004200 */
[----:B------:R-:W-:-:S02]  /*ddd0*/  FMNMX.FTZ R8, R3, R24, !PT ;  /* 0x0000001803087209 */ /* 0x000fc40007810000 */
[----:B------:R-:W-:Y:S01]  /*dde0*/  FSEL R6, R18, -INF , P0 ;  /* 0xff80000012067808 */ /* 0x000fe20000000000 */
[----:B------:R-:W-:Y:S01]  /*ddf0*/  LDSM.16.MT88.4 R104, [R211+0xb080] ;  /* 0x00b08000d368783b */ /* 0x000fe20000004200 */
[----:B------:R-:W-:Y:S02]  /*de00*/  FSEL R9, R16, -INF , P0 ;  /* 0xff80000010097808 */ /* 0x000fe40000000000 */
[----:B------:R-:W-:Y:S01]  /*de10*/  ISETP.GT.AND P0, PT, R25, 0x9, PT ;  /* 0x000000091900780c */ /* 0x000fe20003f04270 */
[----:B------:R-:W-:Y:S01]  /*de20*/  LDSM.16.MT88.4 R112, [R206+0xb080] ;  /* 0x00b08000ce70783b */ /* 0x000fe20000004200 */
[----:B------:R-:W-:Y:S02]  /*de30*/  FMNMX.FTZ R8, R9, R8, !PT ;  /* 0x0000000809087209 */ /* 0x000fe40007810000 */
[----:B------:R-:W-:Y:S01]  /*de40*/  FSEL R4, R17, -INF , P0 ;  /* 0xff80000011047808 */ /* 0x000fe20000000000 */
[----:B------:R-:W-:Y:S01]  /*de50*/  LDSM.16.MT88.4 R120, [R205+0xb080] ;  /* 0x00b08000cd78783b */ /* 0x000fe20000004200 */
[----:B------:R-:W-:-:S02]  /*de60*/  FSEL R17, R11, -INF , P0 ;  /* 0xff8000000b117808 */ /* 0x000fc40000000000 */
[----:B------:R-:W-:Y:S01]  /*de70*/  ISETP.GT.AND P0, PT, R25, 0x10, PT ;  /* 0x000000101900780c */ /* 0x000fe20003f04270 */
[----:B------:R-:W-:Y:S01]  /*de80*/  LDSM.16.MT88.4 R192, [R205+0x8880] ;  /* 0x00888000cdc0783b */ /* 0x000fe20000004200 */
[----:B------:R-:W-:Y:S02]  /*de90*/  FMNMX.FTZ R8, R17, R8, !PT ;  /* 0x0000000811087209 */ /* 0x000fe40007810000 */
        /* <DEDUP_REMOVED lines=20> */
[----:B------:R-:W-:Y:S02]  /*dfe0*/  FMNMX.FTZ R14, R7, R8, !PT ;  /* 0x00000008070e7209 */ /* 0x000fe40007810000 */
[----:B------:R-:W-:Y:S01]  /*dff0*/  FMNMX.FTZ R21, R6, R21, !PT ;  /* 0x0000001506157209 */ /* 0x000fe20007810000 */
[----:B------:R-:W-:Y:S01]  /*e000*/  LDSM.16.MT88.4 R160, [R205+0xa880] ;  /* 0x00a88000cda0783b */ /* 0x000fe20000004200 */
[----:B------:R-:W-:-:S02]  /*e010*/  FMNMX.FTZ R14, R11, R14, !PT ;  /* 0x0000000e0b0e7209 */ /* 0x000fc40007810000 */
[----:B------:R-:W-:Y:S01]  /*e020*/  FMNMX.FTZ R21, R4, R21, !PT ;  /* 0x0000001504157209 */ /* 0x000fe20007810000 */
[----:B------:R-:W-:Y:S01]  /*e030*/  LDSM.16.MT88.4 R156, [R204+0xa880] ;  /* 0x00a88000cc9c783b */ /* 0x000fe20000004200 */
[----:B------:R-:W-:Y:S02]  /*e040*/  FSEL R8, R22, -INF , P0 ;  /* 0xff80000016087808 */ /* 0x000fe40000000000 */
[----:B------:R-:W-:Y:S01]  /*e050*/  FMNMX.FTZ R21, R12, R21, !PT ;  /* 0x000000150c157209 */ /* 0x000fe20007810000 */
[----:B------:R-:W1:Y:S03]  /*e060*/  SHFL.BFLY PT, R23, R14, 0x2, 0x1f ;  /* 0x0c401f000e177f89 */ /* 0x000e6600000e0000 */
[----:B------:R-:W-:Y:S01]  /*e070*/  FMNMX.FTZ R21, R16, R21, !PT ;  /* 0x0000001510157209 */ /* 0x000fe20007810000 */
[----:B------:R-:W-:Y:S03]  /*e080*/  LDSM.16.MT88.4 R152, [R211+0xb880] ;  /* 0x00b88000d398783b */ /* 0x000fe60000004200 */
[----:B------:R-:W-:-:S04]  /*e090*/  FMNMX.FTZ R21, R10, R21, !PT ;  /* 0x000000150a157209 */ /* 0x000fc80007810000 */
[----:B------:R-:W-:-:S05]  /*e0a0*/  FMNMX.FTZ R20, R8, R21, !PT ;  /* 0x0000001508147209 */ /* 0x000fca0007810000 */
[----:B------:R-:W2:Y:S01]  /*e0b0*/  SHFL.BFLY PT, R21, R20, 0x2, 0x1f ;  /* 0x0c401f0014157f89 */ /* 0x000ea200000e0000 */
[----:B-1----:R-:W-:-:S05]  /*e0c0*/  FMNMX.FTZ R23, R14, R23, !PT ;  /* 0x000000170e177209 */ /* 0x002fca0007810000 */
[----:B------:R-:W1:Y:S01]  /*e0d0*/  SHFL.BFLY PT, R148, R23, 0x1, 0x1f ;  /* 0x0c201f0017947f89 */ /* 0x000e6200000e0000 */
[----:B--2---:R-:W-:-:S05]  /*e0e0*/  FMNMX.FTZ R21, R20, R21, !PT ;  /* 0x0000001514157209 */ /* 0x004fca0007810000 */
[----:B------:R-:W2:Y:S01]  /*e0f0*/  SHFL.BFLY PT, R18, R21, 0x1, 0x1f ;  /* 0x0c201f0015127f89 */ /* 0x000ea200000e0000 */
[----:B-1----:R-:W-:-:S04]  /*e100*/  FMNMX.FTZ R148, R23, R148, !PT ;  /* 0x0000009417947209 */ /* 0x002fc80007810000 */
[C---:B------:R-:W-:Y:S01]  /*e110*/  FSETP.NEU.FTZ.AND P0, PT, R148.reuse, -INF , PT ;  /* 0xff8000009400780b */ /* 0x040fe20003f1d000 */
[----:B------:R-:W-:-:S05]  /*e120*/  FMUL.FTZ R14, R148, c[0x0][0x2d0] ;  /* 0x0000b400940e7a20 */ /* 0x000fca0000410000 */
[----:B------:R-:W-:-:S05]  /*e130*/  FSEL R14, R14, RZ, P0 ;  /* 0x000000ff0e0e7208 */ /* 0x000fca0000000000 */
[--C-:B------:R-:W-:Y:S01]  /*e140*/  FFMA.FTZ R226, R3, c[0x0][0x2d0], -R14.reuse ;  /* 0x0000b40003e27a23 */ /* 0x100fe2000001080e */
[----:B--2---:R-:W-:Y:S01]  /*e150*/  FMNMX.FTZ R3, R18, R21, !PT ;  /* 0x0000001512037209 */ /* 0x004fe20007810000 */
[--C-:B------:R-:W-:Y:S02]  /*e160*/  FFMA.FTZ R223, R9, c[0x0][0x2d0], -R14.reuse ;  /* 0x0000b40009df7a23 */ /* 0x100fe4000001080e */
[--C-:B------:R-:W-:Y:S01]  /*e170*/  FFMA.FTZ R225, R24, c[0x0][0x2d0], -R14.reuse ;  /* 0x0000b40018e17a23 */ /* 0x100fe2000001080e */
[C---:B------:R-:W-:Y:S01]  /*e180*/  FSETP.NEU.FTZ.AND P0, PT, R3.reuse, -INF , PT ;  /* 0xff8000000300780b */ /* 0x040fe20003f1d000 */
[----:B------:R-:W-:Y:S01]  /*e190*/  FMUL.FTZ R9, R3, c[0x0][0x2d0] ;  /* 0x0000b40003097a20 */ /* 0x000fe20000410000 */
[----:B------:R-:W1:Y:S01]  /*e1a0*/  LDSM.16.MT88.4 R24, [R205+0x8080] ;  /* 0x00808000cd18783b */ /* 0x000e620000004200 */
[--C-:B------:R-:W-:Y:S01]  /*e1b0*/  FFMA.FTZ R222, R17, c[0x0][0x2d0], -R14.reuse ;  /* 0x0000b40011de7a23 */ /* 0x100fe2000001080e */
[----:B------:R-:W-:Y:S01]  /*e1c0*/  MUFU.EX2 R226, R226 ;  /* 0x000000e200e27308 */ /* 0x000fe20000000800 */
[--C-:B------:R-:W-:Y:S01]  /*e1d0*/  FFMA.FTZ R232, R7, c[0x0][0x2d0], -R14.reuse ;  /* 0x0000b40007e87a23 */ /* 0x100fe2000001080e */
[----:B------:R-:W-:Y:S01]  /*e1e0*/  FSEL R9, R9, RZ, P0 ;  /* 0x000000ff09097208 */ /* 0x000fe20000000000 */
[--C-:B------:R-:W-:Y:S01]  /*e1f0*/  FFMA.FTZ R230, R15, c[0x0][0x2d0], -R14.reuse ;  /* 0x0000b4000fe67a23 */ /* 0x100fe2000001080e */
[----:B------:R-:W-:Y:S01]  /*e200*/  PLOP3.LUT P0, PT, PT, PT, UP0, 0x40, 0x0 ;  /* 0x000000000000781c */ /* 0x000fe20003f0e808 */
[----:B------:R-:W-:-:S02]  /*e210*/  FFMA.FTZ R231, R13, c[0x0][0x2d0], -R14 ;  /* 0x0000b4000de77a23 */ /* 0x000fc4000001080e */
[--C-:B------:R-:W-:Y:S01]  /*e220*/  FFMA.FTZ R227, R19, c[0x0][0x2d0], -R9.reuse ;  /* 0x0000b40013e37a23 */ /* 0x100fe20000010809 */
[----:B------:R-:W2:Y:S01]  /*e230*/  MUFU.EX2 R225, R225 ;  /* 0x000000e100e17308 */ /* 0x000ea20000000800 */
[--C-:B------:R-:W-:Y:S02]  /*e240*/  FFMA.FTZ R228, R228, c[0x0][0x2d0], -R9.reuse ;  /* 0x0000b400e4e47a23 */ /* 0x100fe40000010809 */
[--C-:B------:R-:W-:Y:S02]  /*e250*/  FFMA.FTZ R229, R6, c[0x0][0x2d0], -R9.reuse ;  /* 0x0000b40006e57a23 */ /* 0x100fe40000010809 */
[----:B------:R-:W-:Y:S02]  /*e260*/  FFMA.FTZ R0, R4, c[0x0][0x2d0], -R9 ;  /* 0x0000b40004007a23 */ /* 0x000fe40000010809 */
[----:B------:R-:W3:Y:S01]  /*e270*/  LDSM.16.MT88.4 R4, [R204+0xb080] ;  /* 0x00b08000cc04783b */ /* 0x000ee20000004200 */
[----:B------:R-:W-:Y:S01]  /*e280*/  MUFU.EX2 R223, R223 ;  /* 0x000000df00df7308 */ /* 0x000fe20000000800 */
[----:B------:R-:W-:-:S02]  /*e290*/  FFMA.FTZ R233, R11, c[0x0][0x2d0], -R14 ;  /* 0x0000b4000be97a23 */ /* 0x000fc4000001080e */
[--C-:B------:R-:W-:Y:S02]  /*e2a0*/  FFMA.FTZ R234, R12, c[0x0][0x2d0], -R9.reuse ;  /* 0x0000b4000cea7a23 */ /* 0x100fe40000010809 */
[--C-:B------:R-:W-:Y:S01]  /*e2b0*/  FFMA.FTZ R235, R16, c[0x0][0x2d0], -R9.reuse ;  /* 0x0000b40010eb7a23 */ /* 0x100fe20000010809 */
[----:B------:R-:W4:Y:S01]  /*e2c0*/  LDSM.16.MT88.4 R12, [R211+0x8880] ;  /* 0x00888000d30c783b */ /* 0x000f220000004200 */
[--C-:B------:R-:W-:Y:S01]  /*e2d0*/  FFMA.FTZ R236, R10, c[0x0][0x2d0], -R9.reuse ;  /* 0x0000b4000aec7a23 */ /* 0x100fe20000010809 */
[----:B------:R-:W5:Y:S01]  /*e2e0*/  MUFU.EX2 R222, R222 ;  /* 0x000000de00de7308 */ /* 0x000f620000000800 */
[----:B------:R-:W-:Y:S01]  /*e2f0*/  FFMA.FTZ R237, R8, c[0x0][0x2d0], -R9 ;  /* 0x0000b40008ed7a23 */ /* 0x000fe20000010809 */
[----:B--2---:R-:W-:Y:S01]  /*e300*/  F2FP.PACK_AB R128, R225, R226 ;  /* 0x000000e2e180723e */ /* 0x004fe200000000ff */
[----:B------:R-:W2:Y:S01]  /*e310*/  LDSM.16.MT88.4 R8, [R206+0x8880] ;  /* 0x00888000ce08783b */ /* 0x000ea20000004200 */
[----:B------:R-:W-:-:S03]  /*e320*/  FADD.FTZ R226, R226, R225 ;  /* 0x000000e1e2e27221 */ /* 0x000fc60000010000 */
[----:B------:R-:W1:Y:S01]  /*e330*/  LDSM.16.MT88.4 R16, [R206+0xb880] ;  /* 0x00b88000ce10783b */ /* 0x000e620000004200 */
[----:B------:R-:W-:Y:S08]  /*e340*/  MUFU.EX2 R227, R227 ;  /* 0x000000e300e37308 */ /* 0x000ff00000000800 */
[----:B------:R-:W3:Y:S01]  /*e350*/  MUFU.EX2 R228, R228 ;  /* 0x000000e400e47308 */ /* 0x000ee20000000800 */
[----:B-----5:R-:W-:Y:S01]  /*e360*/  F2FP.PACK_AB R130, R222, R223 ;  /* 0x000000dfde82723e */ /* 0x020fe200000000ff */
[----:B------:R-:W-:-:S04]  /*e370*/  FADD.FTZ R223, R223, R226 ;  /* 0x000000e2dfdf7221 */ /* 0x000fc80000010000 */
[----:B------:R-:W-:Y:S02]  /*e380*/  FADD.FTZ R223, R222, R223 ;  /* 0x000000dfdedf7221 */ /* 0x000fe40000010000 */
[----:B------:R-:W-:Y:S08]  /*e390*/  MUFU.EX2 R229, R229 ;  /* 0x000000e500e57308 */ /* 0x000ff00000000800 */
[----:B------:R-:W5:Y:S01]  /*e3a0*/  MUFU.EX2 R0, R0 ;  /* 0x0000000000007308 */ /* 0x000f620000000800 */
[----:B---3--:R-:W-:Y:S01]  /*e3b0*/  F2FP.PACK_AB R129, R228, R227 ;  /* 0x000000e3e481723e */ /* 0x008fe200000000ff */
[----:B------:R-:W-:-:S06]  /*e3c0*/  FADD.FTZ R228, R227, R228 ;  /* 0x000000e4e3e47221 */ /* 0x000fcc0000010000 */
[----:B------:R-:W-:Y:S01]  /*e3d0*/  MUFU.EX2 R230, R230 ;  /* 0x000000e600e67308 */ /* 0x000fe20000000800 */
[----:B-----5:R-:W-:-:S07]  /*e3e0*/  F2FP.PACK_AB R131, R0, R229 ;  /* 0x000000e50083723e */ /* 0x020fce00000000ff */
[----:B------:R-:W3:Y:S01]  /*e3f0*/  MUFU.EX2 R231, R231 ;  /* 0x000000e700e77308 */ /* 0x000ee20000000800 */
[----:B------:R-:W-:-:S04]  /*e400*/  FADD.FTZ R229, R229, R228 ;  /* 0x000000e4e5e57221 */ /* 0x000fc80000010000 */
[----:B------:R-:W-:Y:S01]  /*e410*/  FADD.FTZ R229, R0, R229 ;  /* 0x000000e500e57221 */ /* 0x000fe20000010000 */
[C---:B------:R-:W-:Y:S02]  /*e420*/  HMMA.16816.F32 R144, R128.reuse, R140, RZ ;  /* 0x0000008c8090723c */ /* 0x040fe400000018ff */
[----:B------:R-:W-:Y:S06]  /*e430*/  MUFU.EX2 R232, R232 ;  /* 0x000000e800e87308 */ /* 0x000fec0000000800 */
[C---:B------:R-:W-:Y:S02]  /*e440*/  HMMA.16816.F32 R136, R128.reuse, R132, RZ ;  /* 0x000000848088723c */ /* 0x040fe400000018ff */
[----:B------:R-:W-:Y:S06]  /*e450*/  MUFU.EX2 R233, R233 ;  /* 0x000000e900e97308 */ /* 0x000fec0000000800 */
[C---:B------:R-:W-:Y:S02]  /*e460*/  HMMA.16816.F32 R140, R128.reuse, R142, RZ ;  /* 0x0000008e808c723c */ /* 0x040fe400000018ff */
[----:B------:R-:W-:Y:S06]  /*e470*/  MUFU.EX2 R234, R234 ;  /* 0x000000ea00ea7308 */ /* 0x000fec0000000800 */
[C---:B------:R-:W-:Y:S02]  /*e480*/  HMMA.16816.F32 R132, R128.reuse, R134, RZ ;  /* 0x000000868084723c */ /* 0x040fe400000018ff */
[----:B------:R-:W5:Y:S06]  /*e490*/  MUFU.EX2 R235, R235 ;  /* 0x000000eb00eb7308 */ /* 0x000f6c0000000800 */
[C---:B-1----:R-:W-:Y:S02]  /*e4a0*/  HMMA.16816.F32 R20, R128.reuse, R24, RZ ;  /* 0x000000188014723c */ /* 0x042fe400000018ff */
[----:B------:R-:W-:Y:S06]  /*e4b0*/  MUFU.EX2 R236, R236 ;  /* 0x000000ec00ec7308 */ /* 0x000fec0000000800 */
[C---:B------:R-:W-:Y:S02]  /*e4c0*/  HMMA.16816.F32 R28, R128.reuse, R32, RZ ;  /* 0x00000020801c723c */ /* 0x040fe400000018ff */
[----:B------:R-:W1:Y:S06]  /*e4d0*/  MUFU.EX2 R237, R237 ;  /* 0x000000ed00ed7308 */ /* 0x000e6c0000000800 */
[C---:B------:R-:W-:Y:S08]  /*e4e0*/  HMMA.16816.F32 R36, R128.reuse, R40, RZ ;  /* 0x000000288024723c */ /* 0x040ff000000018ff */
        /* <DEDUP_REMOVED lines=23> */
[C---:B------:R-:W-:Y:S07]  /*e660*/  HMMA.16816.F32 R124, R128.reuse, R4, RZ ;  /* 0x00000004807c723c */ /* 0x040fee00000018ff */
[----:B---3--:R-:W-:Y:S01]  /*e670*/  F2FP.PACK_AB R4, R231, R230 ;  /* 0x000000e6e704723e */ /* 0x008fe200000000ff */
[----:B------:R-:W-:Y:S01]  /*e680*/  HMMA.16816.F32 R128, R128, R6, RZ ;  /* 0x000000068080723c */ /* 0x000fe200000018ff */
[----:B-----5:R-:W-:Y:S01]  /*e690*/  F2FP.PACK_AB R5, R235, R234 ;  /* 0x000000eaeb05723e */ /* 0x020fe200000000ff */
[----:B------:R-:W-:-:S02]  /*e6a0*/  FADD.FTZ R230, R230, R223 ;  /* 0x000000dfe6e67221 */ /* 0x000fc40000010000 */
[----:B------:R-:W-:Y:S02]  /*e6b0*/  FADD.FTZ R234, R234, R229 ;  /* 0x000000e5eaea7221 */ /* 0x000fe40000010000 */
[----:B------:R-:W-:Y:S01]  /*e6c0*/  FADD.FTZ R231, R231, R230 ;  /* 0x000000e6e7e77221 */ /* 0x000fe20000010000 */
[----:B------:R-:W-:Y:S01]  /*e6d0*/  F2FP.PACK_AB R6, R233, R232 ;  /* 0x000000e8e906723e */ /* 0x000fe200000000ff */
[----:B------:R-:W-:Y:S01]  /*e6e0*/  FADD.FTZ R235, R235, R234 ;  /* 0x000000eaebeb7221 */ /* 0x000fe20000010000 */
[----:B-1----:R-:W-:Y:S01]  /*e6f0*/  F2FP.PACK_AB R7, R237, R236 ;  /* 0x000000eced07723e */ /* 0x002fe200000000ff */
[----:B------:R-:W-:Y:S02]  /*e700*/  FADD.FTZ R232, R232, R231 ;  /* 0x000000e7e8e87221 */ /* 0x000fe40000010000 */
[----:B------:R-:W-:Y:S02]  /*e710*/  FADD.FTZ R236, R236, R235 ;  /* 0x000000ebecec7221 */ /* 0x000fe40000010000 */
[----:B------:R-:W-:-:S02]  /*e720*/  FADD.FTZ R231, R233, R232 ;  /* 0x000000e8e9e77221 */ /* 0x000fc40000010000 */
[----:B----4-:R-:W-:Y:S01]  /*e730*/  HMMA.16816.F32 R144, R4, R12, R144 ;  /* 0x0000000c0490723c */ /* 0x010fe20000001890 */
[----:B------:R-:W-:-:S07]  /*e740*/  FADD.FTZ R229, R237, R236 ;  /* 0x000000ecede57221 */ /* 0x000fce0000010000 */
[C---:B------:R-:W-:Y:S01]  /*e750*/  HMMA.16816.F32 R140, R4.reuse, R14, R140 ;  /* 0x0000000e048c723c */ /* 0x040fe2000000188c */
[----:B------:R-:W1:Y:S07]  /*e760*/  LDSM.16.MT88.4 R12, [R205+0xb880] ;  /* 0x00b88000cd0c783b */ /* 0x000e6e0000004200 */
[C---:B--2---:R-:W-:Y:S08]  /*e770*/  HMMA.16816.F32 R136, R4.reuse, R8, R136 ;  /* 0x000000080488723c */ /* 0x044ff00000001888 */
[C---:B------:R-:W-:Y:S01]  /*e780*/  HMMA.16816.F32 R132, R4.reuse, R10, R132 ;  /* 0x0000000a0484723c */ /* 0x040fe20000001884 */
[----:B------:R-:W2:Y:S07]  /*e790*/  LDSM.16.MT88.4 R8, [R204+0xb880] ;  /* 0x00b88000cc08783b */ /* 0x000eae0000004200 */
[C---:B------:R-:W-:Y:S08]  /*e7a0*/  HMMA.16816.F32 R20, R4.reuse, R192, R20 ;  /* 0x000000c00414723c */ /* 0x040ff00000001814 */
        /* <DEDUP_REMOVED lines=23> */
[C---:B-1----:R-:W-:Y:S08]  /*e920*/  HMMA.16816.F32 R116, R4.reuse, R12, R116 ;  /* 0x0000000c0474723c */ /* 0x042ff00000001874 */
[C---:B------:R-:W-:Y:S08]  /*e930*/  HMMA.16816.F32 R120, R4.reuse, R14, R120 ;  /* 0x0000000e0478723c */ /* 0x040ff00000001878 */
[C---:B--2---:R-:W-:Y:S08]  /*e940*/  HMMA.16816.F32 R124, R4.reuse, R8, R124 ;  /* 0x00000008047c723c */ /* 0x044ff0000000187c */
[----:B------:R-:W-:Y:S01]  /*e950*/  HMMA.16816.F32 R128, R4, R10, R128 ;  /* 0x0000000a0480723c */ /* 0x000fe20000001880 */
[----:B------:R-:W-:Y:S07]  /*e960*/  @P0 BRA `(.L_x_141) ;  /* 0x0000231000000947 */ /* 0x000fee0003800000 */
[C---:B------:R-:W-:Y:S01]  /*e970*/  SHF.L.U64.HI R222, R150.reuse, 0x1, R221 ;  /* 0x0000000196de7819 */ /* 0x040fe200000102dd */
[----:B------:R-:W-:Y:S01]  /*e980*/  IMAD.SHL.U32 R223, R150, 0x2, RZ ;  /* 0x0000000296df7824 */ /* 0x000fe200078e00ff */
[----:B------:R-:W-:Y:S01]  /*e990*/  SHF.L.U64.HI R226, R149, 0x1, R2 ;  /* 0x0000000195e27819 */ /* 0x000fe20000010202 */
[----:B------:R-:W-:Y:S01]  /*e9a0*/  IMAD.SHL.U32 R225, R151, 0x2, RZ ;  /* 0x0000000297e17824 */ /* 0x000fe200078e00ff */
[----:B------:R-:W-:Y:S01]  /*e9b0*/  SHF.L.U32 R227, R149, 0x1, RZ ;  /* 0x0000000195e37819 */ /* 0x000fe200000006ff */
[----:B------:R-:W-:Y:S01]  /*e9c0*/  IMAD.MOV.U32 R0, RZ, RZ, R3 ;  /* 0x000000ffff007224 */ /* 0x000fe200078e0003 */
[----:B------:R-:W-:Y:S01]  /*e9d0*/  SHF.L.U64.HI R224, R151, 0x1, R224 ;  /* 0x0000000197e07819 */ /* 0x000fe200000102e0 */
[----:B------:R-:W-:Y:S01]  /*e9e0*/  ULDC UR8, c[0x0][0x210] ;  /* 0x0000840000087ab9 */ /* 0x000fe20000000800 */
[----:B------:R-:W-:Y:S01]  /*e9f0*/  MOV R149, R148 ;  /* 0x0000009400957202 */ /* 0x000fe20000000f00 */
[----:B------:R-:W-:Y:S01]  /*ea00*/  ULDC UR4, c[0x0][0x1e8] ;  /* 0x00007a0000047ab9 */ /* 0x000fe20000000800 */
[----:B------:R-:W-:Y:S01]  /*ea10*/  SHF.R.S32.HI R221, RZ, 0x1f, R220 ;  /* 0x0000001fffdd7819 */ /* 0x000fe200000114dc */
[----:B------:R-:W-:-:S02]  /*ea20*/  ULEA.HI.SX32 UR10, UR10, 0xfffffffe, 0x1b ;  /* 0xfffffffe0a0a7891 */ /* 0x000fc4000f8fda3f */
[----:B------:R-:W-:Y:S02]  /*ea30*/  UIMAD UR8, UR13, UR8, URZ ;  /* 0x000000080d0872a4 */ /* 0x000fe4000f8e023f */
[----:B------:R-:W-:Y:S02]  /*ea40*/  UIMAD UR4, UR13, UR4, URZ ;  /* 0x000000040d0472a4 */ /* 0x000fe4000f8e023f */
[----:B------:R-:W-:Y:S01]  /*ea50*/  ULDC.64 UR18, c[0x0][0x118] ;  /* 0x0000460000127ab9 */ /* 0x000fe20000000a00 */
[----:B------:R-:W-:Y:S05]  /*ea60*/  BRA `(.L_x_142) ;  /* 0x000002c000007947 */ /* 0x000fea0003800000 */
.L_x_144:
[----:B------:R-:W-:Y:S01]  /*ea70*/  IMAD.MOV.U32 R217, RZ, RZ, RZ ;  /* 0x000000ffffd97224 */ /* 0x000fe200078e00ff */
[----:B------:R-:W-:Y:S01]  /*ea80*/  ISETP.NE.AND P6, PT, R215, 0x1, PT ;  /* 0x00000001d700780c */ /* 0x000fe20003fc5270 */
[----:B------:R-:W-:Y:S06]  /*ea90*/  ULEA UR9, UR10, UR15, 0x5 ;  /* 0x0000000f0a097291 */ /* 0x000fec000f8e283f */
[----:B------:R-:W-:Y:S05]  /*eaa0*/  IMAD.U32 R3, RZ, RZ, UR9 ;  /* 0x00000009ff037e24 */ /* 0x000fea000f8e00ff */
[----:B------:R-:W-:Y:S05]  /*eab0*/  IADD3 R218, R3, -0x20, R216 ;  /* 0xffffffe003da7810 */ /* 0x000fea0007ffe0d8 */
[----:B------:R-:W-:Y:S04]  /*eac0*/  @P6 IMAD.HI.U32 R3, R218, c[0x0][0x2bc], RZ ;  /* 0x0000af00da036a27 */ /* 0x000fe800078e00ff */
[----:B------:R-:W-:Y:S01]  /*ead0*/  IMAD.MOV.U32 R2, RZ, RZ, R218 ;  /* 0x000000ffff027224 */ /* 0x000fe200078e00da */
[----:B------:R-:W-:Y:S04]  /*eae0*/  @P6 SHF.R.U32.HI R2, RZ, c[0x0][0x2c0], R3 ;  /* 0x0000b000ff026a19 */ /* 0x000fe80000011603 */
[C---:B------:R-:W-:Y:S04]  /*eaf0*/  @!P1 IADD3 R6, P0, R2.reuse, UR16, RZ ;  /* 0x0000001002069c10 */ /* 0x040fe8000ff1e0ff */
[----:B------:R-:W-:Y:S02]  /*eb00*/  @!P1 LEA.HI.X.SX32 R3, R2, UR7, 0x1, P0 ;  /* 0x0000000702039c11 */ /* 0x000fe400080f0eff */
[C---:B------:R-:W-:Y:S04]  /*eb10*/  @!P1 LEA R4, P0, R6.reuse, c[0x0][0x2a0], 0x2 ;  /* 0x0000a80006049a11 */ /* 0x040fe800078010ff */
[----:B------:R-:W-:Y:S01]  /*eb20*/  @!P1 LEA.HI.X R5, R6, c[0x0][0x2a4], R3, 0x2, P0 ;  /* 0x0000a90006059a11 */ /* 0x000fe200000f1403 */
[----:B------:R-:W-:Y:S04]  /*eb30*/  IMAD.MOV R3, RZ, RZ, -R2 ;  /* 0x000000ffff037224 */ /* 0x000fe800078e0a02 */
[----:B------:R1:W2:Y:S01]  /*eb40*/  @!P1 LDG.E R217, [R4.64] ;  /* 0x0000001204d99981 */ /* 0x0002a2000c1e1900 */
[----:B------:R-:W-:Y:S05]  /*eb50*/  IMAD R218, R3, c[0x0][0x2b8], R218 ;  /* 0x0000ae0003da7a24 */ /* 0x000fea00078e02da */
[----:B------:R-:W-:Y:S05]  /*eb60*/  SHF.R.S32.HI R3, RZ, 0x1f, R218 ;  /* 0x0000001fff037819 */ /* 0x000fea00000114da */
[----:B------:R-:W-:Y:S04]  /*eb70*/  IMAD R3, R3, c[0x0][0x1e0], RZ ;  /* 0x0000780003037a24 */ /* 0x000fe800078e02ff */
[C---:B------:R-:W-:Y:S02]  /*eb80*/  IMAD R3, R218.reuse, c[0x0][0x1e4], R3 ;  /* 0x00007900da037a24 */ /* 0x040fe400078e0203 */
[----:B-1----:R-:W-:Y:S04]  /*eb90*/  IMAD.WIDE.U32 R4, R218, c[0x0][0x1e0], RZ ;  /* 0x00007800da047a25 */ /* 0x002fe800078e00ff */
[----:B------:R-:W-:Y:S01]  /*eba0*/  IMAD.IADD R5, R5, 0x1, R3 ;  /* 0x0000000105057824 */ /* 0x000fe200078e0203 */
[----:B--2---:R-:W-:Y:S03]  /*ebb0*/  SHF.R.S32.HI R2, RZ, 0x1f, R217 ;  /* 0x0000001fff027819 */ /* 0x004fe600000114d9 */
[C---:B------:R-:W-:Y:S04]  /*ebc0*/  IMAD.WIDE.U32 R4, R217.reuse, c[0x0][0x1f0], R4 ;  /* 0x00007c00d9047a25 */ /* 0x040fe800078e0004 */
[----:B------:R-:W-:Y:S01]  /*ebd0*/  IMAD R2, R2, c[0x0][0x1f0], RZ ;  /* 0x00007c0002027a24 */ /* 0x000fe200078e02ff */
[----:B------:R-:W-:Y:S03]  /*ebe0*/  IADD3 R3, P0, R4, UR4, RZ ;  /* 0x0000000404037c10 */ /* 0x000fe6000ff1e0ff */
[----:B------:R-:W-:Y:S05]  /*ebf0*/  IMAD R2, R217, c[0x0][0x1f4], R2 ;  /* 0x00007d00d9027a24 */ /* 0x000fea00078e0202 */
[----:B------:R-:W-:Y:S02]  /*ec00*/  IADD3.X R2, R5, UR6, R2, P0, !PT ;  /* 0x0000000605027c10 */ /* 0x000fe400087fe402 */
[C---:B------:R-:W-:Y:S04]  /*ec10*/  LEA R11, P0, R3.reuse, c[0x0][0x1c8], 0x1 ;  /* 0x00007200030b7a11 */ /* 0x040fe800078008ff */
[----:B------:R-:W-:Y:S02]  /*ec20*/  LEA.HI.X R10, R3, c[0x0][0x1cc], R2, 0x1, P0 ;  /* 0x00007300030a7a11 */ /* 0x000fe400000f0c02 */
[----:B------:R-:W1:Y:S04]  /*ec30*/  SHFL.IDX PT, R2, R11, RZ, 0x181f ;  /* 0x00181fff0b027589 */ /* 0x000e6800000e0000 */
[----:B------:R-:W2:Y:S01]  /*ec40*/  SHFL.IDX PT, R3, R10, RZ, 0x181f ;  /* 0x00181fff0a037589 */ /* 0x000ea200000e0000 */
[C---:B-1----:R-:W-:Y:S05]  /*ec50*/  IADD3 R8, P0, R2.reuse, R223, RZ ;  /* 0x000000df02087210 */ /* 0x042fea0007f1e0ff */
[C---:B--2---:R-:W-:Y:S01]  /*ec60*/  IMAD.X R9, R3.reuse, 0x1, R222, P0 ;  /* 0x0000000103097824 */ /* 0x044fe200000e06de */
[C---:B------:R-:W-:Y:S04]  /*ec70*/  IADD3 R6, P0, R2.reuse, R225, RZ ;  /* 0x000000e102067210 */ /* 0x040fe80007f1e0ff */
[----:B------:R-:W-:Y:S01]  /*ec80*/  @!PT LDS RZ, [RZ] ;  /* 0x00000000fffff984 */ /* 0x000fe20000000800 */
[----:B------:R1:W-:Y:S01]  /*ec90*/  LDGSTS.E.BYPASS.LTC128B.128 [R219+0xc080], [R8.64], !P4 ;  /* 0x0c08000008db7fae */ /* 0x0003e2000e101d52 */
[C---:B------:R-:W-:Y:S01]  /*eca0*/  IMAD.X R7, R3.reuse, 0x1, R224, P0 ;  /* 0x0000000103077824 */ /* 0x040fe200000e06e0 */
[----:B------:R-:W-:Y:S04]  /*ecb0*/  IADD3 R4, P0, R2, R227, RZ ;  /* 0x000000e302047210 */ /* 0x000fe80007f1e0ff */
[----:B------:R1:W-:Y:S01]  /*ecc0*/  LDGSTS.E.BYPASS.LTC128B.128 [R219+0xd080], [R6.64], !P5 ;  /* 0x0d08000006db7fae */ /* 0x0003e2000e901d52 */
[----:B------:R-:W-:Y:S01]  /*ecd0*/  IMAD.X R5, R3, 0x1, R226, P0 ;  /* 0x0000000103057824 */ /* 0x000fe200000e06e2 */
[C---:B------:R-:W-:Y:S04]  /*ece0*/  LEA R2, P0, R220.reuse, R2, 0x1 ;  /* 0x00000002dc027211 */ /* 0x040fe800078008ff */
[----:B------:R1:W-:Y:S01]  /*ecf0*/  LDGSTS.E.BYPASS.LTC128B.128 [R219+0xe080], [R4.64], !P3 ;  /* 0x0e08000004db7fae */ /* 0x0003e2000d901d52 */
[----:B------:R-:W-:Y:S05]  /*ed00*/  LEA.HI.X R3, R220, R3, R221, 0x1, P0 ;  /* 0x00000003dc037211 */ /* 0x000fea00000f0cdd */
[----:B------:R1:W-:Y:S01]  /*ed10*/  LDGSTS.E.BYPASS.LTC128B.128 [R219+0xf080], [R2.64], !P2 ;  /* 0x0f08000002db7fae */ /* 0x0003e2000d101d52 */
[----:B------:R-:W-:-:S05]  /*ed20*/  BRA `(.L_x_143) ;  /* 0x00000b7000007947 */ /* 0x000fca0003800000 */
.L_x_142:
[----:B------:R-:W-:Y:S04]  /*ed30*/  DEPBAR.LE SB0, 0x0 ;  /* 0x000080000000791a */ /* 0x000fe80000000000 */
[----:B------:R-:W-:Y:S01]  /*ed40*/  BAR.SYNC.DEFER_BLOCKING 0x0 ;  /* 0x0000000000007b1d */ /* 0x000fe20000010000 */
[----:B------:R-:W-:Y:S01]  /*ed50*/  SHF.R.S32.HI R3, RZ, 0x1f, R218 ;  /* 0x0000001fff037819 */ /* 0x000fe200000114da */
[----:B------:R-:W-:Y:S01]  /*ed60*/  IMAD.WIDE.U32 R150, R218, c[0x0][0x208], RZ ;  /* 0x00008200da967a25 */ /* 0x000fe200078e00ff */
[----:B------:R-:W-:Y:S01]  /*ed70*/  SHF.R.S32.HI R2, RZ, 0x1f, R217 ;  /* 0x0000001fff027819 */ /* 0x000fe200000114d9 */
[----:B------:R-:W-:Y:S02]  /*ed80*/  UISETP.GE.AND UP0, UPT, UR10, 0x1, UPT ;  /* 0x000000010a00788c */ /* 0x000fe4000bf06270 */
[----:B------:R-:W-:Y:S02]  /*ed90*/  IMAD R3, R3, c[0x0][0x208], RZ ;  /* 0x0000820003037a24 */ /* 0x000fe400078e02ff */
[----:B------:R-:W-:Y:S02]  /*eda0*/  IMAD R2, R2, c[0x0][0x218], RZ ;  /* 0x0000860002027a24 */ /* 0x000fe400078e02ff */
[----:B------:R-:W-:Y:S02]  /*edb0*/  IMAD R3, R218, c[0x0][0x20c], R3 ;  /* 0x00008300da037a24 */ /* 0x000fe400078e0203 */
[----:B------:R-:W-:Y:S03]  /*edc0*/  IMAD R2, R217, c[0x0][0x21c], R2 ;  /* 0x00008700d9027a24 */ /* 0x000fe600078e0202 */
[----:B------:R-:W-:Y:S05]  /*edd0*/  IADD3 R151, R151, R3, RZ ;  /* 0x0000000397977210 */ /* 0x000fea0007ffe0ff */
[----:B------:R-:W-:Y:S01]  /*ede0*/  IMAD.WIDE.U32 R150, R217, c[0x0][0x218], R150 ;  /* 0x00008600d9967a25 */ /* 0x000fe200078e0096 */
[----:B------:R-:W-:Y:S04]  /*edf0*/  LDSM.16.M88.4 R152, [R214+0x10080] ;  /* 0x01008000d698783b */ /* 0x000fe80000000200 */
[----:B------:R-:W-:Y:S01]  /*ee00*/  IADD3 R3, P0, R150, UR8, RZ ;  /* 0x0000000896037c10 */ /* 0x000fe2000ff1e0ff */
[----:B------:R-:W1:Y:S03]  /*ee10*/  LDSM.16.M88.4 R156, [R213+0xc080] ;  /* 0x00c08000d59c783b */ /* 0x000e660000000200 */
[----:B------:R-:W-:Y:S02]  /*ee20*/  IADD3.X R2, R151, UR5, R2, P0, !PT ;  /* 0x0000000597027c10 */ /* 0x000fe400087fe402 */
[C---:B------:R-:W-:Y:S01]  /*ee30*/  LEA R188, P0, R3.reuse, c[0x0][0x1f8], 0x1 ;  /* 0x00007e0003bc7a11 */ /* 0x040fe200078008ff */
[----:B------:R-:W-:Y:S03]  /*ee40*/  LDSM.16.M88.4 R160, [R213+0xc880] ;  /* 0x00c88000d5a0783b */ /* 0x000fe60000000200 */
[----:B------:R-:W-:Y:S02]  /*ee50*/  LEA.HI.X R148, R3, c[0x0][0x1fc], R2, 0x1, P0 ;  /* 0x00007f0003947a11 */ /* 0x000fe400000f0c02 */
[----:B------:R-:W2:Y:S05]  /*ee60*/  SHFL.IDX PT, R2, R188, RZ, 0x181f ;  /* 0x00181fffbc027589 */ /* 0x000eaa00000e0000 */
[----:B------:R-:W3:Y:S05]  /*ee70*/  SHFL.IDX PT, R3, R148, RZ, 0x181f ;  /* 0x00181fff94037589 */ /* 0x000eea00000e0000 */
[----:B------:R-:W-:Y:S05]  /*ee80*/  LDSM.16.M88.4 R164, [R210+0x10080] ;  /* 0x01008000d2a4783b */ /* 0x000fea0000000200 */
[----:B------:R-:W4:Y:S05]  /*ee90*/  LDSM.16.M88.4 R168, [R212] ;  /* 0x00000000d4a8783b */ /* 0x000f2a0000000200 */
[----:B------:R-:W5:Y:S01]  /*eea0*/  LDSM.16.M88.4 R172, [R203] ;  /* 0x00000000cbac783b */ /* 0x000f620000000200 */
[C---:B-1----:R-:W-:Y:S03]  /*eeb0*/  HMMA.16816.F32 R4, R152.reuse, R156, RZ ;  /* 0x0000009c9804723c */ /* 0x042fe600000018ff */
[C---:B--2---:R-:W-:Y:S04]  /*eec0*/  IADD3 R186, P0, R2.reuse, R223, RZ ;  /* 0x000000df02ba7210 */ /* 0x044fe80007f1e0ff */
[C---:B---3--:R-:W-:Y:S01]  /*eed0*/  IADD3.X R187, R3.reuse, R222, RZ, P0, !PT ;  /* 0x000000de03bb7210 */ /* 0x048fe200007fe4ff */
[C---:B------:R-:W-:Y:S01]  /*eee0*/  HMMA.16816.F32 R8, R152.reuse, R158, RZ ;  /* 0x0000009e9808723c */ /* 0x040fe200000018ff */
[C---:B------:R-:W-:Y:S03]  /*eef0*/  IADD3 R184, P0, R2.reuse, R225, RZ ;  /* 0x000000e102b87210 */ /* 0x040fe60007f1e0ff */
[----:B------:R-:W-:Y:S01]  /*ef00*/  @!PT LDS RZ, [RZ] ;  /* 0x00000000fffff984 */ /* 0x000fe20000000800 */
[----:B------:R-:W-:Y:S01]  /*ef10*/  @!PT LDS RZ, [RZ] ;  /* 0x00000000fffff984 */ /* 0x000fe20000000800 */
[----:B------:R-:W-:Y:S01]  /*ef20*/  @!PT LDS RZ, [RZ] ;  /* 0x00000000fffff984 */ /* 0x000fe20000000800 */
[----:B------:R1:W-:Y:S01]  /*ef30*/  LDGSTS.E.BYPASS.LTC128B.128 [R219+0x8080], [R186.64], !P4 ;  /* 0x08080000badb7fae */ /* 0x0003e2000e101d52 */
[C---:B------:R-:W-:Y:S02]  /*ef40*/  IADD3.X R185, R3.reuse, R224, RZ, P0, !PT ;  /* 0x000000e003b97210 */ /* 0x040fe400007fe4ff */
[----:B------:R-:W-:Y:S01]  /*ef50*/  IADD3 R150, P0, R2, R227, RZ ;  /* 0x000000e302967210 */ /* 0x000fe20007f1e0ff */
[C---:B------:R-:W-:Y:S02]  /*ef60*/  HMMA.16816.F32 R12, R152.reuse, R160, RZ ;  /* 0x000000a0980c723c */ /* 0x040fe400000018ff */
[----:B------:R2:W-:Y:S02]  /*ef70*/  LDGSTS.E.BYPASS.LTC128B.128 [R219+0x9080], [R184.64], !P5 ;  /* 0x09080000b8db7fae */ /* 0x0005e4000e901d52 */
[----:B------:R-:W-:Y:S02]  /*ef80*/  IADD3.X R151, R3, R226, RZ, P0, !PT ;  /* 0x000000e203977210 */ /* 0x000fe400007fe4ff */
[C---:B------:R-:W-:Y:S02]  /*ef90*/  LEA R2, P0, R220.reuse, R2, 0x1 ;  /* 0x00000002dc027211 */ /* 0x040fe400078008ff */
[----:B------:R-:W-:Y:S01]  /*efa0*/  HMMA.16816.F32 R16, R152, R162, RZ ;  /* 0x000000a29810723c */ /* 0x000fe200000018ff */
[----:B------:R3:W-:Y:S03]  /*efb0*/  LDGSTS.E.BYPASS.LTC128B.128 [R219+0xa080], [R150.64], !P3 ;  /* 0x0a08000096db7fae */ /* 0x0007e6000d901d52 */
[----:B------:R-:W-:Y:S02]  /*efc0*/  LEA.HI.X R3, R220, R3, R221, 0x1, P0 ;  /* 0x00000003dc037211 */ /* 0x000fe400000f0cdd */
[----:B------:R-:W-:Y:S02]  /*efd0*/  PLOP3.LUT P0, PT, PT, PT, UP0, 0x80, 0x0 ;  /* 0x000000000000781c */ /* 0x000fe40003f0f008 */
[C---:B----4-:R-:W-:Y:S01]  /*efe0*/  HMMA.16816.F32 R4, R164.reuse, R168, R4 ;  /* 0x000000a8a404723c */ /* 0x050fe20000001804 */
[----:B------:R4:W-:Y:S05]  /*eff0*/  LDGSTS.E.BYPASS.LTC128B.128 [R219+0xb080], [R2.64], !P2 ;  /* 0x0b08000002db7fae */ /* 0x0009ea000d101d52 */
[----:B------:R-:W-:Y:S02]  /*f000*/  LDSM.16.M88.4 R176, [R209+0x10080] ;  /* 0x01008000d1b0783b */ /* 0x000fe40000000200 */
[C---:B------:R-:W-:Y:S03]  /*f010*/  HMMA.16816.F32 R8, R164.reuse, R170, R8 ;  /* 0x000000aaa408723c */ /* 0x040fe60000001808 */
[----:B------:R-:W1:Y:S05]  /*f020*/  LDSM.16.M88.4 R180, [R208+0xc080] ;  /* 0x00c08000d0b4783b */ /* 0x000e6a0000000200 */
[C---:B-----5:R-:W-:Y:S01]  /*f030*/  HMMA.16816.F32 R12, R164.reuse, R172, R12 ;  /* 0x000000aca40c723c */ /* 0x060fe2000000180c */
[----:B------:R-:W5:Y:S05]  /*f040*/  LDSM.16.M88.4 R152, [R208+0xc880] ;  /* 0x00c88000d098783b */ /* 0x000f6a0000000200 */
[----:B------:R-:W0:Y:S02]  /*f050*/  LDGDEPBAR ;  /* 0x00000000000079af */ /* 0x000e240000000000 */
[----:B------:R-:W-:Y:S03]  /*f060*/  HMMA.16816.F32 R16, R164, R174, R16 ;  /* 0x000000aea410723c */ /* 0x000fe60000001810 */
[----:B------:R-:W-:Y:S05]  /*f070*/  LDSM.16.M88.4 R156, [R207+0x10080] ;  /* 0x01008000cf9c783b */ /* 0x000fea0000000200 */
[----:B------:R-:W2:Y:S05]  /*f080*/  LDSM.16.M88.4 R160, [R202] ;  /* 0x00000000caa0783b */ /* 0x000eaa0000000200 */
[----:B------:R-:W2:Y:S05]  /*f090*/  LDSM.16.M88.4 R164, [R202+0x800] ;  /* 0x00080000caa4783b */ /* 0x000eaa0000000200 */
[----:B------:R-:W-:Y:S05]  /*f0a0*/  LDSM.16.M88.4 R168, [R214+0x14080] ;  /* 0x01408000d6a8783b */ /* 0x000fea0000000200 */
[----:B------:R-:W3:Y:S01]  /*f0b0*/  LDSM.16.M88.4 R172, [R213+0xd080] ;  /* 0x00d08000d5ac783b */ /* 0x000ee20000000200 */
[C---:B-1----:R-:W-:Y:S08]  /*f0c0*/  HMMA.16816.F32 R4, R176.reuse, R180, R4 ;  /* 0x000000b4b004723c */ /* 0x042ff00000001804 */
[C---:B------:R-:W-:Y:S01]  /*f0d0*/  HMMA.16816.F32 R8, R176.reuse, R182, R8 ;  /* 0x000000b6b008723c */ /* 0x040fe20000001808 */
[----:B------:R-:W-:Y:S07]  /*f0e0*/  LDSM.16.M88.4 R180, [R201] ;  /* 0x00000000c9b4783b */ /* 0x000fee0000000200 */
[C---:B-----5:R-:W-:Y:S08]  /*f0f0*/  HMMA.16816.F32 R12, R176.reuse, R152, R12 ;  /* 0x00000098b00c723c */ /* 0x060ff0000000180c */
[----:B------:R-:W-:Y:S01]  /*f100*/  HMMA.16816.F32 R16, R176, R154, R16 ;  /* 0x0000009ab010723c */ /* 0x000fe20000001810 */
[----:B------:R-:W1:Y:S05]  /*f110*/  LDSM.16.M88.4 R152, [R213+0xd880] ;  /* 0x00d88000d598783b */ /* 0x000e6a0000000200 */
[----:B------:R-:W5:Y:S02]  /*f120*/  LDSM.16.M88.4 R176, [R210+0x14080] ;  /* 0x01408000d2b0783b */ /* 0x000f640000000200 */
[C---:B--2---:R-:W-:Y:S08]  /*f130*/  HMMA.16816.F32 R4, R156.reuse, R160, R4 ;  /* 0x000000a09c04723c */ /* 0x044ff00000001804 */
[C---:B------:R-:W-:Y:S01]  /*f140*/  HMMA.16816.F32 R8, R156.reuse, R162, R8 ;  /* 0x000000a29c08723c */ /* 0x040fe20000001808 */
[----:B------:R-:W-:Y:S07]  /*f150*/  LDSM.16.M88.4 R160, [R209+0x14080] ;  /* 0x01408000d1a0783b */ /* 0x000fee0000000200 */
[C---:B------:R-:W-:Y:S08]  /*f160*/  HMMA.16816.F32 R12, R156.reuse, R164, R12 ;  /* 0x000000a49c0c723c */ /* 0x040ff0000000180c */
[----:B------:R-:W-:Y:S01]  /*f170*/  HMMA.16816.F32 R16, R156, R166, R16 ;  /* 0x000000a69c10723c */ /* 0x000fe20000001810 */
[----:B------:R-:W2:Y:S05]  /*f180*/  LDSM.16.M88.4 R156, [R200] ;  /* 0x00000000c89c783b */ /* 0x000eaa0000000200 */
[----:B------:R-:W2:Y:S02]  /*f190*/  LDSM.16.M88.4 R164, [R208+0xd080] ;  /* 0x00d08000d0a4783b */ /* 0x000ea40000000200 */
[C---:B---3--:R-:W-:Y:S08]  /*f1a0*/  HMMA.16816.F32 R4, R168.reuse, R172, R4 ;  /* 0x000000aca804723c */ /* 0x048ff00000001804 */
[C---:B------:R-:W-:Y:S01]  /*f1b0*/  HMMA.16816.F32 R8, R168.reuse, R174, R8 ;  /* 0x000000aea808723c */ /* 0x040fe20000001808 */
[----:B------:R-:W-:Y:S07]  /*f1c0*/  LDSM.16.M88.4 R172, [R202+0x1000] ;  /* 0x00100000caac783b */ /* 0x000fee0000000200 */
[C---:B-1----:R-:W-:Y:S08]  /*f1d0*/  HMMA.16816.F32 R12, R168.reuse, R152, R12 ;  /* 0x00000098a80c723c */ /* 0x042ff0000000180c */
[----:B------:R-:W-:Y:S01]  /*f1e0*/  HMMA.16816.F32 R16, R168, R154, R16 ;  /* 0x0000009aa810723c */ /* 0x000fe20000001810 */
[----:B------:R-:W1:Y:S05]  /*f1f0*/  LDSM.16.M88.4 R152, [R208+0xd880] ;  /* 0x00d88000d098783b */ /* 0x000e6a0000000200 */
[----:B------:R-:W3:Y:S02]  /*f200*/  LDSM.16.M88.4 R168, [R207+0x14080] ;  /* 0x01408000cfa8783b */ /* 0x000ee40000000200 */
[C---:B-----5:R-:W-:Y:S08]  /*f210*/  HMMA.16816.F32 R4, R176.reuse, R180, R4 ;  /* 0x000000b4b004723c */ /* 0x060ff00000001804 */
[C---:B------:R-:W-:Y:S01]  /*f220*/  HMMA.16816.F32 R8, R176.reuse, R182, R8 ;  /* 0x000000b6b008723c */ /* 0x040fe20000001808 */
[----:B------:R-:W-:Y:S07]  /*f230*/  LDSM.16.M88.4 R180, [R213+0xe080] ;  /* 0x00e08000d5b4783b */ /* 0x000fee0000000200 */
[C---:B--2---:R-:W-:Y:S08]  /*f240*/  HMMA.16816.F32 R12, R176.reuse, R156, R12 ;  /* 0x0000009cb00c723c */ /* 0x044ff0000000180c */
[----:B------:R-:W-:Y:S01]  /*f250*/  HMMA.16816.F32 R16, R176, R158, R16 ;  /* 0x0000009eb010723c */ /* 0x000fe20000001810 */
[----:B------:R-:W2:Y:S05]  /*f260*/  LDSM.16.M88.4 R156, [R202+0x1800] ;  /* 0x00180000ca9c783b */ /* 0x000eaa0000000200 */
[----:B------:R-:W5:Y:S02]  /*f270*/  LDSM.16.M88.4 R176, [R214+0x18080] ;  /* 0x01808000d6b0783b */ /* 0x000f640000000200 */
[C---:B------:R-:W-:Y:S08]  /*f280*/  HMMA.16816.F32 R4, R160.reuse, R164, R4 ;  /* 0x000000a4a004723c */ /* 0x040ff00000001804 */
[C---:B------:R-:W-:Y:S01]  /*f290*/  HMMA.16816.F32 R8, R160.reuse, R166, R8 ;  /* 0x000000a6a008723c */ /* 0x040fe20000001808 */
[----:B------:R-:W-:Y:S07]  /*f2a0*/  LDSM.16.M88.4 R164, [R199] ;  /* 0x00000000c7a4783b */ /* 0x000fee0000000200 */
[C---:B-1----:R-:W-:Y:S08]  /*f2b0*/  HMMA.16816.F32 R12, R160.reuse, R152, R12 ;  /* 0x00000098a00c723c */ /* 0x042ff0000000180c */
[----:B------:R-:W-:Y:S01]  /*f2c0*/  HMMA.16816.F32 R16, R160, R154, R16 ;  /* 0x0000009aa010723c */ /* 0x000fe20000001810 */
[----:B------:R-:W1:Y:S05]  /*f2d0*/  LDSM.16.M88.4 R152, [R213+0xe880] ;  /* 0x00e88000d598783b */ /* 0x000e6a0000000200 */
[----:B------:R-:W1:Y:S02]  /*f2e0*/  LDSM.16.M88.4 R160, [R210+0x18080] ;  /* 0x01808000d2a0783b */ /* 0x000e640000000200 */
[C---:B---3--:R-:W-:Y:S08]  /*f2f0*/  HMMA.16816.F32 R4, R168.reuse, R172, R4 ;  /* 0x000000aca804723c */ /* 0x048ff00000001804 */
[C---:B------:R-:W-:Y:S01]  /*f300*/  HMMA.16816.F32 R8, R168.reuse, R174, R8 ;  /* 0x000000aea808723c */ /* 0x040fe20000001808 */
[----:B------:R-:W-:Y:S07]  /*f310*/  LDSM.16.M88.4 R172, [R208+0xe080] ;  /* 0x00e08000d0ac783b */ /* 0x000fee0000000200 */
[C---:B--2---:R-:W-:Y:S08]  /*f320*/  HMMA.16816.F32 R12, R168.reuse, R156, R12 ;  /* 0x0000009ca80c723c */ /* 0x044ff0000000180c */
[----:B------:R-:W-:Y:S01]  /*f330*/  HMMA.16816.F32 R16, R168, R158, R16 ;  /* 0x0000009ea810723c */ /* 0x000fe20000001810 */
[----:B------:R-:W2:Y:S05]  /*f340*/  LDSM.16.M88.4 R156, [R198] ;  /* 0x00000000c69c783b */ /* 0x000eaa0000000200 */
[----:B------:R-:W3:Y:S02]  /*f350*/  LDSM.16.M88.4 R168, [R209+0x18080] ;  /* 0x01808000d1a8783b */ /* 0x000ee40000000200 */
[C---:B-----5:R-:W-:Y:S08]  /*f360*/  HMMA.16816.F32 R4, R176.reuse, R180, R4 ;  /* 0x000000b4b004723c */ /* 0x060ff00000001804 */
[C---:B------:R-:W-:Y:S01]  /*f370*/  HMMA.16816.F32 R8, R176.reuse, R182, R8 ;  /* 0x000000b6b008723c */ /* 0x040fe20000001808 */
[----:B------:R-:W-:Y:S07]  /*f380*/  LDSM.16.M88.4 R180, [R202+0x2000] ;  /* 0x00200000cab4783b */ /* 0x000fee0000000200 */
[C---:B-1----:R-:W-:Y:S08]  /*f390*/  HMMA.16816.F32 R12, R176.reuse, R152, R12 ;  /* 0x00000098b00c723c */ /* 0x042ff0000000180c */
[----:B------:R-:W-:Y:S01]  /*f3a0*/  HMMA.16816.F32 R16, R176, R154, R16 ;  /* 0x0000009ab010723c */ /* 0x000fe20000001810 */
[----:B------:R-:W1:Y:S05]  /*f3b0*/  LDSM.16.M88.4 R152, [R208+0xe880] ;  /* 0x00e88000d098783b */ /* 0x000e6a0000000200 */
[----:B------:R-:W5:Y:S02]  /*f3c0*/  LDSM.16.M88.4 R176, [R207+0x18080] ;  /* 0x01808000cfb0783b */ /* 0x000f640000000200 */
[C---:B------:R-:W-:Y:S08]  /*f3d0*/  HMMA.16816.F32 R4, R160.reuse, R164, R4 ;  /* 0x000000a4a004723c */ /* 0x040ff00000001804 */
[C---:B------:R-:W-:Y:S01]  /*f3e0*/  HMMA.16816.F32 R8, R160.reuse, R166, R8 ;  /* 0x000000a6a008723c */ /* 0x040fe20000001808 */
[----:B------:R-:W-:Y:S07]  /*f3f0*/  LDSM.16.M88.4 R164, [R213+0xf080] ;  /* 0x00f08000d5a4783b */ /* 0x000fee0000000200 */
[C---:B--2---:R-:W-:Y:S08]  /*f400*/  HMMA.16816.F32 R12, R160.reuse, R156, R12 ;  /* 0x0000009ca00c723c */ /* 0x044ff0000000180c */
[----:B------:R-:W-:Y:S01]  /*f410*/  HMMA.16816.F32 R16, R160, R158, R16 ;  /* 0x0000009ea010723c */ /* 0x000fe20000001810 */
[----:B------:R-:W2:Y:S05]  /*f420*/  LDSM.16.M88.4 R156, [R202+0x2800] ;  /* 0x00280000ca9c783b */ /* 0x000eaa0000000200 */
[----:B------:R-:W2:Y:S02]  /*f430*/  LDSM.16.M88.4 R160, [R214+0x1c080] ;  /* 0x01c08000d6a0783b */ /* 0x000ea40000000200 */
[C---:B---3--:R-:W-:Y:S08]  /*f440*/  HMMA.16816.F32 R4, R168.reuse, R172, R4 ;  /* 0x000000aca804723c */ /* 0x048ff00000001804 */
[C---:B------:R-:W-:Y:S01]  /*f450*/  HMMA.16816.F32 R8, R168.reuse, R174, R8 ;  /* 0x000000aea808723c */ /* 0x040fe20000001808 */
[----:B------:R-:W-:Y:S07]  /*f460*/  LDSM.16.M88.4 R172, [R197] ;  /* 0x00000000c5ac783b */ /* 0x000fee0000000200 */
        /* <DEDUP_REMOVED lines=9> */
[----:B------:R-:W2:Y:S05]  /*f500*/  LDSM.16.M88.4 R156, [R196] ;  /* 0x00000000c49c783b */ /* 0x000eaa0000000200 */
[----:B------:R-:W5:Y:S02]  /*f510*/  LDSM.16.M88.4 R176, [R209+0x1c080] ;  /* 0x01c08000d1b0783b */ /* 0x000f640000000200 */
[C---:B------:R-:W-:Y:S08]  /*f520*/  HMMA.16816.F32 R4, R160.reuse, R164, R4 ;  /* 0x000000a4a004723c */ /* 0x040ff00000001804 */
[C---:B------:R-:W-:Y:S01]  /*f530*/  HMMA.16816.F32 R8, R160.reuse, R166, R8 ;  /* 0x000000a6a008723c */ /* 0x040fe20000001808 */
[----:B------:R-:W-:Y:S07]  /*f540*/  LDSM.16.M88.4 R164, [R202+0x3000] ;  /* 0x00300000caa4783b */ /* 0x000fee0000000200 */
[C---:B-1----:R-:W-:Y:S08]  /*f550*/  HMMA.16816.F32 R12, R160.reuse, R152, R12 ;  /* 0x00000098a00c723c */ /* 0x042ff0000000180c */
[----:B------:R-:W-:Y:S01]  /*f560*/  HMMA.16816.F32 R16, R160, R154, R16 ;  /* 0x0000009aa010723c */ /* 0x000fe20000001810 */
[----:B------:R-:W1:Y:S05]  /*f570*/  LDSM.16.M88.4 R152, [R208+0xf880] ;  /* 0x00f88000d098783b */ /* 0x000e6a0000000200 */
[----:B------:R-:W1:Y:S02]  /*f580*/  LDSM.16.M88.4 R160, [R207+0x1c080] ;  /* 0x01c08000cfa0783b */ /* 0x000e640000000200 */
[C---:B---3--:R-:W-:Y:S08]  /*f590*/  HMMA.16816.F32 R4, R168.reuse, R172, R4 ;  /* 0x000000aca804723c */ /* 0x048ff00000001804 */
[C---:B------:R-:W-:Y:S08]  /*f5a0*/  HMMA.16816.F32 R8, R168.reuse, R174, R8 ;  /* 0x000000aea808723c */ /* 0x040ff00000001808 */
[C---:B--2---:R-:W-:Y:S08]  /*f5b0*/  HMMA.16816.F32 R12, R168.reuse, R156, R12 ;  /* 0x0000009ca80c723c */ /* 0x044ff0000000180c */
[----:B------:R-:W-:Y:S08]  /*f5c0*/  HMMA.16816.F32 R16, R168, R158, R16 ;  /* 0x0000009ea810723c */ /* 0x000ff00000001810 */
[C---:B-----5:R-:W-:Y:S08]  /*f5d0*/  HMMA.16816.F32 R4, R176.reuse, R180, R4 ;  /* 0x000000b4b004723c */ /* 0x060ff00000001804 */
[C---:B------:R-:W-:Y:S08]  /*f5e0*/  HMMA.16816.F32 R8, R176.reuse, R182, R8 ;  /* 0x000000b6b008723c */ /* 0x040ff00000001808 */
[C---:B-1----:R-:W-:Y:S08]  /*f5f0*/  HMMA.16816.F32 R12, R176.reuse, R152, R12 ;  /* 0x00000098b00c723c */ /* 0x042ff0000000180c */
[----:B------:R-:W-:Y:S01]  /*f600*/  HMMA.16816.F32 R16, R176, R154, R16 ;  /* 0x0000009ab010723c */ /* 0x000fe20000001810 */
[----:B------:R-:W1:Y:S01]  /*f610*/  LDSM.16.M88.4 R152, [R202+0x3800] ;  /* 0x00380000ca98783b */ /* 0x000e620000000200 */
[----:B------:R-:W-:Y:S04]  /*f620*/  DEPBAR.LE SB0, 0x0 ;  /* 0x000080000000791a */ /* 0x000fe80000000000 */
[----:B------:R-:W-:Y:S02]  /*f630*/  BAR.SYNC.DEFER_BLOCKING 0x0 ;  /* 0x0000000000007b1d */ /* 0x000fe40000010000 */
[C---:B------:R-:W-:Y:S08]  /*f640*/  HMMA.16816.F32 R4, R160.reuse, R164, R4 ;  /* 0x000000a4a004723c */ /* 0x040ff00000001804 */
[C---:B------:R-:W-:Y:S11]  /*f650*/  HMMA.16816.F32 R8, R160.reuse, R166, R8 ;  /* 0x000000a6a008723c */ /* 0x040ff60000001808 */
[----:B------:R-:W-:Y:S05]  /*f660*/  @!UPT UIADD3 URZ, URZ, URZ, URZ ;  /* 0x0000003f3f3ff290 */ /* 0x000fea000fffe03f */
[----:B------:R-:W-:Y:S02]  /*f670*/  FMUL.FTZ R190, R4, c[0x0][0x320] ;  /* 0x0000c80004be7a20 */ /* 0x000fe40000410000 */
[----:B------:R-:W-:Y:S02]  /*f680*/  FMUL.FTZ R192, R5, c[0x0][0x320] ;  /* 0x0000c80005c07a20 */ /* 0x000fe40000410000 */
[----:B------:R-:W-:Y:S02]  /*f690*/  FMUL.FTZ R193, R6, c[0x0][0x320] ;  /* 0x0000c80006c17a20 */ /* 0x000fe40000410000 */
[----:B------:R-:W2:Y:S01]  /*f6a0*/  MUFU.TANH R190, R190 ;  /* 0x000000be00be7308 */ /* 0x000ea20000002400 */
[----:B------:R-:W-:Y:S01]  /*f6b0*/  FMUL.FTZ R191, R7, c[0x0][0x320] ;  /* 0x0000c80007bf7a20 */ /* 0x000fe20000410000 */
[C---:B-1----:R-:W-:Y:S03]  /*f6c0*/  HMMA.16816.F32 R12, R160.reuse, R152, R12 ;  /* 0x00000098a00c723c */ /* 0x042fe6000000180c */
[----:B------:R-:W-:Y:S02]  /*f6d0*/  FMUL.FTZ R228, R8, c[0x0][0x320] ;  /* 0x0000c80008e47a20 */ /* 0x000fe40000410000 */
[----:B------:R-:W-:Y:S03]  /*f6e0*/  FMUL.FTZ R194, R9, c[0x0][0x320] ;  /* 0x0000c80009c27a20 */ /* 0x000fe60000410000 */
[----:B------:R-:W1:Y:S01]  /*f6f0*/  MUFU.TANH R192, R192 ;  /* 0x000000c000c07308 */ /* 0x000e620000002400 */
[----:B------:R-:W-:Y:S03]  /*f700*/  HMMA.16816.F32 R16, R160, R154, R16 ;  /* 0x0000009aa010723c */ /* 0x000fe60000001810 */
[----:B------:R-:W-:Y:S02]  /*f710*/  FMUL.FTZ R233, R10, c[0x0][0x320] ;  /* 0x0000c8000ae97a20 */ /* 0x000fe40000410000 */
[----:B------:R-:W-:Y:S04]  /*f720*/  FMUL.FTZ R195, R11, c[0x0][0x320] ;  /* 0x0000c8000bc37a20 */ /* 0x000fe80000410000 */
[----:B------:R-:W3:Y:S06]  /*f730*/  MUFU.TANH R193, R193 ;  /* 0x000000c100c17308 */ /* 0x000eec0000002400 */
[----:B------:R-:W-:Y:S02]  /*f740*/  FMUL.FTZ R188, R12, c[0x0][0x320] ;  /* 0x0000c8000cbc7a20 */ /* 0x000fe40000410000 */
[----:B------:R-:W-:Y:S02]  /*f750*/  FMUL.FTZ R186, R13, c[0x0][0x320] ;  /* 0x0000c8000dba7a20 */ /* 0x000fe40000410000 */
[----:B------:R-:W1:Y:S01]  /*f760*/  MUFU.TANH R191, R191 ;  /* 0x000000bf00bf7308 */ /* 0x000e620000002400 */
[----:B------:R-:W-:Y:S02]  /*f770*/  FMUL.FTZ R189, R14, c[0x0][0x320] ;  /* 0x0000c8000ebd7a20 */ /* 0x000fe40000410000 */
[----:B------:R-:W-:Y:S02]  /*f780*/  FMUL.FTZ R187, R15, c[0x0][0x320] ;  /* 0x0000c8000fbb7a20 */ /* 0x000fe40000410000 */
[----:B------:R-:W-:Y:S02]  /*f790*/  FMUL.FTZ R185, R16, c[0x0][0x320] ;  /* 0x0000c80010b97a20 */ /* 0x000fe40000410000 */
[----:B------:R-:W-:Y:S02]  /*f7a0*/  FMUL.FTZ R184, R17, c[0x0][0x320] ;  /* 0x0000c80011b87a20 */ /* 0x000fe40000410000 */
[----:B------:R-:W-:Y:S01]  /*f7b0*/  FMUL.FTZ R151, R18, c[0x0][0x320] ;  /* 0x0000c80012977a20 */ /* 0x000fe20000410000 */
[----:B------:R-:W1:Y:S01]  /*f7c0*/  MUFU.TANH R228, R228 ;  /* 0x000000e400e47308 */ /* 0x000e620000002400 */
[----:B------:R-:W-:Y:S09]  /*f7d0*/  FMUL.FTZ R19, R19, c[0x0][0x320] ;  /* 0x0000c80013137a20 */ /* 0x000ff20000410000 */
        /* <DEDUP_REMOVED lines=12> */
.L_x_143:
[----:B-1----:R-:W-:Y:S01]  /*f8a0*/  FMNMX.FTZ R3, R190, R149, !PT ;  /* 0x00000095be037209 */ /* 0x002fe20007810000 */
[----:B------:R-:W-:Y:S01]  /*f8b0*/  LDSM.16.MT88.4 R12, [R211+0x8080] ;  /* 0x00808000d30c783b */ /* 0x000fe20000004200 */
[----:B------:R-:W-:Y:S02]  /*f8c0*/  FMNMX.FTZ R2, R193, R0, !PT ;  /* 0x00000000c1027209 */ /* 0x000fe40007810000 */
[----:B------:R-:W-:Y:S02]  /*f8d0*/  FMNMX.FTZ R3, R192, R3, !PT ;  /* 0x00000003c0037209 */ /* 0x000fe40007810000 */
[----:B------:R-:W-:Y:S02]  /*f8e0*/  FMNMX.FTZ R2, R191, R2, !PT ;  /* 0x00000002bf027209 */ /* 0x000fe40007810000 */
[----:B------:R-:W-:Y:S01]  /*f8f0*/  FMNMX.FTZ R3, R228, R3, !PT ;  /* 0x00000003e4037209 */ /* 0x000fe20007810000 */
        /* <DEDUP_REMOVED lines=11> */
[----:B------:R-:W-:Y:S01]  /*f9b0*/  ISETP.LT.AND P0, PT, RZ, UR10, PT ;  /* 0x0000000aff007c0c */ /* 0x000fe2000bf01270 */
[----:B------:R-:W-:Y:S01]  /*f9c0*/  UIADD3 UR10, UR10, -0x1, URZ ;  /* 0xffffffff0a0a7890 */ /* 0x000fe2000fffe03f */
[----:B------:R-:W-:Y:S02]  /*f9d0*/  FMNMX.FTZ R5, R184, R3, !PT ;  /* 0x00000003b8057209 */ /* 0x000fe40007810000 */
[----:B------:R-:W-:Y:S03]  /*f9e0*/  FMNMX.FTZ R3, R151, R2, !PT ;  /* 0x0000000297037209 */ /* 0x000fe60007810000 */
[----:B------:R-:W1:Y:S01]  /*f9f0*/  SHFL.BFLY PT, R6, R5, 0x2, 0x1f ;  /* 0x0c401f0005067f89 */ /* 0x000e6200000e0000 */
[----:B------:R-:W-:Y:S07]  /*fa00*/  FMNMX.FTZ R7, R150, R3, !PT ;  /* 0x0000000396077209 */ /* 0x000fee0007810000 */
[----:B------:R-:W2:Y:S08]  /*fa10*/  SHFL.BFLY PT, R2, R7, 0x2, 0x1f ;  /* 0x0c401f0007027f89 */ /* 0x000eb000000e0000 */
[----:B------:R-:W-:Y:S08]  /*fa20*/  LDSM.16.MT88.4 R168, [R206+0x9880] ;  /* 0x00988000cea8783b */ /* 0x000ff00000004200 */
[----:B------:R-:W-:Y:S08]  /*fa30*/  LDSM.16.MT88.4 R172, [R204+0x9880] ;  /* 0x00988000ccac783b */ /* 0x000ff00000004200 */
[----:B------:R-:W-:Y:S08]  /*fa40*/  LDSM.16.MT88.4 R176, [R211+0xa880] ;  /* 0x00a88000d3b0783b */ /* 0x000ff00000004200 */
[----:B------:R-:W-:Y:S08]  /*fa50*/  LDSM.16.MT88.4 R180, [R206+0xa880] ;  /* 0x00a88000ceb4783b */ /* 0x000ff00000004200 */
[----:B------:R-:W0:Y:S01]  /*fa60*/  LDGDEPBAR ;  /* 0x00000000000079af */ /* 0x000e220000000000 */
[----:B-1----:R-:W-:Y:S02]  /*fa70*/  FMNMX.FTZ R9, R5, R6, !PT ;  /* 0x0000000605097209 */ /* 0x002fe40007810000 */
[----:B--2---:R-:W-:Y:S05]  /*fa80*/  FMNMX.FTZ R4, R7, R2, !PT ;  /* 0x0000000207047209 */ /* 0x004fea0007810000 */
[----:B------:R-:W1:Y:S08]  /*fa90*/  SHFL.BFLY PT, R148, R9, 0x1, 0x1f ;  /* 0x0c201f0009947f89 */ /* 0x000e7000000e0000 */
[----:B------:R-:W2:Y:S01]  /*faa0*/  SHFL.BFLY PT, R3, R4, 0x1, 0x1f ;  /* 0x0c201f0004037f89 */ /* 0x000ea200000e0000 */
[----:B-1----:R-:W-:Y:S05]  /*fab0*/  FMNMX.FTZ R148, R9, R148, !PT ;  /* 0x0000009409947209 */ /* 0x002fea0007810000 */
[C---:B------:R-:W-:Y:S02]  /*fac0*/  FMUL.FTZ R161, R148.reuse, c[0x0][0x2d0] ;  /* 0x0000b40094a17a20 */ /* 0x040fe40000410000 */
[----:B------:R-:W-:Y:S01]  /*fad0*/  FADD.FTZ R2, -R148, R149 ;  /* 0x0000009594027221 */ /* 0x000fe20000010100 */
[----:B--2---:R-:W-:Y:S01]  /*fae0*/  FMNMX.FTZ R3, R3, R4, !PT ;  /* 0x0000000403037209 */ /* 0x004fe20007810000 */
[--C-:B------:R-:W-:Y:S01]  /*faf0*/  FFMA.FTZ R239, R190, c[0x0][0x2d0], -R161.reuse ;  /* 0x0000b400beef7a23 */ /* 0x100fe200000108a1 */
[----:B------:R-:W-:Y:S01]  /*fb00*/  MOV R149, R148 ;  /* 0x0000009400957202 */ /* 0x000fe20000000f00 */
[--C-:B------:R-:W-:Y:S02]  /*fb10*/  FFMA.FTZ R234, R192, c[0x0][0x2d0], -R161.reuse ;  /* 0x0000b400c0ea7a23 */ /* 0x100fe400000108a1 */
[C---:B------:R-:W-:Y:S02]  /*fb20*/  FMUL.FTZ R160, R3.reuse, c[0x0][0x2d0] ;  /* 0x0000b40003a07a20 */ /* 0x040fe40000410000 */
[----:B------:R-:W-:Y:S01]  /*fb30*/  FADD.FTZ R5, -R3, R0 ;  /* 0x0000000003057221 */ /* 0x000fe20000010100 */
[----:B------:R-:W-:Y:S01]  /*fb40*/  MUFU.EX2 R239, R239 ;  /* 0x000000ef00ef7308 */ /* 0x000fe20000000800 */
[--C-:B------:R-:W-:Y:S02]  /*fb50*/  FFMA.FTZ R232, R194, c[0x0][0x2d0], -R161.reuse ;  /* 0x0000b400c2e87a23 */ /* 0x100fe400000108a1 */
[--C-:B------:R-:W-:Y:S02]  /*fb60*/  FFMA.FTZ R235, R193, c[0x0][0x2d0], -R160.reuse ;  /* 0x0000b400c1eb7a23 */ /* 0x100fe400000108a0 */
[--C-:B------:R-:W-:Y:S02]  /*fb70*/  FFMA.FTZ R230, R191, c[0x0][0x2d0], -R160.reuse ;  /* 0x0000b400bfe67a23 */ /* 0x100fe400000108a0 */
[--C-:B------:R-:W-:Y:S02]  /*fb80*/  FFMA.FTZ R237, R228, c[0x0][0x2d0], -R161.reuse ;  /* 0x0000b400e4ed7a23 */ /* 0x100fe400000108a1 */
[--C-:B------:R-:W-:Y:S01]  /*fb90*/  FFMA.FTZ R228, R195, c[0x0][0x2d0], -R160.reuse ;  /* 0x0000b400c3e47a23 */ /* 0x100fe200000108a0 */
[----:B------:R-:W-:Y:S01]  /*fba0*/  MUFU.EX2 R234, R234 ;  /* 0x000000ea00ea7308 */ /* 0x000fe20000000800 */
[--C-:B------:R-:W-:Y:S01]  /*fbb0*/  FFMA.FTZ R233, R233, c[0x0][0x2d0], -R160.reuse ;  /* 0x0000b400e9e97a23 */ /* 0x100fe200000108a0 */
[----:B------:R-:W-:Y:S01]  /*fbc0*/  LDSM.16.MT88.4 R192, [R206+0xb880] ;  /* 0x00b88000cec0783b */ /* 0x000fe20000004200 */
[----:B------:R-:W-:Y:S02]  /*fbd0*/  FMUL.FTZ R0, R5, c[0x0][0x2d0] ;  /* 0x0000b40005007a20 */ /* 0x000fe40000410000 */
[----:B------:R-:W-:Y:S02]  /*fbe0*/  FMUL.FTZ R6, R2, c[0x0][0x2d0] ;  /* 0x0000b40002067a20 */ /* 0x000fe40000410000 */
[--C-:B------:R-:W-:Y:S02]  /*fbf0*/  FFMA.FTZ R236, R188, c[0x0][0x2d0], -R161.reuse ;  /* 0x0000b400bcec7a23 */ /* 0x100fe400000108a1 */
[--C-:B------:R-:W-:Y:S01]  /*fc00*/  FFMA.FTZ R241, R186, c[0x0][0x2d0], -R161.reuse ;  /* 0x0000b400baf17a23 */ /* 0x100fe200000108a1 */
[----:B------:R-:W1:Y:S01]  /*fc10*/  MUFU.EX2 R2, R6 ;  /* 0x0000000600027308 */ /* 0x000e620000000800 */
[--C-:B------:R-:W-:Y:S02]  /*fc20*/  FFMA.FTZ R238, R189, c[0x0][0x2d0], -R160.reuse ;  /* 0x0000b400bdee7a23 */ /* 0x100fe400000108a0 */
[----:B------:R-:W-:Y:S01]  /*fc30*/  LDSM.16.MT88.4 R188, [R211+0xb880] ;  /* 0x00b88000d3bc783b */ /* 0x000fe20000004200 */
[--C-:B------:R-:W-:Y:S02]  /*fc40*/  FFMA.FTZ R243, R187, c[0x0][0x2d0], -R160.reuse ;  /* 0x0000b400bbf37a23 */ /* 0x100fe400000108a0 */
[--C-:B------:R-:W-:Y:S02]  /*fc50*/  FFMA.FTZ R240, R185, c[0x0][0x2d0], -R161.reuse ;  /* 0x0000b400b9f07a23 */ /* 0x100fe400000108a1 */
[----:B------:R-:W-:Y:S02]  /*fc60*/  FFMA.FTZ R161, R184, c[0x0][0x2d0], -R161 ;  /* 0x0000b400b8a17a23 */ /* 0x000fe400000108a1 */
[----:B------:R-:W2:Y:S01]  /*fc70*/  MUFU.EX2 R0, R0 ;  /* 0x0000000000007308 */ /* 0x000ea20000000800 */
[----:B------:R-:W-:Y:S01]  /*fc80*/  LDSM.16.MT88.4 R184, [R204+0xa880] ;  /* 0x00a88000ccb8783b */ /* 0x000fe20000004200 */
[--C-:B------:R-:W-:Y:S02]  /*fc90*/  FFMA.FTZ R151, R151, c[0x0][0x2d0], -R160.reuse ;  /* 0x0000b40097977a23 */ /* 0x100fe400000108a0 */
[----:B------:R-:W-:Y:S06]  /*fca0*/  FFMA.FTZ R160, R150, c[0x0][0x2d0], -R160 ;  /* 0x0000b40096a07a23 */ /* 0x000fec00000108a0 */
[----:B------:R-:W-:Y:S01]  /*fcb0*/  MUFU.EX2 R237, R237 ;  /* 0x000000ed00ed7308 */ /* 0x000fe20000000800 */
[----:B-1----:R-:W-:Y:S01]  /*fcc0*/  FMUL.FTZ R4, R2, R144 ;  /* 0x0000009002047220 */ /* 0x002fe20000410000 */
[----:B------:R-:W-:Y:S01]  /*fcd0*/  F2FP.PACK_AB R144, R234, R239 ;  /* 0x000000efea90723e */ /* 0x000fe200000000ff */
[C---:B------:R-:W-:Y:S02]  /*fce0*/  FMUL.FTZ R5, R2.reuse, R145 ;  /* 0x0000009102057220 */ /* 0x040fe40000410000 */
[C---:B------:R-:W-:Y:S05]  /*fcf0*/  FMUL.FTZ R8, R2.reuse, R140 ;  /* 0x0000008c02087220 */ /* 0x040fea0000410000 */
[----:B------:R-:W1:Y:S01]  /*fd00*/  MUFU.EX2 R232, R232 ;  /* 0x000000e800e87308 */ /* 0x000e620000000800 */
[C---:B------:R-:W-:Y:S02]  /*fd10*/  FMUL.FTZ R9, R2.reuse, R141 ;  /* 0x0000008d02097220 */ /* 0x040fe40000410000 */
[----:B------:R-:W-:Y:S02]  /*fd20*/  FMUL.FTZ R16, R2, R132 ;  /* 0x0000008402107220 */ /* 0x000fe40000410000 */
[C---:B--2---:R-:W-:Y:S02]  /*fd30*/  FMUL.FTZ R6, R0.reuse, R146 ;  /* 0x0000009200067220 */ /* 0x044fe40000410000 */
[C---:B------:R-:W-:Y:S02]  /*fd40*/  FMUL.FTZ R7, R0.reuse, R147 ;  /* 0x0000009300077220 */ /* 0x040fe40000410000 */
[C---:B------:R-:W-:Y:S01]  /*fd50*/  FMUL.FTZ R10, R0.reuse, R142 ;  /* 0x0000008e000a7220 */ /* 0x040fe20000410000 */
[----:B------:R-:W-:Y:S01]  /*fd60*/  MUFU.EX2 R235, R235 ;  /* 0x000000eb00eb7308 */ /* 0x000fe20000000800 */
[----:B------:R-:W-:Y:S02]  /*fd70*/  FMUL.FTZ R11, R0, R143 ;  /* 0x0000008f000b7220 */ /* 0x000fe40000410000 */
[----:B------:R-:W-:Y:S01]  /*fd80*/  LDSM.16.MT88.4 R140, [R206+0x9080] ;  /* 0x00908000ce8c783b */ /* 0x000fe20000004200 */
[----:B------:R-:W-:Y:S02]  /*fd90*/  FMUL.FTZ R17, R2, R133 ;  /* 0x0000008502117220 */ /* 0x000fe40000410000 */
[C---:B------:R-:W-:Y:S02]  /*fda0*/  FMUL.FTZ R18, R0.reuse, R134 ;  /* 0x0000008600127220 */ /* 0x040fe40000410000 */
[----:B------:R-:W-:Y:S02]  /*fdb0*/  FMUL.FTZ R19, R0, R135 ;  /* 0x0000008700137220 */ /* 0x000fe40000410000 */
[----:B------:R-:W2:Y:S01]  /*fdc0*/  MUFU.EX2 R230, R230 ;  /* 0x000000e600e67308 */ /* 0x000ea20000000800 */
[----:B------:R-:W-:Y:S01]  /*fdd0*/  LDSM.16.MT88.4 R132, [R211+0x9080] ;  /* 0x00908000d384783b */ /* 0x000fe20000004200 */
[----:B------:R-:W-:Y:S01]  /*fde0*/  FMUL.FTZ R20, R2, R20 ;  /* 0x0000001402147220 */ /* 0x000fe20000410000 */
[----:B-1----:R-:W-:Y:S01]  /*fdf0*/  F2FP.PACK_AB R146, R232, R237 ;  /* 0x000000ede892723e */ /* 0x002fe200000000ff */
[----:B------:R-:W-:Y:S02]  /*fe00*/  FMUL.FTZ R21, R2, R21 ;  /* 0x0000001502157220 */ /* 0x000fe40000410000 */
[C---:B------:R-:W-:Y:S02]  /*fe10*/  FMUL.FTZ R22, R0.reuse, R22 ;  /* 0x0000001600167220 */ /* 0x040fe40000410000 */
[----:B------:R-:W-:Y:S02]  /*fe20*/  FMUL.FTZ R23, R0, R23 ;  /* 0x0000001700177220 */ /* 0x000fe40000410000 */
[----:B------:R-:W-:Y:S01]  /*fe30*/  MUFU.EX2 R233, R233 ;  /* 0x000000e900e97308 */ /* 0x000fe20000000800 */
[C---:B------:R-:W-:Y:S02]  /*fe40*/  FMUL.FTZ R24, R2.reuse, R24 ;  /* 0x0000001802187220 */ /* 0x040fe40000410000 */
[----:B------:R-:W-:Y:S02]  /*fe50*/  FMUL.FTZ R25, R2, R25 ;  /* 0x0000001902197220 */ /* 0x000fe40000410000 */
[C---:B------:R-:W-:Y:S02]  /*fe60*/  FMUL.FTZ R26, R0.reuse, R26 ;  /* 0x0000001a001a7220 */ /* 0x040fe40000410000 */
[----:B------:R-:W-:Y:S02]  /*fe70*/  FMUL.FTZ R27, R0, R27 ;  /* 0x0000001b001b7220 */ /* 0x000fe40000410000 */
[C---:B------:R-:W-:Y:S01]  /*fe80*/  FMUL.FTZ R28, R2.reuse, R28 ;  /* 0x0000001c021c7220 */ /* 0x040fe20000410000 */
[----:B------:R-:W1:Y:S01]  /*fe90*/  MUFU.EX2 R228, R228 ;  /* 0x000000e400e47308 */ /* 0x000e620000000800 */
[----:B------:R-:W-:Y:S02]  /*fea0*/  FMUL.FTZ R29, R2, R29 ;  /* 0x0000001d021d7220 */ /* 0x000fe40000410000 */
[----:B------:R-:W-:Y:S01]  /*feb0*/  FMUL.FTZ R30, R0, R30 ;  /* 0x0000001e001e7220 */ /* 0x000fe20000410000 */
[----:B--2---:R-:W-:Y:S01]  /*fec0*/  F2FP.PACK_AB R145, R230, R235 ;  /* 0x000000ebe691723e */ /* 0x004fe200000000ff */
[----:B------:R-:W-:Y:S02]  /*fed0*/  FMUL.FTZ R31, R0, R31 ;  /* 0x0000001f001f7220 */ /* 0x000fe40000410000 */
[C---:B------:R-:W-:Y:S02]  /*fee0*/  FMUL.FTZ R32, R2.reuse, R32 ;  /* 0x0000002002207220 */ /* 0x040fe40000410000 */
[----:B------:R-:W-:Y:S01]  /*fef0*/  FMUL.FTZ R33, R2, R33 ;  /* 0x0000002102217220 */ /* 0x000fe20000410000 */
[----:B------:R-:W-:Y:S01]  /*ff00*/  MUFU.EX2 R245, R161 ;  /* 0x000000a100f57308 */ /* 0x000fe20000000800 */
[C---:B------:R-:W-:Y:S02]  /*ff10*/  FMUL.FTZ R34, R0.reuse, R34 ;  /* 0x0000002200227220 */ /* 0x040fe40000410000 */
[----:B------:R-:W-:Y:S02]  /*ff20*/  FMUL.FTZ R35, R0, R35 ;  /* 0x0000002300237220 */ /* 0x000fe40000410000 */
[C---:B------:R-:W-:Y:S02]  /*ff30*/  FMUL.FTZ R36, R2.reuse, R36 ;  /* 0x0000002402247220 */ /* 0x040fe40000410000 */
[----:B------:R-:W-:Y:S02]  /*ff40*/  FMUL.FTZ R37, R2, R37 ;  /* 0x0000002502257220 */ /* 0x000fe40000410000 */
[C---:B------:R-:W-:Y:S01]  /*ff50*/  FMUL.FTZ R38, R0.reuse, R38 ;  /* 0x0000002600267220 */ /* 0x040fe20000410000 */
[----:B------:R2:W-:Y:S01]  /*ff60*/  MUFU.EX2 R150, R160 ;  /* 0x000000a000967308 */ /* 0x0005e20000000800 */
[----:B------:R-:W-:Y:S02]  /*ff70*/  FMUL.FTZ R39, R0, R39 ;  /* 0x0000002700277220 */ /* 0x000fe40000410000 */
[----:B------:R-:W-:Y:S01]  /*ff80*/  FMUL.FTZ R40, R2, R40 ;  /* 0x0000002802287220 */ /* 0x000fe20000410000 */
[----:B-1----:R-:W-:Y:S01]  /*ff90*/  F2FP.PACK_AB R147, R228, R233 ;  /* 0x000000e9e493723e */ /* 0x002fe200000000ff */
[----:B------:R-:W-:Y:S02]  /*ffa0*/  FMUL.FTZ R41, R2, R41 ;  /* 0x0000002902297220 */ /* 0x000fe40000410000 */
[C---:B------:R-:W-:Y:S02]  /*ffb0*/  FMUL.FTZ R42, R0.reuse, R42 ;  /* 0x0000002a002a7220 */ /* 0x040fe40000410000 */
[----:B------:R-:W-:Y:S01]  /*ffc0*/  FMUL.FTZ R43, R0, R43 ;  /* 0x0000002b002b7220 */ /* 0x000fe20000410000 */
[----:B------:R-:W-:Y:S01]  /*ffd0*/  MUFU.EX2 R236, R236 ;  /* 0x000000ec00ec7308 */ /* 0x000fe20000000800 */
[C---:B------:R-:W-:Y:S05]  /*ffe0*/  HMMA.16816.F32 R4, R144.reuse, R12, R4 ;  /* 0x0000000c9004723c */ /* 0x040fea0000001804 */
[C---:B------:R-:W-:Y:S02]  /*fff0*/  FMUL.FTZ R44, R2.reuse, R44 ;  /* 0x0000002c022c7220 */ /* 0x040fe40000410000 */
[C---:B------:R-:W-:Y:S01]  /*10000*/  FMUL.FTZ R12, R2.reuse, R136 ;  /* 0x00000088020c7220 */ /* 0x040fe20000410000 */
[C---:B------:R-:W-:Y:S01]  /*10010*/  HMMA.16816.F32 R8, R144.reuse, R14, R8 ;  /* 0x0000000e9008723c */ /* 0x040fe20000001808 */
[----:B------:R-:W1:Y:S03]  /*10020*/  MUFU.EX2 R241, R241 ;  /* 0x000000f100f17308 */ /* 0x000e660000000800 */
[C---:B------:R-:W-:Y:S01]  /*10030*/  FMUL.FTZ R13, R2.reuse, R137 ;  /* 0x00000089020d7220 */ /* 0x040fe20000410000 */
[----:B--2---:R-:W-:Y:S01]  /*10040*/  LDSM.16.MT88.4 R160, [R205+0x8880] ;  /* 0x00888000cda0783b */ /* 0x004fe20000004200 */
[----:B------:R-:W-:Y:S02]  /*10050*/  FMUL.FTZ R45, R2, R45 ;  /* 0x0000002d022d7220 */ /* 0x000fe40000410000 */
[C---:B------:R-:W-:Y:S03]  /*10060*/  FMUL.FTZ R14, R0.reuse, R138 ;  /* 0x0000008a000e7220 */ /* 0x040fe60000410000 */
[----:B------:R-:W-:Y:S01]  /*10070*/  MUFU.EX2 R238, R238 ;  /* 0x000000ee00ee7308 */ /* 0x000fe20000000800 */
[C---:B------:R-:W-:Y:S02]  /*10080*/  FMUL.FTZ R15, R0.reuse, R139 ;  /* 0x0000008b000f7220 */ /* 0x040fe40000410000 */
[----:B------:R-:W2:Y:S01]  /*10090*/  LDSM.16.MT88.4 R136, [R204+0x8080] ;  /* 0x00808000cc88783b */ /* 0x000ea20000004200 */
[C---:B------:R-:W-:Y:S02]  /*100a0*/  FMUL.FTZ R46, R0.reuse, R46 ;  /* 0x0000002e002e7220 */ /* 0x040fe40000410000 */
[----:B------:R-:W-:Y:S02]  /*100b0*/  FMUL.FTZ R47, R0, R47 ;  /* 0x0000002f002f7220 */ /* 0x000fe40000410000 */
[C---:B------:R-:W-:Y:S02]  /*100c0*/  HMMA.16816.F32 R12, R144.reuse, R152, R12 ;  /* 0x00000098900c723c */ /* 0x040fe4000000180c */
[----:B------:R-:W3:Y:S01]  /*100d0*/  MUFU.EX2 R243, R243 ;  /* 0x000000f300f37308 */ /* 0x000ee20000000800 */
[C---:B------:R-:W-:Y:S02]  /*100e0*/  FMUL.FTZ R48, R2.reuse, R48 ;  /* 0x0000003002307220 */ /* 0x040fe40000410000 */
[----:B------:R-:W-:Y:S02]  /*100f0*/  FMUL.FTZ R49, R2, R49 ;  /* 0x0000003102317220 */ /* 0x000fe40000410000 */
[C---:B------:R-:W-:Y:S01]  /*10100*/  FMUL.FTZ R50, R0.reuse, R50 ;  /* 0x0000003200327220 */ /* 0x040fe20000410000 */
[C---:B------:R-:W-:Y:S04]  /*10110*/  HMMA.16816.F32 R16, R144.reuse, R154, R16 ;  /* 0x0000009a9010723c */ /* 0x040fe80000001810 */
[----:B------:R-:W-:Y:S01]  /*10120*/  FMUL.FTZ R51, R0, R51 ;  /* 0x0000003300337220 */ /* 0x000fe20000410000 */
[----:B-1----:R-:W-:Y:S01]  /*10130*/  F2FP.PACK_AB R152, R241, R236 ;  /* 0x000000ecf198723e */ /* 0x002fe200000000ff */
[C---:B------:R-:W-:Y:S01]  /*10140*/  FMUL.FTZ R52, R2.reuse, R52 ;  /* 0x0000003402347220 */ /* 0x040fe20000410000 */
[----:B------:R-:W1:Y:S01]  /*10150*/  MUFU.EX2 R240, R240 ;  /* 0x000000f000f07308 */ /* 0x000e620000000800 */
[C---:B------:R-:W-:Y:S04]  /*10160*/  HMMA.16816.F32 R20, R144.reuse, R156, R20 ;  /* 0x0000009c9014723c */ /* 0x040fe80000001814 */
[----:B------:R-:W-:Y:S02]  /*10170*/  FMUL.FTZ R53, R2, R53 ;  /* 0x0000003502357220 */ /* 0x000fe40000410000 */
[C---:B------:R-:W-:Y:S02]  /*10180*/  FMUL.FTZ R54, R0.reuse, R54 ;  /* 0x0000003600367220 */ /* 0x040fe40000410000 */
[C---:B------:R-:W-:Y:S01]  /*10190*/  HMMA.16816.F32 R24, R144.reuse, R158, R24 ;  /* 0x0000009e9018723c */ /* 0x040fe20000001818 */
[----:B------:R-:W-:Y:S01]  /*101a0*/  LDSM.16.MT88.4 R156, [R206+0x8880] ;  /* 0x00888000ce9c783b */ /* 0x000fe20000004200 */
[----:B------:R-:W4:Y:S02]  /*101b0*/  MUFU.EX2 R151, R151 ;  /* 0x0000009700977308 */ /* 0x000f240000000800 */
[----:B------:R-:W-:Y:S01]  /*101c0*/  FMUL.FTZ R55, R0, R55 ;  /* 0x0000003700377220 */ /* 0x000fe20000410000 */
[----:B---3--:R-:W-:Y:S01]  /*101d0*/  F2FP.PACK_AB R153, R243, R238 ;  /* 0x000000eef399723e */ /* 0x008fe200000000ff */
[C---:B------:R-:W-:Y:S02]  /*101e0*/  FMUL.FTZ R56, R2.reuse, R56 ;  /* 0x0000003802387220 */ /* 0x040fe40000410000 */
[----:B------:R-:W-:Y:S01]  /*101f0*/  FMUL.FTZ R57, R2, R57 ;  /* 0x0000003902397220 */ /* 0x000fe20000410000 */
[C---:B--2---:R-:W-:Y:S03]  /*10200*/  HMMA.16816.F32 R28, R144.reuse, R136, R28 ;  /* 0x00000088901c723c */ /* 0x044fe6000000181c */
[C---:B------:R-:W-:Y:S01]  /*10210*/  FMUL.FTZ R58, R0.reuse, R58 ;  /* 0x0000003a003a7220 */ /* 0x040fe20000410000 */
[----:B-1----:R-:W-:Y:S01]  /*10220*/  F2FP.PACK_AB R154, R245, R240 ;  /* 0x000000f0f59a723e */ /* 0x002fe200000000ff */
[----:B------:R-:W-:Y:S02]  /*10230*/  FMUL.FTZ R59, R0, R59 ;  /* 0x0000003b003b7220 */ /* 0x000fe40000410000 */
[C---:B------:R-:W-:Y:S01]  /*10240*/  FMUL.FTZ R60, R2.reuse, R60 ;  /* 0x0000003c023c7220 */ /* 0x040fe20000410000 */
[C---:B------:R-:W-:Y:S01]  /*10250*/  HMMA.16816.F32 R32, R144.reuse, R138, R32 ;  /* 0x0000008a9020723c */ /* 0x040fe20000001820 */
[----:B------:R-:W1:Y:S03]  /*10260*/  LDSM.16.MT88.4 R136, [R205+0x9080] ;  /* 0x00908000cd88783b */ /* 0x000e660000004200 */
[----:B------:R-:W-:Y:S02]  /*10270*/  FMUL.FTZ R61, R2, R61 ;  /* 0x0000003d023d7220 */ /* 0x000fe40000410000 */
[----:B------:R-:W-:Y:S01]  /*10280*/  FMUL.FTZ R62, R0, R62 ;  /* 0x0000003e003e7220 */ /* 0x000fe20000410000 */
[----:B----4-:R-:W-:Y:S01]  /*10290*/  F2FP.PACK_AB R155, R150, R151 ;  /* 0x00000097969b723e */ /* 0x010fe200000000ff */
[C---:B------:R-:W-:Y:S04]  /*102a0*/  HMMA.16816.F32 R36, R144.reuse, R132, R36 ;  /* 0x000000849024723c */ /* 0x040fe80000001824 */
[----:B------:R-:W-:Y:S02]  /*102b0*/  FMUL.FTZ R63, R0, R63 ;  /* 0x0000003f003f7220 */ /* 0x000fe40000410000 */
[C---:B------:R-:W-:Y:S02]  /*102c0*/  FMUL.FTZ R64, R2.reuse, R64 ;  /* 0x0000004002407220 */ /* 0x040fe40000410000 */
[C---:B------:R-:W-:Y:S01]  /*102d0*/  HMMA.16816.F32 R40, R144.reuse, R134, R40 ;  /* 0x000000869028723c */ /* 0x040fe20000001828 */
[----:B------:R-:W2:Y:S03]  /*102e0*/  LDSM.16.MT88.4 R132, [R204+0x9080] ;  /* 0x00908000cc84783b */ /* 0x000ea60000004200 */
[----:B------:R-:W-:Y:S02]  /*102f0*/  FMUL.FTZ R65, R2, R65 ;  /* 0x0000004102417220 */ /* 0x000fe40000410000 */
[C---:B------:R-:W-:Y:S02]  /*10300*/  FMUL.FTZ R66, R0.reuse, R66 ;  /* 0x0000004200427220 */ /* 0x040fe40000410000 */
[C---:B------:R-:W-:Y:S04]  /*10310*/  HMMA.16816.F32 R44, R144.reuse, R140, R44 ;  /* 0x0000008c902c723c */ /* 0x040fe8000000182c */
[----:B------:R-:W-:Y:S02]  /*10320*/  FMUL.FTZ R67, R0, R67 ;  /* 0x0000004300437220 */ /* 0x000fe40000410000 */
[C---:B------:R-:W-:Y:S02]  /*10330*/  FMUL.FTZ R68, R2.reuse, R68 ;  /* 0x0000004402447220 */ /* 0x040fe40000410000 */
[C---:B------:R-:W-:Y:S01]  /*10340*/  HMMA.16816.F32 R48, R144.reuse, R142, R48 ;  /* 0x0000008e9030723c */ /* 0x040fe20000001830 */
[----:B------:R-:W3:Y:S03]  /*10350*/  LDSM.16.MT88.4 R140, [R211+0xa080] ;  /* 0x00a08000d38c783b */ /* 0x000ee60000004200 */
[----:B------:R-:W-:Y:S02]  /*10360*/  FMUL.FTZ R69, R2, R69 ;  /* 0x0000004502457220 */ /* 0x000fe40000410000 */
[C---:B------:R-:W-:Y:S02]  /*10370*/  FMUL.FTZ R70, R0.reuse, R70 ;  /* 0x0000004600467220 */ /* 0x040fe40000410000 */
[----:B------:R-:W-:Y:S01]  /*10380*/  FMUL.FTZ R71, R0, R71 ;  /* 0x0000004700477220 */ /* 0x000fe20000410000 */
[C---:B-1----:R-:W-:Y:S03]  /*10390*/  HMMA.16816.F32 R52, R144.reuse, R136, R52 ;  /* 0x000000889034723c */ /* 0x042fe60000001834 */
[C---:B------:R-:W-:Y:S02]  /*103a0*/  FMUL.FTZ R72, R2.reuse, R72 ;  /* 0x0000004802487220 */ /* 0x040fe40000410000 */
[----:B------:R-:W-:Y:S02]  /*103b0*/  FMUL.FTZ R73, R2, R73 ;  /* 0x0000004902497220 */ /* 0x000fe40000410000 */
[C---:B------:R-:W-:Y:S01]  /*103c0*/  FMUL.FTZ R74, R0.reuse, R74 ;  /* 0x0000004a004a7220 */ /* 0x040fe20000410000 */
[C---:B------:R-:W-:Y:S01]  /*103d0*/  HMMA.16816.F32 R56, R144.reuse, R138, R56 ;  /* 0x0000008a9038723c */ /* 0x040fe20000001838 */
[----:B------:R-:W1:Y:S03]  /*103e0*/  LDSM.16.MT88.4 R136, [R206+0xa080] ;  /* 0x00a08000ce88783b */ /* 0x000e660000004200 */
[----:B------:R-:W-:Y:S02]  /*103f0*/  FMUL.FTZ R75, R0, R75 ;  /* 0x0000004b004b7220 */ /* 0x000fe40000410000 */
[C---:B------:R-:W-:Y:S02]  /*10400*/  FMUL.FTZ R76, R2.reuse, R76 ;  /* 0x0000004c024c7220 */ /* 0x040fe40000410000 */
[C---:B--2---:R-:W-:Y:S04]  /*10410*/  HMMA.16816.F32 R60, R144.reuse, R132, R60 ;  /* 0x00000084903c723c */ /* 0x044fe8000000183c */
[----:B------:R-:W-:Y:S02]  /*10420*/  FMUL.FTZ R77, R2, R77 ;  /* 0x0000004d024d7220 */ /* 0x000fe40000410000 */
[C---:B------:R-:W-:Y:S02]  /*10430*/  FMUL.FTZ R78, R0.reuse, R78 ;  /* 0x0000004e004e7220 */ /* 0x040fe40000410000 */
[C---:B------:R-:W-:Y:S01]  /*10440*/  HMMA.16816.F32 R64, R144.reuse, R134, R64 ;  /* 0x000000869040723c */ /* 0x040fe20000001840 */
[----:B------:R-:W2:Y:S03]  /*10450*/  LDSM.16.MT88.4 R132, [R205+0xa080] ;  /* 0x00a08000cd84783b */ /* 0x000ea60000004200 */
[----:B------:R-:W-:Y:S02]  /*10460*/  FMUL.FTZ R79, R0, R79 ;  /* 0x0000004f004f7220 */ /* 0x000fe40000410000 */
[C---:B------:R-:W-:Y:S02]  /*10470*/  FMUL.FTZ R80, R2.reuse, R80 ;  /* 0x0000005002507220 */ /* 0x040fe40000410000 */
[C---:B---3--:R-:W-:Y:S04]  /*10480*/  HMMA.16816.F32 R68, R144.reuse, R140, R68 ;  /* 0x0000008c9044723c */ /* 0x048fe80000001844 */
        /* <DEDUP_REMOVED lines=18> */
[----:B------:R-:W-:Y:S03]  /*105b0*/  FMUL.FTZ R93, R2, R93 ;  /* 0x0000005d025d7220 */ /* 0x000fe60000410000 */
[C---:B------:R-:W-:Y:S01]  /*105c0*/  HMMA.16816.F32 R88, R144.reuse, R134, R88 ;  /* 0x000000869058723c */ /* 0x040fe20000001858 */
[----:B------:R-:W2:Y:S02]  /*105d0*/  LDSM.16.MT88.4 R132, [R206+0xb080] ;  /* 0x00b08000ce84783b */ /* 0x000ea40000004200 */
[C---:B------:R-:W-:Y:S02]  /*105e0*/  FMUL.FTZ R94, R0.reuse, R94 ;  /* 0x0000005e005e7220 */ /* 0x040fe40000410000 */
[----:B------:R-:W-:Y:S02]  /*105f0*/  FMUL.FTZ R95, R0, R95 ;  /* 0x0000005f005f7220 */ /* 0x000fe40000410000 */
[C---:B------:R-:W-:Y:S02]  /*10600*/  FMUL.FTZ R96, R2.reuse, R96 ;  /* 0x0000006002607220 */ /* 0x040fe40000410000 */
[----:B------:R-:W-:Y:S03]  /*10610*/  FMUL.FTZ R97, R2, R97 ;  /* 0x0000006102617220 */ /* 0x000fe60000410000 */
[C---:B---3--:R-:W-:Y:S03]  /*10620*/  HMMA.16816.F32 R92, R144.reuse, R140, R92 ;  /* 0x0000008c905c723c */ /* 0x048fe6000000185c */
[C---:B------:R-:W-:Y:S02]  /*10630*/  FMUL.FTZ R98, R0.reuse, R98 ;  /* 0x0000006200627220 */ /* 0x040fe40000410000 */
[----:B------:R-:W-:Y:S02]  /*10640*/  FMUL.FTZ R99, R0, R99 ;  /* 0x0000006300637220 */ /* 0x000fe40000410000 */
[C---:B------:R-:W-:Y:S02]  /*10650*/  FMUL.FTZ R100, R2.reuse, R100 ;  /* 0x0000006402647220 */ /* 0x040fe40000410000 */
[----:B------:R-:W-:Y:S03]  /*10660*/  FMUL.FTZ R101, R2, R101 ;  /* 0x0000006502657220 */ /* 0x000fe60000410000 */
[C---:B------:R-:W-:Y:S01]  /*10670*/  HMMA.16816.F32 R96, R144.reuse, R142, R96 ;  /* 0x0000008e9060723c */ /* 0x040fe20000001860 */
[----:B------:R-:W3:Y:S02]  /*10680*/  LDSM.16.MT88.4 R140, [R205+0xb080] ;  /* 0x00b08000cd8c783b */ /* 0x000ee40000004200 */
[C---:B------:R-:W-:Y:S02]  /*10690*/  FMUL.FTZ R102, R0.reuse, R102 ;  /* 0x0000006600667220 */ /* 0x040fe40000410000 */
[----:B------:R-:W-:Y:S02]  /*106a0*/  FMUL.FTZ R103, R0, R103 ;  /* 0x0000006700677220 */ /* 0x000fe40000410000 */
[C---:B------:R-:W-:Y:S02]  /*106b0*/  FMUL.FTZ R104, R2.reuse, R104 ;  /* 0x0000006802687220 */ /* 0x040fe40000410000 */
[----:B------:R-:W-:Y:S03]  /*106c0*/  FMUL.FTZ R105, R2, R105 ;  /* 0x0000006902697220 */ /* 0x000fe60000410000 */
[C---:B-1----:R-:W-:Y:S03]  /*106d0*/  HMMA.16816.F32 R100, R144.reuse, R136, R100 ;  /* 0x000000889064723c */ /* 0x042fe60000001864 */
[C---:B------:R-:W-:Y:S02]  /*106e0*/  FMUL.FTZ R106, R0.reuse, R106 ;  /* 0x0000006a006a7220 */ /* 0x040fe40000410000 */
[----:B------:R-:W-:Y:S02]  /*106f0*/  FMUL.FTZ R107, R0, R107 ;  /* 0x0000006b006b7220 */ /* 0x000fe40000410000 */
[C---:B------:R-:W-:Y:S02]  /*10700*/  FMUL.FTZ R108, R2.reuse, R108 ;  /* 0x0000006c026c7220 */ /* 0x040fe40000410000 */
[----:B------:R-:W-:Y:S03]  /*10710*/  FMUL.FTZ R109, R2, R109 ;  /* 0x0000006d026d7220 */ /* 0x000fe60000410000 */
[C---:B------:R-:W-:Y:S01]  /*10720*/  HMMA.16816.F32 R104, R144.reuse, R138, R104 ;  /* 0x0000008a9068723c */ /* 0x040fe20000001868 */
[----:B------:R-:W1:Y:S02]  /*10730*/  LDSM.16.MT88.4 R136, [R204+0xb080] ;  /* 0x00b08000cc88783b */ /* 0x000e640000004200 */
[C---:B------:R-:W-:Y:S02]  /*10740*/  FMUL.FTZ R110, R0.reuse, R110 ;  /* 0x0000006e006e7220 */ /* 0x040fe40000410000 */
[----:B------:R-:W-:Y:S02]  /*10750*/  FMUL.FTZ R111, R0, R111 ;  /* 0x0000006f006f7220 */ /* 0x000fe40000410000 */
[C---:B------:R-:W-:Y:S02]  /*10760*/  FMUL.FTZ R112, R2.reuse, R112 ;  /* 0x0000007002707220 */ /* 0x040fe40000410000 */
[----:B------:R-:W-:Y:S03]  /*10770*/  FMUL.FTZ R113, R2, R113 ;  /* 0x0000007102717220 */ /* 0x000fe60000410000 */
[C---:B--2---:R-:W-:Y:S03]  /*10780*/  HMMA.16816.F32 R108, R144.reuse, R132, R108 ;  /* 0x00000084906c723c */ /* 0x044fe6000000186c */
[C---:B------:R-:W-:Y:S02]  /*10790*/  FMUL.FTZ R114, R0.reuse, R114 ;  /* 0x0000007200727220 */ /* 0x040fe40000410000 */
        /* <DEDUP_REMOVED lines=14> */
[C---:B------:R-:W-:Y:S03]  /*10880*/  HMMA.16816.F32 R120, R144.reuse, R142, R120 ;  /* 0x0000008e9078723c */ /* 0x040fe60000001878 */
[C---:B------:R-:W-:Y:S02]  /*10890*/  FMUL.FTZ R126, R0.reuse, R126 ;  /* 0x0000007e007e7220 */ /* 0x040fe40000410000 */
[----:B------:R-:W-:Y:S02]  /*108a0*/  FMUL.FTZ R127, R0, R127 ;  /* 0x0000007f007f7220 */ /* 0x000fe40000410000 */
[C---:B------:R-:W-:Y:S02]  /*108b0*/  FMUL.FTZ R128, R2.reuse, R128 ;  /* 0x0000008002807220 */ /* 0x040fe40000410000 */
[----:B------:R-:W-:Y:S03]  /*108c0*/  FMUL.FTZ R129, R2, R129 ;  /* 0x0000008102817220 */ /* 0x000fe60000410000 */
[C---:B-1----:R-:W-:Y:S03]  /*108d0*/  HMMA.16816.F32 R124, R144.reuse, R136, R124 ;  /* 0x00000088907c723c */ /* 0x042fe6000000187c */
[C---:B------:R-:W-:Y:S02]  /*108e0*/  FMUL.FTZ R130, R0.reuse, R130 ;  /* 0x0000008200827220 */ /* 0x040fe40000410000 */
[----:B------:R-:W-:Y:S02]  /*108f0*/  FMUL.FTZ R131, R0, R131 ;  /* 0x0000008300837220 */ /* 0x000fe40000410000 */
[----:B------:R-:W-:Y:S02]  /*10900*/  FFMA.FTZ R239, R2, R231, R239 ;  /* 0x000000e702ef7223 */ /* 0x000fe400000100ef */
[----:B------:R-:W-:Y:S03]  /*10910*/  FFMA.FTZ R235, R0, R229, R235 ;  /* 0x000000e500eb7223 */ /* 0x000fe600000100eb */
[----:B------:R-:W-:Y:S03]  /*10920*/  HMMA.16816.F32 R128, R144, R138, R128 ;  /* 0x0000008a9080723c */ /* 0x000fe60000001880 */
[----:B------:R-:W-:Y:S01]  /*10930*/  MOV R0, R3 ;  /* 0x0000000300007202 */ /* 0x000fe20000000f00 */
[----:B------:R-:W-:Y:S02]  /*10940*/  FADD.FTZ R234, R234, R239 ;  /* 0x000000efeaea7221 */ /* 0x000fe40000010000 */
[----:B------:R-:W-:Y:S02]  /*10950*/  FADD.FTZ R230, R230, R235 ;  /* 0x000000ebe6e67221 */ /* 0x000fe40000010000 */
[C---:B--2---:R-:W-:Y:S01]  /*10960*/  HMMA.16816.F32 R144, R152.reuse, R132, R4 ;  /* 0x000000849890723c */ /* 0x044fe20000001804 */
[----:B------:R-:W1:Y:S07]  /*10970*/  LDSM.16.MT88.4 R4, [R204+0x8880] ;  /* 0x00888000cc04783b */ /* 0x000e6e0000004200 */
[C---:B------:R-:W-:Y:S01]  /*10980*/  HMMA.16816.F32 R140, R152.reuse, R134, R8 ;  /* 0x00000086988c723c */ /* 0x040fe20000001808 */
[----:B------:R-:W2:Y:S07]  /*10990*/  LDSM.16.MT88.4 R8, [R205+0x9880] ;  /* 0x00988000cd08783b */ /* 0x000eae0000004200 */
[C---:B------:R-:W-:Y:S01]  /*109a0*/  HMMA.16816.F32 R136, R152.reuse, R156, R12 ;  /* 0x0000009c9888723c */ /* 0x040fe2000000180c */
[----:B------:R-:W3:Y:S07]  /*109b0*/  LDSM.16.MT88.4 R12, [R205+0xa880] ;  /* 0x00a88000cd0c783b */ /* 0x000eee0000004200 */
[C---:B------:R-:W-:Y:S01]  /*109c0*/  HMMA.16816.F32 R132, R152.reuse, R158, R16 ;  /* 0x0000009e9884723c */ /* 0x040fe20000001810 */
[----:B------:R-:W4:Y:S07]  /*109d0*/  LDSM.16.MT88.4 R16, [R205+0xb880] ;  /* 0x00b88000cd10783b */ /* 0x000f2e0000004200 */
[C---:B------:R-:W-:Y:S01]  /*109e0*/  HMMA.16816.F32 R20, R152.reuse, R160, R20 ;  /* 0x000000a09814723c */ /* 0x040fe20000001814 */
[----:B------:R-:W5:Y:S07]  /*109f0*/  LDSM.16.MT88.4 R156, [R204+0xb880] ;  /* 0x00b88000cc9c783b */ /* 0x000f6e0000004200 */
[C---:B------:R-:W-:Y:S08]  /*10a00*/  HMMA.16816.F32 R24, R152.reuse, R162, R24 ;  /* 0x000000a29818723c */ /* 0x040ff00000001818 */
[C---:B-1----:R-:W-:Y:S07]  /*10a10*/  HMMA.16816.F32 R28, R152.reuse, R4, R28 ;  /* 0x00000004981c723c */ /* 0x042fee000000181c */
[----:B------:R-:W-:Y:S01]  /*10a20*/  FADD.FTZ R5, R237, R234 ;  /* 0x000000eaed057221 */ /* 0x000fe20000010000 */
[C---:B------:R-:W-:Y:S04]  /*10a30*/  HMMA.16816.F32 R32, R152.reuse, R6, R32 ;  /* 0x000000069820723c */ /* 0x040fe80000001820 */
[----:B------:R-:W-:Y:S03]  /*10a40*/  FADD.FTZ R5, R232, R5 ;  /* 0x00000005e8057221 */ /* 0x000fe60000010000 */
[----:B------:R-:W-:Y:S01]  /*10a50*/  FADD.FTZ R7, R233, R230 ;  /* 0x000000e6e9077221 */ /* 0x000fe20000010000 */
[C---:B------:R-:W-:Y:S04]  /*10a60*/  HMMA.16816.F32 R36, R152.reuse, R164, R36 ;  /* 0x000000a49824723c */ /* 0x040fe80000001824 */
[----:B------:R-:W-:Y:S02]  /*10a70*/  FADD.FTZ R7, R228, R7 ;  /* 0x00000007e4077221 */ /* 0x000fe40000010000 */
[----:B------:R-:W-:Y:S02]  /*10a80*/  FADD.FTZ R236, R236, R5 ;  /* 0x00000005ecec7221 */ /* 0x000fe40000010000 */
        /* <DEDUP_REMOVED lines=9> */
[C---:B--2---:R-:W-:Y:S04]  /*10b20*/  HMMA.16816.F32 R52, R152.reuse, R8, R52 ;  /* 0x000000089834723c */ /* 0x044fe80000001834 */
[----:B------:R-:W-:Y:S04]  /*10b30*/  FADD.FTZ R229, R150, R151 ;  /* 0x0000009796e57221 */ /* 0x000fe80000010000 */
[C---:B------:R-:W-:Y:S08]  /*10b40*/  HMMA.16816.F32 R56, R152.reuse, R10, R56 ;  /* 0x0000000a9838723c */ /* 0x040ff00000001838 */
[C---:B------:R-:W-:Y:S08]  /*10b50*/  HMMA.16816.F32 R60, R152.reuse, R172, R60 ;  /* 0x000000ac983c723c */ /* 0x040ff0000000183c */
[C---:B------:R-:W-:Y:S08]  /*10b60*/  HMMA.16816.F32 R64, R152.reuse, R174, R64 ;  /* 0x000000ae9840723c */ /* 0x040ff00000001840 */
[C---:B------:R-:W-:Y:S08]  /*10b70*/  HMMA.16816.F32 R68, R152.reuse, R176, R68 ;  /* 0x000000b09844723c */ /* 0x040ff00000001844 */
[C---:B------:R-:W-:Y:S08]  /*10b80*/  HMMA.16816.F32 R72, R152.reuse, R178, R72 ;  /* 0x000000b29848723c */ /* 0x040ff00000001848 */
[C---:B------:R-:W-:Y:S08]  /*10b90*/  HMMA.16816.F32 R76, R152.reuse, R180, R76 ;  /* 0x000000b4984c723c */ /* 0x040ff0000000184c */
[C---:B------:R-:W-:Y:S08]  /*10ba0*/  HMMA.16816.F32 R80, R152.reuse, R182, R80 ;  /* 0x000000b69850723c */ /* 0x040ff00000001850 */
[C---:B---3--:R-:W-:Y:S08]  /*10bb0*/  HMMA.16816.F32 R84, R152.reuse, R12, R84 ;  /* 0x0000000c9854723c */ /* 0x048ff00000001854 */
[C---:B------:R-:W-:Y:S08]  /*10bc0*/  HMMA.16816.F32 R88, R152.reuse, R14, R88 ;  /* 0x0000000e9858723c */ /* 0x040ff00000001858 */
[C---:B------:R-:W-:Y:S08]  /*10bd0*/  HMMA.16816.F32 R92, R152.reuse, R184, R92 ;  /* 0x000000b8985c723c */ /* 0x040ff0000000185c */
[C---:B------:R-:W-:Y:S08]  /*10be0*/  HMMA.16816.F32 R96, R152.reuse, R186, R96 ;  /* 0x000000ba9860723c */ /* 0x040ff00000001860 */
[C---:B------:R-:W-:Y:S08]  /*10bf0*/  HMMA.16816.F32 R100, R152.reuse, R188, R100 ;  /* 0x000000bc9864723c */ /* 0x040ff00000001864 */
[C---:B------:R-:W-:Y:S08]  /*10c00*/  HMMA.16816.F32 R104, R152.reuse, R190, R104 ;  /* 0x000000be9868723c */ /* 0x040ff00000001868 */
[C---:B------:R-:W-:Y:S08]  /*10c10*/  HMMA.16816.F32 R108, R152.reuse, R192, R108 ;  /* 0x000000c0986c723c */ /* 0x040ff0000000186c */
[C---:B------:R-:W-:Y:S08]  /*10c20*/  HMMA.16816.F32 R112, R152.reuse, R194, R112 ;  /* 0x000000c29870723c */ /* 0x040ff00000001870 */
[C---:B----4-:R-:W-:Y:S08]  /*10c30*/  HMMA.16816.F32 R116, R152.reuse, R16, R116 ;  /* 0x000000109874723c */ /* 0x050ff00000001874 */
[C---:B------:R-:W-:Y:S08]  /*10c40*/  HMMA.16816.F32 R120, R152.reuse, R18, R120 ;  /* 0x000000129878723c */ /* 0x040ff00000001878 */
[C---:B-----5:R-:W-:Y:S08]  /*10c50*/  HMMA.16816.F32 R124, R152.reuse, R156, R124 ;  /* 0x0000009c987c723c */ /* 0x060ff0000000187c */
[----:B------:R-:W-:Y:S01]  /*10c60*/  HMMA.16816.F32 R128, R152, R158, R128 ;  /* 0x0000009e9880723c */ /* 0x000fe20000001880 */
[----:B------:R-:W-:-:S07]  /*10c70*/  @P0 BRA `(.L_x_142) ;  /* 0xffffe0b000000947 */ /* 0x000fce000383ffff */
.L_x_141:
[----:B------:R-:W1:Y:S01]  /*10c80*/  SHFL.BFLY PT, R6, R231, 0x2, 0x1f ;  /* 0x0c401f00e7067f89 */ /* 0x000e6200000e0000 */
[----:B------:R-:W-:-:S02]  /*10c90*/  MOV R4, RZ ;  /* 0x000000ff00047202 */ /* 0x000fc40000000f00 */
[----:B------:R-:W-:Y:S01]  /*10ca0*/  MOV R2, RZ ;  /* 0x000000ff00027202 */ /* 0x000fe20000000f00 */
[----:B------:R-:W2:Y:S01]  /*10cb0*/  SHFL.BFLY PT, R0, R229, 0x2, 0x1f ;  /* 0x0c401f00e5007f89 */ /* 0x000ea200000e0000 */
[----:B------:R-:W-:Y:S02]  /*10cc0*/  MOV R8, 0xff800000 ;  /* 0xff80000000087802 */ /* 0x000fe40000000f00 */
[----:B------:R-:W-:Y:S01]  /*10cd0*/  PLOP3.LUT P2, PT, PT, PT, PT, 0x8, 0x0 ;  /* 0x000000000000781c */ /* 0x000fe20003f4e170 */
[----:B-1----:R-:W-:Y:S02]  /*10ce0*/  FADD.FTZ R6, R6, R231 ;  /* 0x000000e706067221 */ /* 0x002fe40000010000 */
[----:B--2---:R-:W-:-:S03]  /*10cf0*/  FADD.FTZ R7, R0, R229 ;  /* 0x000000e500077221 */ /* 0x004fc60000010000 */
[----:B------:R-:W1:Y:S04]  /*10d00*/  SHFL.BFLY PT, R5, R6, 0x1, 0x1f ;  /* 0x0c201f0006057f89 */ /* 0x000e6800000e0000 */
[----:B------:R-:W2:Y:S01]  /*10d10*/  SHFL.BFLY PT, R0, R7, 0x1, 0x1f ;  /* 0x0c201f0007007f89 */ /* 0x000ea200000e0000 */
[----:B-1----:R-:W-:Y:S01]  /*10d20*/  FADD.FTZ R5, R6, R5 ;  /* 0x0000000506057221 */ /* 0x002fe20000010000 */
[----:B------:R-:W-:Y:S01]  /*10d30*/  MOV R6, 0xff800000 ;  /* 0xff80000000067802 */ /* 0x000fe20000000f00 */
[----:B--2---:R-:W-:-:S03]  /*10d40*/  FADD.FTZ R0, R0, R7 ;  /* 0x0000000700007221 */ /* 0x004fc60000010000 */
[----:B------:R-:W-:Y:S02]  /*10d50*/  FSETP.NE.FTZ.AND P1, PT, R5, RZ, PT ;  /* 0x000000ff0500720b */ /* 0x000fe40003f35000 */
[----:B------:R-:W-:-:S11]  /*10d60*/  FSETP.NE.FTZ.AND P0, PT, R0, RZ, PT ;  /* 0x000000ff0000720b */ /* 0x000fd60003f15000 */
[----:B------:R-:W1:Y:S01]  /*10d70*/  @P1 MUFU.RCP R4, R5 ;  /* 0x0000000500041308 */ /* 0x000e620000001000 */
[----:B------:R-:W-:Y:S02]  /*10d80*/  @P1 MOV R10, 0x3f317218 ;  /* 0x3f317218000a1802 */ /* 0x000fe40000000f00 */
[----:B------:R-:W-:-:S03]  /*10d90*/  @P0 MOV R9, 0x3f317218 ;  /* 0x3f31721800090802 */ /* 0x000fc60000000f00 */
[----:B------:R-:W-:Y:S02]  /*10da0*/  @P1 FMUL.FTZ R10, R10, c[0x0][0x2d0] ;  /* 0x0000b4000a0a1a20 */ /* 0x000fe40000410000 */
[----:B------:R-:W-:Y:S01]  /*10db0*/  @P0 MUFU.RCP R2, R0 ;  /* 0x0000000000020308 */ /* 0x000fe20000001000 */
[----:B------:R-:W-:-:S07]  /*10dc0*/  @P0 FMUL.FTZ R9, R9, c[0x0][0x2d0] ;  /* 0x0000b40009090a20 */ /* 0x000fce0000410000 */
[----:B------:R-:W2:Y:S01]  /*10dd0*/  @P1 MUFU.LG2 R5, R5 ;  /* 0x0000000500051308 */ /* 0x000ea20000000c00 */
[C---:B-1----:R-:W-:Y:S02]  /*10de0*/  FMUL.FTZ R144, R4.reuse, R144 ;  /* 0x0000009004907220 */ /* 0x042fe40000410000 */
[C---:B------:R-:W-:Y:S02]  /*10df0*/  FMUL.FTZ R145, R4.reuse, R145 ;  /* 0x0000009104917220 */ /* 0x040fe40000410000 */
[C---:B------:R-:W-:Y:S02]  /*10e00*/  FMUL.FTZ R140, R4.reuse, R140 ;  /* 0x0000008c048c7220 */ /* 0x040fe40000410000 */
[C---:B------:R-:W-:Y:S01]  /*10e10*/  FMUL.FTZ R141, R4.reuse, R141 ;  /* 0x0000008d048d7220 */ /* 0x040fe20000410000 */
[----:B------:R-:W1:Y:S01]  /*10e20*/  @P0 MUFU.LG2 R0, R0 ;  /* 0x0000000000000308 */ /* 0x000e620000000c00 */
[C---:B------:R-:W-:Y:S02]  /*10e30*/  FMUL.FTZ R136, R4.reuse, R136 ;  /* 0x0000008804887220 */ /* 0x040fe40000410000 */
[----:B------:R-:W-:-:S02]  /*10e40*/  FMUL.FTZ R137, R4, R137 ;  /* 0x0000008904897220 */ /* 0x000fc40000410000 */
[C---:B------:R-:W-:Y:S02]  /*10e50*/  FMUL.FTZ R132, R4.reuse, R132 ;  /* 0x0000008404847220 */ /* 0x040fe40000410000 */
[C---:B------:R-:W-:Y:S02]  /*10e60*/  FMUL.FTZ R133, R4.reuse, R133 ;  /* 0x0000008504857220 */ /* 0x040fe40000410000 */
[----:B--2---:R-:W-:Y:S02]  /*10e70*/  @P1 FMUL.FTZ R5, R5, 0.69314718246459960938 ;  /* 0x3f31721805051820 */ /* 0x004fe40000410000 */
[C---:B------:R-:W-:Y:S02]  /*10e80*/  FMUL.FTZ R20, R4.reuse, R20 ;  /* 0x0000001404147220 */ /* 0x040fe40000410000 */
[C---:B------:R-:W-:Y:S02]  /*10e90*/  FMUL.FTZ R21, R4.reuse, R21 ;  /* 0x0000001504157220 */ /* 0x040fe40000410000 */
[----:B------:R-:W-:-:S02]  /*10ea0*/  FMUL.FTZ R24, R4, R24 ;  /* 0x0000001804187220 */ /* 0x000fc40000410000 */
[----:B-1----:R-:W-:Y:S02]  /*10eb0*/  @P0 FMUL.FTZ R0, R0, 0.69314718246459960938 ;  /* 0x3f31721800000820 */ /* 0x002fe40000410000 */
        /* <DEDUP_REMOVED lines=116> */
[----:B------:R-:W-:Y:S02]  /*11600*/  FMUL.FTZ R131, R2, R131 ;  /* 0x0000008302837220 */ /* 0x000fe40000410000 */
[----:B------:R-:W-:Y:S02]  /*11610*/  @P1 FFMA.FTZ R6, R10, R148, R5 ;  /* 0x000000940a061223 */ /* 0x000fe40000010005 */
[----:B------:R-:W-:-:S02]  /*11620*/  @P0 FFMA.FTZ R8, R9, R3, R0 ;  /* 0x0000000309080223 */ /* 0x000fc40000010000 */
.L_x_81:
[----:B------:R-:W-:Y:S02]  /*11630*/  USHF.R.S32.HI UR8, URZ, 0x1f, UR13 ;  /* 0x0000001f3f087899 */ /* 0x000fe4000801140d */
[----:B------:R-:W-:Y:S01]  /*11640*/  ULDC.64 UR10, c[0x0][0x118] ;  /* 0x00004600000a7ab9 */ /* 0x000fe20000000a00 */
        /* <DEDUP_REMOVED lines=22> */
[----:B------:R-:W-:Y:S02]  /*117b0*/  LEA.HI R2, R3, R0, RZ, 0x2 ;  /* 0x0000000003027211 */ /* 0x000fe400078f10ff */
[----:B------:R-:W-:Y:S02]  /*117c0*/  F2FP.PACK_AB R28, R29, R28 ;  /* 0x0000001c1d1c723e */ /* 0x000fe400000000ff */
[----:B------:R-:W-:-:S02]  /*117d0*/  SHF.R.S32.HI R10, RZ, 0x2, R2 ;  /* 0x00000002ff0a7819 */ /* 0x000fc40000011402 */
[----:B------:R-:W-:Y:S02]  /*117e0*/  SHF.R.S32.HI R5, RZ, 0x1f, R2 ;  /* 0x0000001fff057819 */ /* 0x000fe40000011402 */
[----:B------:R-:W-:Y:S02]  /*117f0*/  LOP3.LUT R7, R2, 0xfffffffc, RZ, 0xc0, !PT ;  /* 0xfffffffc02077812 */ /* 0x000fe400078ec0ff */
[----:B------:R-:W-:Y:S02]  /*11800*/  LEA.HI R5, R5, R10, RZ, 0x3 ;  /* 0x0000000a05057211 */ /* 0x000fe400078f18ff */
[----:B------:R-:W-:Y:S01]  /*11810*/  F2FP.PACK_AB R30, R31, R30 ;  /* 0x0000001e1f1e723e */ /* 0x000fe200000000ff */
[----:B------:R-:W-:Y:S01]  /*11820*/  IMAD.IADD R7, R0, 0x1, -R7 ;  /* 0x0000000100077824 */ /* 0x000fe200078e0a07 */
[----:B------:R-:W-:Y:S02]  /*11830*/  LOP3.LUT R5, R5, 0xfffffff8, RZ, 0xc0, !PT ;  /* 0xfffffff805057812 */ /* 0x000fe400078ec0ff */
[----:B------:R-:W-:-:S02]  /*11840*/  F2FP.PACK_AB R32, R33, R32 ;  /* 0x000000202120723e */ /* 0x000fc400000000ff */
[----:B------:R-:W-:Y:S01]  /*11850*/  F2FP.PACK_AB R34, R35, R34 ;  /* 0x000000222322723e */ /* 0x000fe200000000ff */
[----:B------:R-:W-:Y:S01]  /*11860*/  IMAD.IADD R10, R10, 0x1, -R5 ;  /* 0x000000010a0a7824 */ /* 0x000fe200078e0a05 */
[----:B------:R-:W-:Y:S02]  /*11870*/  LEA.HI R5, R3, R0, RZ, 0x5 ;  /* 0x0000000003057211 */ /* 0x000fe400078f28ff */
[----:B------:R-:W-:Y:S01]  /*11880*/  F2FP.PACK_AB R36, R37, R36 ;  /* 0x000000242524723e */ /* 0x000fe200000000ff */
[C---:B------:R-:W-:Y:S01]  /*11890*/  IMAD.SHL.U32 R9, R10.reuse, 0x40, RZ ;  /* 0x000000400a097824 */ /* 0x040fe200078e00ff */
[----:B------:R-:W-:Y:S02]  /*118a0*/  SHF.R.S32.HI R2, RZ, 0x5, R5 ;  /* 0x00000005ff027819 */ /* 0x000fe40000011405 */
[----:B------:R-:W-:Y:S02]  /*118b0*/  LOP3.LUT R12, R10, 0x1, RZ, 0xc0, !PT ;  /* 0x000000010a0c7812 */ /* 0x000fe400078ec0ff */
        /* <DEDUP_REMOVED lines=13> */
[C---:B----4-:R-:W-:Y:S01]  /*11990*/  IMAD.IADD R13, R11.reuse, 0x1, R10 ;  /* 0x000000010b0d7824 */ /* 0x050fe200078e020a */
[C---:B------:R-:W-:Y:S02]  /*119a0*/  IADD3 R12, R11.reuse, 0x80, RZ ;  /* 0x000000800b0c7810 */ /* 0x040fe40007ffe0ff */
[----:B------:R-:W-:Y:S02]  /*119b0*/  IADD3 R9, R11, 0x70, RZ ;  /* 0x000000700b097810 */ /* 0x000fe40007ffe0ff */
[----:B------:R-:W-:Y:S01]  /*119c0*/  @P0 IADD3 R9, R12, 0x10, RZ ;  /* 0x000000100c090810 */ /* 0x000fe20007ffe0ff */
[----:B------:R-:W-:Y:S01]  /*119d0*/  IMAD.MOV.U32 R12, RZ, RZ, 0x40 ;  /* 0x00000040ff0c7424 */ /* 0x000fe200078e00ff */
[----:B------:R-:W-:Y:S02]  /*119e0*/  F2FP.PACK_AB R44, R45, R44 ;  /* 0x0000002c2d2c723e */ /* 0x000fe400000000ff */
[----:B------:R-:W-:Y:S01]  /*119f0*/  F2FP.PACK_AB R46, R47, R46 ;  /* 0x0000002e2f2e723e */ /* 0x000fe200000000ff */
[----:B------:R-:W-:Y:S01]  /*11a00*/  IMAD.IADD R15, R10, 0x1, R9 ;  /* 0x000000010a0f7824 */ /* 0x000fe200078e0209 */
[----:B------:R-:W-:Y:S01]  /*11a10*/  SEL R12, R12, 0xffffffc0, !P2 ;  /* 0xffffffc00c0c7807 */ /* 0x000fe20005000000 */
[----:B------:R-:W-:Y:S01]  /*11a20*/  IMAD.U32 R10, RZ, RZ, UR4 ;  /* 0x00000004ff0a7e24 */ /* 0x000fe2000f8e00ff */
[----:B------:R-:W-:-:S02]  /*11a30*/  F2FP.PACK_AB R48, R49, R48 ;  /* 0x000000303130723e */ /* 0x000fc400000000ff */
[----:B------:R-:W-:Y:S01]  /*11a40*/  F2FP.PACK_AB R50, R51, R50 ;  /* 0x000000323332723e */ /* 0x000fe200000000ff */
[--C-:B------:R-:W-:Y:S01]  /*11a50*/  IMAD.IADD R17, R11, 0x1, R12.reuse ;  /* 0x000000010b117824 */ /* 0x100fe200078e020c */
[----:B------:R-:W-:Y:S01]  /*11a60*/  F2FP.PACK_AB R52, R53, R52 ;  /* 0x000000343534723e */ /* 0x000fe200000000ff */
[C---:B------:R-:W-:Y:S01]  /*11a70*/  IMAD.IADD R19, R12.reuse, 0x1, R9 ;  /* 0x000000010c137824 */ /* 0x040fe200078e0209 */
[----:B------:R-:W-:Y:S01]  /*11a80*/  F2FP.PACK_AB R54, R55, R54 ;  /* 0x000000363736723e */ /* 0x000fe200000000ff */
[----:B------:R-:W-:Y:S01]  /*11a90*/  IMAD.IADD R21, R12, 0x1, R13 ;  /* 0x000000010c157824 */ /* 0x000fe200078e020d */
[----:B------:R-:W-:Y:S01]  /*11aa0*/  STS [R11+0x80], R144 ;  /* 0x000080900b007388 */ /* 0x000fe20000000800 */
[----:B------:R-:W-:Y:S01]  /*11ab0*/  IMAD.IADD R23, R15, 0x1, R12 ;  /* 0x000000010f177824 */ /* 0x000fe200078e020c */
[----:B------:R-:W-:Y:S02]  /*11ac0*/  F2FP.PACK_AB R56, R57, R56 ;  /* 0x000000383938723e */ /* 0x000fe400000000ff */
[----:B------:R-:W-:Y:S01]  /*11ad0*/  STS [R11+0x480], R146 ;  /* 0x000480920b007388 */ /* 0x000fe20000000800 */
[----:B------:R-:W-:-:S02]  /*11ae0*/  F2FP.PACK_AB R58, R59, R58 ;  /* 0x0000003a3b3a723e */ /* 0x000fc400000000ff */
[----:B------:R-:W-:Y:S01]  /*11af0*/  F2FP.PACK_AB R60, R61, R60 ;  /* 0x0000003c3d3c723e */ /* 0x000fe200000000ff */
[----:B------:R-:W-:Y:S01]  /*11b00*/  STS [R9], R140 ;  /* 0x0000008c09007388 */ /* 0x000fe20000000800 */
[----:B------:R-:W-:Y:S02]  /*11b10*/  F2FP.PACK_AB R64, R65, R64 ;  /* 0x000000404140723e */ /* 0x000fe400000000ff */
[----:B------:R-:W-:Y:S01]  /*11b20*/  F2FP.PACK_AB R66, R67, R66 ;  /* 0x000000424342723e */ /* 0x000fe200000000ff */
[----:B------:R-:W-:Y:S01]  /*11b30*/  STS [R9+0x400], R142 ;  /* 0x0004008e09007388 */ /* 0x000fe20000000800 */
[----:B------:R-:W-:Y:S02]  /*11b40*/  F2FP.PACK_AB R68, R69, R68 ;  /* 0x000000444544723e */ /* 0x000fe400000000ff */
[----:B------:R-:W-:Y:S01]  /*11b50*/  F2FP.PACK_AB R70, R71, R70 ;  /* 0x000000464746723e */ /* 0x000fe200000000ff */
[----:B------:R-:W-:Y:S01]  /*11b60*/  STS [R13+0x80], R136 ;  /* 0x000080880d007388 */ /* 0x000fe20000000800 */
[----:B------:R-:W-:-:S02]  /*11b70*/  F2FP.PACK_AB R72, R73, R72 ;  /* 0x000000484948723e */ /* 0x000fc400000000ff */
[----:B------:R-:W-:Y:S01]  /*11b80*/  F2FP.PACK_AB R74, R75, R74 ;  /* 0x0000004a4b4a723e */ /* 0x000fe200000000ff */
[----:B------:R-:W-:Y:S01]  /*11b90*/  STS [R13+0x480], R138 ;  /* 0x0004808a0d007388 */ /* 0x000fe20000000800 */
[----:B------:R-:W-:Y:S02]  /*11ba0*/  F2FP.PACK_AB R76, R77, R76 ;  /* 0x0000004c4d4c723e */ /* 0x000fe400000000ff */
[----:B------:R-:W-:Y:S01]  /*11bb0*/  F2FP.PACK_AB R78, R79, R78 ;  /* 0x0000004e4f4e723e */ /* 0x000fe200000000ff */
[----:B------:R-:W-:Y:S01]  /*11bc0*/  STS [R15], R132 ;  /* 0x000000840f007388 */ /* 0x000fe20000000800 */
        /* <DEDUP_REMOVED lines=71> */
[----:B------:R3:W-:Y:S04]  /*12040*/  STS [R9+0xc400], R106 ;  /* 0x00c4006a09007388 */ /* 0x0007e80000000800 */
[----:B------:R-:W-:Y:S04]  /*12050*/  STS [R13+0xc080], R108 ;  /* 0x00c0806c0d007388 */ /* 0x000fe80000000800 */
[----:B------:R4:W-:Y:S04]  /*12060*/  STS [R13+0xc480], R110 ;  /* 0x00c4806e0d007388 */ /* 0x0009e80000000800 */
[----:B------:R2:W-:Y:S04]  /*12070*/  STS [R15+0xc000], R112 ;  /* 0x00c000700f007388 */ /* 0x0005e80000000800 */
[----:B------:R2:W-:Y:S01]  /*12080*/  STS [R15+0xc400], R114 ;  /* 0x00c400720f007388 */ /* 0x0005e20000000800 */
[----:B-1----:R-:W-:Y:S01]  /*12090*/  IMAD.U32 R11, RZ, RZ, UR5 ;  /* 0x00000005ff0b7e24 */ /* 0x002fe2000f8e00ff */
[----:B------:R-:W-:-:S02]  /*120a0*/  ULDC.64 UR4, c[0x0][0x508] ;  /* 0x0001420000047ab9 */ /* 0x000fc40000000a00 */
[----:B------:R2:W-:Y:S04]  /*120b0*/  STS [R17+0xc080], R116 ;  /* 0x00c0807411007388 */ /* 0x0005e80000000800 */
[----:B------:R2:W-:Y:S04]  /*120c0*/  STS [R17+0xc480], R118 ;  /* 0x00c4807611007388 */ /* 0x0005e80000000800 */
[----:B------:R2:W-:Y:S04]  /*120d0*/  STS [R19+0xc000], R120 ;  /* 0x00c0007813007388 */ /* 0x0005e80000000800 */
[----:B------:R2:W-:Y:S04]  /*120e0*/  STS [R19+0xc400], R122 ;  /* 0x00c4007a13007388 */ /* 0x0005e80000000800 */
[----:B------:R2:W-:Y:S04]  /*120f0*/  STS [R21+0xc080], R124 ;  /* 0x00c0807c15007388 */ /* 0x0005e80000000800 */
[----:B------:R2:W-:Y:S04]  /*12100*/  STS [R21+0xc480], R126 ;  /* 0x00c4807e15007388 */ /* 0x0005e80000000800 */
[----:B------:R2:W-:Y:S04]  /*12110*/  STS [R23+0xc000], R128 ;  /* 0x00c0008017007388 */ /* 0x0005e80000000800 */
[----:B------:R2:W-:Y:S04]  /*12120*/  STS [R23+0xc400], R130 ;  /* 0x00c4008217007388 */ /* 0x0005e80000000800 */
[----:B------:R-:W-:Y:S01]  /*12130*/  BAR.SYNC.DEFER_BLOCKING 0x1, 0x100 ;  /* 0x0044000000007b1d */ /* 0x000fe20000010000 */
[----:B------:R-:W-:-:S04]  /*12140*/  UISETP.NE.U32.AND UP0, UPT, URZ, UR4, UPT ;  /* 0x000000043f00728c */ /* 0x000fc8000bf05070 */
[----:B------:R-:W-:Y:S01]  /*12150*/  UISETP.NE.AND.EX UP0, UPT, URZ, UR5, UPT, UP0 ;  /* 0x000000053f00728c */ /* 0x000fe2000bf05300 */
[----:B---3--:R-:W3:Y:S02]  /*12160*/  @P0 LDG.E R9, [R10.64] ;  /* 0x0000000a0a090981 */ /* 0x008ee4000c1e1900 */
[----:B------:R-:W-:-:S03]  /*12170*/  ULDC.64 UR4, c[0x0][0x508] ;  /* 0x0001420000047ab9 */ /* 0x000fc60000000a00 */
[----:B------:R-:W-:-:S05]  /*12180*/  PLOP3.LUT P1, PT, PT, PT, UP0, 0x80, 0x0 ;  /* 0x000000000000781c */ /* 0x000fca0003f2f008 */
[----:B------:R-:W-:Y:S01]  /*12190*/  @UP0 UIMAD.WIDE UR4, UR20, UR6, UR4 ;  /* 0x00000006140402a5 */ /* 0x000fe2000f8e0204 */
[----:B------:R-:W-:-:S05]  /*121a0*/  IMAD.MOV.U32 R4, RZ, RZ, c[0x0][0x388] ;  /* 0x0000e200ff047624 */ /* 0x000fca00078e00ff */
[----:B------:R-:W-:Y:S02]  /*121b0*/  IMAD.U32 R12, RZ, RZ, UR4 ;  /* 0x00000004ff0c7e24 */ /* 0x000fe4000f8e00ff */
[----:B----4-:R-:W-:-:S05]  /*121c0*/  IMAD.U32 R13, RZ, RZ, UR5 ;  /* 0x00000005ff0d7e24 */ /* 0x010fca000f8e00ff */
[----:B------:R2:W5:Y:S01]  /*121d0*/  @P1 LDG.E R4, [R12.64] ;  /* 0x0000000a0c041981 */ /* 0x000562000c1e1900 */
[----:B------:R-:W-:Y:S02]  /*121e0*/  UMOV UR22, URZ ;  /* 0x0000003f00167c82 */ /* 0x000fe40008000000 */
[----:B------:R-:W-:Y:S01]  /*121f0*/  UMOV UR23, URZ ;  /* 0x0000003f00177c82 */ /* 0x000fe20008000000 */
[----:B---3--:R-:W1:Y:S02]  /*12200*/  @P0 R2UR UR5, R9 ;  /* 0x00000000090503c2 */ /* 0x008e6400000e0000 */
[----:B-1----:R-:W-:Y:S02]  /*12210*/  @UP1 USHF.R.S32.HI UR4, URZ, 0x1f, UR5 ;  /* 0x0000001f3f041899 */ /* 0x002fe40008011405 */
[----:B------:R-:W-:-:S05]  /*12220*/  @UP1 UMOV UR22, UR5 ;  /* 0x0000000500161c82 */ /* 0x000fca0008000000 */
[----:B------:R-:W-:Y:S01]  /*12230*/  @UP1 UMOV UR23, UR4 ;  /* 0x0000000400171c82 */ /* 0x000fe20008000000 */
[----:B------:R-:W-:Y:S05]  /*12240*/  @P1 BRA `(.L_x_146) ;  /* 0x0000004000001947 */ /* 0x000fea0003800000 */
[----:B--2---:R-:W-:Y:S05]  /*12250*/  @!P0 BRA `(.L_x_146) ;  /* 0x0000003000008947 */ /* 0x004fea0003800000 */
[----:B-----5:R-:W2:Y:S04]  /*12260*/  LDG.E R4, [R10.64] ;  /* 0x0000000a0a047981 */ /* 0x020ea8000c1e1900 */
[----:B------:R-:W2:Y:S02]  /*12270*/  LDG.E R9, [R10.64+0x4] ;  /* 0x0000040a0a097981 */ /* 0x000ea4000c1e1900 */
[----:B--2---:R-:W-:Y:S02]  /*12280*/  IADD3 R4, -R4, R9, RZ ;  /* 0x0000000904047210 */ /* 0x004fe40007ffe1ff */
.L_x_146:
[----:B--2---:R-:W-:Y:S01]  /*12290*/  SHF.R.S32.HI R11, RZ, 0x1f, R2 ;  /* 0x0000001fff0b7819 */ /* 0x004fe20000011402 */
[----:B------:R-:W1:Y:S01]  /*122a0*/  S2R R73, SR_CTAID.X ;  /* 0x0000000000497919 */ /* 0x000e620000002500 */
[----:B------:R-:W-:Y:S01]  /*122b0*/  LOP3.LUT R5, R5, 0xffffffe0, RZ, 0xc0, !PT ;  /* 0xffffffe005057812 */ /* 0x000fe200078ec0ff */
[----:B------:R-:W-:Y:S01]  /*122c0*/  IMAD.MOV.U32 R9, RZ, RZ, c[0x0][0x4e8] ;  /* 0x00013a00ff097624 */ /* 0x000fe200078e00ff */
[----:B------:R-:W-:Y:S01]  /*122d0*/  LEA.HI R11, R11, R2, RZ, 0x3 ;  /* 0x000000020b0b7211 */ /* 0x000fe200078f18ff */
[----:B------:R-:W-:Y:S01]  /*122e0*/  ULDC.64 UR6, c[0x0][0x490] ;  /* 0x0001240000067ab9 */ /* 0x000fe20000000a00 */
[-C--:B------:R-:W-:Y:S01]  /*122f0*/  LEA.HI R16, R3, R0.reuse, RZ, 0x3 ;  /* 0x0000000003107211 */ /* 0x080fe200078f18ff */
[----:B------:R-:W-:Y:S01]  /*12300*/  IMAD.IADD R5, R0, 0x1, -R5 ;  /* 0x0000000100057824 */ /* 0x000fe200078e0a05 */
[----:B------:R-:W-:Y:S01]  /*12310*/  LOP3.LUT R11, R11, 0xffffff8, RZ, 0xc0, !PT ;  /* 0x0ffffff80b0b7812 */ /* 0x000fe200078ec0ff */
[----:B------:R-:W-:Y:S01]  /*12320*/  USHF.R.S32.HI UR12, URZ, 0x1f, UR20 ;  /* 0x0000001f3f0c7899 */ /* 0x000fe20008011414 */
[----:B------:R-:W-:Y:S01]  /*12330*/  ISETP.NE.AND P1, PT, R9, 0x1, PT ;  /* 0x000000010900780c */ /* 0x000fe20003f25270 */
[----:B------:R-:W-:Y:S01]  /*12340*/  UIMAD UR9, UR8, UR6, URZ ;  /* 0x00000006080972a4 */ /* 0x000fe2000f8e023f */
[----:B------:R-:W-:Y:S01]  /*12350*/  LEA.HI R9, R7, R7, RZ, 0x1 ;  /* 0x0000000707097211 */ /* 0x000fe200078f08ff */
[----:B------:R-:W-:Y:S01]  /*12360*/  IMAD.IADD R11, R2, 0x1, -R11 ;  /* 0x00000001020b7824 */ /* 0x000fe200078e0a0b */
[----:B------:R-:W-:Y:S01]  /*12370*/  SHF.R.S32.HI R2, RZ, 0x1f, R5 ;  /* 0x0000001fff027819 */ /* 0x000fe20000011405 */
[----:B------:R-:W-:Y:S01]  /*12380*/  UMOV UR14, UR22 ;  /* 0x00000016000e7c82 */ /* 0x000fe20008000000 */
[----:B------:R-:W-:Y:S01]  /*12390*/  LOP3.LUT R10, R9, 0x1ffffffe, RZ, 0xc0, !PT ;  /* 0x1ffffffe090a7812 */ /* 0x000fe200078ec0ff */
[----:B------:R-:W-:Y:S01]  /*123a0*/  UMOV UR15, UR23 ;  /* 0x00000017000f7c82 */ /* 0x000fe20008000000 */
[----:B------:R-:W-:Y:S01]  /*123b0*/  LEA.HI R2, R2, R5, RZ, 0x2 ;  /* 0x0000000502027211 */ /* 0x000fe200078f10ff */
[----:B------:R-:W-:Y:S01]  /*123c0*/  USEL UR12, UR12, URZ, !UP1 ;  /* 0x0000003f0c0c7287 */ /* 0x000fe2000c800000 */
[----:B------:R-:W-:Y:S01]  /*123d0*/  LOP3.LUT P2, RZ, R5, 0x3, RZ, 0xc0, !PT ;  /* 0x0000000305ff7812 */ /* 0x000fe2000784c0ff */
[----:B------:R-:W-:Y:S01]  /*123e0*/  IMAD.IADD R7, R7, 0x1, -R10 ;  /* 0x0000000107077824 */ /* 0x000fe200078e0a0a */
[----:B------:R-:W-:Y:S01]  /*123f0*/  SHF.R.S32.HI R2, RZ, 0x2, R2 ;  /* 0x00000002ff027819 */ /* 0x000fe20000011402 */
[----:B------:R-:W-:Y:S01]  /*12400*/  UIMAD.WIDE.U32 UR14, UR13, UR6, UR14 ;  /* 0x000000060d0e72a5 */ /* 0x000fe2000f8e000e */
[----:B------:R-:W-:Y:S01]  /*12410*/  LEA.HI R3, R3, R0, RZ, 0x6 ;  /* 0x0000000003037211 */ /* 0x000fe200078f30ff */
[----:B------:R-:W-:Y:S01]  /*12420*/  UIMAD UR9, UR13, UR7, UR9 ;  /* 0x000000070d0972a4 */ /* 0x000fe2000f8e0209 */
[----:B------:R-:W-:Y:S01]  /*12430*/  BSSY B0, `(.L_x_147) ;  /* 0x0000083000007945 */ /* 0x000fe20003800000 */
[----:B------:R-:W-:Y:S01]  /*12440*/  IMAD R2, R11, 0x10, R2 ;  /* 0x000000100b027824 */ /* 0x000fe200078e0202 */
[----:B------:R-:W-:-:S02]  /*12450*/  ULDC.64 UR6, c[0x0][0x498] ;  /* 0x0001260000067ab9 */ /* 0x000fc40000000a00 */
[----:B------:R-:W-:Y:S01]  /*12460*/  USEL UR20, UR20, URZ, !UP1 ;  /* 0x0000003f14147287 */ /* 0x000fe2000c800000 */
[----:B------:R-:W-:Y:S01]  /*12470*/  IMAD R10, R7, 0x8, R2 ;  /* 0x00000008070a7824 */ /* 0x000fe200078e0202 */
[----:B------:R-:W-:Y:S02]  /*12480*/  UIMAD UR17, UR12, UR6, URZ ;  /* 0x000000060c1172a4 */ /* 0x000fe4000f8e023f */
[----:B------:R-:W-:Y:S02]  /*12490*/  UIADD3 UR15, UR15, UR9, URZ ;  /* 0x000000090f0f7290 */ /* 0x000fe4000fffe03f */
[----:B-1----:R-:W-:Y:S01]  /*124a0*/  LEA R7, R73, R10, 0x7 ;  /* 0x0000000a49077211 */ /* 0x002fe200078e38ff */
[----:B------:R-:W-:Y:S02]  /*124b0*/  UIMAD UR7, UR20, UR7, UR17 ;  /* 0x00000007140772a4 */ /* 0x000fe4000f8e0211 */
[----:B------:R-:W-:Y:S02]  /*124c0*/  UIMAD.WIDE.U32 UR14, UR20, UR6, UR14 ;  /* 0x00000006140e72a5 */ /* 0x000fe4000f8e000e */
[----:B------:R-:W-:Y:S01]  /*124d0*/  @P1 IMAD.HI.U32 R5, R7, c[0x0][0x4ec], RZ ;  /* 0x00013b0007051a27 */ /* 0x000fe200078e00ff */
[----:B------:R-:W-:-:S02]  /*124e0*/  ULDC.64 UR4, c[0x0][0x3a0] ;  /* 0x0000e80000047ab9 */ /* 0x000fc40000000a00 */
[----:B------:R-:W-:Y:S01]  /*124f0*/  UIMAD UR16, UR23, UR4, URZ ;  /* 0x00000004171072a4 */ /* 0x000fe2000f8e023f */
[----:B------:R-:W-:Y:S01]  /*12500*/  IMAD.MOV.U32 R12, RZ, RZ, R7 ;  /* 0x000000ffff0c7224 */ /* 0x000fe200078e0007 */
[----:B------:R-:W-:Y:S01]  /*12510*/  @P1 SHF.R.U32.HI R12, RZ, c[0x0][0x4f0], R5 ;  /* 0x00013c00ff0c1a19 */ /* 0x000fe20000011605 */
[----:B------:R-:W-:Y:S01]  /*12520*/  UIMAD.WIDE.U32 UR18, UR22, UR4, URZ ;  /* 0x00000004161272a5 */ /* 0x000fe2000f8e003f */
[----:B------:R-:W-:Y:S01]  /*12530*/  LOP3.LUT R5, R16, 0xfffffff8, RZ, 0xc0, !PT ;  /* 0xfffffff810057812 */ /* 0x000fe200078ec0ff */
[----:B------:R-:W-:Y:S01]  /*12540*/  UIMAD UR16, UR22, UR5, UR16 ;  /* 0x00000005161072a4 */ /* 0x000fe2000f8e0210 */
[----:B------:R-:W-:Y:S01]  /*12550*/  SHF.R.S32.HI R16, RZ, 0x3, R16 ;  /* 0x00000003ff107819 */ /* 0x000fe20000011410 */
[--C-:B------:R-:W-:Y:S01]  /*12560*/  IMAD.MOV R10, RZ, RZ, -R12.reuse ;  /* 0x000000ffff0a7224 */ /* 0x100fe200078e0a0c */
[----:B------:R-:W-:Y:S01]  /*12570*/  ULDC.64 UR4, c[0x0][0x3e8] ;  /* 0x0000fa0000047ab9 */ /* 0x000fe20000000a00 */
[----:B------:R-:W-:Y:S01]  /*12580*/  IMAD.IADD R5, R0, 0x1, -R5 ;  /* 0x0000000100057824 */ /* 0x000fe200078e0a05 */
[----:B------:R-:W-:Y:S01]  /*12590*/  UIMAD UR8, UR8, UR4, URZ ;  /* 0x00000004080872a4 */ /* 0x000fe2000f8e023f */
[----:B------:R-:W-:Y:S01]  /*125a0*/  IMAD R10, R10, c[0x0][0x4e8], R7 ;  /* 0x00013a000a0a7a24 */ /* 0x000fe200078e0207 */
[----:B------:R-:W-:Y:S01]  /*125b0*/  SHF.R.S32.HI R7, RZ, 0x1f, R12 ;  /* 0x0000001fff077819 */ /* 0x000fe2000001140c */
[----:B------:R-:W-:Y:S01]  /*125c0*/  IMAD.U32 R0, RZ, RZ, UR7 ;  /* 0x00000007ff007e24 */ /* 0x000fe2000f8e00ff */
[----:B------:R-:W-:Y:S01]  /*125d0*/  IADD3 R12, P0, R12, UR14, RZ ;  /* 0x0000000e0c0c7c10 */ /* 0x000fe2000ff1e0ff */
[----:B------:R-:W-:Y:S01]  /*125e0*/  IMAD.SHL.U32 R17, R16, 0x40, RZ ;  /* 0x0000004010117824 */ /* 0x000fe200078e00ff */
[----:B------:R-:W-:Y:S01]  /*125f0*/  SHF.R.S32.HI R15, RZ, 0x1f, R10 ;  /* 0x0000001fff0f7819 */ /* 0x000fe2000001140a */
[----:B------:R-:W-:Y:S01]  /*12600*/  UIADD3 UR19, UR19, UR16, URZ ;  /* 0x0000001013137290 */ /* 0x000fe2000fffe03f */
[----:B------:R-:W-:Y:S01]  /*12610*/  IADD3.X R13, R7, UR15, R0, P0, !PT ;  /* 0x0000000f070d7c10 */ /* 0x000fe200087fe400 */
[----:B------:R-:W-:Y:S01]  /*12620*/  UIMAD UR5, UR13, UR5, UR8 ;  /* 0x000000050d0572a4 */ /* 0x000fe2000f8e0208 */
[----:B------:R-:W-:Y:S01]  /*12630*/  LEA R0, R5, R16, 0x5 ;  /* 0x0000001005007211 */ /* 0x000fe200078e28ff */
[----:B------:R-:W-:Y:S01]  /*12640*/  IMAD R15, R15, c[0x0][0x488], RZ ;  /* 0x000122000f0f7a24 */ /* 0x000fe200078e02ff */
[----:B------:R-:W-:Y:S01]  /*12650*/  LOP3.LUT R17, R17, 0x1c0, RZ, 0xc0, !PT ;  /* 0x000001c011117812 */ /* 0x000fe200078ec0ff */
[----:B------:R-:W-:Y:S01]  /*12660*/  IMAD.WIDE.U32 R12, R10, c[0x0][0x488], R12 ;  /* 0x000122000a0c7a25 */ /* 0x000fe200078e000c */
[----:B------:R-:W-:-:S02]  /*12670*/  UIMAD.WIDE.U32 UR18, UR13, UR4, UR18 ;  /* 0x000000040d1272a5 */ /* 0x000fc4000f8e0012 */
[----:B------:R-:W-:Y:S01]  /*12680*/  ULDC.64 UR6, c[0x0][0x3f0] ;  /* 0x0000fc0000067ab9 */ /* 0x000fe20000000a00 */
[----:B------:R-:W-:Y:S01]  /*12690*/  IMAD R9, R73, 0x80, R0 ;  /* 0x0000008049097824 */ /* 0x000fe200078e0200 */
[----:B------:R-:W-:Y:S01]  /*126a0*/  UIMAD UR12, UR12, UR6, URZ ;  /* 0x000000060c0c72a4 */ /* 0x000fe2000f8e023f */
[----:B------:R-:W-:Y:S01]  /*126b0*/  IMAD.SHL.U32 R0, R5, 0x8, RZ ;  /* 0x0000000805007824 */ /* 0x000fe200078e00ff */
[----:B------:R-:W-:Y:S01]  /*126c0*/  SHF.R.U32.HI R5, RZ, 0x3, R17 ;  /* 0x00000003ff057819 */ /* 0x000fe20000011611 */
[----:B------:R-:W-:Y:S01]  /*126d0*/  IMAD R15, R10, c[0x0][0x48c], R15 ;  /* 0x000123000a0f7a24 */ /* 0x000fe200078e020f */
[----:B------:R-:W-:Y:S01]  /*126e0*/  UIADD3 UR19, UR19, UR5, URZ ;  /* 0x0000000513137290 */ /* 0x000fe2000fffe03f */
[----:B------:R-:W-:Y:S01]  /*126f0*/  @P1 IMAD.HI.U32 R11, R9, c[0x0][0x4ec], RZ ;  /* 0x00013b00090b1a27 */ /* 0x000fe200078e00ff */
[----:B------:R-:W-:Y:S01]  /*12700*/  LOP3.LUT R10, R17, 0x38, R0, 0xf8, !PT ;  /* 0x00000038110a7812 */ /* 0x000fe200078ef800 */
[----:B------:R-:W-:Y:S01]  /*12710*/  UIMAD UR7, UR20, UR7, UR12 ;  /* 0x00000007140772a4 */ /* 0x000fe2000f8e020c */
[----:B------:R-:W-:Y:S01]  /*12720*/  LEA R17, P0, R12, c[0x0][0x450], 0x2 ;  /* 0x000114000c117a11 */ /* 0x000fe200078010ff */
[----:B------:R-:W-:Y:S01]  /*12730*/  IMAD.IADD R14, R13, 0x1, R15 ;  /* 0x000000010d0e7824 */ /* 0x000fe200078e020f */
[----:B------:R-:W-:Y:S01]  /*12740*/  LOP3.LUT R5, R10, R5, RZ, 0x3c, !PT ;  /* 0x000000050a057212 */ /* 0x000fe200078e3cff */
[----:B------:R-:W-:Y:S01]  /*12750*/  IMAD.MOV.U32 R7, RZ, RZ, R9 ;  /* 0x000000ffff077224 */ /* 0x000fe200078e0009 */
[----:B------:R-:W-:Y:S01]  /*12760*/  @P1 SHF.R.U32.HI R7, RZ, c[0x0][0x4f0], R11 ;  /* 0x00013c00ff071a19 */ /* 0x000fe2000001160b */
[----:B------:R-:W-:Y:S01]  /*12770*/  UIMAD.WIDE.U32 UR18, UR20, UR6, UR18 ;  /* 0x00000006141272a5 */ /* 0x000fe2000f8e0012 */
[----:B------:R-:W-:Y:S01]  /*12780*/  LEA.HI.X R14, R12, c[0x0][0x454], R14, 0x2, P0 ;  /* 0x000115000c0e7a11 */ /* 0x000fe200000f140e */
[----:B------:R-:W-:Y:S01]  /*12790*/  SHFL.IDX PT, R10, R17, 0x1, 0x1c1f ;  /* 0x003c1f00110a7f89 */ /* 0x000fe200000e0000 */
[--C-:B------:R-:W-:Y:S01]  /*127a0*/  SHF.R.S32.HI R15, RZ, 0x1f, R7.reuse ;  /* 0x0000001fff0f7819 */ /* 0x100fe20000011407 */
[----:B------:R-:W-:Y:S01]  /*127b0*/  IMAD.MOV R18, RZ, RZ, -R7 ;  /* 0x000000ffff127224 */ /* 0x000fe200078e0a07 */
[----:B------:R-:W-:Y:S01]  /*127c0*/  UIADD3 UR7, UR19, UR7, URZ ;  /* 0x0000000713077290 */ /* 0x000fe2000fffe03f */
[----:B------:R-:W-:Y:S01]  /*127d0*/  SHFL.IDX PT, R12, R17, RZ, 0x1c1f ;  /* 0x001c1fff110c7589 */ /* 0x000fe200000e0000 */
[----:B------:R-:W-:Y:S01]  /*127e0*/  MOV R20, UR18 ;  /* 0x0000001200147c02 */ /* 0x000fe20008000f00 */
[----:B------:R-:W-:-:S02]  /*127f0*/  IMAD R18, R18, c[0x0][0x4e8], R9 ;  /* 0x00013a0012127a24 */ /* 0x000fc400078e0209 */
[----:B------:R-:W1:Y:S01]  /*12800*/  SHFL.IDX PT, R13, R14, RZ, 0x1c1f ;  /* 0x001c1fff0e0d7589 */ /* 0x000e6200000e0000 */
[----:B------:R-:W-:Y:S02]  /*12810*/  IMAD R9, R73, 0x80, R2 ;  /* 0x0000008049097824 */ /* 0x000fe400078e0202 */
[----:B-----5:R-:W-:Y:S01]  /*12820*/  IMAD R2, R4, c[0x0][0x4e8], RZ ;  /* 0x00013a0004027a24 */ /* 0x020fe200078e02ff */
[----:B------:R2:W3:Y:S01]  /*12830*/  SHFL.IDX PT, R11, R14, 0x1, 0x1c1f ;  /* 0x003c1f000e0b7f89 */ /* 0x0004e200000e0000 */
[----:B------:R-:W-:Y:S01]  /*12840*/  IMAD R22, R15, c[0x0][0x3e0], RZ ;  /* 0x0000f8000f167a24 */ /* 0x000fe200078e02ff */
[C---:B------:R-:W-:Y:S01]  /*12850*/  IADD3 R15, R9.reuse, 0x8, RZ ;  /* 0x00000008090f7810 */ /* 0x040fe20007ffe0ff */
[----:B------:R-:W-:Y:S01]  /*12860*/  IMAD.U32 R21, RZ, RZ, UR19 ;  /* 0x00000013ff157e24 */ /* 0x000fe2000f8e00ff */
[-C--:B------:R-:W-:Y:S01]  /*12870*/  ISETP.GE.OR P1, PT, R9, R2.reuse, P2 ;  /* 0x000000020900720c */ /* 0x080fe20001726670 */
[----:B------:R-:W-:Y:S01]  /*12880*/  IMAD.U32 R21, RZ, RZ, UR7 ;  /* 0x00000007ff157e24 */ /* 0x000fe2000f8e00ff */
[----:B------:R-:W-:Y:S01]  /*12890*/  ISETP.GE.OR P0, PT, R15, R2, P2 ;  /* 0x000000020f00720c */ /* 0x000fe20001706670 */
[C---:B------:R-:W-:Y:S01]  /*128a0*/  IMAD R22, R7.reuse, c[0x0][0x3e4], R22 ;  /* 0x0000f90007167a24 */ /* 0x040fe200078e0216 */
[----:B------:R-:W-:Y:S01]  /*128b0*/  SHF.R.S32.HI R4, RZ, 0x1f, R18 ;  /* 0x0000001fff047819 */ /* 0x000fe20000011412 */
[----:B------:R-:W-:-:S04]  /*128c0*/  IMAD.WIDE.U32 R20, R7, c[0x0][0x3e0], R20 ;  /* 0x0000f80007147a25 */ /* 0x000fc800078e0014 */
[----:B------:R-:W-:Y:S01]  /*128d0*/  IMAD R73, R73, 0x80, R16 ;  /* 0x0000008049497824 */ /* 0x000fe200078e0210 */
[----:B------:R-:W-:-:S05]  /*128e0*/  IADD3 R21, R21, R22, RZ ;  /* 0x0000001615157210 */ /* 0x000fca0007ffe0ff */
[----:B------:R-:W-:Y:S01]  /*128f0*/  IMAD.WIDE.U32 R74, R18, c[0x0][0x3d8], R20 ;  /* 0x0000f600124a7a25 */ /* 0x000fe200078e0014 */
[----:B-1----:R1:W-:Y:S03]  /*12900*/  @!P1 ST.E [R12.64], R6 ;  /* 0x000000060c009985 */ /* 0x0023e6000c10190a */
[----:B--2---:R-:W-:Y:S01]  /*12910*/  IMAD.SHL.U32 R14, R3, 0x8, RZ ;  /* 0x00000008030e7824 */ /* 0x004fe200078e00ff */
[----:B---3--:R1:W-:Y:S01]  /*12920*/  @!P0 ST.E [R10.64], R8 ;  /* 0x000000080a008985 */ /* 0x0083e2000c10190a */
[----:B------:R-:W-:-:S03]  /*12930*/  IMAD R3, R4, c[0x0][0x3d8], RZ ;  /* 0x0000f60004037a24 */ /* 0x000fc600078e02ff */
[----:B------:R-:W-:Y:S01]  /*12940*/  LOP3.LUT R5, R5, 0x7ffffe00, R14, 0xf8, !PT ;  /* 0x7ffffe0005057812 */ /* 0x000fe200078ef80e */
[----:B------:R-:W-:-:S04]  /*12950*/  IMAD R3, R18, c[0x0][0x3dc], R3 ;  /* 0x0000f70012037a24 */ /* 0x000fc800078e0203 */
[----:B------:R-:W-:Y:S02]  /*12960*/  IMAD.SHL.U32 R76, R5, 0x2, RZ ;  /* 0x00000002054c7824 */ /* 0x000fe400078e00ff */
[----:B------:R-:W-:Y:S01]  /*12970*/  IMAD.IADD R3, R75, 0x1, R3 ;  /* 0x000000014b037824 */ /* 0x000fe200078e0203 */
[C---:B------:R-:W-:Y:S02]  /*12980*/  LEA R75, P0, R74.reuse, c[0x0][0x380], 0x1 ;  /* 0x0000e0004a4b7a11 */ /* 0x040fe400078008ff */
[----:B------:R1:W2:Y:S02]  /*12990*/  LDS.128 R60, [R76+0x1080] ;  /* 0x001080004c3c7984 */ /* 0x0002a40000000c00 */
[----:B------:R-:W-:Y:S02]  /*129a0*/  LEA.HI.X R74, R74, c[0x0][0x384], R3, 0x1, P0 ;  /* 0x0000e1004a4a7a11 */ /* 0x000fe400000f0c03 */
[----:B------:R1:W3:Y:S01]  /*129b0*/  LDS.128 R56, [R76+0x2080] ;  /* 0x002080004c387984 */ /* 0x0002e20000000c00 */
[----:B------:R-:W-:-:S03]  /*129c0*/  ISETP.GE.AND P0, PT, R73, R2, PT ;  /* 0x000000024900720c */ /* 0x000fc60003f06270 */
        /* <DEDUP_REMOVED lines=22> */
[----:B------:R5:W1:Y:S01]  /*12b30*/  LDS.128 R16, [R76+0xc080] ;  /* 0x00c080004c107984 */ /* 0x000a620000000c00 */
[----:B------:R-:W-:-:S07]  /*12b40*/  ISETP.GE.AND P3, PT, R0, c[0x0][0x3c8], PT ;  /* 0x0000f20000007a0c */ /* 0x000fce0003f66270 */
[----:B------:R-:W-:Y:S02]  /*12b50*/  @!P2 SHF.R.S32.HI R71, RZ, 0x1f, R72 ;  /* 0x0000001fff47a819 */ /* 0x000fe40000011448 */
[----:B------:R-:W-:Y:S02]  /*12b60*/  @!P1 SHF.R.S32.HI R69, RZ, 0x1f, R70 ;  /* 0x0000001fff459819 */ /* 0x000fe40000011446 */
[----:B------:R-:W-:Y:S02]  /*12b70*/  @!P0 SHF.R.S32.HI R3, RZ, 0x1f, R68 ;  /* 0x0000001fff038819 */ /* 0x000fe40000011444 */
[----:B------:R-:W-:Y:S02]  /*12b80*/  @!P2 LEA.HI R71, R71, R72, RZ, 0x3 ;  /* 0x000000484747a211 */ /* 0x000fe400078f18ff */
[----:B------:R-:W-:Y:S02]  /*12b90*/  @!P1 LEA.HI R69, R69, R70, RZ, 0x3 ;  /* 0x0000004645459211 */ /* 0x000fe400078f18ff */
[----:B------:R-:W-:-:S02]  /*12ba0*/  @!P0 LEA.HI R3, R3, R68, RZ, 0x3 ;  /* 0x0000004403038211 */ /* 0x000fc400078f18ff */
[----:B------:R-:W-:Y:S02]  /*12bb0*/  @!P2 LOP3.LUT R71, R71, 0xfffffff8, RZ, 0xc0, !PT ;  /* 0xfffffff84747a812 */ /* 0x000fe400078ec0ff */
[----:B------:R-:W-:Y:S01]  /*12bc0*/  @!P1 LOP3.LUT R69, R69, 0xfffffff8, RZ, 0xc0, !PT ;  /* 0xfffffff845459812 */ /* 0x000fe200078ec0ff */
[----:B-1---5:R-:W-:Y:S01]  /*12bd0*/  @!P3 IMAD.WIDE R76, R0, 0x2, R78 ;  /* 0x00000002004cb825 */ /* 0x022fe200078e024e */
[----:B------:R-:W-:-:S03]  /*12be0*/  @!P0 LOP3.LUT R3, R3, 0xfffffff8, RZ, 0xc0, !PT ;  /* 0xfffffff803038812 */ /* 0x000fc600078ec0ff */
[--C-:B------:R-:W-:Y:S01]  /*12bf0*/  @!P2 IMAD.WIDE R70, R71, 0x2, R78.reuse ;  /* 0x000000024746a825 */ /* 0x100fe200078e024e */
[----:B--2---:R1:W-:Y:S03]  /*12c00*/  @!P3 ST.E.128 [R76.64], R64 ;  /* 0x000000404c00b985 */ /* 0x0043e6000c101d0a */
[--C-:B------:R-:W-:Y:S01]  /*12c10*/  @!P1 IMAD.WIDE R68, R69, 0x2, R78.reuse ;  /* 0x0000000245449825 */ /* 0x100fe200078e024e */
[----:B---3--:R1:W-:Y:S03]  /*12c20*/  @!P2 ST.E.128 [R70.64], R48 ;  /* 0x000000304600a985 */ /* 0x0083e6000c101d0a */
[----:B------:R-:W-:Y:S01]  /*12c30*/  @!P0 IMAD.WIDE R78, R3, 0x2, R78 ;  /* 0x00000002034e8825 */ /* 0x000fe200078e024e */
[----:B----4-:R1:W-:Y:S04]  /*12c40*/  @!P1 ST.E.128 [R68.64], R32 ;  /* 0x0000002044009985 */ /* 0x0103e8000c101d0a */
[----:B------:R1:W-:Y:S02]  /*12c50*/  @!P0 ST.E.128 [R78.64], R16 ;  /* 0x000000104e008985 */ /* 0x0003e4000c101d0a */
.L_x_148:
[----:B--234-:R-:W-:Y:S05]  /*12c60*/  BSYNC B0 ;  /* 0x0000000000007941 */ /* 0x01cfea0003800000 */
.L_x_147:
[----:B------:R-:W-:Y:S01]  /*12c70*/  IADD3 R3, R73, 0x20, RZ ;  /* 0x0000002049037810 */ /* 0x000fe20007ffe0ff */
[----:B-1----:R1:W2:Y:S01]  /*12c80*/  SHFL.IDX PT, R35, R74, 0x1, 0x181f ;  /* 0x00381f004a237f89 */ /* 0x0022a200000e0000 */
        /* <DEDUP_REMOVED lines=28> */
.L_x_150:
[----:B------:R-:W-:Y:S05]  /*12e50*/  BSYNC B0 ;  /* 0x0000000000007941 */ /* 0x000fea0003800000 */
.L_x_149:
[----:B------:R-:W-:Y:S01]  /*12e60*/  IADD3 R3, R73, 0x40, RZ ;  /* 0x0000004049037810 */ /* 0x000fe20007ffe0ff */
[----:B--2---:R2:W4:Y:S01]  /*12e70*/  SHFL.IDX PT, R19, R74, 0x2, 0x181f ;  /* 0x00581f004a137f89 */ /* 0x00452200000e0000 */
[----:B------:R-:W-:Y:S02]  /*12e80*/  BSSY B0, `(.L_x_151) ;  /* 0x000001c000007945 */ /* 0x000fe40003800000 */
[----:B------:R-:W-:Y:S01]  /*12e90*/  ISETP.GE.AND P0, PT, R3, R2, PT ;  /* 0x000000020300720c */ /* 0x000fe20003f06270 */
[----:B------:R2:W1:-:S12]  /*12ea0*/  SHFL.IDX PT, R18, R75, 0x2, 0x181f ;  /* 0x00581f004b127f89 */ /* 0x00045800000e0000 */
        /* <DEDUP_REMOVED lines=25> */
.L_x_152:
[----:B------:R-:W-:Y:S05]  /*13040*/  BSYNC B0 ;  /* 0x0000000000007941 */ /* 0x000fea0003800000 */
.L_x_151:
[----:B------:R-:W-:Y:S01]  /*13050*/  IADD3 R73, R73, 0x60, RZ ;  /* 0x0000006049497810 */ /* 0x000fe20007ffe0ff */
[----:B-1----:R1:W2:Y:S03]  /*13060*/  SHFL.IDX PT, R11, R74, 0x3, 0x181f ;  /* 0x00781f004a0b7f89 */ /* 0x0022a600000e0000 */
[----:B------:R-:W-:Y:S01]  /*13070*/  ISETP.GE.AND P0, PT, R73, R2, PT ;  /* 0x000000024900720c */ /* 0x000fe20003f06270 */
[----:B------:R1:W4:-:S12]  /*13080*/  SHFL.IDX PT, R10, R75, 0x3, 0x181f ;  /* 0x00781f004b0a7f89 */ /* 0x00031800000e0000 */
[----:B------:R-:W-:Y:S05]  /*13090*/  @P0 EXIT ;  /* 0x000000000000094d */ /* 0x000fea0003800000 */
[C---:B------:R-:W-:Y:S02]  /*130a0*/  IADD3 R9, R0.reuse, 0x40, RZ ;  /* 0x0000004000097810 */ /* 0x040fe40007ffe0ff */
[C---:B------:R-:W-:Y:S02]  /*130b0*/  IADD3 R3, R0.reuse, 0x80, RZ ;  /* 0x0000008000037810 */ /* 0x040fe40007ffe0ff */
[----:B------:R-:W-:Y:S02]  /*130c0*/  ISETP.GE.AND P1, PT, R9, c[0x0][0x3c8], PT ;  /* 0x0000f20009007a0c */ /* 0x000fe40003f26270 */
[----:B------:R-:W-:Y:S02]  /*130d0*/  ISETP.GE.AND P0, PT, R3, c[0x0][0x3c8], PT ;  /* 0x0000f20003007a0c */ /* 0x000fe40003f06270 */
[C---:B------:R-:W-:Y:S02]  /*130e0*/  ISETP.GE.AND P2, PT, R0.reuse, c[0x0][0x3c8], PT ;  /* 0x0000f20000007a0c */ /* 0x040fe40003f46270 */
[----:B------:R-:W-:-:S07]  /*130f0*/  IADD3 R15, R0, 0xc0, RZ ;  /* 0x000000c0000f7810 */ /* 0x000fce0007ffe0ff */
[----:B------:R-:W-:Y:S02]  /*13100*/  @!P1 SHF.R.S32.HI R8, RZ, 0x1f, R9 ;  /* 0x0000001fff089819 */ /* 0x000fe40000011409 */
[----:B------:R-:W-:Y:S02]  /*13110*/  @!P0 SHF.R.S32.HI R2, RZ, 0x1f, R3 ;  /* 0x0000001fff028819 */ /* 0x000fe40000011403 */
[----:B------:R-:W-:Y:S01]  /*13120*/  @!P1 LEA.HI R8, R8, R9, RZ, 0x3 ;  /* 0x0000000908089211 */ /* 0x000fe200078f18ff */
[--C-:B--2-4-:R-:W-:Y:S01]  /*13130*/  @!P2 IMAD.WIDE R12, R0, 0x2, R10.reuse ;  /* 0x00000002000ca825 */ /* 0x114fe200078e020a */
[----:B------:R-:W-:Y:S02]  /*13140*/  @!P0 LEA.HI R2, R2, R3, RZ, 0x3 ;  /* 0x0000000302028211 */ /* 0x000fe400078f18ff */
[----:B------:R-:W-:Y:S02]  /*13150*/  @!P1 LOP3.LUT R8, R8, 0xfffffff8, RZ, 0xc0, !PT ;  /* 0xfffffff808089812 */ /* 0x000fe400078ec0ff */
[----:B------:R-:W-:Y:S01]  /*13160*/  @!P0 LOP3.LUT R2, R2, 0xfffffff8, RZ, 0xc0, !PT ;  /* 0xfffffff802028812 */ /* 0x000fe200078ec0ff */
[----:B------:R2:W-:Y:S02]  /*13170*/  @!P2 ST.E.128 [R12.64], R52 ;  /* 0x000000340c00a985 */ /* 0x0005e4000c101d0a */
[----:B------:R-:W-:-:S04]  /*13180*/  @!P1 IMAD.WIDE R8, R8, 0x2, R10 ;  /* 0x0000000208089825 */ /* 0x000fc800078e020a */
[----:B------:R-:W-:Y:S01]  /*13190*/  @!P0 IMAD.WIDE R2, R2, 0x2, R10 ;  /* 0x0000000202028825 */ /* 0x000fe200078e020a */
[----:B------:R2:W-:Y:S04]  /*131a0*/  @!P1 ST.E.128 [R8.64], R36 ;  /* 0x0000002408009985 */ /* 0x0005e8000c101d0a */
[----:B------:R2:W-:Y:S01]  /*131b0*/  @!P0 ST.E.128 [R2.64], R20 ;  /* 0x0000001402008985 */ /* 0x0005e2000c101d0a */
[----:B------:R-:W-:-:S13]  /*131c0*/  ISETP.GE.AND P0, PT, R15, c[0x0][0x3c8], PT ;  /* 0x0000f2000f007a0c */ /* 0x000fda0003f06270 */
[----:B------:R-:W-:Y:S05]  /*131d0*/  @P0 EXIT ;  /* 0x000000000000094d */ /* 0x000fea0003800000 */
[----:B------:R-:W-:-:S04]  /*131e0*/  SHF.R.S32.HI R0, RZ, 0x1f, R15 ;  /* 0x0000001fff007819 */ /* 0x000fc8000001140f */
[----:B------:R-:W-:-:S04]  /*131f0*/  LEA.HI R0, R0, R15, RZ, 0x3 ;  /* 0x0000000f00007211 */ /* 0x000fc800078f18ff */
[----:B--2---:R-:W-:-:S05]  /*13200*/  LOP3.LUT R3, R0, 0xfffffff8, RZ, 0xc0, !PT ;  /* 0xfffffff800037812 */ /* 0x004fca00078ec0ff */
[----:B------:R-:W-:-:S05]  /*13210*/  IMAD.WIDE R10, R3, 0x2, R10 ;  /* 0x00000002030a7825 */ /* 0x000fca00078e020a */
[----:B------:R-:W-:Y:S01]  /*13220*/  ST.E.128 [R10.64], R4 ;  /* 0x000000040a007985 */ /* 0x000fe2000c101d0a */
[----:B------:R-:W-:Y:S05]  /*13230*/  EXIT ;  /* 0x000000000000794d */ /* 0x000fea0003800000 */
.L_x_145:
        /* <DEDUP_REMOVED lines=10> */
[----:B------:R-:W3:Y:S01]  /*132e0*/  @P0 LDG.E R0, [R6.64] ;  /* 0x0000000a06000981 */ /* 0x000ee2000c1e1900 */
        /* <DEDUP_REMOVED lines=11> */
[----:B---3--:R-:W3:Y:S02]  /*133a0*/  @P0 R2UR UR5, R0 ;  /* 0x00000000000503c2 */ /* 0x008ee400000e0000 */
[----:B---3--:R-:W-:Y:S02]  /*133b0*/  @UP1 USHF.R.S32.HI UR4, URZ, 0x1f, UR5 ;  /* 0x0000001f3f041899 */ /* 0x008fe40008011405 */
[----:B------:R-:W-:-:S05]  /*133c0*/  @UP1 UMOV UR14, UR5 ;  /* 0x00000005000e1c82 */ /* 0x000fca0008000000 */
[----:B------:R-:W-:Y:S01]  /*133d0*/  @UP1 UMOV UR15, UR4 ;  /* 0x00000004000f1c82 */ /* 0x000fe20008000000 */
[----:B------:R-:W-:Y:S05]  /*133e0*/  @P1 BRA `(.L_x_153) ;  /* 0x0000004000001947 */ /* 0x000fea0003800000 */
[----:B-1----:R-:W-:Y:S05]  /*133f0*/  @!P0 BRA `(.L_x_153) ;  /* 0x0000003000008947 */ /* 0x002fea0003800000 */
[----:B-----5:R-:W3:Y:S04]  /*13400*/  LDG.E R5, [R6.64] ;  /* 0x0000000a06057981 */ /* 0x020ee8000c1e1900 */
[----:B------:R-:W3:Y:S02]  /*13410*/  LDG.E R0, [R6.64+0x4] ;  /* 0x0000040a06007981 */ /* 0x000ee4000c1e1900 */
[----:B---3--:R-:W-:Y:S02]  /*13420*/  IADD3 R5, -R5, R0, RZ ;  /* 0x0000000005057210 */ /* 0x008fe40007ffe1ff */
.L_x_153:
        /* <DEDUP_REMOVED lines=37> */
[----:B------:R-:W-:Y:S01]  /*13680*/  IMAD R0, R4, c[0x0][0x48c], R3 ;  /* 0x0001230004007a24 */ /* 0x000fe200078e0203 */
[----:B------:R-:W-:-:S04]  /*13690*/  LEA R2, P0, R6, c[0x0][0x450], 0x2 ;  /* 0x0001140006027a11 */ /* 0x000fc800078010ff */
[----:B------:R-:W-:Y:S01]  /*136a0*/  IADD3 R3, R7, R0, RZ ;  /* 0x0000000007037210 */ /* 0x000fe20007ffe0ff */
[----:B------:R-:W-:-:S03]  /*136b0*/  IMAD.MOV.U32 R7, RZ, RZ, -0x800000 ;  /* 0xff800000ff077424 */ /* 0x000fc600078e00ff */
[----:B------:R-:W-:-:S05]  /*136c0*/  LEA.HI.X R3, R6, c[0x0][0x454], R3, 0x2, P0 ;  /* 0x0001150006037a11 */ /* 0x000fca00000f1403 */
[----:B------:R1:W-:Y:S02]  /*136d0*/  STG.E [R2.64], R7 ;  /* 0x0000000702007986 */ /* 0x0003e4000c10190a */
.L_x_155:
[----:B------:R-:W-:Y:S05]  /*136e0*/  BSYNC B0 ;  /* 0x0000000000007941 */ /* 0x000fea0003800000 */
.L_x_154:
[----:B-1----:R-:W1:Y:S01]  /*136f0*/  S2R R3, SR_CTAID.X ;  /* 0x0000000000037919 */ /* 0x002e620000002500 */
[----:B------:R-:W-:Y:S01]  /*13700*/  SHF.R.S32.HI R4, RZ, 0x1f, R9 ;  /* 0x0000001fff047819 */ /* 0x000fe20000011409 */
        /* <DEDUP_REMOVED lines=15> */
[C---:B------:R-:W-:Y:S01]  /*13800*/  LEA R2, R9.reuse, R4, 0x5 ;  /* 0x0000000409027211 */ /* 0x040fe200078e28ff */
[----:B------:R-:W-:Y:S01]  /*13810*/  UIMAD.WIDE.U32 UR16, UR13, UR4, UR16 ;  /* 0x000000040d1072a5 */ /* 0x000fe2000f8e0010 */
[----:B------:R-:W-:Y:S01]  /*13820*/  SHF.L.U32 R9, R9, 0x3, RZ ;  /* 0x0000000309097819 */ /* 0x000fe200000006ff */
[----:B------:R-:W-:Y:S02]  /*13830*/  UIMAD UR7, UR13, UR5, UR7 ;  /* 0x000000050d0772a4 */ /* 0x000fe4000f8e0207 */
[C---:B-1----:R-:W-:Y:S01]  /*13840*/  IMAD R2, R3.reuse, 0x80, R2 ;  /* 0x0000008003027824 */ /* 0x042fe200078e0202 */
[----:B------:R-:W-:Y:S01]  /*13850*/  ULDC.64 UR4, c[0x0][0x3f0] ;  /* 0x0000fc0000047ab9 */ /* 0x000fe20000000a00 */
[----:B------:R-:W-:Y:S01]  /*13860*/  IMAD R4, R3, 0x80, R4 ;  /* 0x0000008003047824 */ /* 0x000fe200078e0204 */
[----:B------:R-:W-:Y:S01]  /*13870*/  UIMAD UR6, UR6, UR4, URZ ;  /* 0x00000004060672a4 */ /* 0x000fe2000f8e023f */
[----:B------:R-:W-:Y:S01]  /*13880*/  @P0 IMAD.HI.U32 R0, R2, c[0x0][0x4ec], RZ ;  /* 0x00013b0002000a27 */ /* 0x000fe200078e00ff */
[----:B------:R-:W-:Y:S01]  /*13890*/  UIADD3 UR17, UR7, UR17, URZ ;  /* 0x0000001107117290 */ /* 0x000fe2000fffe03f */
[----:B------:R-:W-:Y:S01]  /*138a0*/  IADD3 R8, R9, 0x40, RZ ;  /* 0x0000004009087810 */ /* 0x000fe20007ffe0ff */
[----:B------:R-:W-:Y:S01]  /*138b0*/  UIMAD UR5, UR20, UR5, UR6 ;  /* 0x00000005140572a4 */ /* 0x000fe2000f8e0206 */
[----:B------:R-:W-:Y:S01]  /*138c0*/  IMAD.MOV.U32 R7, RZ, RZ, R2 ;  /* 0x000000ffff077224 */ /* 0x000fe200078e0002 */
[----:B------:R-:W-:Y:S01]  /*138d0*/  @P0 SHF.R.U32.HI R7, RZ, c[0x0][0x4f0], R0 ;  /* 0x00013c00ff070a19 */ /* 0x000fe20000011600 */
[----:B------:R-:W-:-:S03]  /*138e0*/  UIMAD.WIDE.U32 UR16, UR20, UR4, UR16 ;  /* 0x00000004141072a5 */ /* 0x000fc6000f8e0010 */
[----:B------:R-:W-:Y:S01]  /*138f0*/  IADD3 R11, -R7, RZ, RZ ;  /* 0x000000ff070b7210 */ /* 0x000fe20007ffe1ff */
[----:B------:R-:W-:Y:S01]  /*13900*/  UIADD3 UR5, UR17, UR5, URZ ;  /* 0x0000000511057290 */ /* 0x000fe2000fffe03f */
[----:B------:R-:W-:Y:S01]  /*13910*/  SHF.R.S32.HI R0, RZ, 0x1f, R7 ;  /* 0x0000001fff007819 */ /* 0x000fe20000011407 */
[----:B------:R-:W-:Y:S02]  /*13920*/  IMAD.U32 R10, RZ, RZ, UR16 ;  /* 0x00000010ff0a7e24 */ /* 0x000fe4000f8e00ff */
[----:B------:R-:W-:Y:S02]  /*13930*/  IMAD R6, R11, c[0x0][0x4e8], R2 ;  /* 0x00013a000b067a24 */ /* 0x000fe400078e0202 */
[----:B------:R-:W-:Y:S01]  /*13940*/  IMAD.U32 R11, RZ, RZ, UR17 ;  /* 0x00000011ff0b7e24 */ /* 0x000fe2000f8e00ff */
[----:B------:R-:W-:Y:S01]  /*13950*/  MOV R11, UR5 ;  /* 0x00000005000b7c02 */ /* 0x000fe20008000f00 */
[----:B------:R-:W-:Y:S01]  /*13960*/  IMAD R0, R0, c[0x0][0x3e0], RZ ;  /* 0x0000f80000007a24 */ /* 0x000fe200078e02ff */
[----:B------:R-:W-:-:S03]  /*13970*/  SHF.R.S32.HI R2, RZ, 0x1f, R6 ;  /* 0x0000001fff027819 */ /* 0x000fc60000011406 */
[C---:B------:R-:W-:Y:S02]  /*13980*/  IMAD R0, R7.reuse, c[0x0][0x3e4], R0 ;  /* 0x0000f90007007a24 */ /* 0x040fe400078e0200 */
[----:B------:R-:W-:-:S04]  /*13990*/  IMAD.WIDE.U32 R10, R7, c[0x0][0x3e0], R10 ;  /* 0x0000f800070a7a25 */ /* 0x000fc800078e000a */
[----:B------:R-:W-:Y:S02]  /*139a0*/  IMAD R7, R2, c[0x0][0x3d8], RZ ;  /* 0x0000f60002077a24 */ /* 0x000fe400078e02ff */
[----:B------:R-:W-:Y:S02]  /*139b0*/  IMAD.IADD R11, R11, 0x1, R0 ;  /* 0x000000010b0b7824 */ /* 0x000fe400078e0200 */
[C---:B------:R-:W-:Y:S02]  /*139c0*/  IMAD R7, R6.reuse, c[0x0][0x3dc], R7 ;  /* 0x0000f70006077a24 */ /* 0x040fe400078e0207 */
[----:B------:R-:W-:Y:S01]  /*139d0*/  IMAD.WIDE.U32 R10, R6, c[0x0][0x3d8], R10 ;  /* 0x0000f600060a7a25 */ /* 0x000fe200078e000a */
[----:B------:R-:W-:-:S04]  /*139e0*/  IADD3 R6, R9, 0xc0, RZ ;  /* 0x000000c009067810 */ /* 0x000fc80007ffe0ff */
[----:B------:R-:W-:Y:S02]  /*139f0*/  IADD3 R7, R11, R7, RZ ;  /* 0x000000070b077210 */ /* 0x000fe40007ffe0ff */
[----:B------:R-:W-:-:S04]  /*13a00*/  LEA R11, P0, R10, c[0x0][0x380], 0x1 ;  /* 0x0000e0000a0b7a11 */ /* 0x000fc800078008ff */
[----:B------:R-:W-:Y:S01]  /*13a10*/  LEA.HI.X R10, R10, c[0x0][0x384], R7, 0x1, P0 ;  /* 0x0000e1000a0a7a11 */ /* 0x000fe200000f0c07 */
[----:B------:R1:W3:Y:S01]  /*13a20*/  SHFL.IDX PT, R12, R11, RZ, 0x181f ;  /* 0x00181fff0b0c7589 */ /* 0x0002e200000e0000 */
[----:B------:R-:W-:Y:S02]  /*13a30*/  ISETP.GE.AND P0, PT, R4, R5, PT ;  /* 0x000000050400720c */ /* 0x000fe40003f06270 */
[----:B------:R-:W-:Y:S01]  /*13a40*/  IADD3 R7, R9, 0x80, RZ ;  /* 0x0000008009077810 */ /* 0x000fe20007ffe0ff */
[----:B----4-:R1:W4:Y:S10]  /*13a50*/  SHFL.IDX PT, R13, R10, RZ, 0x181f ;  /* 0x00181fff0a0d7589 */ /* 0x01033400000e0000 */
[----:B------:R-:W-:Y:S05]  /*13a60*/  @P0 BRA `(.L_x_157) ;  /* 0x0000015000000947 */ /* 0x000fea0003800000 */
[----:B------:R-:W-:Y:S02]  /*13a70*/  ISETP.GE.AND P2, PT, R8, c[0x0][0x3c8], PT ;  /* 0x0000f20008007a0c */ /* 0x000fe40003f46270 */
[----:B------:R-:W-:-:S02]  /*13a80*/  ISETP.GE.AND P1, PT, R7, c[0x0][0x3c8], PT ;  /* 0x0000f20007007a0c */ /* 0x000fc40003f26270 */
[----:B------:R-:W-:Y:S02]  /*13a90*/  ISETP.GE.AND P0, PT, R6, c[0x0][0x3c8], PT ;  /* 0x0000f20006007a0c */ /* 0x000fe40003f06270 */
        /* <DEDUP_REMOVED lines=12> */
[----:B------:R3:W-:Y:S03]  /*13b60*/  @!P3 ST.E.128 [R14.64], RZ ;  /* 0x000000ff0e00b985 */ /* 0x0007e6000c101d0a */
[--C-:B------:R-:W-:Y:S01]  /*13b70*/  @!P1 IMAD.WIDE R2, R2, 0x2, R12.reuse ;  /* 0x0000000202029825 */ /* 0x100fe200078e020c */
[----:B------:R3:W-:Y:S03]  /*13b80*/  @!P2 ST.E.128 [R16.64], RZ ;  /* 0x000000ff1000a985 */ /* 0x0007e6000c101d0a */
[----:B------:R-:W-:Y:S01]  /*13b90*/  @!P0 IMAD.WIDE R12, R0, 0x2, R12 ;  /* 0x00000002000c8825 */ /* 0x000fe200078e020c */
[----:B------:R3:W-:Y:S04]  /*13ba0*/  @!P1 ST.E.128 [R2.64], RZ ;  /* 0x000000ff02009985 */ /* 0x0007e8000c101d0a */
[----:B------:R3:W-:Y:S02]  /*13bb0*/  @!P0 ST.E.128 [R12.64], RZ ;  /* 0x000000ff0c008985 */ /* 0x0007e4000c101d0a */
.L_x_157:
[----:B------:R-:W-:Y:S05]  /*13bc0*/  BSYNC B0 ;  /* 0x0000000000007941 */ /* 0x000fea0003800000 */
.L_x_156:
[----:B------:R-:W-:Y:S01]  /*13bd0*/  IADD3 R0, R4, 0x20, RZ ;  /* 0x0000002004007810 */ /* 0x000fe20007ffe0ff */
[----:B---34-:R3:W4:Y:S01]  /*13be0*/  SHFL.IDX PT, R13, R10, 0x1, 0x181f ;  /* 0x00381f000a0d7f89 */ /* 0x01872200000e0000 */
[----:B------:R-:W-:Y:S02]  /*13bf0*/  BSSY B0, `(.L_x_158) ;  /* 0x0000019000007945 */ /* 0x000fe40003800000 */
[----:B------:R-:W-:Y:S01]  /*13c00*/  ISETP.GE.AND P0, PT, R0, R5, PT ;  /* 0x000000050000720c */ /* 0x000fe20003f06270 */
[----:B------:R3:W1:-:S12]  /*13c10*/  SHFL.IDX PT, R12, R11, 0x1, 0x181f ;  /* 0x00381f000b0c7f89 */ /* 0x00065800000e0000 */
        /* <DEDUP_REMOVED lines=11> */
[----:B-1--4-:R-:W-:Y:S01]  /*13cd0*/  @!P3 IMAD.WIDE R14, R9, 0x2, R12 ;  /* 0x00000002090eb825 */ /* 0x012fe200078e020c */
        /* <DEDUP_REMOVED lines=10> */
.L_x_159:
[----:B------:R-:W-:Y:S05]  /*13d80*/  BSYNC B0 ;  /* 0x0000000000007941 */ /* 0x000fea0003800000 */
.L_x_158:
[----:B------:R-:W-:Y:S01]  /*13d90*/  IADD3 R0, R4, 0x40, RZ ;  /* 0x0000004004007810 */ /* 0x000fe20007ffe0ff */
[----:B-1--4-:R1:W4:Y:S01]  /*13da0*/  SHFL.IDX PT, R13, R10, 0x2, 0x181f ;  /* 0x00581f000a0d7f89 */ /* 0x01232200000e0000 */
[----:B------:R-:W-:Y:S02]  /*13db0*/  BSSY B0, `(.L_x_160) ;  /* 0x0000019000007945 */ /* 0x000fe40003800000 */
[----:B------:R-:W-:Y:S01]  /*13dc0*/  ISETP.GE.AND P0, PT, R0, R5, PT ;  /* 0x000000050000720c */ /* 0x000fe20003f06270 */
[----:B------:R1:W3:-:S12]  /*13dd0*/  SHFL.IDX PT, R12, R11, 0x2, 0x181f ;  /* 0x00581f000b0c7f89 */ /* 0x0002d800000e0000 */
        /* <DEDUP_REMOVED lines=22> */
.L_x_161:
[----:B------:R-:W-:Y:S05]  /*13f40*/  BSYNC B0 ;  /* 0x0000000000007941 */ /* 0x000fea0003800000 */
.L_x_160:
[----:B------:R-:W-:Y:S01]  /*13f50*/  IADD3 R4, R4, 0x60, RZ ;  /* 0x0000006004047810 */ /* 0x000fe20007ffe0ff */
[----:B---3--:R3:W1:Y:S03]  /*13f60*/  SHFL.IDX PT, R3, R10, 0x3, 0x181f ;  /* 0x00781f000a037f89 */ /* 0x00866600000e0000 */
[----:B------:R-:W-:Y:S01]  /*13f70*/  ISETP.GE.AND P0, PT, R4, R5, PT ;  /* 0x000000050400720c */ /* 0x000fe20003f06270 */
[----:B------:R3:W4:-:S12]  /*13f80*/  SHFL.IDX PT, R2, R11, 0x3, 0x181f ;  /* 0x00781f000b027f89 */ /* 0x00071800000e0000 */
[----:B------:R-:W-:Y:S05]  /*13f90*/  @P0 EXIT ;  /* 0x000000000000094d */ /* 0x000fea0003800000 */
        /* <DEDUP_REMOVED lines=10> */
[----:B------:R1:W-:Y:S02]  /*14040*/  @!P2 ST.E.128 [R8.64], RZ ;  /* 0x000000ff0800a985 */ /* 0x0003e4000c101d0a */
[----:B------:R-:W-:-:S04]  /*14050*/  @!P1 IMAD.WIDE R4, R5, 0x2, R2 ;  /* 0x0000000205049825 */ /* 0x000fc800078e0202 */
[----:B---3--:R-:W-:Y:S01]  /*14060*/  @!P0 IMAD.WIDE R10, R7, 0x2, R2 ;  /* 0x00000002070a8825 */ /* 0x008fe200078e0202 */
[----:B------:R1:W-:Y:S04]  /*14070*/  @!P1 ST.E.128 [R4.64], RZ ;  /* 0x000000ff04009985 */ /* 0x0003e8000c101d0a */
[----:B------:R1:W-:Y:S01]  /*14080*/  @!P0 ST.E.128 [R10.64], RZ ;  /* 0x000000ff0a008985 */ /* 0x0003e2000c101d0a */
[----:B------:R-:W-:-:S13]  /*14090*/  ISETP.GE.AND P0, PT, R6, c[0x0][0x3c8], PT ;  /* 0x0000f20006007a0c */ /* 0x000fda0003f06270 */
[----:B------:R-:W-:Y:S05]  /*140a0*/  @P0 EXIT ;  /* 0x000000000000094d */ /* 0x000fea0003800000 */
[----:B-1----:R-:W-:-:S04]  /*140b0*/  SHF.R.S32.HI R5, RZ, 0x1f, R6 ;  /* 0x0000001fff057819 */ /* 0x002fc80000011406 */
[----:B------:R-:W-:-:S04]  /*140c0*/  LEA.HI R5, R5, R6, RZ, 0x3 ;  /* 0x0000000605057211 */ /* 0x000fc800078f18ff */
[----:B------:R-:W-:-:S05]  /*140d0*/  LOP3.LUT R5, R5, 0xfffffff8, RZ, 0xc0, !PT ;  /* 0xfffffff805057812 */ /* 0x000fca00078ec0ff */
[----:B------:R-:W-:-:S05]  /*140e0*/  IMAD.WIDE R2, R5, 0x2, R2 ;  /* 0x0000000205027825 */ /* 0x000fca00078e0202 */
[----:B------:R-:W-:Y:S01]  /*140f0*/  ST.E.128 [R2.64], RZ ;  /* 0x000000ff02007985 */ /* 0x000fe2000c101d0a */
[----:B------:R-:W-:Y:S05]  /*14100*/  EXIT ;  /* 0x000000000000794d */ /* 0x000fea0003800000 */
.L_x_162:
        /* <DEDUP_REMOVED lines=15> */
.L_x_1768:


//--------------------- .text._ZN7cutlass13device_kernelIN5flash19enable_sm80_to_sm89INS1_16FlashAttnFwdSm80INS1_25CollectiveMainloopFwdSm80ILi8ELi1ELb1EN4cute5tupleIJNS5_1CILi128EEENS7_ILi48EEENS7_ILi256EEEEEELi256ENS_6half_tEfNS_4arch4Sm80ELb0ELb1ELb1ELb0ELb1ELb0ELb1ELb0EEENS1_21CollectiveEpilogueFwdINS6_IJS8_SA_S9_EEENS6_IJNS7_ILi1EEESI_SI_EEESC_SE_Li256ELb0ELb1ELb0ELb0EEENS1_19SingleTileSchedulerILb0ELb0ELb1ELi128EEEEEEEEEvNT_6ParamsE --------------------------
	.section	.text._ZN7cutlass13device_kernelIN5flash19enable_sm80_to_sm89INS1_16FlashAttnFwdSm80INS1_25CollectiveMainloopFwdSm80ILi8ELi1ELb1EN4cute5tupleIJNS5_1CILi128EEENS7_ILi48EEENS7_ILi256EEEEEELi256ENS_6half_tEfNS_4arch4Sm80ELb0ELb1ELb1ELb0ELb1ELb0ELb1ELb0EEENS1_21CollectiveEpilogueFwdINS6_IJS8_SA_S9_EEENS6_IJNS7_ILi1EEESI_SI_EEESC_SE_Li256ELb0ELb1ELb0ELb0EEENS1_19SingleTileSchedulerILb0ELb0ELb1ELi128EEEEEEEEEvNT_6ParamsE,"ax",@progbits
	.sectioninfo	@"SHI_REGISTERS=255"
	.align	128
.text._ZN7cutlass13device_kernelIN5flash19enable_sm80_to_sm89INS1_16FlashAttnFwdSm80INS1_25CollectiveMainloopFwdSm80ILi8ELi1ELb1EN4cute5tupleIJNS5_1CILi128EEENS7_ILi48EEENS7_ILi256EEEEEELi256ENS_6half_tEfNS_4arch4Sm80ELb0ELb1ELb1ELb0ELb1ELb0ELb1ELb0EEENS1_21CollectiveEpilogueFwdINS6_IJS8_SA_S9_EEENS6_IJNS7_ILi1EEESI_SI_EEESC_SE_Li256ELb0ELb1ELb0ELb0EEENS1_19SingleTileSchedulerILb0ELb0ELb1ELi128EEEEEEEEEvNT_6ParamsE:
        .type           _ZN7cutlass13device_kernelIN5flash19enable_sm80_to_sm89INS1_16FlashAttnFwdSm80INS1_25CollectiveMainloopFwdSm80ILi8ELi1ELb1EN4cute5tupleIJNS5_1CILi128EEENS7_ILi48EEENS7_ILi256EEEEEELi256ENS_6half_tEfNS_4arch4Sm80ELb0ELb1ELb1ELb0ELb1ELb0ELb1ELb0EEENS1_21CollectiveEpilogueFwdINS6_IJS8_SA_S9_EEENS6_IJNS7_ILi1EEESI_SI_EEESC_SE_Li256ELb0ELb1ELb0ELb0EEENS1_19SingleTileSchedulerILb0ELb0ELb1ELi128EEEEEEEEEvNT_6ParamsE,@function
        .size           _ZN7cutlass13device_kernelIN5flash19enable_sm80_to_sm89INS1_16FlashAttnFwdSm80INS1_25CollectiveMainloopFwdSm80ILi8ELi1ELb1EN4cute5tupleIJNS5_1CILi128EEENS7_ILi48EEENS7_ILi256EEEEEELi256ENS_6half_tEfNS_4arch4Sm80ELb0ELb1ELb1ELb0ELb1ELb0ELb1ELb0EEENS1_21CollectiveEpilogueFwdINS6_IJS8_SA_S9_EEENS6_IJNS7_ILi1EEESI_SI_EEESC_SE_Li256ELb0ELb1ELb0ELb0EEENS1_19SingleTileSchedulerILb0ELb0ELb1ELi128EEEEEEEEEvNT_6ParamsE,(.L_x_1769 - _ZN7cutlass13device_kernelIN5flash19enable_sm80_to_sm89INS1_16FlashAttnFwdSm80INS1_25CollectiveMainloopFwdSm80ILi8ELi1ELb1EN4cute5tupleIJNS5_1CILi128EEENS7_ILi48EEENS7_ILi256EEEEEELi256ENS_6half_tEfNS_4arch4Sm80ELb0ELb1ELb1ELb0ELb1ELb0ELb1ELb0EEENS1_21CollectiveEpilogueFwdINS6_IJS8_SA_S9_EEENS6_IJNS7_ILi1EEESI_SI_EEESC_SE_Li256ELb0ELb1ELb0ELb0EEENS1_19SingleTileSchedulerILb0ELb0ELb1ELi128EEEEEEEEEvNT_6ParamsE)
        .other          _ZN7cutlass13device_kernelIN5flash19enable_sm80_to_sm89INS1_16FlashAttnFwdSm80INS1_25CollectiveMainloopFwdSm80ILi8ELi1ELb1EN4cute5tupleIJNS5_1CILi128EEENS7_ILi48EEENS7_ILi256EEEEEELi256ENS_6half_tEfNS_4arch4Sm80ELb0ELb1ELb1ELb0ELb1ELb0ELb1ELb0EEENS1_21CollectiveEpilogueFwdINS6_IJS8_SA_S9_EEENS6_IJNS7_ILi1EEESI_SI_EEESC_SE_Li256ELb0ELb1ELb0ELb0EEENS1_19SingleTileSchedulerILb0ELb0ELb1ELi128EEEEEEEEEvNT_6ParamsE,@"STO_CUDA_ENTRY STV_DEFAULT"
_ZN7cutlass13device_kernelIN5flash19enable_sm80_to_sm89INS1_16FlashAttnFwdSm80INS1_25CollectiveMainloopFwdSm80ILi8ELi1ELb1EN4cute5tupleIJNS5_1CILi128EEENS7_ILi48EEENS7_ILi256EEEEEELi256ENS_6half_tEfNS_4arch4Sm80ELb0ELb1ELb1ELb0ELb1ELb0ELb1ELb0EEENS1_21CollectiveEpilogueFwdINS6_IJS8_SA_S9_EEENS6_IJNS7_ILi1EEESI_SI_EEESC_SE_Li256ELb0ELb1ELb0ELb0EEENS1_19SingleTileSchedulerILb0ELb0ELb1ELi128EEEEEEEEEvNT_6ParamsE:
        /* <DEDUP_REMOVED lines=9> */
[----:B------:R-:W-:-:S04]  /*0090*/  ULDC.64 UR18, c[0x0][0x118] ;  /* 0x0000460000127ab9 */ /* 0x000fc80000000a00 */
[----:B------:R-:W-:-:S05]  /*00a0*/  PLOP3.LUT P0, PT, PT, PT, UP0, 0x80, 0x0 ;  /* 0x000000000000781c */ /* 0x000fca0003f0f008 */
[----:B------:R-:W-:Y:S02]  /*00b0*/  @UP0 UMOV UR4, 0x4 ;  /* 0x0000000400040882 */ /* 0x000fe40000000000 */
[----:B------:R-:W-:-:S06]  /*00c0*/  @UP0 UIMAD.WIDE UR4, UR15, UR4, UR6 ;  /* 0x000000040f0402a5 */ /* 0x000fcc000f8e0206 */
[----:B------:R-:W-:Y:S02]  /*00d0*/  IMAD.U32 R2, RZ, RZ, UR4 ;  /* 0x00000004ff027e24 */ /* 0x000fe4000f8e00ff */
[----:B------:R-:W-:Y:S01]  /*00e0*/  IMAD.U32 R3, RZ, RZ, UR5 ;  /* 0x00000005ff037e24 */ /* 0x000fe2000f8e00ff */
[----:B------:R-:W1:Y:S01]  /*00f0*/  S2UR UR27, SR_CTAID.X ;  /* 0x00000000001b79c3 */ /* 0x000e620000002500 */
[----:B------:R-:W-:Y:S02]  /*0100*/  ULDC UR8, c[0x0][0x2c4] ;  /* 0x0000b10000087ab9 */ /* 0x000fe40000000800 */
[----:B------:R-:W-:Y:S01]  /*0110*/  ULDC.64 UR4, c[0x0][0x2c8] ;  /* 0x0000b20000047ab9 */ /* 0x000fe20000000a00 */
[----:B------:R-:W2:Y:S01]  /*0120*/  @P0 LDG.E R2, [R2.64] ;  /* 0x0000001202020981 */ /* 0x000ea2000c1e1900 */
[----:B------:R-:W-:Y:S02]  /*0130*/  UISETP.NE.AND UP1, UPT, UR8, 0x1, UPT ;  /* 0x000000010800788c */ /* 0x000fe4000bf25270 */
[----:B------:R-:W-:Y:S01]  /*0140*/  ULDC UR10, c[0x0][0x1d0] ;  /* 0x00007400000a7ab9 */ /* 0x000fe20000000800 */
[----:B------:R-:W3:Y:S01]  /*0150*/  S2UR UR11, SR_CTAID.Y ;  /* 0x00000000000b79c3 */ /* 0x000ee20000002600 */
[----:B------:R-:W4:Y:S01]  /*0160*/  S2R R129, SR_TID.X ;  /* 0x0000000000817919 */ /* 0x000f220000002100 */
[----:B------:R-:W-:-:S02]  /*0170*/  ULDC UR9, c[0x0][0x168] ;  /* 0x00005a0000097ab9 */ /* 0x000fc40000000800 */
[----:B------:R-:W-:Y:S02]  /*0180*/  UP2UR UR14, UPR, URZ, 0x2 ;  /* 0x000000023f0e7883 */ /* 0x000fe40008000000 */
[----:B-1----:R-:W-:-:S04]  /*0190*/  USHF.L.U32 UR27, UR27, 0x7, URZ ;  /* 0x000000071b1b7899 */ /* 0x002fc8000800063f */
[----:B------:R-:W-:Y:S02]  /*01a0*/  @UP1 UIADD3 UR12, UR27, 0x7f, URZ ;  /* 0x0000007f1b0c1890 */ /* 0x000fe4000fffe03f */
[----:B------:R-:W-:Y:S02]  /*01b0*/  UIADD3 UR6, UR27, 0x7f, URZ ;  /* 0x0000007f1b067890 */ /* 0x000fe4000fffe03f */
[----:B------:R-:W-:-:S03]  /*01c0*/  UIMAD.WIDE.U32 UR12, UR12, UR4, URZ ;  /* 0x000000040c0c72a5 */ /* 0x000fc6000f8e003f */
[----:B------:R-:W-:Y:S02]  /*01d0*/  ULDC UR4, c[0x0][0x2ac] ;  /* 0x0000ab0000047ab9 */ /* 0x000fe40000000800 */
[----:B------:R-:W-:Y:S02]  /*01e0*/  UIMAD UR10, UR4, UR10, URZ ;  /* 0x0000000a040a72a4 */ /* 0x000fe4000f8e023f */
[----:B------:R-:W-:Y:S02]  /*01f0*/  @UP1 UMOV UR7, UR13 ;  /* 0x0000000d00071c82 */ /* 0x000fe40008000000 */
[----:B------:R-:W-:Y:S02]  /*0200*/  @UP1 USHF.R.U32.HI UR6, URZ, UR5, UR7 ;  /* 0x000000053f061299 */ /* 0x000fe40008011607 */
[----:B------:R-:W-:Y:S02]  /*0210*/  UMOV UR12, URZ ;  /* 0x0000003f000c7c82 */ /* 0x000fe40008000000 */
[----:B------:R-:W-:-:S02]  /*0220*/  UMOV UR7, 0x1 ;  /* 0x0000000100077882 */ /* 0x000fc40000000000 */
[----:B------:R-:W-:Y:S02]  /*0230*/  ULDC.64 UR4, c[0x0][0x328] ;  /* 0x0000ca0000047ab9 */ /* 0x000fe40000000a00 */
[----:B------:R-:W-:Y:S02]  /*0240*/  UISETP.LE.AND UP0, UPT, UR7, UR5, UPT ;  /* 0x000000050700728c */ /* 0x000fe4000bf03270 */
[----:B------:R-:W-:Y:S02]  /*0250*/  UIADD3 UR9, UR10, -UR9, UR7 ;  /* 0x800000090a097290 */ /* 0x000fe4000fffe007 */
[----:B------:R-:W-:Y:S02]  /*0260*/  UP2UR UR13, UPR, URZ, 0x1 ;  /* 0x000000013f0d7883 */ /* 0x000fe40008000000 */
[----:B------:R-:W-:Y:S02]  /*0270*/  UIADD3 UR5, UR9, UR6, URZ ;  /* 0x0000000609057290 */ /* 0x000fe4000fffe03f */
[----:B---3--:R-:W-:-:S02]  /*0280*/  USHF.R.S32.HI UR9, URZ, 0x1f, UR11 ;  /* 0x0000001f3f097899 */ /* 0x008fc4000801140b */
[----:B------:R-:W-:Y:S01]  /*0290*/  UIADD3 UR6, UR5, UR4, URZ ;  /* 0x0000000405067290 */ /* 0x000fe2000fffe03f */
[----:B--2---:R1:W2:Y:S01]  /*02a0*/  @P0 R2UR UR12, R2 ;  /* 0x00000000020c03c2 */ /* 0x0042a200000e0000 */
[----:B------:R-:W-:-:S13]  /*02b0*/  PLOP3.LUT P0, PT, PT, PT, UP0, 0x40, 0x0 ;  /* 0x000000000000781c */ /* 0x000fda0003f0e808 */
[----:B------:R-:W-:Y:S05]  /*02c0*/  @P0 BRA `(.L_x_163) ;  /* 0x0000016000000947 */ /* 0x000fea0003800000 */
[----:B----4-:R-:W-:Y:S01]  /*02d0*/  ISETP.LT.AND P0, PT, RZ, UR5, PT ;  /* 0x00000005ff007c0c */ /* 0x010fe2000bf01270 */
[----:B------:R-:W-:-:S12]  /*02e0*/  UIADD3 UR16, UR5, -0x1, URZ ;  /* 0xffffffff05107890 */ /* 0x000fd8000fffe03f */
[----:B------:R-:W-:Y:S05]  /*02f0*/  @P0 BRA `(.L_x_164) ;  /* 0x0000009000000947 */ /* 0x000fea0003800000 */
[----:B------:R-:W-:Y:S02]  /*0300*/  ULDC UR4, c[0x0][0x32c] ;  /* 0x0000cb0000047ab9 */ /* 0x000fe40000000800 */
[----:B------:R-:W-:Y:S02]  /*0310*/  UISETP.NE.AND UP0, UPT, UR7, UR4, UPT ;  /* 0x000000040700728c */ /* 0x000fe4000bf05270 */
[----:B------:R-:W-:-:S03]  /*0320*/  UIADD3 UR16, -UR5, URZ, URZ ;  /* 0x0000003f05107290 */ /* 0x000fc6000fffe13f */
[----:B------:R-:W-:Y:S02]  /*0330*/  ULDC.64 UR4, c[0x0][0x330] ;  /* 0x0000cc0000047ab9 */ /* 0x000fe40000000a00 */
[----:B------:R-:W-:-:S07]  /*0340*/  UIMAD.WIDE.U32 UR20, UR16, UR4, URZ ;  /* 0x00000004101472a5 */ /* 0x000fce000f8e003f */
[----:B------:R-:W-:Y:S02]  /*0350*/  @UP0 UMOV UR7, UR21 ;  /* 0x0000001500070c82 */ /* 0x000fe40008000000 */
[----:B------:R-:W-:-:S04]  /*0360*/  @UP0 USHF.R.U32.HI UR16, URZ, UR5, UR7 ;  /* 0x000000053f100299 */ /* 0x000fc80008011607 */
[----:B------:R-:W-:Y:S01]  /*0370*/  ULOP3.LUT UR16, URZ, UR16, URZ, 0x33, !UPT ;  /* 0x000000103f107292 */ /* 0x000fe2000f8e333f */
[----:B------:R-:W-:Y:S05]  /*0380*/  BRA `(.L_x_165) ;  /* 0x0000006000007947 */ /* 0x000fea0003800000 */
.L_x_164:
[----:B------:R-:W-:Y:S02]  /*0390*/  ULDC UR4, c[0x0][0x32c] ;  /* 0x0000cb0000047ab9 */ /* 0x000fe40000000800 */
[----:B------:R-:W-:-:S03]  /*03a0*/  UISETP.NE.AND UP0, UPT, UR7, UR4, UPT ;  /* 0x000000040700728c */ /* 0x000fc6000bf05270 */
[----:B------:R-:W-:Y:S02]  /*03b0*/  ULDC.64 UR4, c[0x0][0x330] ;  /* 0x0000cc0000047ab9 */ /* 0x000fe40000000a00 */
[----:B------:R-:W-:-:S07]  /*03c0*/  UIMAD.WIDE.U32 UR20, UR16, UR4, URZ ;  /* 0x00000004101472a5 */ /* 0x000fce000f8e003f */
[----:B------:R-:W-:Y:S02]  /*03d0*/  @UP0 UMOV UR7, UR21 ;  /* 0x0000001500070c82 */ /* 0x000fe40008000000 */
[----:B------:R-:W-:Y:S02]  /*03e0*/  @UP0 USHF.R.U32.HI UR16, URZ, UR5, UR7 ;  /* 0x000000053f100299 */ /* 0x000fe40008011607 */
.L_x_165:
[----:B------:R-:W-:Y:S02]  /*03f0*/  ULDC UR4, c[0x0][0x32c] ;  /* 0x0000cb0000047ab9 */ /* 0x000fe40000000800 */
[----:B------:R-:W-:-:S04]  /*0400*/  UIMAD UR4, UR16, UR4, UR4 ;  /* 0x00000004100472a4 */ /* 0x000fc8000f8e0204 */
[----:B------:R-:W-:-:S04]  /*0410*/  UISETP.LT.AND UP0, UPT, UR6, UR4, UPT ;  /* 0x000000040600728c */ /* 0x000fc8000bf01270 */
[----:B------:R-:W-:Y:S02]  /*0420*/  USEL UR6, UR6, UR4, UP0 ;  /* 0x0000000406067287 */ /* 0x000fe40008000000 */
.L_x_163:
[----:B----4-:R-:W-:Y:S02]  /*0430*/  UISETP.NE.AND UP0, UPT, UR8, 0x1, UPT ;  /* 0x000000010800788c */ /* 0x010fe4000bf05270 */
[----:B------:R-:W-:Y:S02]  /*0440*/  UIADD3 UR7, UR10, 0x2f, URZ ;  /* 0x0000002f0a077890 */ /* 0x000fe4000fffe03f */
[----:B------:R-:W-:Y:S02]  /*0450*/  ULDC.64 UR4, c[0x0][0x2c8] ;  /* 0x0000b20000047ab9 */ /* 0x000fe40000000a00 */
[----:B------:R-:W-:Y:S02]  /*0460*/  UIMAD.WIDE.U32 UR16, UR27, UR4, URZ ;  /* 0x000000041b1072a5 */ /* 0x000fe4000f8e003f */
[----:B------:R-:W-:Y:S02]  /*0470*/  UIMAD.WIDE UR20, UR7, 0x2aaaaaab, URZ ;  /* 0x2aaaaaab071478a5 */ /* 0x000fe4000f8e023f */
[----:B------:R-:W-:-:S02]  /*0480*/  UIADD3 UR6, UR6, 0x2f, URZ ;  /* 0x0000002f06067890 */ /* 0x000fc4000fffe03f */
[----:B------:R-:W-:Y:S02]  /*0490*/  UISETP.NE.AND UP1, UPT, UR13, URZ, UPT ;  /* 0x0000003f0d00728c */ /* 0x000fe4000bf25270 */
[----:B------:R-:W-:Y:S02]  /*04a0*/  UMOV UR4, UR27 ;  /* 0x0000001b00047c82 */ /* 0x000fe40008000000 */
[----:B------:R-:W-:Y:S02]  /*04b0*/  UIMAD.WIDE UR6, UR6, 0x2aaaaaab, URZ ;  /* 0x2aaaaaab060678a5 */ /* 0x000fe4000f8e023f */
[----:B------:R-:W-:Y:S01]  /*04c0*/  @UP0 USHF.R.U32.HI UR4, URZ, UR5, UR17 ;  /* 0x000000053f040299 */ /* 0x000fe20008011611 */
[----:B------:R-:W-:Y:S01]  /*04d0*/  PLOP3.LUT P0, PT, PT, PT, UP1, 0x40, 0x0 ;  /* 0x000000000000781c */ /* 0x000fe20003f0e818 */
[----:B------:R-:W-:Y:S02]  /*04e0*/  USHF.R.U32.HI UR6, URZ, 0x1f, UR7 ;  /* 0x0000001f3f067899 */ /* 0x000fe40008011607 */
[----:B------:R-:W-:-:S02]  /*04f0*/  UMOV UR17, UR21 ;  /* 0x0000001500117c82 */ /* 0x000fc40008000000 */
[----:B------:R-:W-:Y:S02]  /*0500*/  USHF.R.U32.HI UR16, URZ, 0x1f, UR17 ;  /* 0x0000001f3f107899 */ /* 0x000fe40008011611 */
[----:B------:R-:W-:Y:S02]  /*0510*/  ULDC UR26, c[0x0][0x168] ;  /* 0x00005a00001a7ab9 */ /* 0x000fe40000000800 */
[----:B------:R-:W-:Y:S02]  /*0520*/  UIADD3 UR26, UR10, -UR26, URZ ;  /* 0x8000001a0a1a7290 */ /* 0x000fe4000fffe03f */
[----:B------:R-:W-:Y:S02]  /*0530*/  ULEA.HI.SX32 UR16, UR17, UR16, 0x1d ;  /* 0x0000001011107291 */ /* 0x000fe4000f8fea3f */
[----:B------:R-:W-:Y:S02]  /*0540*/  ULEA.HI.SX32 UR7, UR7, UR6, 0x1d ;  /* 0x0000000607077291 */ /* 0x000fe4000f8fea3f */
[----:B------:R-:W-:-:S02]  /*0550*/  UIADD3 UR4, UR26, UR4, URZ ;  /* 0x000000041a047290 */ /* 0x000fc4000fffe03f */
[----:B------:R-:W-:Y:S02]  /*0560*/  UISETP.LT.AND UP0, UPT, UR16, UR7, UPT ;  /* 0x000000071000728c */ /* 0x000fe4000bf01270 */
[----:B------:R-:W-:Y:S02]  /*0570*/  ULDC UR5, c[0x0][0x324] ;  /* 0x0000c90000057ab9 */ /* 0x000fe40000000800 */
[----:B------:R-:W-:Y:S02]  /*0580*/  UIADD3 UR6, UR4, -UR5, URZ ;  /* 0x8000000504067290 */ /* 0x000fe4000fffe03f */
[----:B------:R-:W-:Y:S01]  /*0590*/  USEL UR23, UR16, UR7, UP0 ;  /* 0x0000000710177287 */ /* 0x000fe20008000000 */
[----:B------:R-:W-:Y:S05]  /*05a0*/  @P0 BRA `(.L_x_166) ;  /* 0x0000015000000947 */ /* 0x000fea0003800000 */
[----:B------:R-:W-:Y:S02]  /*05b0*/  UMOV UR7, UR4 ;  /* 0x0000000400077c82 */ /* 0x000fe40008000000 */
[----:B------:R-:W-:-:S06]  /*05c0*/  UISETP.GT.AND UP0, UPT, UR7, -0x1, UPT ;  /* 0xffffffff0700788c */ /* 0x000fcc000bf04270 */
[----:B------:R-:W-:-:S13]  /*05d0*/  PLOP3.LUT P0, PT, PT, PT, UP0, 0x80, 0x0 ;  /* 0x000000000000781c */ /* 0x000fda0003f0f008 */
[----:B------:R-:W-:Y:S05]  /*05e0*/  @P0 BRA `(.L_x_167) ;  /* 0x0000008000000947 */ /* 0x000fea0003800000 */
[----:B------:R-:W-:Y:S02]  /*05f0*/  ULDC UR4, c[0x0][0x32c] ;  /* 0x0000cb0000047ab9 */ /* 0x000fe40000000800 */
[----:B------:R-:W-:Y:S02]  /*0600*/  UISETP.NE.AND UP0, UPT, UR4, 0x1, UPT ;  /* 0x000000010400788c */ /* 0x000fe4000bf05270 */
[----:B------:R-:W-:Y:S02]  /*0610*/  ULOP3.LUT UR7, URZ, UR7, URZ, 0x33, !UPT ;  /* 0x000000073f077292 */ /* 0x000fe4000f8e333f */
[----:B------:R-:W-:Y:S02]  /*0620*/  ULDC.64 UR4, c[0x0][0x330] ;  /* 0x0000cc0000047ab9 */ /* 0x000fe40000000a00 */
[----:B------:R-:W-:-:S05]  /*0630*/  UIMAD.WIDE.U32 UR16, UR7, UR4, URZ ;  /* 0x00000004071072a5 */ /* 0x000fca000f8e003f */
[----:B------:R-:W-:-:S04]  /*0640*/  @UP0 USHF.R.U32.HI UR7, URZ, UR5, UR17 ;  /* 0x000000053f070299 */ /* 0x000fc80008011611 */
[----:B------:R-:W-:Y:S01]  /*0650*/  ULOP3.LUT UR7, URZ, UR7, URZ, 0x33, !UPT ;  /* 0x000000073f077292 */ /* 0x000fe2000f8e333f */
[----:B------:R-:W-:Y:S05]  /*0660*/  BRA `(.L_x_168) ;  /* 0x0000005000007947 */ /* 0x000fea0003800000 */
.L_x_167:
[----:B------:R-:W-:Y:S02]  /*0670*/  ULDC UR4, c[0x0][0x32c] ;  /* 0x0000cb0000047ab9 */ /* 0x000fe40000000800 */
[----:B------:R-:W-:-:S03]  /*0680*/  UISETP.NE.AND UP0, UPT, UR4, 0x1, UPT ;  /* 0x000000010400788c */ /* 0x000fc6000bf05270 */
[----:B------:R-:W-:Y:S02]  /*0690*/  ULDC.64 UR4, c[0x0][0x330] ;  /* 0x0000cc0000047ab9 */ /* 0x000fe40000000a00 */
[----:B------:R-:W-:-:S06]  /*06a0*/  UIMAD.WIDE.U32 UR16, UR7, UR4, URZ ;  /* 0x00000004071072a5 */ /* 0x000fcc000f8e003f */
[----:B------:R-:W-:Y:S02]  /*06b0*/  @UP0 USHF.R.U32.HI UR7, URZ, UR5, UR17 ;  /* 0x000000053f070299 */ /* 0x000fe40008011611 */
.L_x_168:
[----:B------:R-:W-:Y:S02]  /*06c0*/  ULDC UR4, c[0x0][0x32c] ;  /* 0x0000cb0000047ab9 */ /* 0x000fe40000000800 */
[----:B------:R-:W-:-:S04]  /*06d0*/  UIMAD UR4, UR7, UR4, URZ ;  /* 0x00000004070472a4 */ /* 0x000fc8000f8e023f */
[----:B------:R-:W-:-:S04]  /*06e0*/  UISETP.LT.AND UP0, UPT, UR6, UR4, UPT ;  /* 0x000000040600728c */ /* 0x000fc8000bf01270 */
[----:B------:R-:W-:-:S04]  /*06f0*/  USEL UR6, UR6, UR4, !UP0 ;  /* 0x0000000406067287 */ /* 0x000fc8000c000000 */
.L_x_166:
[----:B------:R-:W-:Y:S01]  /*0700*/  UIMAD.WIDE UR4, UR6, 0x2aaaaaab, URZ ;  /* 0x2aaaaaab060478a5 */ /* 0x000fe2000f8e023f */
[----:B------:R-:W-:Y:S01]  /*0710*/  PLOP3.LUT P2, PT, PT, PT, PT, 0x80, 0x0 ;  /* 0x000000000000781c */ /* 0x000fe20003f4f070 */
[----:B------:R-:W-:Y:S01]  /*0720*/  IMAD.MOV.U32 R5, RZ, RZ, RZ ;  /* 0x000000ffff057224 */ /* 0x000fe200078e00ff */
[----:B------:R-:W-:Y:S01]  /*0730*/  CS2R R6, SRZ ;  /* 0x0000000000067805 */ /* 0x000fe2000001ff00 */
[----:B------:R-:W-:Y:S01]  /*0740*/  USHF.R.U32.HI UR4, URZ, 0x1f, UR5 ;  /* 0x0000001f3f047899 */ /* 0x000fe20008011605 */
[----:B------:R-:W-:Y:S01]  /*0750*/  IMAD.MOV.U32 R130, RZ, RZ, RZ ;  /* 0x000000ffff827224 */ /* 0x000fe200078e00ff */
[----:B------:R-:W-:Y:S01]  /*0760*/  MOV R128, RZ ;  /* 0x000000ff00807202 */ /* 0x000fe20000000f00 */
[----:B------:R-:W-:Y:S01]  /*0770*/  CS2R R126, SRZ ;  /* 0x00000000007e7805 */ /* 0x000fe2000001ff00 */
[----:B------:R-:W-:Y:S01]  /*0780*/  ULEA.HI.SX32 UR4, UR5, UR4, 0x1d ;  /* 0x0000000405047291 */ /* 0x000fe2000f8fea3f */
[----:B------:R-:W-:Y:S01]  /*0790*/  CS2R R124, SRZ ;  /* 0x00000000007c7805 */ /* 0x000fe2000001ff00 */
[----:B------:R-:W-:Y:S01]  /*07a0*/  CS2R R122, SRZ ;  /* 0x00000000007a7805 */ /* 0x000fe2000001ff00 */
[----:B------:R-:W-:Y:S01]  /*07b0*/  CS2R R120, SRZ ;  /* 0x0000000000787805 */ /* 0x000fe2000001ff00 */
[----:B------:R-:W-:Y:S01]  /*07c0*/  UISETP.LT.AND UP0, UPT, URZ, UR4, UPT ;  /* 0x000000043f00728c */ /* 0x000fe2000bf01270 */
[----:B------:R-:W-:Y:S01]  /*07d0*/  CS2R R118, SRZ ;  /* 0x0000000000767805 */ /* 0x000fe2000001ff00 */
[----:B------:R-:W-:Y:S01]  /*07e0*/  CS2R R116, SRZ ;  /* 0x0000000000747805 */ /* 0x000fe2000001ff00 */
[----:B------:R-:W-:Y:S01]  /*07f0*/  CS2R R114, SRZ ;  /* 0x0000000000727805 */ /* 0x000fe2000001ff00 */
[----:B------:R-:W-:Y:S01]  /*0800*/  USEL UR7, URZ, UR4, !UP0 ;  /* 0x000000043f077287 */ /* 0x000fe2000c000000 */
[----:B------:R-:W-:Y:S01]  /*0810*/  CS2R R112, SRZ ;  /* 0x0000000000707805 */ /* 0x000fe2000001ff00 */
[----:B------:R-:W-:Y:S01]  /*0820*/  CS2R R110, SRZ ;  /* 0x00000000006e7805 */ /* 0x000fe2000001ff00 */
[----:B------:R-:W-:Y:S01]  /*0830*/  CS2R R108, SRZ ;  /* 0x00000000006c7805 */ /* 0x000fe2000001ff00 */
[----:B------:R-:W-:Y:S01]  /*0840*/  UISETP.GT.AND UP0, UPT, UR23, UR7, UPT ;  /* 0x000000071700728c */ /* 0x000fe2000bf04270 */
[----:B------:R-:W-:Y:S01]  /*0850*/  CS2R R106, SRZ ;  /* 0x00000000006a7805 */ /* 0x000fe2000001ff00 */
        /* <DEDUP_REMOVED lines=57> */
[----:B------:R-:W-:Y:S02]  /*0bf0*/  UISETP.NE.AND.EX UP0, UPT, URZ, UR5, UPT, UP0 ;  /* 0x000000053f00728c */ /* 0x000fe4000bf05300 */
[----:B------:R-:W-:-:S04]  /*0c00*/  UISETP.NE.AND UP1, UPT, UR14, URZ, UPT ;  /* 0x0000003f0e00728c */ /* 0x000fc8000bf25270 */
[----:B------:R-:W-:-:S05]  /*0c10*/  PLOP3.LUT P0, PT, PT, PT, UP0, 0x80, 0x0 ;  /* 0x000000000000781c */ /* 0x000fca0003f0f008 */
[----:B------:R-:W-:Y:S02]  /*0c20*/  @UP0 UMOV UR4, 0x4 ;  /* 0x0000000400040882 */ /* 0x000fe40000000000 */
[----:B------:R-:W-:-:S06]  /*0c30*/  @UP0 UIMAD.WIDE UR4, UR15, UR4, UR16 ;  /* 0x000000040f0402a5 */ /* 0x000fcc000f8e0210 */
[----:B-1----:R-:W-:Y:S02]  /*0c40*/  IMAD.U32 R2, RZ, RZ, UR4 ;  /* 0x00000004ff027e24 */ /* 0x002fe4000f8e00ff */
[----:B------:R-:W-:Y:S01]  /*0c50*/  IMAD.U32 R3, RZ, RZ, UR5 ;  /* 0x00000005ff037e24 */ /* 0x000fe2000f8e00ff */
[----:B------:R-:W-:Y:S02]  /*0c60*/  UMOV UR29, 0x30 ;  /* 0x00000030001d7882 */ /* 0x000fe40000000000 */
[----:B------:R-:W-:Y:S02]  /*0c70*/  UIMAD UR22, UR23, UR29, -0x30 ;  /* 0xffffffd0171674a4 */ /* 0x000fe4000f8e021d */
[----:B------:R-:W-:Y:S01]  /*0c80*/  UIMAD UR29, UR23, -0x30, UR29 ;  /* 0xffffffd0171d78a4 */ /* 0x000fe2000f8e021d */
[----:B------:R1:W3:Y:S01]  /*0c90*/  @P0 LDG.E R0, [R2.64] ;  /* 0x0000001202000981 */ /* 0x0002e2000c1e1900 */
[----:B------:R-:W-:Y:S01]  /*0ca0*/  IMAD.MOV.U32 R4, RZ, RZ, c[0x0][0x2b8] ;  /* 0x0000ae00ff047624 */ /* 0x000fe200078e00ff */
[----:B------:R-:W-:Y:S01]  /*0cb0*/  ULDC.64 UR4, c[0x0][0x2b0] ;  /* 0x0000ac0000047ab9 */ /* 0x000fe20000000a00 */
[----:B------:R-:W-:Y:S01]  /*0cc0*/  IMAD.MOV.U32 R31, RZ, RZ, RZ ;  /* 0x000000ffff1f7224 */ /* 0x000fe200078e00ff */
[----:B------:R-:W-:Y:S02]  /*0cd0*/  BAR.SYNC.DEFER_BLOCKING 0x0 ;  /* 0x0000000000007b1d */ /* 0x000fe40000010000 */
[----:B------:R-:W-:-:S02]  /*0ce0*/  ISETP.NE.AND P1, PT, R4, 0x1, PT ;  /* 0x000000010400780c */ /* 0x000fc40003f25270 */
[----:B-1----:R-:W-:Y:S01]  /*0cf0*/  SHF.R.S32.HI R2, RZ, 0x1f, R129 ;  /* 0x0000001fff027819 */ /* 0x002fe20000011481 */
[----:B------:R-:W-:Y:S01]  /*0d00*/  USHF.R.S32.HI UR21, URZ, 0x1f, UR15 ;  /* 0x0000001f3f157899 */ /* 0x000fe2000801140f */
[----:B---3--:R1:W3:Y:S02]  /*0d10*/  @P0 R2UR UR20, R0 ;  /* 0x00000000001403c2 */ /* 0x0082e400000e0000 */
[----:B---3--:R-:W-:Y:S02]  /*0d20*/  @!UP0 UMOV UR20, UR15 ;  /* 0x0000000f00148c82 */ /* 0x008fe40008000000 */
[----:B------:R-:W-:Y:S02]  /*0d30*/  USHF.R.S32.HI UR6, URZ, 0x1f, UR20 ;  /* 0x0000001f3f067899 */ /* 0x000fe40008011414 */
[----:B------:R-:W-:Y:S02]  /*0d40*/  UIMAD.WIDE.U32 UR16, UR20, UR4, URZ ;  /* 0x00000004141072a5 */ /* 0x000fe4000f8e003f */
[----:B------:R-:W-:-:S04]  /*0d50*/  UIMAD UR6, UR6, UR4, URZ ;  /* 0x00000004060672a4 */ /* 0x000fc8000f8e023f */
[----:B------:R-:W-:-:S03]  /*0d60*/  UIMAD UR6, UR20, UR5, UR6 ;  /* 0x00000005140672a4 */ /* 0x000fc6000f8e0206 */
[----:B------:R-:W-:Y:S02]  /*0d70*/  ULDC.64 UR4, c[0x0][0x1b8] ;  /* 0x00006e0000047ab9 */ /* 0x000fe40000000a00 */
[----:B------:R-:W-:Y:S01]  /*0d80*/  UIADD3 UR6, UR17, UR6, URZ ;  /* 0x0000000611067290 */ /* 0x000fe2000fffe03f */
[----:B-1----:R-:W-:-:S04]  /*0d90*/  LEA.HI R0, R2, R129, RZ, 0x3 ;  /* 0x0000008102007211 */ /* 0x002fc800078f18ff */
[----:B------:R-:W-:Y:S02]  /*0da0*/  LOP3.LUT R10, R0, 0xfffffff8, RZ, 0xc0, !PT ;  /* 0xfffffff8000a7812 */ /* 0x000fe400078ec0ff */
[----:B------:R-:W-:-:S03]  /*0db0*/  SHF.R.S32.HI R30, RZ, 0x3, R0 ;  /* 0x00000003ff1e7819 */ /* 0x000fc60000011400 */
[----:B------:R-:W-:-:S04]  /*0dc0*/  IMAD.IADD R10, R129, 0x1, -R10 ;  /* 0x00000001810a7824 */ /* 0x000fc800078e0a0a */
[----:B------:R-:W-:-:S05]  /*0dd0*/  IMAD R32, R10, 0x20, R30 ;  /* 0x000000200a207824 */ /* 0x000fca00078e021e */
[----:B------:R-:W-:Y:S01]  /*0de0*/  IADD3 R0, R32, UR22, RZ ;  /* 0x0000001620007c10 */ /* 0x000fe2000fffe0ff */
[----:B------:R-:W-:Y:S02]  /*0df0*/  UIMAD UR20, UR9, UR4, URZ ;  /* 0x00000004091472a4 */ /* 0x000fe4000f8e023f */
[----:B------:R-:W-:Y:S01]  /*0e00*/  UIMAD.WIDE.U32 UR24, UR11, UR4, URZ ;  /* 0x000000040b1872a5 */ /* 0x000fe2000f8e003f */
[----:B------:R-:W-:Y:S01]  /*0e10*/  ISETP.GE.AND P0, PT, R0, UR10, PT ;  /* 0x0000000a00007c0c */ /* 0x000fe2000bf06270 */
[----:B------:R-:W-:Y:S01]  /*0e20*/  IMAD.SHL.U32 R16, R30, 0x40, RZ ;  /* 0x000000401e107824 */ /* 0x000fe200078e00ff */
[----:B--2---:R-:W-:Y:S01]  /*0e30*/  IADD3 R0, R0, UR12, RZ ;  /* 0x0000000c00007c10 */ /* 0x004fe2000fffe0ff */
[----:B------:R-:W-:Y:S01]  /*0e40*/  IMAD.SHL.U32 R40, R10, 0x8, RZ ;  /* 0x000000080a287824 */ /* 0x000fe200078e00ff */
[----:B------:R-:W-:Y:S01]  /*0e50*/  ISETP.GT.OR P0, PT, R32, 0x2f, P0 ;  /* 0x0000002f2000780c */ /* 0x000fe20000704670 */
[----:B------:R-:W-:Y:S01]  /*0e60*/  UIADD3 UR28, UR29, UR10, URZ ;  /* 0x0000000a1d1c7290 */ /* 0x000fe2000fffe03f */
[----:B------:R-:W-:Y:S01]  /*0e70*/  STL [R1+0x20], R32 ;  /* 0x0000202001007387 */ /* 0x000fe20000100800 */
        /* <DEDUP_REMOVED lines=8> */
[----:B------:R-:W-:Y:S01]  /*0f00*/  PLOP3.LUT P1, PT, PT, PT, UP1, 0x80, 0x0 ;  /* 0x000000000000781c */ /* 0x000fe20003f2f018 */
[----:B------:R-:W-:Y:S01]  /*0f10*/  UIMAD UR20, UR11, UR5, UR20 ;  /* 0x000000050b1472a4 */ /* 0x000fe2000f8e0214 */
[----:B------:R-:W-:Y:S01]  /*0f20*/  PLOP3.LUT P0, PT, PT, PT, UP1, 0x80, 0x0 ;  /* 0x000000000000781c */ /* 0x000fe20003f0f018 */
[----:B------:R-:W-:Y:S01]  /*0f30*/  IMAD.MOV R5, RZ, RZ, -R5 ;  /* 0x000000ffff057224 */ /* 0x000fe200078e0a05 */
[----:B------:R-:W-:Y:S01]  /*0f40*/  IADD3 R3, R32, UR27, RZ ;  /* 0x0000001b20037c10 */ /* 0x000fe2000fffe0ff */
[----:B------:R-:W-:Y:S01]  /*0f50*/  ULDC.64 UR4, c[0x0][0x1c0] ;  /* 0x0000700000047ab9 */ /* 0x000fe20000000a00 */
[----:B------:R-:W-:Y:S01]  /*0f60*/  LOP3.LUT R16, R16, 0x1c0, RZ, 0xc0, !PT ;  /* 0x000001c010107812 */ /* 0x000fe200078ec0ff */
[----:B------:R-:W-:Y:S01]  /*0f70*/  UIADD3 UR25, UR25, UR20, URZ ;  /* 0x0000001419197290 */ /* 0x000fe2000fffe03f */
[C---:B------:R-:W-:Y:S01]  /*0f80*/  IADD3 R14, R40.reuse, 0x80, RZ ;  /* 0x00000080280e7810 */ /* 0x040fe20007ffe0ff */
[----:B------:R-:W-:Y:S01]  /*0f90*/  UIMAD UR21, UR21, UR4, URZ ;  /* 0x00000004151572a4 */ /* 0x000fe2000f8e023f */
[C---:B------:R-:W-:Y:S01]  /*0fa0*/  IADD3 R13, R40.reuse, 0xc0, RZ ;  /* 0x000000c0280d7810 */ /* 0x040fe20007ffe0ff */
[----:B------:R-:W-:Y:S01]  /*0fb0*/  UIMAD.WIDE.U32 UR24, UR15, UR4, UR24 ;  /* 0x000000040f1872a5 */ /* 0x000fe2000f8e0018 */
[----:B------:R-:W-:Y:S01]  /*0fc0*/  SHF.R.S32.HI R11, RZ, 0x1f, R14 ;  /* 0x0000001fff0b7819 */ /* 0x000fe2000001140e */
[----:B------:R-:W-:Y:S01]  /*0fd0*/  @P1 IMAD.HI.U32 R4, R3, c[0x0][0x2c8], RZ ;  /* 0x0000b20003041a27 */ /* 0x000fe200078e00ff */
[----:B------:R-:W-:Y:S01]  /*0fe0*/  UIMAD UR5, UR15, UR5, UR21 ;  /* 0x000000050f0572a4 */ /* 0x000fe2000f8e0215 */
[----:B------:R-:W-:Y:S01]  /*0ff0*/  ISETP.GE.AND P3, PT, R40, c[0x0][0x198], PT ;  /* 0x0000660028007a0c */ /* 0x000fe20003f66270 */
[----:B------:R-:W-:Y:S01]  /*1000*/  UISETP.LT.AND UP0, UPT, UR28, 0x30, UPT ;  /* 0x000000301c00788c */ /* 0x000fe2000bf01270 */
[----:B------:R-:W-:Y:S01]  /*1010*/  IMAD.U32 R9, RZ, RZ, UR25 ;  /* 0x00000019ff097e24 */ /* 0x000fe2000f8e00ff */
[----:B------:R-:W-:Y:S01]  /*1020*/  UIADD3 UR5, UR25, UR5, URZ ;  /* 0x0000000519057290 */ /* 0x000fe2000fffe03f */
[----:B------:R-:W-:Y:S01]  /*1030*/  IMAD.U32 R8, RZ, RZ, UR24 ;  /* 0x00000018ff087e24 */ /* 0x000fe2000f8e00ff */
[----:B------:R-:W-:Y:S01]  /*1040*/  ULDC UR15, c[0x0][0x168] ;  /* 0x00005a00000f7ab9 */ /* 0x000fe20000000800 */
[----:B------:R-:W-:Y:S01]  /*1050*/  LEA.HI R11, R11, R14, RZ, 0x3 ;  /* 0x0000000e0b0b7211 */ /* 0x000fe200078f18ff */
[----:B------:R-:W-:Y:S01]  /*1060*/  UIMAD UR15, UR8, UR15, URZ ;  /* 0x0000000f080f72a4 */ /* 0x000fe2000f8e023f */
[----:B------:R-:W-:Y:S01]  /*1070*/  ISETP.GE.AND P5, PT, R14, c[0x0][0x198], PT ;  /* 0x000066000e007a0c */ /* 0x000fe20003fa6270 */
[----:B-1----:R-:W-:Y:S01]  /*1080*/  IMAD.MOV.U32 R7, RZ, RZ, R3 ;  /* 0x000000ffff077224 */ /* 0x002fe200078e0003 */
[----:B------:R-:W-:Y:S01]  /*1090*/  @P0 SHF.R.U32.HI R7, RZ, c[0x0][0x2cc], R4 ;  /* 0x0000b300ff070a19 */ /* 0x000fe20000011604 */
[----:B------:R-:W-:Y:S01]  /*10a0*/  IMAD.U32 R9, RZ, RZ, UR5 ;  /* 0x00000005ff097e24 */ /* 0x000fe2000f8e00ff */
[----:B------:R-:W-:Y:S01]  /*10b0*/  ISETP.GE.AND P6, PT, R13, c[0x0][0x198], PT ;  /* 0x000066000d007a0c */ /* 0x000fe20003fc6270 */
[----:B------:R-:W-:Y:S01]  /*10c0*/  IMAD R36, R5, c[0x0][0x2b8], R0 ;  /* 0x0000ae0005247a24 */ /* 0x000fe200078e0200 */
[--C-:B------:R-:W-:Y:S01]  /*10d0*/  SHF.R.S32.HI R6, RZ, 0x1f, R7.reuse ;  /* 0x0000001fff067819 */ /* 0x100fe20000011407 */
[----:B------:R-:W-:Y:S01]  /*10e0*/  IMAD.MOV R4, RZ, RZ, -R7 ;  /* 0x000000ffff047224 */ /* 0x000fe200078e0a07 */
[----:B------:R-:W-:Y:S01]  /*10f0*/  LOP3.LUT R34, R11, 0xfffffff8, RZ, 0xc0, !PT ;  /* 0xfffffff80b227812 */ /* 0x000fe200078ec0ff */
[C---:B------:R-:W-:Y:S01]  /*1100*/  IMAD.WIDE.U32 R8, R7.reuse, c[0x0][0x1b0], R8 ;  /* 0x00006c0007087a25 */ /* 0x040fe200078e0008 */
[----:B------:R-:W-:Y:S01]  /*1110*/  ULDC.64 UR4, c[0x0][0x1e8] ;  /* 0x00007a0000047ab9 */ /* 0x000fe20000000a00 */
[----:B------:R-:W-:Y:S01]  /*1120*/  SHF.R.S32.HI R12, RZ, 0x1f, R40 ;  /* 0x0000001fff0c7819 */ /* 0x000fe20000011428 */
[----:B------:R-:W-:Y:S01]  /*1130*/  UIMAD UR8, UR9, UR4, URZ ;  /* 0x00000004090872a4 */ /* 0x000fe2000f8e023f */
[----:B------:R-:W-:Y:S01]  /*1140*/  IMAD R4, R4, c[0x0][0x2c4], R3 ;  /* 0x0000b10004047a24 */ /* 0x000fe200078e0203 */
[----:B------:R-:W-:Y:S01]  /*1150*/  UIMAD.WIDE.U32 UR20, UR11, UR4, URZ ;  /* 0x000000040b1472a5 */ /* 0x000fe2000f8e003f */
[----:B------:R-:W-:Y:S01]  /*1160*/  IMAD R6, R6, c[0x0][0x1b0], RZ ;  /* 0x00006c0006067a24 */ /* 0x000fe200078e02ff */
[----:B------:R-:W-:Y:S01]  /*1170*/  UIMAD UR8, UR11, UR5, UR8 ;  /* 0x000000050b0872a4 */ /* 0x000fe2000f8e0208 */
[----:B------:R-:W-:Y:S01]  /*1180*/  BSSY B0, `(.L_x_170) ;  /* 0x0000123000007945 */ /* 0x000fe20003800000 */
[----:B------:R-:W-:Y:S01]  /*1190*/  SHF.R.S32.HI R3, RZ, 0x1f, R4 ;  /* 0x0000001fff037819 */ /* 0x000fe20000011404 */
[----:B------:R-:W-:Y:S01]  /*11a0*/  IMAD R6, R7, c[0x0][0x1b4], R6 ;  /* 0x00006d0007067a24 */ /* 0x000fe200078e0206 */
[----:B------:R-:W-:-:S02]  /*11b0*/  UIADD3 UR8, UR21, UR8, URZ ;  /* 0x0000000815087290 */ /* 0x000fc4000fffe03f */
[----:B------:R-:W-:Y:S01]  /*11c0*/  USEL UR4, UR28, 0x30, UP0 ;  /* 0x000000301c047887 */ /* 0x000fe20008000000 */
[----:B------:R-:W-:Y:S01]  /*11d0*/  IMAD.IADD R7, R9, 0x1, R6 ;  /* 0x0000000109077824 */ /* 0x000fe200078e0206 */
[----:B------:R-:W-:Y:S01]  /*11e0*/  IADD3 R9, R40, 0x40, RZ ;  /* 0x0000004028097810 */ /* 0x000fe20007ffe0ff */
[----:B------:R-:W-:Y:S02]  /*11f0*/  IMAD R3, R3, c[0x0][0x1a8], RZ ;  /* 0x00006a0003037a24 */ /* 0x000fe400078e02ff */
[----:B------:R-:W-:Y:S01]  /*1200*/  IMAD.MOV.U32 R6, RZ, RZ, R8 ;  /* 0x000000ffff067224 */ /* 0x000fe200078e0008 */
[----:B------:R-:W-:Y:S01]  /*1210*/  LEA.HI R8, R2, R129, RZ, 0x6 ;  /* 0x0000008102087211 */ /* 0x000fe200078f30ff */
[C---:B------:R-:W-:Y:S01]  /*1220*/  IMAD R3, R4.reuse, c[0x0][0x1ac], R3 ;  /* 0x00006b0004037a24 */ /* 0x040fe200078e0203 */
[----:B------:R-:W-:Y:S01]  /*1230*/  SHF.R.S32.HI R15, RZ, 0x1f, R9 ;  /* 0x0000001fff0f7819 */ /* 0x000fe20000011409 */
[----:B------:R-:W-:Y:S01]  /*1240*/  IMAD.WIDE.U32 R6, R4, c[0x0][0x1a8], R6 ;  /* 0x00006a0004067a25 */ /* 0x000fe200078e0006 */
[----:B------:R-:W-:-:S02]  /*1250*/  SHF.R.U32.HI R4, RZ, 0x3, R16 ;  /* 0x00000003ff047819 */ /* 0x000fc40000011610 */
[----:B------:R-:W-:Y:S01]  /*1260*/  LOP3.LUT R16, R16, 0x38, R40, 0xf8, !PT ;  /* 0x0000003810107812 */ /* 0x000fe200078ef828 */
[----:B------:R-:W-:Y:S01]  /*1270*/  IMAD.IADD R3, R7, 0x1, R3 ;  /* 0x0000000107037824 */ /* 0x000fe200078e0203 */
[----:B------:R-:W-:Y:S01]  /*1280*/  LEA R20, P0, R6, c[0x0][0x160], 0x1 ;  /* 0x0000580006147a11 */ /* 0x000fe200078008ff */
[----:B------:R-:W-:Y:S01]  /*1290*/  IMAD.SHL.U32 R8, R8, 0x8, RZ ;  /* 0x0000000808087824 */ /* 0x000fe200078e00ff */
[----:B------:R-:W-:Y:S02]  /*12a0*/  LOP3.LUT R16, R16, R4, RZ, 0x3c, !PT ;  /* 0x0000000410107212 */ /* 0x000fe400078e3cff */
[----:B------:R-:W-:Y:S01]  /*12b0*/  LEA.HI.X R3, R6, c[0x0][0x164], R3, 0x1, P0 ;  /* 0x0000590006037a11 */ /* 0x000fe200000f0c03 */
[----:B------:R-:W-:Y:S01]  /*12c0*/  SHFL.IDX PT, R22, R20, 0x1, 0x181f ;  /* 0x00381f0014167f89 */ /* 0x000fe200000e0000 */
[----:B------:R-:W-:Y:S02]  /*12d0*/  IADD3 R4, R30, UR27, RZ ;  /* 0x0000001b1e047c10 */ /* 0x000fe4000fffe0ff */
[----:B------:R-:W-:Y:S01]  /*12e0*/  LOP3.LUT R16, R16, 0xfffffe00, R8, 0xf8, !PT ;  /* 0xfffffe0010107812 */ /* 0x000fe200078ef808 */
[----:B------:R-:W-:Y:S01]  /*12f0*/  SHFL.IDX PT, R6, R20, RZ, 0x181f ;  /* 0x00181fff14067589 */ /* 0x000fe200000e0000 */
[----:B------:R-:W-:-:S02]  /*1300*/  ISETP.GE.AND P0, PT, R4, UR15, PT ;  /* 0x0000000f04007c0c */ /* 0x000fc4000bf06270 */
[----:B------:R-:W-:Y:S01]  /*1310*/  SHF.R.S32.HI R8, RZ, 0x1f, R13 ;  /* 0x0000001fff087819 */ /* 0x000fe2000001140d */
[----:B------:R-:W1:Y:S01]  /*1320*/  SHFL.IDX PT, R7, R3, RZ, 0x181f ;  /* 0x00181fff03077589 */ /* 0x000e6200000e0000 */
[----:B------:R-:W-:Y:S01]  /*1330*/  LEA.HI R15, R15, R9, RZ, 0x3 ;  /* 0x000000090f0f7211 */ /* 0x000fe200078f18ff */
[----:B------:R-:W-:Y:S01]  /*1340*/  IMAD.SHL.U32 R41, R16, 0x2, RZ ;  /* 0x0000000210297824 */ /* 0x000fe200078e00ff */
[----:B------:R-:W-:Y:S01]  /*1350*/  ISETP.GE.AND P4, PT, R9, c[0x0][0x198], PT ;  /* 0x0000660009007a0c */ /* 0x000fe20003f86270 */
[----:B------:R-:W3:Y:S01]  /*1360*/  SHFL.IDX PT, R23, R3, 0x1, 0x181f ;  /* 0x00381f0003177f89 */ /* 0x000ee200000e0000 */
[----:B------:R-:W-:Y:S02]  /*1370*/  LEA.HI R8, R8, R13, RZ, 0x3 ;  /* 0x0000000d08087211 */ /* 0x000fe400078f18ff */
[----:B------:R-:W-:Y:S01]  /*1380*/  LOP3.LUT R35, R15, 0xfffffff8, RZ, 0xc0, !PT ;  /* 0xfffffff80f237812 */ /* 0x000fe200078ec0ff */
[----:B------:R-:W-:Y:S01]  /*1390*/  SHFL.IDX PT, R21, R3, 0x3, 0x181f ;  /* 0x00781f0003157f89 */ /* 0x000fe200000e0000 */
[----:B------:R-:W-:-:S02]  /*13a0*/  LOP3.LUT R33, R8, 0xfffffff8, RZ, 0xc0, !PT ;  /* 0xfffffff808217812 */ /* 0x000fc400078ec0ff */
[----:B------:R-:W-:-:S04]  /*13b0*/  IADD3 R0, R4, 0x20, RZ ;  /* 0x0000002004007810 */ /* 0x000fc80007ffe0ff */
[----:B------:R-:W-:Y:S02]  /*13c0*/  ISETP.GE.AND P1, PT, R0, UR15, PT ;  /* 0x0000000f00007c0c */ /* 0x000fe4000bf26270 */
[C---:B------:R-:W-:Y:S02]  /*13d0*/  IADD3 R0, R4.reuse, 0x40, RZ ;  /* 0x0000004004007810 */ /* 0x040fe40007ffe0ff */
[----:B------:R-:W-:-:S04]  /*13e0*/  IADD3 R4, R4, 0x60, RZ ;  /* 0x0000006004047810 */ /* 0x000fc80007ffe0ff */
[----:B------:R-:W-:Y:S01]  /*13f0*/  ISETP.GE.AND P2, PT, R4, UR15, PT ;  /* 0x0000000f04007c0c */ /* 0x000fe2000bf46270 */
[----:B-1----:R-:W-:-:S04]  /*1400*/  @!P0 IMAD.WIDE R16, R40, 0x2, R6 ;  /* 0x0000000228108825 */ /* 0x002fc800078e0206 */
[--C-:B------:R-:W-:Y:S01]  /*1410*/  @!P0 IMAD.WIDE R18, R35, 0x2, R6.reuse ;  /* 0x0000000223128825 */ /* 0x100fe200078e0206 */
[----:B------:R1:W-:Y:S03]  /*1420*/  @!P0 LDGSTS.E.BYPASS.LTC128B.128 [R41+0x4080], [R16.64], !P3 ;  /* 0x0408000010298fae */ /* 0x0003e6000d901d52 */
[--C-:B------:R-:W-:Y:S01]  /*1430*/  @!P0 IMAD.WIDE R24, R34, 0x2, R6.reuse ;  /* 0x0000000222188825 */ /* 0x100fe200078e0206 */
[----:B------:R4:W-:Y:S03]  /*1440*/  @!P0 LDGSTS.E.BYPASS.LTC128B.128 [R41+0x8080], [R18.64], !P4 ;  /* 0x0808000012298fae */ /* 0x0009e6000e101d52 */
[----:B------:R-:W-:Y:S01]  /*1450*/  @!P0 IMAD.WIDE R6, R33, 0x2, R6 ;  /* 0x0000000221068825 */ /* 0x000fe200078e0206 */
[----:B------:R5:W-:Y:S03]  /*1460*/  @!P0 LDGSTS.E.BYPASS.LTC128B.128 [R41+0xc080], [R24.64], !P5 ;  /* 0x0c08000018298fae */ /* 0x000be6000e901d52 */
[----:B---3--:R-:W-:Y:S01]  /*1470*/  @!P1 IMAD.WIDE R26, R40, 0x2, R22 ;  /* 0x00000002281a9825 */ /* 0x008fe200078e0216 */
[----:B------:R3:W-:Y:S01]  /*1480*/  @!P0 LDGSTS.E.BYPASS.LTC128B.128 [R41+0x10080], [R6.64], !P6 ;  /* 0x1008000006298fae */ /* 0x0007e2000f101d52 */
[----:B------:R-:W-:-:S02]  /*1490*/  ISETP.GE.AND P0, PT, R0, UR15, PT ;  /* 0x0000000f00007c0c */ /* 0x000fc4000bf06270 */
[----:B------:R-:W-:Y:S01]  /*14a0*/  @!P1 IMAD.WIDE R28, R34, 0x2, R22 ;  /* 0x00000002221c9825 */ /* 0x000fe200078e0216 */
[----:B------:R3:W-:Y:S01]  /*14b0*/  @!P1 LDGSTS.E.BYPASS.LTC128B.128 [R41+0x5080], [R26.64], !P3 ;  /* 0x050800001a299fae */ /* 0x0007e2000d901d52 */
[----:B-1----:R-:W-:Y:S02]  /*14c0*/  SHF.R.S32.HI R16, RZ, 0x1f, R36 ;  /* 0x0000001fff107819 */ /* 0x002fe40000011424 */
[----:B----4-:R-:W-:-:S04]  /*14d0*/  IMAD.WIDE.U32 R18, R36, c[0x0][0x1e0], RZ ;  /* 0x0000780024127a25 */ /* 0x010fc800078e00ff */
[----:B-----5:R-:W-:-:S04]  /*14e0*/  @!P1 IMAD.WIDE R24, R35, 0x2, R22 ;  /* 0x0000000223189825 */ /* 0x020fc800078e0216 */
[----:B---3--:R-:W-:Y:S01]  /*14f0*/  IMAD R6, R16, c[0x0][0x1e0], RZ ;  /* 0x0000780010067a24 */ /* 0x008fe200078e02ff */
[----:B------:R1:W-:Y:S01]  /*1500*/  @!P1 LDGSTS.E.BYPASS.LTC128B.128 [R41+0x9080], [R24.64], !P4 ;  /* 0x0908000018299fae */ /* 0x0003e2000e101d52 */
[----:B------:R-:W-:-:S03]  /*1510*/  @!P1 IMAD.WIDE R22, R33, 0x2, R22 ;  /* 0x0000000221169825 */ /* 0x000fc600078e0216 */
[----:B------:R3:W-:Y:S01]  /*1520*/  @!P1 LDGSTS.E.BYPASS.LTC128B.128 [R41+0xd080], [R28.64], !P5 ;  /* 0x0d0800001c299fae */ /* 0x0007e2000e901d52 */
[----:B------:R-:W-:Y:S02]  /*1530*/  IMAD R6, R36, c[0x0][0x1e4], R6 ;  /* 0x0000790024067a24 */ /* 0x000fe400078e0206 */
[----:B------:R-:W-:Y:S01]  /*1540*/  IMAD R16, R16, c[0x0][0x208], RZ ;  /* 0x0000820010107a24 */ /* 0x000fe200078e02ff */
[----:B------:R4:W-:Y:S01]  /*1550*/  @!P1 LDGSTS.E.BYPASS.LTC128B.128 [R41+0x11080], [R22.64], !P6 ;  /* 0x1108000016299fae */ /* 0x0009e2000f101d52 */
[----:B------:R-:W-:Y:S02]  /*1560*/  IMAD.IADD R7, R19, 0x1, R6 ;  /* 0x0000000113077824 */ /* 0x000fe400078e0206 */
[----:B------:R-:W-:Y:S01]  /*1570*/  IMAD.MOV.U32 R6, RZ, RZ, R18 ;  /* 0x000000ffff067224 */ /* 0x000fe200078e0012 */
[----:B------:R-:W-:Y:S01]  /*1580*/  SHFL.IDX PT, R19, R3, 0x2, 0x181f ;  /* 0x00581f0003137f89 */ /* 0x000fe200000e0000 */
[----:B------:R-:W-:-:S03]  /*1590*/  IMAD R16, R36, c[0x0][0x20c], R16 ;  /* 0x0000830024107a24 */ /* 0x000fc600078e0210 */
[----:B------:R-:W4:Y:S04]  /*15a0*/  SHFL.IDX PT, R18, R20, 0x2, 0x181f ;  /* 0x00581f0014127f89 */ /* 0x000f2800000e0000 */
[----:B------:R-:W1:Y:S01]  /*15b0*/  SHFL.IDX PT, R20, R20, 0x3, 0x181f ;  /* 0x00781f0014147f89 */ /* 0x000e6200000e0000 */
[----:B----4-:R-:W-:-:S04]  /*15c0*/  @!P0 IMAD.WIDE R22, R35, 0x2, R18 ;  /* 0x0000000223168825 */ /* 0x010fc800078e0212 */
[----:B------:R-:W-:-:S04]  /*15d0*/  @!P0 IMAD.WIDE R26, R33, 0x2, R18 ;  /* 0x00000002211a8825 */ /* 0x000fc800078e0212 */
[----:B-1----:R-:W-:Y:S01]  /*15e0*/  @!P2 IMAD.WIDE R24, R40, 0x2, R20 ;  /* 0x000000022818a825 */ /* 0x002fe200078e0214 */
[----:B--2---:R-:W-:-:S03]  /*15f0*/  SHF.R.S32.HI R0, RZ, 0x1f, R31 ;  /* 0x0000001fff007819 */ /* 0x004fc6000001141f */
[C---:B------:R-:W-:Y:S01]  /*1600*/  IMAD.WIDE.U32 R6, R31.reuse, c[0x0][0x1f0], R6 ;  /* 0x00007c001f067a25 */ /* 0x040fe200078e0006 */
[----:B------:R-:W-:Y:S03]  /*1610*/  STL [R1+0x8], R31 ;  /* 0x0000081f01007387 */ /* 0x000fe60000100800 */
[C---:B------:R-:W-:Y:S01]  /*1620*/  IMAD R5, R0.reuse, c[0x0][0x1f0], RZ ;  /* 0x00007c0000057a24 */ /* 0x040fe200078e02ff */
[----:B------:R-:W-:Y:S01]  /*1630*/  STL [R1+0x24], R40 ;  /* 0x0000242801007387 */ /* 0x000fe20000100800 */
[----:B------:R-:W-:Y:S02]  /*1640*/  IMAD R11, R0, c[0x0][0x218], RZ ;  /* 0x00008600000b7a24 */ /* 0x000fe400078e02ff */
[C---:B------:R-:W-:Y:S01]  /*1650*/  IMAD R3, R31.reuse, c[0x0][0x1f4], R5 ;  /* 0x00007d001f037a24 */ /* 0x040fe200078e0205 */
[----:B------:R-:W-:Y:S01]  /*1660*/  IADD3 R5, P1, R6, UR20, RZ ;  /* 0x0000001406057c10 */ /* 0x000fe2000ff3e0ff */
[----:B------:R-:W-:Y:S01]  /*1670*/  IMAD R11, R31, c[0x0][0x21c], R11 ;  /* 0x000087001f0b7a24 */ /* 0x000fe200078e020b */
[----:B------:R-:W-:Y:S01]  /*1680*/  STL [R1+0x1c], R41 ;  /* 0x00001c2901007387 */ /* 0x000fe20000100800 */
[----:B------:R-:W-:Y:S01]  /*1690*/  IMAD.SHL.U32 R0, R30, 0x8, RZ ;  /* 0x000000081e007824 */ /* 0x000fe200078e00ff */
[----:B------:R-:W-:-:S02]  /*16a0*/  IADD3.X R3, R7, UR8, R3, P1, !PT ;  /* 0x0000000807037c10 */ /* 0x000fc40008ffe403 */
[C---:B------:R-:W-:Y:S01]  /*16b0*/  LEA R6, P1, R5.reuse, c[0x0][0x1c8], 0x1 ;  /* 0x0000720005067a11 */ /* 0x040fe200078208ff */
[----:B------:R-:W-:Y:S03]  /*16c0*/  STL [R1+0x18], R35 ;  /* 0x0000182301007387 */ /* 0x000fe60000100800 */
[----:B------:R-:W-:Y:S01]  /*16d0*/  LEA.HI.X R3, R5, c[0x0][0x1cc], R3, 0x1, P1 ;  /* 0x0000730005037a11 */ /* 0x000fe200008f0c03 */
[--C-:B------:R-:W-:Y:S01]  /*16e0*/  @!P0 IMAD.WIDE R4, R40, 0x2, R18.reuse ;  /* 0x0000000228048825 */ /* 0x100fe200078e0212 */
[----:B------:R-:W-:Y:S04]  /*16f0*/  STL [R1+0x14], R34 ;  /* 0x0000142201007387 */ /* 0x000fe80000100800 */
[----:B------:R1:W-:Y:S04]  /*1700*/  @!P0 LDGSTS.E.BYPASS.LTC128B.128 [R41+0x6080], [R4.64], !P3 ;  /* 0x0608000004298fae */ /* 0x0003e8000d901d52 */
[----:B------:R2:W-:Y:S04]  /*1710*/  @!P0 LDGSTS.E.BYPASS.LTC128B.128 [R41+0xa080], [R22.64], !P4 ;  /* 0x0a08000016298fae */ /* 0x0005e8000e101d52 */
[----:B------:R-:W-:Y:S04]  /*1720*/  SHFL.IDX PT, R7, R3, 0x1, 0x181f ;  /* 0x00381f0003077f89 */ /* 0x000fe800000e0000 */
[----:B------:R-:W-:Y:S04]  /*1730*/  STL [R1+0x10], R33 ;  /* 0x0000102101007387 */ /* 0x000fe80000100800 */
[----:B------:R-:W-:Y:S01]  /*1740*/  STL [R1+0xc], R36 ;  /* 0x00000c2401007387 */ /* 0x000fe20000100800 */
[----:B-1----:R-:W-:-:S03]  /*1750*/  @!P0 IMAD.WIDE R4, R34, 0x2, R18 ;  /* 0x0000000222048825 */ /* 0x002fc600078e0212 */
[----:B------:R-:W-:Y:S01]  /*1760*/  SHFL.IDX PT, R18, R6, RZ, 0x181f ;  /* 0x00181fff06127589 */ /* 0x000fe200000e0000 */
[----:B--2---:R-:W-:-:S03]  /*1770*/  IMAD.WIDE.U32 R22, R36, c[0x0][0x208], RZ ;  /* 0x0000820024167a25 */ /* 0x004fc600078e00ff */
[----:B------:R-:W1:Y:S01]  /*1780*/  SHFL.IDX PT, R19, R3, RZ, 0x181f ;  /* 0x00181fff03137589 */ /* 0x000e6200000e0000 */
[----:B------:R-:W-:-:S03]  /*1790*/  IMAD.IADD R17, R23, 0x1, R16 ;  /* 0x0000000117117824 */ /* 0x000fc600078e0210 */
[----:B------:R2:W-:Y:S01]  /*17a0*/  @!P0 LDGSTS.E.BYPASS.LTC128B.128 [R41+0xe080], [R4.64], !P5 ;  /* 0x0e08000004298fae */ /* 0x0005e2000e901d52 */
[----:B------:R-:W-:-:S03]  /*17b0*/  IMAD.MOV.U32 R16, RZ, RZ, R22 ;  /* 0x000000ffff107224 */ /* 0x000fc600078e0016 */
[----:B------:R4:W-:Y:S01]  /*17c0*/  @!P0 LDGSTS.E.BYPASS.LTC128B.128 [R41+0x12080], [R26.64], !P6 ;  /* 0x120800001a298fae */ /* 0x0009e2000f101d52 */
[----:B------:R-:W-:Y:S01]  /*17d0*/  ISETP.GE.AND P6, PT, R9, c[0x0][0x1d4], PT ;  /* 0x0000750009007a0c */ /* 0x000fe20003fc6270 */
[----:B------:R-:W-:Y:S02]  /*17e0*/  IMAD.WIDE.U32 R16, R31, c[0x0][0x218], R16 ;  /* 0x000086001f107a25 */ /* 0x000fe400078e0010 */
[----:B------:R5:W-:Y:S01]  /*17f0*/  @!P2 LDGSTS.E.BYPASS.LTC128B.128 [R41+0x7080], [R24.64], !P3 ;  /* 0x070800001829afae */ /* 0x000be2000d901d52 */
[----:B------:R-:W-:-:S03]  /*1800*/  ISETP.GE.AND P3, PT, R40, c[0x0][0x1d4], PT ;  /* 0x0000750028007a0c */ /* 0x000fc60003f66270 */
[----:B------:R-:W1:Y:S01]  /*1810*/  SHFL.IDX PT, R6, R6, 0x1, 0x181f ;  /* 0x00381f0006067f89 */ /* 0x000e6200000e0000 */
[----:B--2---:R-:W-:Y:S01]  /*1820*/  IADD3 R4, -R30, UR4, RZ ;  /* 0x000000041e047c10 */ /* 0x004fe2000fffe1ff */
[----:B------:R-:W-:Y:S02]  /*1830*/  ULDC.64 UR4, c[0x0][0x210] ;  /* 0x0000840000047ab9 */ /* 0x000fe40000000a00 */
[----:B------:R-:W-:Y:S01]  /*1840*/  UIMAD.WIDE.U32 UR24, UR11, UR4, URZ ;  /* 0x000000040b1872a5 */ /* 0x000fe2000f8e003f */
[--C-:B----4-:R-:W-:Y:S01]  /*1850*/  @!P2 IMAD.WIDE R26, R35, 0x2, R20.reuse ;  /* 0x00000002231aa825 */ /* 0x110fe200078e0214 */
[C---:B------:R-:W-:Y:S01]  /*1860*/  ISETP.GE.AND P1, PT, R4.reuse, 0x1, PT ;  /* 0x000000010400780c */ /* 0x040fe20003f26270 */
[----:B------:R-:W-:Y:S01]  /*1870*/  UIMAD UR4, UR9, UR4, URZ ;  /* 0x00000004090472a4 */ /* 0x000fe2000f8e023f */
[----:B------:R-:W-:Y:S01]  /*1880*/  ISETP.GT.AND P0, PT, R4, 0x20, PT ;  /* 0x000000200400780c */ /* 0x000fe20003f04270 */
[--C-:B-----5:R-:W-:Y:S01]  /*1890*/  @!P2 IMAD.WIDE R24, R34, 0x2, R20.reuse ;  /* 0x000000022218a825 */ /* 0x120fe200078e0214 */
[----:B------:R2:W-:Y:S01]  /*18a0*/  @!P2 LDGSTS.E.BYPASS.LTC128B.128 [R41+0xb080], [R26.64], !P4 ;  /* 0x0b0800001a29afae */ /* 0x0005e2000e101d52 */
[----:B------:R-:W-:Y:S01]  /*18b0*/  ISETP.GE.AND P4, PT, R13, c[0x0][0x198], PT ;  /* 0x000066000d007a0c */ /* 0x000fe20003f86270 */
[----:B------:R-:W-:Y:S01]  /*18c0*/  UIMAD UR4, UR11, UR5, UR4 ;  /* 0x000000050b0472a4 */ /* 0x000fe2000f8e0204 */
[----:B------:R-:W-:Y:S01]  /*18d0*/  @!P2 IMAD.WIDE R20, R33, 0x2, R20 ;  /* 0x000000022114a825 */ /* 0x000fe200078e0214 */
[----:B------:R4:W-:Y:S01]  /*18e0*/  @!P2 LDGSTS.E.BYPASS.LTC128B.128 [R41+0xf080], [R24.64], !P5 ;  /* 0x0f0800001829afae */ /* 0x0009e2000e901d52 */
[----:B------:R-:W-:Y:S01]  /*18f0*/  ISETP.GE.AND P5, PT, R14, c[0x0][0x1d4], PT ;  /* 0x000075000e007a0c */ /* 0x000fe20003fa6270 */
[----:B------:R-:W-:-:S02]  /*1900*/  UIADD3 UR15, UR25, UR4, URZ ;  /* 0x00000004190f7290 */ /* 0x000fc4000fffe03f */
[----:B------:R-:W-:Y:S01]  /*1910*/  UIADD3 UR4, UR23, -0x1, URZ ;  /* 0xffffffff17047890 */ /* 0x000fe2000fffe03f */
[----:B-1----:R-:W-:-:S05]  /*1920*/  @P1 IMAD.WIDE R4, R35, 0x2, R18 ;  /* 0x0000000223041825 */ /* 0x002fca00078e0212 */
[----:B------:R1:W-:Y:S01]  /*1930*/  @!P2 LDGSTS.E.BYPASS.LTC128B.128 [R41+0x13080], [R20.64], !P4 ;  /* 0x130800001429afae */ /* 0x0003e2000e101d52 */
[----:B------:R-:W-:-:S03]  /*1940*/  ISETP.GE.AND P4, PT, R13, c[0x0][0x1d4], PT ;  /* 0x000075000d007a0c */ /* 0x000fc60003f86270 */
[----:B------:R-:W0:Y:S01]  /*1950*/  LDGDEPBAR ;  /* 0x00000000000079af */ /* 0x000e220000000000 */
[----:B-1----:R-:W-:-:S05]  /*1960*/  @P1 IMAD.WIDE R20, R40, 0x2, R18 ;  /* 0x0000000228141825 */ /* 0x002fca00078e0212 */
[----:B------:R1:W-:Y:S04]  /*1970*/  @P1 LDGSTS.E.BYPASS.LTC128B.128 [R41+0x14080], [R20.64], !P3 ;  /* 0x1408000014291fae */ /* 0x0003e8000d901d52 */
[----:B------:R5:W-:Y:S01]  /*1980*/  @P1 LDGSTS.E.BYPASS.LTC128B.128 [R41+0x15880], [R4.64], !P6 ;  /* 0x1588000004291fae */ /* 0x000be2000f101d52 */
[----:B-1----:R-:W-:-:S04]  /*1990*/  @P1 IMAD.WIDE R20, R34, 0x2, R18 ;  /* 0x0000000222141825 */ /* 0x002fc800078e0212 */
[----:B------:R-:W-:Y:S01]  /*19a0*/  @P1 IMAD.WIDE R18, R33, 0x2, R18 ;  /* 0x0000000221121825 */ /* 0x000fe200078e0212 */
[----:B-----5:R-:W-:Y:S01]  /*19b0*/  LEA.HI R5, R2, R129, RZ, 0x4 ;  /* 0x0000008102057211 */ /* 0x020fe200078f20ff */
[----:B------:R1:W-:Y:S04]  /*19c0*/  @P1 LDGSTS.E.BYPASS.LTC128B.128 [R41+0x17080], [R20.64], !P5 ;  /* 0x1708000014291fae */ /* 0x0003e8000e901d52 */
[----:B------:R5:W-:Y:S01]  /*19d0*/  @P1 LDGSTS.E.BYPASS.LTC128B.128 [R41+0x18880], [R18.64], !P4 ;  /* 0x1888000012291fae */ /* 0x000be2000e101d52 */
[----:B------:R-:W-:-:S04]  /*19e0*/  IADD3 R15, P1, R16, UR24, RZ ;  /* 0x00000018100f7c10 */ /* 0x000fc8000ff3e0ff */
[----:B------:R-:W-:Y:S01]  /*19f0*/  IADD3.X R11, R17, UR15, R11, P1, !PT ;  /* 0x0000000f110b7c10 */ /* 0x000fe20008ffe40b */
[----:B------:R-:W-:Y:S01]  /*1a00*/  @P0 IMAD.WIDE R16, R40, 0x2, R6 ;  /* 0x0000000228100825 */ /* 0x000fe200078e0206 */
[----:B------:R-:W-:-:S04]  /*1a10*/  LEA R8, P1, R15, c[0x0][0x1f8], 0x1 ;  /* 0x00007e000f087a11 */ /* 0x000fc800078208ff */
[----:B------:R2:W-:Y:S01]  /*1a20*/  @P0 LDGSTS.E.BYPASS.LTC128B.128 [R41+0x15080], [R16.64], !P3 ;  /* 0x1508000010290fae */ /* 0x0005e2000d901d52 */
[----:B------:R-:W-:Y:S02]  /*1a30*/  LEA.HI.X R11, R15, c[0x0][0x1fc], R11, 0x1, P1 ;  /* 0x00007f000f0b7a11 */ /* 0x000fe400008f0c0b */
[----:B-1----:R-:W-:Y:S02]  /*1a40*/  SHF.R.S32.HI R20, RZ, 0x4, R5 ;  /* 0x00000004ff147819 */ /* 0x002fe40000011405 */
[C---:B-----5:R-:W-:Y:S01]  /*1a50*/  LOP3.LUT R18, R5.reuse, 0xfffffff0, RZ, 0xc0, !PT ;  /* 0xfffffff005127812 */ /* 0x060fe200078ec0ff */
[----:B------:R-:W-:Y:S01]  /*1a60*/  IMAD.SHL.U32 R19, R10, 0x40, RZ ;  /* 0x000000400a137824 */ /* 0x000fe200078e00ff */
[----:B------:R-:W-:-:S03]  /*1a70*/  LEA.HI R5, R5, R20, RZ, 0x1 ;  /* 0x0000001405057211 */ /* 0x000fc600078f08ff */
[----:B------:R-:W-:Y:S01]  /*1a80*/  IMAD.IADD R18, R129, 0x1, -R18 ;  /* 0x0000000181127824 */ /* 0x000fe200078e0a12 */
[----:B------:R-:W-:Y:S02]  /*1a90*/  LOP3.LUT R19, R19, 0x1c0, RZ, 0xc0, !PT ;  /* 0x000001c013137812 */ /* 0x000fe400078ec0ff */
[----:B------:R-:W-:Y:S02]  /*1aa0*/  LOP3.LUT R5, R5, 0xfffffffe, RZ, 0xc0, !PT ;  /* 0xfffffffe05057812 */ /* 0x000fe400078ec0ff */
[----:B------:R-:W-:Y:S01]  /*1ab0*/  SHF.R.S32.HI R4, RZ, 0x1f, R18 ;  /* 0x0000001fff047819 */ /* 0x000fe20000011412 */
[----:B--2---:R-:W-:Y:S01]  /*1ac0*/  @P0 IMAD.WIDE R16, R34, 0x2, R6 ;  /* 0x0000000222100825 */ /* 0x004fe200078e0206 */
[----:B------:R-:W-:Y:S02]  /*1ad0*/  LOP3.LUT R0, R19, 0x8, R0, 0xf8, !PT ;  /* 0x0000000813007812 */ /* 0x000fe400078ef800 */
[----:B------:R-:W-:Y:S01]  /*1ae0*/  LEA.HI R4, R4, R18, RZ, 0x3 ;  /* 0x0000001204047211 */ /* 0x000fe200078f18ff */
[----:B------:R-:W-:Y:S01]  /*1af0*/  IMAD.IADD R5, R20, 0x1, -R5 ;  /* 0x0000000114057824 */ /* 0x000fe200078e0a05 */
[----:B------:R-:W-:-:S02]  /*1b00*/  SHF.R.U32.HI R19, RZ, 0x3, R19 ;  /* 0x00000003ff137819 */ /* 0x000fc40000011613 */
[C---:B------:R-:W-:Y:S01]  /*1b10*/  LOP3.LUT R3, R4.reuse, 0xfffffff8, RZ, 0xc0, !PT ;  /* 0xfffffff804037812 */ /* 0x040fe200078ec0ff */
[----:B------:R-:W-:Y:S01]  /*1b20*/  IMAD.SHL.U32 R4, R4, 0x40, RZ ;  /* 0x0000004004047824 */ /* 0x000fe200078e00ff */
[----:B------:R-:W-:-:S03]  /*1b30*/  LOP3.LUT R0, R0, R19, RZ, 0x3c, !PT ;  /* 0x0000001300007212 */ /* 0x000fc600078e3cff */
[----:B------:R-:W-:Y:S02]  /*1b40*/  IMAD.IADD R3, R18, 0x1, -R3 ;  /* 0x0000000112037824 */ /* 0x000fe400078e0a03 */
[----:B------:R-:W-:-:S04]  /*1b50*/  @P0 IMAD.WIDE R18, R35, 0x2, R6 ;  /* 0x0000000223120825 */ /* 0x000fc800078e0206 */
[----:B------:R-:W-:Y:S01]  /*1b60*/  @P0 IMAD.WIDE R6, R33, 0x2, R6 ;  /* 0x0000000221060825 */ /* 0x000fe200078e0206 */
[----:B------:R1:W-:Y:S03]  /*1b70*/  @P0 LDGSTS.E.BYPASS.LTC128B.128 [R41+0x16880], [R18.64], !P6 ;  /* 0x1688000012290fae */ /* 0x0003e6000f101d52 */
[----:B------:R-:W-:Y:S01]  /*1b80*/  IMAD.SHL.U32 R15, R3, 0x40, RZ ;  /* 0x00000040030f7824 */ /* 0x000fe200078e00ff */
[----:B------:R2:W-:Y:S01]  /*1b90*/  @P0 LDGSTS.E.BYPASS.LTC128B.128 [R41+0x18080], [R16.64], !P5 ;  /* 0x1808000010290fae */ /* 0x0005e2000e901d52 */
[C---:B------:R-:W-:Y:S02]  /*1ba0*/  IMAD R0, R5.reuse, 0x200, R0 ;  /* 0x0000020005007824 */ /* 0x040fe400078e0200 */
[----:B------:R-:W-:Y:S01]  /*1bb0*/  IMAD.SHL.U32 R5, R5, 0x8, RZ ;  /* 0x0000000805057824 */ /* 0x000fe200078e00ff */
[----:B------:R5:W-:Y:S01]  /*1bc0*/  @P0 LDGSTS.E.BYPASS.LTC128B.128 [R41+0x19880], [R6.64], !P4 ;  /* 0x1988000006290fae */ /* 0x000be2000e101d52 */
[----:B------:R-:W-:Y:S01]  /*1bd0*/  LOP3.LUT R15, R15, 0x1c0, RZ, 0xc0, !PT ;  /* 0x000001c00f0f7812 */ /* 0x000fe200078ec0ff */
[----:B------:R-:W-:Y:S01]  /*1be0*/  IMAD.SHL.U32 R21, R0, 0x2, RZ ;  /* 0x0000000200157824 */ /* 0x000fe200078e00ff */
[----:B------:R-:W-:Y:S01]  /*1bf0*/  LOP3.LUT P0, RZ, R10, 0x2, RZ, 0xc0, !PT ;  /* 0x000000020aff7812 */ /* 0x000fe2000780c0ff */
[----:B------:R-:W0:Y:S01]  /*1c00*/  LDGDEPBAR ;  /* 0x00000000000079af */ /* 0x000e220000000000 */
[----:B------:R-:W-:-:S02]  /*1c10*/  LOP3.LUT R5, R15, 0x8, R5, 0xf8, !PT ;  /* 0x000000080f057812 */ /* 0x000fc400078ef805 */
[----:B------:R-:W-:Y:S01]  /*1c20*/  SHF.R.U32.HI R15, RZ, 0x3, R15 ;  /* 0x00000003ff0f7819 */ /* 0x000fe2000001160f */
[----:B------:R-:W-:Y:S01]  /*1c30*/  STL [R1+0x4], R21 ;  /* 0x0000041501007387 */ /* 0x000fe20000100800 */
[----:B------:R-:W-:Y:S01]  /*1c40*/  R2P PR, R3, 0x6 ;  /* 0x0000000603007804 */ /* 0x000fe20000000000 */
[----:B------:R-:W-:Y:S01]  /*1c50*/  IMAD.MOV.U32 R3, RZ, RZ, 0x20 ;  /* 0x00000020ff037424 */ /* 0x000fe200078e00ff */
[----:B------:R-:W-:Y:S02]  /*1c60*/  LOP3.LUT R5, R5, R15, RZ, 0x3c, !PT ;  /* 0x0000000f05057212 */ /* 0x000fe400078e3cff */
[----:B------:R-:W-:Y:S02]  /*1c70*/  IADD3 R0, R21, 0x14080, RZ ;  /* 0x0001408015007810 */ /* 0x000fe40007ffe0ff */
[----:B------:R-:W-:Y:S01]  /*1c80*/  LOP3.LUT R5, R5, 0xfffffe00, R4, 0xf8, !PT ;  /* 0xfffffe0005057812 */ /* 0x000fe200078ef804 */
[----:B------:R-:W-:Y:S01]  /*1c90*/  IMAD.MOV.U32 R4, RZ, RZ, 0x10 ;  /* 0x00000010ff047424 */ /* 0x000fe200078e00ff */
[----:B------:R-:W-:Y:S01]  /*1ca0*/  SEL R3, R3, 0xffffffe0, !P2 ;  /* 0xffffffe003037807 */ /* 0x000fe20005000000 */
[----:B-1----:R-:W-:Y:S01]  /*1cb0*/  SHFL.IDX PT, R18, R8, RZ, 0x181f ;  /* 0x00181fff08127589 */ /* 0x002fe200000e0000 */
[----:B----4-:R-:W-:-:S02]  /*1cc0*/  IADD3 R24, R21, 0x140a0, RZ ;  /* 0x000140a015187810 */ /* 0x010fc40007ffe0ff */
[----:B------:R-:W-:Y:S01]  /*1cd0*/  SEL R4, R4, 0xfffffff0, !P1 ;  /* 0xfffffff004047807 */ /* 0x000fe20004800000 */
[----:B------:R-:W2:Y:S01]  /*1ce0*/  SHFL.IDX PT, R19, R11, RZ, 0x181f ;  /* 0x00181fff0b137589 */ /* 0x000ea200000e0000 */
[----:B------:R-:W-:Y:S02]  /*1cf0*/  @P0 IADD3 R24, R0, -0x20, RZ ;  /* 0xffffffe000180810 */ /* 0x000fe40007ffe0ff */
[----:B------:R-:W-:Y:S02]  /*1d00*/  IADD3 R0, -R30, UR28, RZ ;  /* 0x0000001c1e007c10 */ /* 0x000fe4000fffe1ff */
[----:B-----5:R-:W-:Y:S01]  /*1d10*/  LEA.HI R7, R2, R129, RZ, 0x5 ;  /* 0x0000008102077211 */ /* 0x020fe200078f28ff */
[----:B------:R-:W-:-:S04]  /*1d20*/  DEPBAR.LE SB0, 0x1 ;  /* 0x000080400000791a */ /* 0x000fc80000000000 */
[----:B------:R-:W-:Y:S01]  /*1d30*/  SHF.R.S32.HI R6, RZ, 0x5, R7 ;  /* 0x00000005ff067819 */ /* 0x000fe20000011407 */
[----:B------:R-:W-:Y:S01]  /*1d40*/  STL [R1], R24 ;  /* 0x0000001801007387 */ /* 0x000fe20000100800 */
[----:B------:R-:W-:Y:S02]  /*1d50*/  ISETP.GE.AND P3, PT, R40, c[0x0][0x1d4], PT ;  /* 0x0000750028007a0c */ /* 0x000fe40003f66270 */
[----:B------:R-:W-:Y:S01]  /*1d60*/  ISETP.GE.AND P1, PT, R9, c[0x0][0x1d4], PT ;  /* 0x0000750009007a0c */ /* 0x000fe20003f26270 */
[----:B------:R-:W-:Y:S01]  /*1d70*/  IMAD R220, R6, 0x400, R5 ;  /* 0x0000040006dc7824 */ /* 0x000fe200078e0205 */
[----:B------:R-:W-:Y:S01]  /*1d80*/  BAR.SYNC.DEFER_BLOCKING 0x0 ;  /* 0x0000000000007b1d */ /* 0x000fe20000010000 */
[----:B------:R-:W-:Y:S02]  /*1d90*/  ISETP.LT.OR P0, PT, R0, 0x1, P3 ;  /* 0x000000010000780c */ /* 0x000fe40001f01670 */
[----:B------:R-:W-:Y:S02]  /*1da0*/  ISETP.GE.AND P2, PT, R14, c[0x0][0x1d4], PT ;  /* 0x000075000e007a0c */ /* 0x000fe40003f46270 */
[C---:B------:R-:W-:Y:S01]  /*1db0*/  LEA R228, R220.reuse, 0x4080, 0x1 ;  /* 0x00004080dce47811 */ /* 0x040fe200078e08ff */
[----:B------:R-:W-:Y:S01]  /*1dc0*/  IMAD.SHL.U32 R220, R220, 0x2, RZ ;  /* 0x00000002dcdc7824 */ /* 0x000fe200078e00ff */
[----:B------:R-:W-:Y:S01]  /*1dd0*/  SHF.R.S32.HI R14, RZ, 0x1f, R35 ;  /* 0x0000001fff0e7819 */ /* 0x000fe20000011423 */
[----:B--2---:R-:W-:Y:S01]  /*1de0*/  IMAD.WIDE R16, R40, 0x2, R18 ;  /* 0x0000000228107825 */ /* 0x004fe200078e0212 */
[----:B------:R1:W-:Y:S01]  /*1df0*/  STL [R1+0x3c], R12 ;  /* 0x00003c0c01007387 */ /* 0x0003e20000100800 */
[----:B------:R-:W-:-:S02]  /*1e00*/  IADD3 R247, R24, 0x800, RZ ;  /* 0x0000080018f77810 */ /* 0x000fc40007ffe0ff */
[--C-:B------:R-:W-:Y:S01]  /*1e10*/  IMAD R224, R4, 0x2, R228.reuse ;  /* 0x0000000204e07824 */ /* 0x100fe200078e02e4 */
[----:B------:R2:W-:Y:S01]  /*1e20*/  STL [R1+0x30], R14 ;  /* 0x0000300e01007387 */ /* 0x0005e20000100800 */
[C---:B------:R-:W-:Y:S01]  /*1e30*/  IMAD R228, R3.reuse, 0x2, R228 ;  /* 0x0000000203e47824 */ /* 0x040fe200078e02e4 */
[----:B------:R-:W-:Y:S01]  /*1e40*/  IADD3 R246, R24, 0x1000, RZ ;  /* 0x0000100018f67810 */ /* 0x000fe20007ffe0ff */
[----:B------:R-:W-:Y:S01]  /*1e50*/  IMAD R232, R3, 0x2, R224 ;  /* 0x0000000203e87824 */ /* 0x000fe200078e02e0 */
[----:B------:R-:W-:Y:S01]  /*1e60*/  ISETP.GT.AND P3, PT, R32, 0x2f, PT ;  /* 0x0000002f2000780c */ /* 0x000fe20003f64270 */
[----:B------:R2:W4:Y:S04]  /*1e70*/  LDSM.16.M88.4 R160, [R220+0x4080] ;  /* 0x00408000dca0783b */ /* 0x0005280000000200 */
[----:B------:R2:W2:Y:S04]  /*1e80*/  LDSM.16.M88.4 R188, [R220+0x8080] ;  /* 0x00808000dcbc783b */ /* 0x0004a80000000200 */
[----:B------:R2:W2:Y:S01]  /*1e90*/  LDSM.16.M88.4 R204, [R220+0xc080] ;  /* 0x00c08000dccc783b */ /* 0x0004a20000000200 */
[----:B-1----:R-:W-:-:S03]  /*1ea0*/  SHF.R.S32.HI R12, RZ, 0x1f, R33 ;  /* 0x0000001fff0c7819 */ /* 0x002fc60000011421 */
[----:B------:R1:W1:Y:S04]  /*1eb0*/  LDSM.16.M88.4 R164, [R224] ;  /* 0x00000000e0a4783b */ /* 0x0002680000000200 */
[----:B------:R1:W1:Y:S04]  /*1ec0*/  LDSM.16.M88.4 R192, [R224+0x4000] ;  /* 0x00400000e0c0783b */ /* 0x0002680000000200 */
[----:B------:R1:W1:Y:S04]  /*1ed0*/  LDSM.16.M88.4 R208, [R224+0x8000] ;  /* 0x00800000e0d0783b */ /* 0x0002680000000200 */
[----:B------:R1:W1:Y:S04]  /*1ee0*/  LDSM.16.M88.4 R180, [R228] ;  /* 0x00000000e4b4783b */ /* 0x0002680000000200 */
[----:B------:R1:W1:Y:S04]  /*1ef0*/  LDSM.16.M88.4 R196, [R228+0x4000] ;  /* 0x00400000e4c4783b */ /* 0x0002680000000200 */
[----:B------:R1:W1:Y:S04]  /*1f00*/  LDSM.16.M88.4 R212, [R228+0x8000] ;  /* 0x00800000e4d4783b */ /* 0x0002680000000200 */
[----:B------:R1:W1:Y:S04]  /*1f10*/  LDSM.16.M88.4 R184, [R232] ;  /* 0x00000000e8b8783b */ /* 0x0002680000000200 */
[----:B------:R1:W1:Y:S04]  /*1f20*/  LDSM.16.M88.4 R200, [R232+0x4000] ;  /* 0x00400000e8c8783b */ /* 0x0002680000000200 */
[----:B------:R1:W1:Y:S04]  /*1f30*/  LDSM.16.M88.4 R216, [R232+0x8000] ;  /* 0x00800000e8d8783b */ /* 0x0002680000000200 */
[----:B------:R-:W1:Y:S04]  /*1f40*/  LDSM.16.M88.4 R220, [R220+0x10080] ;  /* 0x01008000dcdc783b */ /* 0x000e680000000200 */
[----:B------:R-:W1:Y:S04]  /*1f50*/  LDSM.16.M88.4 R224, [R224+0xc000] ;  /* 0x00c00000e0e0783b */ /* 0x000e680000000200 */
[----:B------:R-:W1:Y:S04]  /*1f60*/  LDSM.16.M88.4 R228, [R228+0xc000] ;  /* 0x00c00000e4e4783b */ /* 0x000e680000000200 */
[----:B------:R-:W1:Y:S04]  /*1f70*/  LDSM.16.M88.4 R232, [R232+0xc000] ;  /* 0x00c00000e8e8783b */ /* 0x000e680000000200 */
[----:B------:R-:W-:Y:S06]  /*1f80*/  BAR.SYNC.DEFER_BLOCKING 0x0 ;  /* 0x0000000000007b1d */ /* 0x000fec0000010000 */
[----:B------:R-:W-:-:S04]  /*1f90*/  DEPBAR.LE SB0, 0x0 ;  /* 0x000080000000791a */ /* 0x000fc80000000000 */
[----:B------:R-:W-:Y:S06]  /*1fa0*/  BAR.SYNC.DEFER_BLOCKING 0x0 ;  /* 0x0000000000007b1d */ /* 0x000fec0000010000 */
[----:B------:R1:W1:Y:S04]  /*1fb0*/  LDSM.16.M88.4 R44, [R21+0x14080] ;  /* 0x01408000152c783b */ /* 0x0002680000000200 */
[----:B------:R1:W1:Y:S04]  /*1fc0*/  LDSM.16.M88.4 R36, [R21+0x14880] ;  /* 0x014880001524783b */ /* 0x0002680000000200 */
[----:B---3--:R3:W1:Y:S04]  /*1fd0*/  LDSM.16.M88.4 R28, [R21+0x15080] ;  /* 0x01508000151c783b */ /* 0x0086680000000200 */
[----:B------:R3:W1:Y:S04]  /*1fe0*/  LDSM.16.M88.4 R56, [R24] ;  /* 0x000000001838783b */ /* 0x0006680000000200 */
[----:B------:R3:W1:Y:S04]  /*1ff0*/  LDSM.16.M88.4 R20, [R24+0x800] ;  /* 0x000800001814783b */ /* 0x0006680000000200 */
[----:B------:R3:W1:Y:S04]  /*2000*/  LDSM.16.M88.4 R48, [R24+0x1000] ;  /* 0x001000001830783b */ /* 0x0006680000000200 */
[----:B------:R-:W-:Y:S01]  /*2010*/  @!PT LDS RZ, [RZ] ;  /* 0x00000000fffff984 */ /* 0x000fe20000000800 */
[----:B------:R-:W-:Y:S01]  /*2020*/  @!PT LDS RZ, [RZ] ;  /* 0x00000000fffff984 */ /* 0x000fe20000000800 */
[----:B------:R-:W-:Y:S01]  /*2030*/  @!PT LDS RZ, [RZ] ;  /* 0x00000000fffff984 */ /* 0x000fe20000000800 */
[----:B------:R5:W-:Y:S01]  /*2040*/  LDGSTS.E.BYPASS.LTC128B.128 [R41+0x4080], [R16.64], !P0 ;  /* 0x0408000010297fae */ /* 0x000be2000c101d52 */
[----:B------:R-:W-:-:S02]  /*2050*/  ISETP.LT.OR P0, PT, R0, 0x1, P1 ;  /* 0x000000010000780c */ /* 0x000fc40000f01670 */
[----:B------:R-:W-:Y:S02]  /*2060*/  ISETP.GE.AND P1, PT, R13, c[0x0][0x1d4], PT ;  /* 0x000075000d007a0c */ /* 0x000fe40003f26270 */
[----:B------:R-:W-:-:S05]  /*2070*/  SHF.R.S32.HI R13, RZ, 0x1f, R34 ;  /* 0x0000001fff0d7819 */ /* 0x000fca0000011422 */
[----:B------:R3:W-:Y:S04]  /*2080*/  STL [R1+0x2c], R13 ;  /* 0x00002c0d01007387 */ /* 0x0007e80000100800 */
[----:B------:R3:W-:Y:S01]  /*2090*/  STL [R1+0x28], R12 ;  /* 0x0000280c01007387 */ /* 0x0007e20000100800 */
[----:B-----5:R-:W-:-:S05]  /*20a0*/  IMAD.WIDE R16, R35, 0x2, R18 ;  /* 0x0000000223107825 */ /* 0x020fca00078e0212 */
[----:B------:R5:W-:Y:S01]  /*20b0*/  LDGSTS.E.BYPASS.LTC128B.128 [R41+0x5880], [R16.64], !P0 ;  /* 0x0588000010297fae */ /* 0x000be2000c101d52 */
[----:B------:R-:W-:Y:S01]  /*20c0*/  ISETP.LT.OR P0, PT, R0, 0x1, P2 ;  /* 0x000000010000780c */ /* 0x000fe20001701670 */
[----:B-----5:R-:W-:-:S04]  /*20d0*/  IMAD.WIDE R16, R34, 0x2, R18 ;  /* 0x0000000222107825 */ /* 0x020fc800078e0212 */
[----:B------:R-:W-:-:S08]  /*20e0*/  IMAD.WIDE R18, R33, 0x2, R18 ;  /* 0x0000000221127825 */ /* 0x000fd000078e0212 */
[----:B------:R3:W-:Y:S01]  /*20f0*/  LDGSTS.E.BYPASS.LTC128B.128 [R41+0x7080], [R16.64], !P0 ;  /* 0x0708000010297fae */ /* 0x0007e2000c101d52 */
[----:B------:R-:W-:-:S13]  /*2100*/  ISETP.LT.OR P0, PT, R0, 0x1, P1 ;  /* 0x000000010000780c */ /* 0x000fda0000f01670 */
[----:B------:R3:W-:Y:S01]  /*2110*/  LDGSTS.E.BYPASS.LTC128B.128 [R41+0x8880], [R18.64], !P0 ;  /* 0x0888000012297fae */ /* 0x0007e2000c101d52 */
[----:B------:R-:W-:-:S13]  /*2120*/  ISETP.GT.AND P0, PT, R129, 0x7f, PT ;  /* 0x0000007f8100780c */ /* 0x000fda0003f04270 */
[----:B------:R-:W-:Y:S05]  /*2130*/  @P0 BRA `(.L_x_171) ;  /* 0x0000027000000947 */ /* 0x000fea0003800000 */
[----:B-12-4-:R-:W-:Y:S05]  /*2140*/  BRA.DIV ~URZ, `(.L_x_172) ;  /* 0x000119927f007947 */ /* 0x016fea000b800000 */
[----:B------:R-:W1:Y:S04]  /*2150*/  SHFL.IDX PT, R11, R11, 0x1, 0x181f ;  /* 0x00381f000b0b7f89 */ /* 0x000e6800000e0000 */
[----:B------:R-:W2:Y:S02]  /*2160*/  SHFL.IDX PT, R8, R8, 0x1, 0x181f ;  /* 0x00381f0008087f89 */ /* 0x000ea400000e0000 */
.L_x_237:
[----:B---3--:R-:W3:Y:S04]  /*2170*/  LDL R16, [R1+0x14] ;  /* 0x0000140001107983 */ /* 0x008ee80000100800 */
[----:B------:R-:W4:Y:S04]  /*2180*/  LDL R17, [R1+0x2c] ;  /* 0x00002c0001117983 */ /* 0x000f280000100800 */
[----:B------:R-:W5:Y:S04]  /*2190*/  LDL R18, [R1+0x1c] ;  /* 0x00001c0001127983 */ /* 0x000f680000100800 */
[----:B--2---:R-:W2:Y:S04]  /*21a0*/  LDL R19, [R1+0x10] ;  /* 0x0000100001137983 */ /* 0x004ea80000100800 */
[----:B------:R-:W2:Y:S01]  /*21b0*/  LDL R24, [R1+0x28] ;  /* 0x0000280001187983 */ /* 0x000ea20000100800 */
[----:B------:R-:W-:-:S02]  /*21c0*/  SHF.R.S32.HI R12, RZ, 0x1f, R9 ;  /* 0x0000001fff0c7819 */ /* 0x000fc40000011409 */
[----:B------:R-:W-:Y:S02]  /*21d0*/  SHF.R.S32.HI R13, RZ, 0x1f, R9 ;  /* 0x0000001fff0d7819 */ /* 0x000fe40000011409 */
[-C--:B------:R-:W-:Y:S02]  /*21e0*/  LEA.HI R12, R12, R9.reuse, RZ, 0x3 ;  /* 0x000000090c0c7211 */ /* 0x080fe400078f18ff */
[----:B------:R-:W-:Y:S02]  /*21f0*/  LEA.HI R13, R13, R9, RZ, 0x3 ;  /* 0x000000090d0d7211 */ /* 0x000fe400078f18ff */
[----:B------:R-:W-:Y:S02]  /*2200*/  LOP3.LUT R12, R12, 0xfffffff8, RZ, 0xc0, !PT ;  /* 0xfffffff80c0c7812 */ /* 0x000fe400078ec0ff */
[----:B------:R-:W-:Y:S02]  /*2210*/  LOP3.LUT R13, R13, 0xfffffff8, RZ, 0xc0, !PT ;  /* 0xfffffff80d0d7812 */ /* 0x000fe400078ec0ff */
[----:B------:R-:W-:-:S02]  /*2220*/  LEA R14, P0, R12, R8, 0x1 ;  /* 0x000000080c0e7211 */ /* 0x000fc400078008ff */
[----:B------:R-:W-:Y:S01]  /*2230*/  SHF.R.S32.HI R13, RZ, 0x1f, R13 ;  /* 0x0000001fff0d7819 */ /* 0x000fe2000001140d */
[C---:B------:R-:W-:Y:S02]  /*2240*/  IMAD.SHL.U32 R25, R10.reuse, 0x8, RZ ;  /* 0x000000080a197824 */ /* 0x040fe400078e00ff */
[----:B------:R-:W-:Y:S01]  /*2250*/  IMAD.SHL.U32 R26, R10, 0x8, RZ ;  /* 0x000000080a1a7824 */ /* 0x000fe200078e00ff */
[----:B-1----:R-:W-:-:S04]  /*2260*/  LEA.HI.X R15, R12, R11, R13, 0x1, P0 ;  /* 0x0000000b0c0f7211 */ /* 0x002fc800000f0c0d */
[----:B------:R-:W-:Y:S02]  /*2270*/  SHF.R.S32.HI R26, RZ, 0x1f, R26 ;  /* 0x0000001fff1a7819 */ /* 0x000fe4000001141a */
[----:B---3--:R-:W-:-:S04]  /*2280*/  LEA R12, P0, R16, R8, 0x1 ;  /* 0x00000008100c7211 */ /* 0x008fc800078008ff */
[----:B----4-:R-:W-:Y:S02]  /*2290*/  LEA.HI.X R13, R16, R11, R17, 0x1, P0 ;  /* 0x0000000b100d7211 */ /* 0x010fe400000f0c11 */
[----:B------:R-:W-:-:S04]  /*22a0*/  LEA R16, P0, R25, R8, 0x1 ;  /* 0x0000000819107211 */ /* 0x000fc800078008ff */
[C---:B------:R-:W-:Y:S02]  /*22b0*/  LEA.HI.X R17, R25.reuse, R11, R26, 0x1, P0 ;  /* 0x0000000b19117211 */ /* 0x040fe400000f0c1a */
[----:B------:R-:W-:-:S04]  /*22c0*/  ISETP.GE.AND P0, PT, R25, c[0x0][0x1d4], PT ;  /* 0x0000750019007a0c */ /* 0x000fc80003f06270 */
[----:B------:R-:W-:-:S13]  /*22d0*/  ISETP.LT.OR P0, PT, R0, 0x21, P0 ;  /* 0x000000210000780c */ /* 0x000fda0000701670 */
[----:B------:R-:W-:Y:S01]  /*22e0*/  @!PT LDS RZ, [RZ] ;  /* 0x00000000fffff984 */ /* 0x000fe20000000800 */
[----:B------:R-:W-:Y:S01]  /*22f0*/  @!PT LDS RZ, [RZ] ;  /* 0x00000000fffff984 */ /* 0x000fe20000000800 */
[----:B------:R-:W-:Y:S01]  /*2300*/  @!PT LDS RZ, [RZ] ;  /* 0x00000000fffff984 */ /* 0x000fe20000000800 */
[----:B-----5:R2:W-:Y:S02]  /*2310*/  LDGSTS.E.BYPASS.LTC128B.128 [R18+0x5080], [R16.64], !P0 ;  /* 0x0508000010127fae */ /* 0x0205e4000c101d52 */
[----:B--2---:R-:W-:-:S04]  /*2320*/  LEA R16, P0, R19, R8, 0x1 ;  /* 0x0000000813107211 */ /* 0x004fc800078008ff */
[----:B------:R-:W-:Y:S02]  /*2330*/  LEA.HI.X R17, R19, R11, R24, 0x1, P0 ;  /* 0x0000000b13117211 */ /* 0x000fe400000f0c18 */
[----:B------:R-:W-:-:S04]  /*2340*/  ISETP.GE.AND P0, PT, R9, c[0x0][0x1d4], PT ;  /* 0x0000750009007a0c */ /* 0x000fc80003f06270 */
[----:B------:R-:W-:-:S13]  /*2350*/  ISETP.LT.OR P0, PT, R0, 0x21, P0 ;  /* 0x000000210000780c */ /* 0x000fda0000701670 */
[----:B------:R1:W-:Y:S01]  /*2360*/  LDGSTS.E.BYPASS.LTC128B.128 [R18+0x6880], [R14.64], !P0 ;  /* 0x068800000e127fae */ /* 0x0003e2000c101d52 */
[----:B------:R-:W-:-:S13]  /*2370*/  ISETP.LT.OR P0, PT, R0, 0x21, P2 ;  /* 0x000000210000780c */ /* 0x000fda0001701670 */
[----:B------:R1:W-:Y:S01]  /*2380*/  LDGSTS.E.BYPASS.LTC128B.128 [R18+0x8080], [R12.64], !P0 ;  /* 0x080800000c127fae */ /* 0x0003e2000c101d52 */
[----:B------:R-:W-:-:S13]  /*2390*/  ISETP.LT.OR P0, PT, R0, 0x21, P1 ;  /* 0x000000210000780c */ /* 0x000fda0000f01670 */
[----:B------:R1:W-:Y:S02]  /*23a0*/  LDGSTS.E.BYPASS.LTC128B.128 [R18+0x9880], [R16.64], !P0 ;  /* 0x0988000010127fae */ /* 0x0003e4000c101d52 */
.L_x_171:
[----:B-12-4-:R-:W-:Y:S05]  /*23b0*/  BSYNC B0 ;  /* 0x0000000000007941 */ /* 0x016fea0003800000 */
.L_x_170:
[----:B------:R-:W2:Y:S04]  /*23c0*/  LDL R61, [R1+0x4] ;  /* 0x00000400013d7983 */ /* 0x000ea80000100800 */
[----:B------:R-:W4:Y:S01]  /*23d0*/  LDL R60, [R1] ;  /* 0x00000000013c7983 */ /* 0x000f220000100800 */
[----:B------:R-:W-:Y:S01]  /*23e0*/  IMAD.MOV.U32 R0, RZ, RZ, 0x40 ;  /* 0x00000040ff007424 */ /* 0x000fe200078e00ff */
[----:B------:R-:W-:Y:S02]  /*23f0*/  LOP3.LUT P0, RZ, R10, 0x4, RZ, 0xc0, !PT ;  /* 0x000000040aff7812 */ /* 0x000fe4000780c0ff */
[----:B------:R-:W0:Y:S01]  /*2400*/  LDGDEPBAR ;  /* 0x00000000000079af */ /* 0x000e220000000000 */
[----:B------:R-:W-:Y:S01]  /*2410*/  WARPSYNC 0xffffffff ;  /* 0xffffffff00007948 */ /* 0x000fe20003800000 */
[----:B------:R-:W-:Y:S01]  /*2420*/  SEL R0, R0, 0xffffffc0, !P0 ;  /* 0xffffffc000007807 */ /* 0x000fe20004000000 */
[----:B---3--:R-:W-:Y:S01]  /*2430*/  HMMA.16816.F32 R12, R160, R44, RZ ;  /* 0x0000002ca00c723c */ /* 0x008fe200000018ff */
[----:B------:R-:W-:-:S06]  /*2440*/  UISETP.GT.AND UP0, UPT, UR4, UR7, UPT ;  /* 0x000000070400728c */ /* 0x000fcc000bf04270 */
[----:B------:R-:W-:Y:S01]  /*2450*/  PLOP3.LUT P0, PT, PT, PT, UP0, 0x40, 0x0 ;  /* 0x000000000000781c */ /* 0x000fe20003f0e808 */
[C---:B------:R-:W-:Y:S08]  /*2460*/  HMMA.16816.F32 R44, R160.reuse, R46, RZ ;  /* 0x0000002ea02c723c */ /* 0x040ff000000018ff */
[----:B------:R-:W-:Y:S08]  /*2470*/  HMMA.16816.F32 R40, R160, R36, RZ ;  /* 0x00000024a028723c */ /* 0x000ff000000018ff */
[C---:B------:R-:W-:Y:S08]  /*2480*/  HMMA.16816.F32 R12, R164.reuse, R56, R12 ;  /* 0x00000038a40c723c */ /* 0x040ff0000000180c */
[----:B------:R-:W-:Y:S08]  /*2490*/  HMMA.16816.F32 R44, R164, R58, R44 ;  /* 0x0000003aa42c723c */ /* 0x000ff0000000182c */
[C---:B------:R-:W-:Y:S08]  /*24a0*/  HMMA.16816.F32 R36, R160.reuse, R38, RZ ;  /* 0x00000026a024723c */ /* 0x040ff000000018ff */
[C---:B------:R-:W-:Y:S08]  /*24b0*/  HMMA.16816.F32 R32, R160.reuse, R28, RZ ;  /* 0x0000001ca020723c */ /* 0x040ff000000018ff */
[----:B------:R-:W-:Y:S08]  /*24c0*/  HMMA.16816.F32 R28, R160, R30, RZ ;  /* 0x0000001ea01c723c */ /* 0x000ff000000018ff */
[C---:B------:R-:W-:Y:S08]  /*24d0*/  HMMA.16816.F32 R40, R164.reuse, R20, R40 ;  /* 0x00000014a428723c */ /* 0x040ff00000001828 */
[C---:B------:R-:W-:Y:S08]  /*24e0*/  HMMA.16816.F32 R36, R164.reuse, R22, R36 ;  /* 0x00000016a424723c */ /* 0x040ff00000001824 */
[C---:B------:R-:W-:Y:S08]  /*24f0*/  HMMA.16816.F32 R32, R164.reuse, R48, R32 ;  /* 0x00000030a420723c */ /* 0x040ff00000001820 */
[----:B------:R-:W-:Y:S01]  /*2500*/  HMMA.16816.F32 R28, R164, R50, R28 ;  /* 0x00000032a41c723c */ /* 0x000fe2000000181c */
[--C-:B--2---:R-:W-:Y:S01]  /*2510*/  IMAD.IADD R251, R61, 0x1, R0.reuse ;  /* 0x000000013dfb7824 */ /* 0x104fe200078e0200 */
[----:B------:R-:W-:Y:S01]  /*2520*/  LDSM.16.M88.4 R56, [R61+0x15880] ;  /* 0x015880003d38783b */ /* 0x000fe20000000200 */
[----:B----4-:R-:W-:-:S03]  /*2530*/  IMAD.IADD R245, R60, 0x1, R0 ;  /* 0x000000013cf57824 */ /* 0x010fc600078e0200 */
[----:B------:R-:W1:Y:S01]  /*2540*/  LDSM.16.M88.4 R52, [R251+0x14080] ;  /* 0x01408000fb34783b */ /* 0x000e620000000200 */
[C---:B------:R-:W-:Y:S02]  /*2550*/  IADD3 R244, R60.reuse, 0x1800, RZ ;  /* 0x000018003cf47810 */ /* 0x040fe40007ffe0ff */
[C---:B------:R-:W-:Y:S01]  /*2560*/  IADD3 R243, R60.reuse, 0x2000, RZ ;  /* 0x000020003cf37810 */ /* 0x040fe20007ffe0ff */
[----:B------:R-:W-:Y:S01]  /*2570*/  LDSM.16.M88.4 R24, [R245] ;  /* 0x00000000f518783b */ /* 0x000fe20000000200 */
[C---:B------:R-:W-:Y:S02]  /*2580*/  IADD3 R242, R60.reuse, 0x2800, RZ ;  /* 0x000028003cf27810 */ /* 0x040fe40007ffe0ff */
[C---:B------:R-:W-:Y:S01]  /*2590*/  IADD3 R241, R60.reuse, 0x3000, RZ ;  /* 0x000030003cf17810 */ /* 0x040fe20007ffe0ff */
[----:B------:R-:W2:Y:S01]  /*25a0*/  LDSM.16.M88.4 R8, [R251+0x14880] ;  /* 0x01488000fb08783b */ /* 0x000ea20000000200 */
[C---:B------:R-:W-:Y:S02]  /*25b0*/  IADD3 R240, R60.reuse, 0x3800, RZ ;  /* 0x000038003cf07810 */ /* 0x040fe40007ffe0ff */
[C---:B------:R-:W-:Y:S01]  /*25c0*/  IADD3 R239, R60.reuse, 0x4000, RZ ;  /* 0x000040003cef7810 */ /* 0x040fe20007ffe0ff */
[----:B------:R-:W3:Y:S01]  /*25d0*/  LDSM.16.M88.4 R16, [R251+0x15080] ;  /* 0x01508000fb10783b */ /* 0x000ee20000000200 */
[----:B------:R-:W-:-:S02]  /*25e0*/  IADD3 R238, R60, 0x4800, RZ ;  /* 0x000048003cee7810 */ /* 0x000fc40007ffe0ff */
[C---:B------:R-:W-:Y:S01]  /*25f0*/  IADD3 R237, R60.reuse, 0x5000, RZ ;  /* 0x000050003ced7810 */ /* 0x040fe20007ffe0ff */
[----:B------:R-:W4:Y:S01]  /*2600*/  LDSM.16.M88.4 R20, [R245+0x800] ;  /* 0x00080000f514783b */ /* 0x000f220000000200 */
[----:B------:R-:W-:-:S03]  /*2610*/  IADD3 R236, R60, 0x5800, RZ ;  /* 0x000058003cec7810 */ /* 0x000fc60007ffe0ff */
[----:B------:R-:W5:Y:S01]  /*2620*/  LDSM.16.M88.4 R48, [R245+0x1000] ;  /* 0x00100000f530783b */ /* 0x000f620000000200 */
[C---:B-1----:R-:W-:Y:S08]  /*2630*/  HMMA.16816.F32 R12, R180.reuse, R52, R12 ;  /* 0x00000034b40c723c */ /* 0x042ff0000000180c */
[C---:B------:R-:W-:Y:S01]  /*2640*/  HMMA.16816.F32 R44, R180.reuse, R54, R44 ;  /* 0x00000036b42c723c */ /* 0x040fe2000000182c */
[----:B------:R-:W1:Y:S07]  /*2650*/  LDSM.16.M88.4 R52, [R60+0x1800] ;  /* 0x001800003c34783b */ /* 0x000e6e0000000200 */
[----:B--2---:R-:W-:Y:S08]  /*2660*/  HMMA.16816.F32 R40, R180, R8, R40 ;  /* 0x00000008b428723c */ /* 0x004ff00000001828 */
[C---:B------:R-:W-:Y:S08]  /*2670*/  HMMA.16816.F32 R12, R184.reuse, R24, R12 ;  /* 0x00000018b80c723c */ /* 0x040ff0000000180c */
[----:B------:R-:W-:Y:S01]  /*2680*/  HMMA.16816.F32 R44, R184, R26, R44 ;  /* 0x0000001ab82c723c */ /* 0x000fe2000000182c */
[----:B------:R-:W-:Y:S07]  /*2690*/  LDSM.16.M88.4 R24, [R251+0x15880] ;  /* 0x01588000fb18783b */ /* 0x000fee0000000200 */
[C---:B------:R-:W-:Y:S01]  /*26a0*/  HMMA.16816.F32 R36, R180.reuse, R10, R36 ;  /* 0x0000000ab424723c */ /* 0x040fe20000001824 */
[----:B------:R-:W2:Y:S07]  /*26b0*/  LDSM.16.M88.4 R8, [R61+0x16080] ;  /* 0x016080003d08783b */ /* 0x000eae0000000200 */
[C---:B---3--:R-:W-:Y:S08]  /*26c0*/  HMMA.16816.F32 R32, R180.reuse, R16, R32 ;  /* 0x00000010b420723c */ /* 0x048ff00000001820 */
[----:B------:R-:W-:Y:S01]  /*26d0*/  HMMA.16816.F32 R28, R180, R18, R28 ;  /* 0x00000012b41c723c */ /* 0x000fe2000000181c */
[----:B------:R-:W3:Y:S07]  /*26e0*/  LDSM.16.M88.4 R16, [R61+0x16880] ;  /* 0x016880003d10783b */ /* 0x000eee0000000200 */
[C---:B------:R-:W-:Y:S08]  /*26f0*/  HMMA.16816.F32 R12, R188.reuse, R56, R12 ;  /* 0x00000038bc0c723c */ /* 0x040ff0000000180c */
[----:B------:R-:W-:Y:S01]  /*2700*/  HMMA.16816.F32 R44, R188, R58, R44 ;  /* 0x0000003abc2c723c */ /* 0x000fe2000000182c */
[----:B------:R-:W-:Y:S07]  /*2710*/  LDSM.16.M88.4 R56, [R245+0x1800] ;  /* 0x00180000f538783b */ /* 0x000fee0000000200 */
[C---:B----4-:R-:W-:Y:S08]  /*2720*/  HMMA.16816.F32 R40, R184.reuse, R20, R40 ;  /* 0x00000014b828723c */ /* 0x050ff00000001828 */
[C---:B------:R-:W-:Y:S01]  /*2730*/  HMMA.16816.F32 R36, R184.reuse, R22, R36 ;  /* 0x00000016b824723c */ /* 0x040fe20000001824 */
[----:B------:R-:W4:Y:S07]  /*2740*/  LDSM.16.M88.4 R20, [R60+0x2000] ;  /* 0x002000003c14783b */ /* 0x000f2e0000000200 */
[C---:B-----5:R-:W-:Y:S08]  /*2750*/  HMMA.16816.F32 R32, R184.reuse, R48, R32 ;  /* 0x00000030b820723c */ /* 0x060ff00000001820 */
[----:B------:R-:W-:Y:S01]  /*2760*/  HMMA.16816.F32 R28, R184, R50, R28 ;  /* 0x00000032b81c723c */ /* 0x000fe2000000181c */
[----:B------:R-:W5:Y:S07]  /*2770*/  LDSM.16.M88.4 R48, [R60+0x2800] ;  /* 0x002800003c30783b */ /* 0x000f6e0000000200 */
[C---:B-1----:R-:W-:Y:S08]  /*2780*/  HMMA.16816.F32 R12, R192.reuse, R52, R12 ;  /* 0x00000034c00c723c */ /* 0x042ff0000000180c */
[----:B------:R-:W-:Y:S01]  /*2790*/  HMMA.16816.F32 R44, R192, R54, R44 ;  /* 0x00000036c02c723c */ /* 0x000fe2000000182c */
[----:B------:R-:W-:Y:S07]  /*27a0*/  LDSM.16.M88.4 R52, [R61+0x17080] ;  /* 0x017080003d34783b */ /* 0x000fee0000000200 */
[C---:B--2---:R-:W-:Y:S08]  /*27b0*/  HMMA.16816.F32 R40, R188.reuse, R8, R40 ;  /* 0x00000008bc28723c */ /* 0x044ff00000001828 */
[C---:B------:R-:W-:Y:S01]  /*27c0*/  HMMA.16816.F32 R36, R188.reuse, R10, R36 ;  /* 0x0000000abc24723c */ /* 0x040fe20000001824 */
[----:B------:R-:W1:Y:S07]  /*27d0*/  LDSM.16.M88.4 R8, [R251+0x16080] ;  /* 0x01608000fb08783b */ /* 0x000e6e0000000200 */
[C---:B---3--:R-:W-:Y:S08]  /*27e0*/  HMMA.16816.F32 R32, R188.reuse, R16, R32 ;  /* 0x00000010bc20723c */ /* 0x048ff00000001820 */
[----:B------:R-:W-:Y:S01]  /*27f0*/  HMMA.16816.F32 R28, R188, R18, R28 ;  /* 0x00000012bc1c723c */ /* 0x000fe2000000181c */
[----:B------:R-:W2:Y:S07]  /*2800*/  LDSM.16.M88.4 R16, [R251+0x16880] ;  /* 0x01688000fb10783b */ /* 0x000eae0000000200 */
[C---:B------:R-:W-:Y:S08]  /*2810*/  HMMA.16816.F32 R12, R196.reuse, R24, R12 ;  /* 0x00000018c40c723c */ /* 0x040ff0000000180c */
[----:B------:R-:W-:Y:S01]  /*2820*/  HMMA.16816.F32 R44, R196, R26, R44 ;  /* 0x0000001ac42c723c */ /* 0x000fe2000000182c */
[----:B------:R-:W-:Y:S07]  /*2830*/  LDSM.16.M88.4 R24, [R60+0x3000] ;  /* 0x003000003c18783b */ /* 0x000fee0000000200 */
[C---:B----4-:R-:W-:Y:S08]  /*2840*/  HMMA.16816.F32 R40, R192.reuse, R20, R40 ;  /* 0x00000014c028723c */ /* 0x050ff00000001828 */
[C---:B------:R-:W-:Y:S01]  /*2850*/  HMMA.16816.F32 R36, R192.reuse, R22, R36 ;  /* 0x00000016c024723c */ /* 0x040fe20000001824 */
[----:B------:R-:W3:Y:S07]  /*2860*/  LDSM.16.M88.4 R20, [R245+0x2000] ;  /* 0x00200000f514783b */ /* 0x000eee0000000200 */
[C---:B-----5:R-:W-:Y:S08]  /*2870*/  HMMA.16816.F32 R32, R192.reuse, R48, R32 ;  /* 0x00000030c020723c */ /* 0x060ff00000001820 */
[----:B------:R-:W-:Y:S01]  /*2880*/  HMMA.16816.F32 R28, R192, R50, R28 ;  /* 0x00000032c01c723c */ /* 0x000fe2000000181c */
[----:B------:R-:W4:Y:S07]  /*2890*/  LDSM.16.M88.4 R48, [R245+0x2800] ;  /* 0x00280000f530783b */ /* 0x000f2e0000000200 */
[C---:B------:R-:W-:Y:S08]  /*28a0*/  HMMA.16816.F32 R12, R200.reuse, R56, R12 ;  /* 0x00000038c80c723c */ /* 0x040ff0000000180c */
[----:B------:R-:W-:Y:S01]  /*28b0*/  HMMA.16816.F32 R44, R200, R58, R44 ;  /* 0x0000003ac82c723c */ /* 0x000fe2000000182c */
[----:B------:R-:W-:Y:S07]  /*28c0*/  LDSM.16.M88.4 R56, [R251+0x17080] ;  /* 0x01708000fb38783b */ /* 0x000fee0000000200 */
[C---:B-1----:R-:W-:Y:S08]  /*28d0*/  HMMA.16816.F32 R40, R196.reuse, R8, R40 ;  /* 0x00000008c428723c */ /* 0x042ff00000001828 */
[C---:B------:R-:W-:Y:S01]  /*28e0*/  HMMA.16816.F32 R36, R196.reuse, R10, R36 ;  /* 0x0000000ac424723c */ /* 0x040fe20000001824 */
[----:B------:R-:W1:Y:S07]  /*28f0*/  LDSM.16.M88.4 R8, [R61+0x17880] ;  /* 0x017880003d08783b */ /* 0x000e6e0000000200 */
[C---:B--2---:R-:W-:Y:S08]  /*2900*/  HMMA.16816.F32 R32, R196.reuse, R16, R32 ;  /* 0x00000010c420723c */ /* 0x044ff00000001820 */
[----:B------:R-:W-:Y:S01]  /*2910*/  HMMA.16816.F32 R28, R196, R18, R28 ;  /* 0x00000012c41c723c */ /* 0x000fe2000000181c */
[----:B------:R-:W2:Y:S07]  /*2920*/  LDSM.16.M88.4 R16, [R61+0x18080] ;  /* 0x018080003d10783b */ /* 0x000eae0000000200 */
[C---:B------:R-:W-:Y:S08]  /*2930*/  HMMA.16816.F32 R12, R204.reuse, R52, R12 ;  /* 0x00000034cc0c723c */ /* 0x040ff0000000180c */
[----:B------:R-:W-:Y:S01]  /*2940*/  HMMA.16816.F32 R44, R204, R54, R44 ;  /* 0x00000036cc2c723c */ /* 0x000fe2000000182c */
[----:B------:R-:W-:Y:S07]  /*2950*/  LDSM.16.M88.4 R52, [R245+0x3000] ;  /* 0x00300000f534783b */ /* 0x000fee0000000200 */
[C---:B---3--:R-:W-:Y:S08]  /*2960*/  HMMA.16816.F32 R40, R200.reuse, R20, R40 ;  /* 0x00000014c828723c */ /* 0x048ff00000001828 */
[C---:B------:R-:W-:Y:S01]  /*2970*/  HMMA.16816.F32 R36, R200.reuse, R22, R36 ;  /* 0x00000016c824723c */ /* 0x040fe20000001824 */
[----:B------:R-:W3:Y:S07]  /*2980*/  LDSM.16.M88.4 R20, [R60+0x3800] ;  /* 0x003800003c14783b */ /* 0x000eee0000000200 */
[C---:B----4-:R-:W-:Y:S08]  /*2990*/  HMMA.16816.F32 R32, R200.reuse, R48, R32 ;  /* 0x00000030c820723c */ /* 0x050ff00000001820 */
        /* <DEDUP_REMOVED lines=29> */
[C---:B---3--:R-:W-:Y:S08]  /*2b70*/  HMMA.16816.F32 R12, R220.reuse, R20, R12 ;  /* 0x00000014dc0c723c */ /* 0x048ff0000000180c */
[----:B------:R-:W-:Y:S01]  /*2b80*/  HMMA.16816.F32 R44, R220, R22, R44 ;  /* 0x00000016dc2c723c */ /* 0x000fe2000000182c */
[----:B------:R-:W-:Y:S07]  /*2b90*/  LDSM.16.M88.4 R20, [R251+0x19080] ;  /* 0x01908000fb14783b */ /* 0x000fee0000000200 */
[C---:B------:R-:W-:Y:S08]  /*2ba0*/  HMMA.16816.F32 R40, R216.reuse, R24, R40 ;  /* 0x00000018d828723c */ /* 0x040ff00000001828 */
[C---:B------:R-:W-:Y:S01]  /*2bb0*/  HMMA.16816.F32 R36, R216.reuse, R26, R36 ;  /* 0x0000001ad824723c */ /* 0x040fe20000001824 */
[----:B------:R-:W3:Y:S07]  /*2bc0*/  LDSM.16.M88.4 R24, [R251+0x18880] ;  /* 0x01888000fb18783b */ /* 0x000eee0000000200 */
[C---:B----4-:R-:W-:Y:S08]  /*2bd0*/  HMMA.16816.F32 R32, R216.reuse, R48, R32 ;  /* 0x00000030d820723c */ /* 0x050ff00000001820 */
[----:B------:R-:W-:Y:S01]  /*2be0*/  HMMA.16816.F32 R28, R216, R50, R28 ;  /* 0x00000032d81c723c */ /* 0x000fe2000000181c */
[----:B------:R-:W4:Y:S07]  /*2bf0*/  LDSM.16.M88.4 R48, [R60+0x5800] ;  /* 0x005800003c30783b */ /* 0x000f2e0000000200 */
[C---:B------:R-:W-:Y:S08]  /*2c00*/  HMMA.16816.F32 R12, R224.reuse, R56, R12 ;  /* 0x00000038e00c723c */ /* 0x040ff0000000180c */
[----:B------:R-:W-:Y:S08]  /*2c10*/  HMMA.16816.F32 R44, R224, R58, R44 ;  /* 0x0000003ae02c723c */ /* 0x000ff0000000182c */
[C---:B-1----:R-:W-:Y:S08]  /*2c20*/  HMMA.16816.F32 R40, R220.reuse, R8, R40 ;  /* 0x00000008dc28723c */ /* 0x042ff00000001828 */
[C---:B------:R-:W-:Y:S01]  /*2c30*/  HMMA.16816.F32 R36, R220.reuse, R10, R36 ;  /* 0x0000000adc24723c */ /* 0x040fe20000001824 */
[----:B------:R-:W1:Y:S07]  /*2c40*/  LDSM.16.M88.4 R8, [R245+0x4800] ;  /* 0x00480000f508783b */ /* 0x000e6e0000000200 */
[C---:B--2---:R-:W-:Y:S08]  /*2c50*/  HMMA.16816.F32 R32, R220.reuse, R16, R32 ;  /* 0x00000010dc20723c */ /* 0x044ff00000001820 */
[----:B------:R-:W-:Y:S01]  /*2c60*/  HMMA.16816.F32 R28, R220, R18, R28 ;  /* 0x00000012dc1c723c */ /* 0x000fe2000000181c */
[----:B------:R-:W2:Y:S07]  /*2c70*/  LDSM.16.M88.4 R16, [R251+0x19880] ;  /* 0x01988000fb10783b */ /* 0x000eae0000000200 */
[C---:B---3--:R-:W-:Y:S08]  /*2c80*/  HMMA.16816.F32 R12, R228.reuse, R24, R12 ;  /* 0x00000018e40c723c */ /* 0x048ff0000000180c */
[----:B------:R-:W-:Y:S08]  /*2c90*/  HMMA.16816.F32 R44, R228, R26, R44 ;  /* 0x0000001ae42c723c */ /* 0x000ff0000000182c */
[C---:B------:R-:W-:Y:S08]  /*2ca0*/  HMMA.16816.F32 R40, R224.reuse, R52, R40 ;  /* 0x00000034e028723c */ /* 0x040ff00000001828 */
[C---:B------:R-:W-:Y:S08]  /*2cb0*/  HMMA.16816.F32 R36, R224.reuse, R54, R36 ;  /* 0x00000036e024723c */ /* 0x040ff00000001824 */
[C---:B----4-:R-:W-:Y:S01]  /*2cc0*/  HMMA.16816.F32 R52, R224.reuse, R48, R32 ;  /* 0x00000030e034723c */ /* 0x050fe20000001820 */
[----:B------:R-:W3:Y:S07]  /*2cd0*/  LDSM.16.M88.4 R32, [R245+0x5000] ;  /* 0x00500000f520783b */ /* 0x000eee0000000200 */
[----:B------:R-:W-:Y:S01]  /*2ce0*/  HMMA.16816.F32 R48, R224, R50, R28 ;  /* 0x00000032e030723c */ /* 0x000fe2000000181c */
[----:B------:R-:W4:Y:S01]  /*2cf0*/  LDSM.16.M88.4 R28, [R245+0x5800] ;  /* 0x00580000f51c783b */ /* 0x000f220000000200 */
[----:B------:R-:W-:-:S06]  /*2d00*/  DEPBAR.LE SB0, 0x0 ;  /* 0x000080000000791a */ /* 0x000fcc0000000000 */
[C---:B-1----:R-:W-:Y:S08]  /*2d10*/  HMMA.16816.F32 R12, R232.reuse, R8, R12 ;  /* 0x00000008e80c723c */ /* 0x042ff0000000180c */
[----:B------:R-:W-:Y:S08]  /*2d20*/  HMMA.16816.F32 R44, R232, R10, R44 ;  /* 0x0000000ae82c723c */ /* 0x000ff0000000182c */
[C---:B------:R-:W-:Y:S08]  /*2d30*/  HMMA.16816.F32 R40, R228.reuse, R20, R40 ;  /* 0x00000014e428723c */ /* 0x040ff00000001828 */
[----:B------:R-:W-:Y:S01]  /*2d40*/  HMMA.16816.F32 R36, R228, R22, R36 ;  /* 0x00000016e424723c */ /* 0x000fe20000001824 */
[----:B------:R-:W-:-:S02]  /*2d50*/  FMUL.FTZ R0, R12, c[0x0][0x320] ;  /* 0x0000c8000c007a20 */ /* 0x000fc40000410000 */
[----:B------:R-:W-:Y:S02]  /*2d60*/  FMUL.FTZ R10, R14, c[0x0][0x320] ;  /* 0x0000c8000e0a7a20 */ /* 0x000fe40000410000 */
[----:B------:R-:W-:Y:S02]  /*2d70*/  FMUL.FTZ R12, R15, c[0x0][0x320] ;  /* 0x0000c8000f0c7a20 */ /* 0x000fe40000410000 */
[----:B------:R-:W-:Y:S01]  /*2d80*/  FMUL.FTZ R13, R13, c[0x0][0x320] ;  /* 0x0000c8000d0d7a20 */ /* 0x000fe20000410000 */
[----:B--2---:R-:W-:Y:S01]  /*2d90*/  HMMA.16816.F32 R52, R228, R16, R52 ;  /* 0x00000010e434723c */ /* 0x004fe20000001834 */
[----:B------:R-:W-:Y:S01]  /*2da0*/  FMUL.FTZ R15, R44, c[0x0][0x320] ;  /* 0x0000c8002c0f7a20 */ /* 0x000fe20000410000 */
[----:B------:R-:W1:Y:S01]  /*2db0*/  MUFU.TANH R0, R0 ;  /* 0x0000000000007308 */ /* 0x000e620000002400 */
[----:B------:R-:W-:-:S05]  /*2dc0*/  FMUL.FTZ R14, R45, c[0x0][0x320] ;  /* 0x0000c8002d0e7a20 */ /* 0x000fca0000410000 */
[----:B------:R-:W-:Y:S02]  /*2dd0*/  HMMA.16816.F32 R48, R228, R18, R48 ;  /* 0x00000012e430723c */ /* 0x000fe40000001830 */
[----:B------:R2:W1:Y:S06]  /*2de0*/  MUFU.TANH R16, R13 ;  /* 0x0000000d00107308 */ /* 0x00046c0000002400 */
[C---:B---3--:R-:W-:Y:S02]  /*2df0*/  HMMA.16816.F32 R40, R232.reuse, R32, R40 ;  /* 0x00000020e828723c */ /* 0x048fe40000001828 */
[----:B------:R-:W3:Y:S06]  /*2e00*/  MUFU.TANH R10, R10 ;  /* 0x0000000a000a7308 */ /* 0x000eec0000002400 */
[C---:B------:R-:W-:Y:S02]  /*2e10*/  HMMA.16816.F32 R36, R232.reuse, R34, R36 ;  /* 0x00000022e824723c */ /* 0x040fe40000001824 */
[----:B------:R-:W1:Y:S06]  /*2e20*/  MUFU.TANH R12, R12 ;  /* 0x0000000c000c7308 */ /* 0x000e6c0000002400 */
[C---:B----4-:R-:W-:Y:S02]  /*2e30*/  HMMA.16816.F32 R52, R232.reuse, R28, R52 ;  /* 0x0000001ce834723c */ /* 0x050fe40000001834 */
[----:B------:R-:W4:Y:S06]  /*2e40*/  MUFU.TANH R15, R15 ;  /* 0x0000000f000f7308 */ /* 0x000f2c0000002400 */
[----:B------:R-:W-:Y:S02]  /*2e50*/  HMMA.16816.F32 R48, R232, R30, R48 ;  /* 0x0000001ee830723c */ /* 0x000fe40000001830 */
[----:B------:R-:W1:Y:S01]  /*2e60*/  MUFU.TANH R14, R14 ;  /* 0x0000000e000e7308 */ /* 0x000e620000002400 */
[----:B------:R-:W-:Y:S06]  /*2e70*/  BAR.SYNC.DEFER_BLOCKING 0x0 ;  /* 0x0000000000007b1d */ /* 0x000fec0000010000 */
[----:B------:R-:W-:Y:S05]  /*2e80*/  @P0 BRA `(.L_x_173) ;  /* 0x0000056000000947 */ /* 0x000fea0003800000 */
[----:B--23--:R-:W2:Y:S01]  /*2e90*/  S2R R71, SR_TID.X ;  /* 0x0000000000477919 */ /* 0x00cea20000002100 */
[----:B------:R-:W-:-:S02]  /*2ea0*/  IMAD.MOV.U32 R70, RZ, RZ, c[0x0][0x2b8] ;  /* 0x0000ae00ff467624 */ /* 0x000fc400078e00ff */
[----:B------:R-:W-:Y:S01]  /*2eb0*/  IMAD.U32 R8, RZ, RZ, UR12 ;  /* 0x0000000cff087e24 */ /* 0x000fe2000f8e00ff */
[----:B------:R-:W3:Y:S02]  /*2ec0*/  LDL R65, [R1+0x3c] ;  /* 0x00003c0001417983 */ /* 0x000ee40000100800 */
[----:B------:R-:W-:Y:S02]  /*2ed0*/  ISETP.NE.AND P1, PT, R70, 0x1, PT ;  /* 0x000000014600780c */ /* 0x000fe40003f25270 */
[----:B------:R-:W5:Y:S04]  /*2ee0*/  LDL R66, [R1+0x18] ;  /* 0x0000180001427983 */ /* 0x000f680000100800 */
[----:B----4-:R-:W4:Y:S04]  /*2ef0*/  LDL R67, [R1+0x30] ;  /* 0x0000300001437983 */ /* 0x010f280000100800 */
[----:B------:R-:W4:Y:S04]  /*2f00*/  LDL R63, [R1+0x14] ;  /* 0x00001400013f7983 */ /* 0x000f280000100800 */
[----:B------:R-:W4:Y:S01]  /*2f10*/  LDL R64, [R1+0x2c] ;  /* 0x00002c0001407983 */ /* 0x000f220000100800 */
[----:B--2---:R-:W-:-:S03]  /*2f20*/  LEA.HI R68, R2, R71, RZ, 0x3 ;  /* 0x0000004702447211 */ /* 0x004fc600078f18ff */
[----:B------:R-:W2:Y:S01]  /*2f30*/  LDL R61, [R1+0x10] ;  /* 0x00001000013d7983 */ /* 0x000ea20000100800 */
[----:B------:R-:W-:Y:S02]  /*2f40*/  LEA.HI R69, R2, R71, RZ, 0x3 ;  /* 0x0000004702457211 */ /* 0x000fe400078f18ff */
[----:B------:R-:W-:Y:S01]  /*2f50*/  LOP3.LUT R68, R68, 0xfffffff8, RZ, 0xc0, !PT ;  /* 0xfffffff844447812 */ /* 0x000fe200078ec0ff */
[----:B------:R-:W2:Y:S01]  /*2f60*/  LDL R62, [R1+0x28] ;  /* 0x00002800013e7983 */ /* 0x000ea20000100800 */
[----:B------:R-:W-:-:S03]  /*2f70*/  SHF.R.S32.HI R69, RZ, 0x3, R69 ;  /* 0x00000003ff457819 */ /* 0x000fc60000011445 */
[----:B------:R-:W-:Y:S01]  /*2f80*/  IMAD.IADD R68, R71, 0x1, -R68 ;  /* 0x0000000147447824 */ /* 0x000fe200078e0a44 */
[----:B------:R-:W2:Y:S03]  /*2f90*/  LDL R60, [R1+0x1c] ;  /* 0x00001c00013c7983 */ /* 0x000ea60000100800 */
[----:B------:R-:W-:-:S05]  /*2fa0*/  IMAD R68, R68, 0x20, R69 ;  /* 0x0000002044447824 */ /* 0x000fca00078e0245 */
[----:B------:R-:W-:-:S04]  /*2fb0*/  IADD3 R8, R68, UR22, R8 ;  /* 0x0000001644087c10 */ /* 0x000fc8000fffe008 */
[----:B------:R-:W-:-:S05]  /*2fc0*/  IADD3 R8, R8, -0x30, RZ ;  /* 0xffffffd008087810 */ /* 0x000fca0007ffe0ff */
[----:B------:R-:W-:-:S04]  /*2fd0*/  @P1 IMAD.HI.U32 R11, R8, c[0x0][0x2bc], RZ ;  /* 0x0000af00080b1a27 */ /* 0x000fc800078e00ff */
[----:B------:R-:W-:Y:S01]  /*2fe0*/  IMAD.MOV.U32 R9, RZ, RZ, R8 ;  /* 0x000000ffff097224 */ /* 0x000fe200078e0008 */
[----:B------:R-:W-:-:S04]  /*2ff0*/  @P1 SHF.R.U32.HI R9, RZ, c[0x0][0x2c0], R11 ;  /* 0x0000b000ff091a19 */ /* 0x000fc8000001160b */
[----:B------:R-:W-:-:S04]  /*3000*/  @!P3 IADD3 R13, P0, R9, UR16, RZ ;  /* 0x00000010090dbc10 */ /* 0x000fc8000ff1e0ff */
[----:B------:R-:W-:Y:S02]  /*3010*/  @!P3 LEA.HI.X.SX32 R11, R9, UR6, 0x1, P0 ;  /* 0x00000006090bbc11 */ /* 0x000fe400080f0eff */
[----:B------:R-:W-:Y:S01]  /*3020*/  @!P3 LEA R18, P0, R13, c[0x0][0x2a0], 0x2 ;  /* 0x0000a8000d12ba11 */ /* 0x000fe200078010ff */
[----:B------:R-:W-:-:S03]  /*3030*/  IMAD.MOV.U32 R17, RZ, RZ, RZ ;  /* 0x000000ffff117224 */ /* 0x000fc600078e00ff */
[----:B------:R-:W-:-:S05]  /*3040*/  @!P3 LEA.HI.X R19, R13, c[0x0][0x2a4], R11, 0x2, P0 ;  /* 0x0000a9000d13ba11 */ /* 0x000fca00000f140b */
[----:B------:R1:W2:Y:S01]  /*3050*/  @!P3 LDG.E R17, [R18.64] ;  /* 0x000000121211b981 */ /* 0x0002a2000c1e1900 */
[----:B------:R-:W-:-:S04]  /*3060*/  IMAD.MOV R9, RZ, RZ, -R9 ;  /* 0x000000ffff097224 */ /* 0x000fc800078e0a09 */
[----:B------:R-:W-:-:S05]  /*3070*/  IMAD R20, R9, c[0x0][0x2b8], R8 ;  /* 0x0000ae0009147a24 */ /* 0x000fca00078e0208 */
[----:B------:R-:W-:Y:S01]  /*3080*/  SHF.R.S32.HI R8, RZ, 0x1f, R20 ;  /* 0x0000001fff087819 */ /* 0x000fe20000011414 */
[----:B------:R-:W3:Y:S04]  /*3090*/  S2R R69, SR_TID.X ;  /* 0x0000000000457919 */ /* 0x000ee80000002100 */
[----:B------:R-:W-:-:S04]  /*30a0*/  IMAD R8, R8, c[0x0][0x1e0], RZ ;  /* 0x0000780008087a24 */ /* 0x000fc800078e02ff */
[C---:B------:R-:W-:Y:S02]  /*30b0*/  IMAD R8, R20.reuse, c[0x0][0x1e4], R8 ;  /* 0x0000790014087a24 */ /* 0x040fe400078e0208 */
[----:B-1----:R-:W-:-:S04]  /*30c0*/  IMAD.WIDE.U32 R18, R20, c[0x0][0x1e0], RZ ;  /* 0x0000780014127a25 */ /* 0x002fc800078e00ff */
[----:B------:R-:W-:Y:S01]  /*30d0*/  IMAD.IADD R19, R19, 0x1, R8 ;  /* 0x0000000113137824 */ /* 0x000fe200078e0208 */
[----:B------:R-:W-:Y:S01]  /*30e0*/  STL [R1+0xc], R20 ;  /* 0x00000c1401007387 */ /* 0x000fe20000100800 */
[----:B---3--:R-:W-:Y:S01]  /*30f0*/  IMAD.MOV.U32 R68, RZ, RZ, R65 ;  /* 0x000000ffff447224 */ /* 0x008fe200078e0041 */
[----:B------:R-:W-:-:S04]  /*3100*/  LEA.HI R65, R2, R69, RZ, 0x3 ;  /* 0x0000004502417211 */ /* 0x000fc800078f18ff */
[----:B------:R-:W-:-:S05]  /*3110*/  LOP3.LUT R65, R65, 0xfffffff8, RZ, 0xc0, !PT ;  /* 0xfffffff841417812 */ /* 0x000fca00078ec0ff */
[----:B------:R-:W-:-:S04]  /*3120*/  IMAD.IADD R65, R69, 0x1, -R65 ;  /* 0x0000000145417824 */ /* 0x000fc800078e0a41 */
[----:B------:R-:W-:Y:S01]  /*3130*/  IMAD.SHL.U32 R65, R65, 0x8, RZ ;  /* 0x0000000841417824 */ /* 0x000fe200078e00ff */
[----:B--2---:R-:W-:Y:S01]  /*3140*/  SHF.R.S32.HI R8, RZ, 0x1f, R17 ;  /* 0x0000001fff087819 */ /* 0x004fe20000011411 */
[----:B------:R-:W-:-:S04]  /*3150*/  IMAD.WIDE.U32 R18, R17, c[0x0][0x1f0], R18 ;  /* 0x00007c0011127a25 */ /* 0x000fc800078e0012 */
[----:B------:R-:W-:Y:S01]  /*3160*/  IMAD R8, R8, c[0x0][0x1f0], RZ ;  /* 0x00007c0008087a24 */ /* 0x000fe200078e02ff */
[----:B------:R-:W-:-:S03]  /*3170*/  IADD3 R11, P0, R18, UR20, RZ ;  /* 0x00000014120b7c10 */ /* 0x000fc6000ff1e0ff */
[----:B------:R-:W-:Y:S01]  /*3180*/  IMAD R8, R17, c[0x0][0x1f4], R8 ;  /* 0x00007d0011087a24 */ /* 0x000fe200078e0208 */
[----:B------:R1:W-:Y:S04]  /*3190*/  STL [R1+0x8], R17 ;  /* 0x0000081101007387 */ /* 0x0003e80000100800 */
[----:B------:R-:W-:Y:S02]  /*31a0*/  IADD3.X R8, R19, UR8, R8, P0, !PT ;  /* 0x0000000813087c10 */ /* 0x000fe400087fe408 */
[----:B------:R-:W-:-:S04]  /*31b0*/  LEA R13, P0, R11, c[0x0][0x1c8], 0x1 ;  /* 0x000072000b0d7a11 */ /* 0x000fc800078008ff */
[----:B------:R-:W-:Y:S02]  /*31c0*/  LEA.HI.X R11, R11, c[0x0][0x1cc], R8, 0x1, P0 ;  /* 0x000073000b0b7a11 */ /* 0x000fe400000f0c08 */
[----:B------:R-:W2:Y:S04]  /*31d0*/  SHFL.IDX PT, R8, R13, RZ, 0x181f ;  /* 0x00181fff0d087589 */ /* 0x000ea800000e0000 */
[----:B------:R-:W3:Y:S01]  /*31e0*/  SHFL.IDX PT, R9, R11, RZ, 0x181f ;  /* 0x00181fff0b097589 */ /* 0x000ee200000e0000 */
[----:B-1----:R-:W-:-:S04]  /*31f0*/  LEA.HI R17, R2, R69, RZ, 0x3 ;  /* 0x0000004502117211 */ /* 0x002fc800078f18ff */
[----:B------:R-:W-:-:S04]  /*3200*/  SHF.R.S32.HI R17, RZ, 0x3, R17 ;  /* 0x00000003ff117819 */ /* 0x000fc80000011411 */
[----:B------:R-:W-:-:S04]  /*3210*/  IADD3 R17, -R17, 0x30, RZ ;  /* 0x0000003011117810 */ /* 0x000fc80007ffe1ff */
[----:B------:R-:W-:Y:S01]  /*3220*/  ISETP.GE.AND P1, PT, R17, 0x1, PT ;  /* 0x000000011100780c */ /* 0x000fe20003f26270 */
[----:B------:R-:W1:-:S12]  /*3230*/  SHFL.IDX PT, R13, R13, 0x1, 0x181f ;  /* 0x00381f000d0d7f89 */ /* 0x000e5800000e0000 */
[----:B--2---:R-:W-:-:S04]  /*3240*/  @P1 LEA R22, P0, R65, R8, 0x1 ;  /* 0x0000000841161211 */ /* 0x004fc800078008ff */
[----:B---3--:R-:W-:Y:S02]  /*3250*/  @P1 LEA.HI.X R23, R65, R9, R68, 0x1, P0 ;  /* 0x0000000941171211 */ /* 0x008fe400000f0c44 */
[----:B-----5:R-:W-:-:S04]  /*3260*/  @P1 LEA R20, P0, R66, R8, 0x1 ;  /* 0x0000000842141211 */ /* 0x020fc800078008ff */
[-C--:B----4-:R-:W-:Y:S02]  /*3270*/  @P1 LEA.HI.X R21, R66, R9.reuse, R67, 0x1, P0 ;  /* 0x0000000942151211 */ /* 0x090fe400000f0c43 */
[CC--:B------:R-:W-:Y:S01]  /*3280*/  @P1 LEA R18, P0, R63.reuse, R8.reuse, 0x1 ;  /* 0x000000083f121211 */ /* 0x0c0fe200078008ff */
[----:B------:R-:W2:Y:S03]  /*3290*/  SHFL.IDX PT, R11, R11, 0x1, 0x181f ;  /* 0x00381f000b0b7f89 */ /* 0x000ea600000e0000 */
[----:B------:R-:W-:Y:S02]  /*32a0*/  @P1 LEA.HI.X R19, R63, R9, R64, 0x1, P0 ;  /* 0x000000093f131211 */ /* 0x000fe400000f0c40 */
[----:B------:R-:W-:-:S04]  /*32b0*/  @P1 LEA R8, P0, R61, R8, 0x1 ;  /* 0x000000083d081211 */ /* 0x000fc800078008ff */
[----:B------:R-:W-:Y:S02]  /*32c0*/  @P1 LEA.HI.X R9, R61, R9, R62, 0x1, P0 ;  /* 0x000000093d091211 */ /* 0x000fe400000f0c3e */
[----:B------:R-:W-:-:S13]  /*32d0*/  ISETP.GE.AND P0, PT, R17, 0x21, PT ;  /* 0x000000211100780c */ /* 0x000fda0003f06270 */
[----:B-1----:R-:W-:-:S04]  /*32e0*/  @P0 LEA R26, P2, R65, R13, 0x1 ;  /* 0x0000000d411a0211 */ /* 0x002fc800078408ff */
[----:B--2---:R-:W-:Y:S02]  /*32f0*/  @P0 LEA.HI.X R27, R65, R11, R68, 0x1, P2 ;  /* 0x0000000b411b0211 */ /* 0x004fe400010f0c44 */
[----:B------:R-:W-:-:S04]  /*3300*/  @P0 LEA R24, P2, R66, R13, 0x1 ;  /* 0x0000000d42180211 */ /* 0x000fc800078408ff */
[----:B------:R-:W-:Y:S02]  /*3310*/  @P0 LEA.HI.X R25, R66, R11, R67, 0x1, P2 ;  /* 0x0000000b42190211 */ /* 0x000fe400010f0c43 */
[----:B------:R-:W-:-:S13]  /*3320*/  ISETP.GE.AND P2, PT, R65, c[0x0][0x1d4], PT ;  /* 0x0000750041007a0c */ /* 0x000fda0003f46270 */
[----:B------:R1:W-:Y:S04]  /*3330*/  @P1 LDGSTS.E.BYPASS.LTC128B.128 [R60+0x14080], [R22.64], !P2 ;  /* 0x14080000163c1fae */ /* 0x0003e8000d101d52 */
[----:B------:R1:W-:Y:S04]  /*3340*/  @P1 LDGSTS.E.BYPASS.LTC128B.128 [R60+0x15880], [R20.64], !P6 ;  /* 0x15880000143c1fae */ /* 0x0003e8000f101d52 */
[----:B------:R2:W-:Y:S04]  /*3350*/  @P1 LDGSTS.E.BYPASS.LTC128B.128 [R60+0x17080], [R18.64], !P5 ;  /* 0x17080000123c1fae */ /* 0x0005e8000e901d52 */
[----:B------:R3:W-:Y:S04]  /*3360*/  @P1 LDGSTS.E.BYPASS.LTC128B.128 [R60+0x18880], [R8.64], !P4 ;  /* 0x18880000083c1fae */ /* 0x0007e8000e101d52 */
[----:B------:R1:W-:Y:S04]  /*3370*/  @P0 LDGSTS.E.BYPASS.LTC128B.128 [R60+0x15080], [R26.64], !P2 ;  /* 0x150800001a3c0fae */ /* 0x0003e8000d101d52 */
[----:B------:R1:W-:Y:S01]  /*3380*/  @P0 LDGSTS.E.BYPASS.LTC128B.128 [R60+0x16880], [R24.64], !P6 ;  /* 0x16880000183c0fae */ /* 0x0003e2000f101d52 */
[----:B---3--:R-:W-:-:S04]  /*3390*/  @P0 LEA R8, P1, R63, R13, 0x1 ;  /* 0x0000000d3f080211 */ /* 0x008fc800078208ff */
[----:B------:R-:W-:Y:S02]  /*33a0*/  @P0 LEA.HI.X R9, R63, R11, R64, 0x1, P1 ;  /* 0x0000000b3f090211 */ /* 0x000fe400008f0c40 */
[----:B--2---:R-:W-:-:S03]  /*33b0*/  @P0 LEA R18, P1, R61, R13, 0x1 ;  /* 0x0000000d3d120211 */ /* 0x004fc600078208ff */
[----:B------:R1:W-:Y:S01]  /*33c0*/  @P0 LDGSTS.E.BYPASS.LTC128B.128 [R60+0x18080], [R8.64], !P5 ;  /* 0x18080000083c0fae */ /* 0x0003e2000e901d52 */
[----:B------:R-:W-:-:S05]  /*33d0*/  @P0 LEA.HI.X R19, R61, R11, R62, 0x1, P1 ;  /* 0x0000000b3d130211 */ /* 0x000fca00008f0c3e */
[----:B------:R1:W-:Y:S04]  /*33e0*/  @P0 LDGSTS.E.BYPASS.LTC128B.128 [R60+0x19880], [R18.64], !P4 ;  /* 0x19880000123c0fae */ /* 0x0003e8000e101d52 */
.L_x_173:
[----:B--23--:R-:W2:Y:S01]  /*33f0*/  S2R R13, SR_TID.X ;  /* 0x00000000000d7919 */ /* 0x00cea20000002100 */
[----:B------:R-:W-:Y:S01]  /*3400*/  LOP3.LUT R7, R7, 0xffffffe0, RZ, 0xc0, !PT ;  /* 0xffffffe007077812 */ /* 0x000fe200078ec0ff */
[----:B------:R-:W-:Y:S01]  /*3410*/  UISETP.NE.AND UP0, UPT, UR14, URZ, UPT ;  /* 0x0000003f0e00728c */ /* 0x000fe2000bf05270 */
[----:B------:R-:W-:Y:S01]  /*3420*/  SHF.R.S32.HI R11, RZ, 0x1f, R6 ;  /* 0x0000001fff0b7819 */ /* 0x000fe20000011406 */
[----:B-1----:R-:W-:Y:S01]  /*3430*/  IMAD.U32 R19, RZ, RZ, UR28 ;  /* 0x0000001cff137e24 */ /* 0x002fe2000f8e00ff */
[----:B------:R-:W-:Y:S01]  /*3440*/  ULDC UR22, c[0x0][0x324] ;  /* 0x0000c90000167ab9 */ /* 0x000fe20000000800 */
[----:B------:R-:W-:Y:S01]  /*3450*/  FMUL.FTZ R52, R52, c[0x0][0x320] ;  /* 0x0000c80034347a20 */ /* 0x000fe20000410000 */
[----:B------:R-:W-:Y:S01]  /*3460*/  LEA.HI R11, R11, R6, RZ, 0x3 ;  /* 0x000000060b0b7211 */ /* 0x000fe200078f18ff */
[----:B------:R-:W-:Y:S01]  /*3470*/  FMUL.FTZ R53, R53, c[0x0][0x320] ;  /* 0x0000c80035357a20 */ /* 0x000fe20000410000 */
[----:B------:R-:W-:Y:S01]  /*3480*/  PLOP3.LUT P0, PT, PT, PT, UP0, 0x80, 0x0 ;  /* 0x000000000000781c */ /* 0x000fe20003f0f008 */
[----:B------:R-:W-:Y:S01]  /*3490*/  FMUL.FTZ R48, R48, c[0x0][0x320] ;  /* 0x0000c80030307a20 */ /* 0x000fe20000410000 */
[----:B------:R-:W-:Y:S01]  /*34a0*/  LOP3.LUT R11, R11, 0xffffff8, RZ, 0xc0, !PT ;  /* 0x0ffffff80b0b7812 */ /* 0x000fe200078ec0ff */
[----:B------:R-:W-:Y:S01]  /*34b0*/  FMUL.FTZ R49, R49, c[0x0][0x320] ;  /* 0x0000c80031317a20 */ /* 0x000fe20000410000 */
[----:B------:R1:W3:Y:S01]  /*34c0*/  MUFU.TANH R127, R52 ;  /* 0x00000034007f7308 */ /* 0x0002e20000002400 */
[----:B------:R-:W-:Y:S01]  /*34d0*/  ULDC UR28, c[0x0][0x2ac] ;  /* 0x0000ab00001c7ab9 */ /* 0x000fe20000000800 */
[----:B------:R-:W0:Y:S01]  /*34e0*/  LDGDEPBAR ;  /* 0x00000000000079af */ /* 0x000e220000000000 */
[----:B------:R-:W-:Y:S01]  /*34f0*/  IMAD.IADD R11, R6, 0x1, -R11 ;  /* 0x00000001060b7824 */ /* 0x000fe200078e0a0b */
[----:B------:R-:W-:-:S02]  /*3500*/  ULDC UR4, c[0x0][0x1d0] ;  /* 0x0000740000047ab9 */ /* 0x000fc40000000800 */
[----:B------:R-:W-:Y:S02]  /*3510*/  ULOP3.LUT UR22, URZ, UR22, URZ, 0x33, !UPT ;  /* 0x000000163f167292 */ /* 0x000fe4000f8e333f */
[----:B------:R1:W4:Y:S01]  /*3520*/  MUFU.TANH R126, R53 ;  /* 0x00000035007e7308 */ /* 0x0003220000002400 */
[----:B------:R-:W-:Y:S01]  /*3530*/  UIMAD UR4, UR28, UR4, UR29 ;  /* 0x000000041c0472a4 */ /* 0x000fe2000f8e021d */
[----:B--2---:R-:W-:Y:S01]  /*3540*/  LEA.HI R9, R2, R13, RZ, 0x2 ;  /* 0x0000000d02097211 */ /* 0x004fe200078f10ff */
[----:B------:R-:W-:-:S03]  /*3550*/  IMAD.IADD R7, R13, 0x1, -R7 ;  /* 0x000000010d077824 */ /* 0x000fc600078e0a07 */
[----:B------:R-:W-:Y:S02]  /*3560*/  LOP3.LUT R9, R9, 0xfffffffc, RZ, 0xc0, !PT ;  /* 0xfffffffc09097812 */ /* 0x000fe400078ec0ff */
[----:B------:R1:W2:Y:S01]  /*3570*/  MUFU.TANH R125, R48 ;  /* 0x00000030007d7308 */ /* 0x0002a20000002400 */
[----:B------:R-:W-:Y:S02]  /*3580*/  SHF.R.S32.HI R8, RZ, 0x1f, R7 ;  /* 0x0000001fff087819 */ /* 0x000fe40000011407 */
[----:B------:R-:W-:Y:S02]  /*3590*/  IMAD.IADD R9, R13, 0x1, -R9 ;  /* 0x000000010d097824 */ /* 0x000fe400078e0a09 */
[----:B------:R-:W-:-:S03]  /*35a0*/  LEA.HI R8, R8, R7, RZ, 0x2 ;  /* 0x0000000708087211 */ /* 0x000fc600078f10ff */
[----:B------:R1:W1:Y:S01]  /*35b0*/  MUFU.TANH R124, R49 ;  /* 0x00000031007c7308 */ /* 0x0002620000002400 */
[----:B------:R-:W-:Y:S02]  /*35c0*/  LEA.HI R2, R9, R9, RZ, 0x1 ;  /* 0x0000000909027211 */ /* 0x000fe400078f08ff */
[----:B------:R-:W-:Y:S02]  /*35d0*/  LEA.HI.SX32 R6, R8, UR27, 0x1e ;  /* 0x0000001b08067c11 */ /* 0x000fe4000f8ff2ff */
[----:B------:R-:W-:Y:S02]  /*35e0*/  LOP3.LUT R2, R2, 0x1ffffffe, RZ, 0xc0, !PT ;  /* 0x1ffffffe02027812 */ /* 0x000fe400078ec0ff */
[----:B------:R-:W-:Y:S01]  /*35f0*/  LOP3.LUT R8, R8, 0x7ffffffc, RZ, 0xc0, !PT ;  /* 0x7ffffffc08087812 */ /* 0x000fe200078ec0ff */
[----:B------:R-:W-:Y:S02]  /*3600*/  IMAD R6, R11, 0x10, R6 ;  /* 0x000000100b067824 */ /* 0x000fe400078e0206 */
[----:B------:R-:W-:-:S02]  /*3610*/  IMAD.IADD R2, R9, 0x1, -R2 ;  /* 0x0000000109027824 */ /* 0x000fc400078e0a02 */
[----:B------:R-:W-:Y:S02]  /*3620*/  IMAD.IADD R7, R7, 0x1, -R8 ;  /* 0x0000000107077824 */ /* 0x000fe400078e0a08 */
[----:B------:R-:W-:Y:S02]  /*3630*/  IMAD R13, R2, 0x8, R6 ;  /* 0x00000008020d7824 */ /* 0x000fe400078e0206 */
[----:B------:R-:W-:Y:S02]  /*3640*/  IMAD.SHL.U32 R20, R7, 0x2, RZ ;  /* 0x0000000207147824 */ /* 0x000fe400078e00ff */
[----:B------:R-:W-:Y:S01]  /*3650*/  @P0 IMAD.HI.U32 R6, R13, c[0x0][0x2c8], RZ ;  /* 0x0000b2000d060a27 */ /* 0x000fe200078e00ff */
[----:B------:R-:W-:Y:S01]  /*3660*/  PLOP3.LUT P0, PT, PT, PT, UP0, 0x80, 0x0 ;  /* 0x000000000000781c */ /* 0x000fe20003f0f008 */
[----:B------:R-:W-:Y:S01]  /*3670*/  UISETP.NE.AND UP0, UPT, UR13, URZ, UPT ;  /* 0x0000003f0d00728c */ /* 0x000fe2000bf05270 */
[----:B------:R5:W-:Y:S01]  /*3680*/  STL [R1+0x34], R13 ;  /* 0x0000340d01007387 */ /* 0x000be20000100800 */
[----:B------:R-:W-:Y:S01]  /*3690*/  IMAD.MOV.U32 R2, RZ, RZ, R13 ;  /* 0x000000ffff027224 */ /* 0x000fe200078e000d */
[----:B------:R-:W-:Y:S01]  /*36a0*/  IADD3 R19, -R20, 0x1, R19 ;  /* 0x0000000114137810 */ /* 0x000fe20007ffe113 */
[----:B------:R-:W-:Y:S01]  /*36b0*/  FMUL.FTZ R9, R36, c[0x0][0x320] ;  /* 0x0000c80024097a20 */ /* 0x000fe20000410000 */
[C---:B------:R-:W-:Y:S01]  /*36c0*/  IADD3 R18, -R20.reuse, UR4, RZ ;  /* 0x0000000414127c10 */ /* 0x040fe2000fffe1ff */
[----:B------:R-:W-:Y:S01]  /*36d0*/  FMUL.FTZ R11, R41, c[0x0][0x320] ;  /* 0x0000c800290b7a20 */ /* 0x000fe20000410000 */
[----:B------:R-:W-:Y:S01]  /*36e0*/  IADD3 R19, R19, -c[0x0][0x168], RZ ;  /* 0x80005a0013137a10 */ /* 0x000fe20007ffe0ff */
[----:B------:R-:W-:Y:S01]  /*36f0*/  FMUL.FTZ R8, R37, c[0x0][0x320] ;  /* 0x0000c80025087a20 */ /* 0x000fe20000410000 */
[----:B------:R-:W-:Y:S01]  /*3700*/  STL [R1+0x38], R20 ;  /* 0x0000381401007387 */ /* 0x000fe20000100800 */
[----:B------:R-:W1:Y:S01]  /*3710*/  MUFU.TANH R9, R9 ;  /* 0x0000000900097308 */ /* 0x000e620000002400 */
[----:B------:R-:W-:-:S02]  /*3720*/  IADD3 R7, -R20, UR29, RZ ;  /* 0x0000001d14077c10 */ /* 0x000fc4000fffe1ff */
[----:B------:R-:W-:Y:S02]  /*3730*/  @P0 SHF.R.U32.HI R2, RZ, c[0x0][0x2cc], R6 ;  /* 0x0000b300ff020a19 */ /* 0x000fe40000011606 */
[----:B------:R-:W-:Y:S02]  /*3740*/  PLOP3.LUT P0, PT, PT, PT, UP0, 0x40, 0x0 ;  /* 0x000000000000781c */ /* 0x000fe40003f0e808 */
[C---:B------:R-:W-:Y:S01]  /*3750*/  IADD3 R6, R19.reuse, c[0x0][0x328], RZ ;  /* 0x0000ca0013067a10 */ /* 0x040fe20007ffe0ff */
[----:B------:R-:W1:Y:S01]  /*3760*/  SHFL.IDX PT, R17, R2, RZ, 0x1c1f ;  /* 0x001c1fff02117589 */ /* 0x000e6200000e0000 */
[----:B------:R-:W1:Y:S01]  /*3770*/  MUFU.TANH R11, R11 ;  /* 0x0000000b000b7308 */ /* 0x000e620000002400 */
[----:B------:R-:W-:Y:S01]  /*3780*/  IADD3 R19, R19, UR22, RZ ;  /* 0x0000001613137c10 */ /* 0x000fe2000fffe0ff */
[----:B-----5:R-:W-:-:S06]  /*3790*/  FMUL.FTZ R13, R40, c[0x0][0x320] ;  /* 0x0000c800280d7a20 */ /* 0x020fcc0000410000 */
[----:B------:R-:W2:Y:S08]  /*37a0*/  MUFU.TANH R8, R8 ;  /* 0x0000000800087308 */ /* 0x000eb00000002400 */
[----:B------:R-:W2:Y:S01]  /*37b0*/  MUFU.TANH R13, R13 ;  /* 0x0000000d000d7308 */ /* 0x000ea20000002400 */
[--C-:B-1----:R-:W-:Y:S02]  /*37c0*/  IMAD.IADD R21, R6, 0x1, R17.reuse ;  /* 0x0000000106157824 */ /* 0x102fe400078e0211 */
[----:B------:R-:W-:-:S03]  /*37d0*/  IMAD.IADD R20, R19, 0x1, R17 ;  /* 0x0000000113147824 */ /* 0x000fc600078e0211 */
[----:B------:R-:W-:Y:S01]  /*37e0*/  IMNMX R21, R21, R18, PT ;  /* 0x0000001215157217 */ /* 0x000fe20003800200 */
[----:B------:R-:W-:Y:S05]  /*37f0*/  @P0 BRA `(.L_x_174) ;  /* 0x0000015000000947 */ /* 0x000fea0003800000 */
[----:B---34-:R-:W-:Y:S01]  /*3800*/  IMAD.U32 R22, RZ, RZ, UR10 ;  /* 0x0000000aff167e24 */ /* 0x018fe2000f8e00ff */
[----:B------:R-:W-:Y:S04]  /*3810*/  BSSY B0, `(.L_x_175) ;  /* 0x000000f000007945 */ /* 0x000fe80003800000 */
[----:B------:R-:W-:-:S04]  /*3820*/  IADD3 R22, R22, -c[0x0][0x168], R17 ;  /* 0x80005a0016167a10 */ /* 0x000fc80007ffe011 */
[----:B------:R-:W-:-:S13]  /*3830*/  ISETP.GT.AND P0, PT, R22, -0x1, PT ;  /* 0xffffffff1600780c */ /* 0x000fda0003f04270 */
[----:B------:R-:W-:Y:S05]  /*3840*/  @P0 BRA `(.L_x_176) ;  /* 0x0000007000000947 */ /* 0x000fea0003800000 */
[----:B------:R-:W-:Y:S01]  /*3850*/  IMAD.MOV.U32 R17, RZ, RZ, c[0x0][0x32c] ;  /* 0x0000cb00ff117624 */ /* 0x000fe200078e00ff */
[----:B------:R-:W-:-:S04]  /*3860*/  LOP3.LUT R22, RZ, R22, RZ, 0x33, !PT ;  /* 0x00000016ff167212 */ /* 0x000fc800078e33ff */
[----:B------:R-:W-:-:S13]  /*3870*/  ISETP.NE.AND P0, PT, R17, 0x1, PT ;  /* 0x000000011100780c */ /* 0x000fda0003f05270 */
[----:B------:R-:W-:-:S05]  /*3880*/  @P0 IMAD.HI.U32 R17, R22, c[0x0][0x330], RZ ;  /* 0x0000cc0016110a27 */ /* 0x000fca00078e00ff */
[----:B------:R-:W-:-:S04]  /*3890*/  @P0 SHF.R.U32.HI R22, RZ, c[0x0][0x334], R17 ;  /* 0x0000cd00ff160a19 */ /* 0x000fc80000011611 */
[----:B------:R-:W-:Y:S01]  /*38a0*/  LOP3.LUT R22, RZ, R22, RZ, 0x33, !PT ;  /* 0x00000016ff167212 */ /* 0x000fe200078e33ff */
[----:B------:R-:W-:Y:S05]  /*38b0*/  BRA `(.L_x_177) ;  /* 0x0000004000007947 */ /* 0x000fea0003800000 */
.L_x_176:
[----:B------:R-:W-:-:S04]  /*38c0*/  MOV R17, c[0x0][0x32c] ;  /* 0x0000cb0000117a02 */ /* 0x000fc80000000f00 */
[----:B------:R-:W-:-:S13]  /*38d0*/  ISETP.NE.AND P0, PT, R17, 0x1, PT ;  /* 0x000000011100780c */ /* 0x000fda0003f05270 */
[----:B------:R-:W-:-:S05]  /*38e0*/  @P0 IMAD.HI.U32 R17, R22, c[0x0][0x330], RZ ;  /* 0x0000cc0016110a27 */ /* 0x000fca00078e00ff */
[----:B------:R-:W-:Y:S02]  /*38f0*/  @P0 SHF.R.U32.HI R22, RZ, c[0x0][0x334], R17 ;  /* 0x0000cd00ff160a19 */ /* 0x000fe40000011611 */
.L_x_177:
[----:B------:R-:W-:Y:S05]  /*3900*/  BSYNC B0 ;  /* 0x0000000000007941 */ /* 0x000fea0003800000 */
.L_x_175:
[----:B------:R-:W-:-:S05]  /*3910*/  IMAD R22, R22, c[0x0][0x32c], R7 ;  /* 0x0000cb0016167a24 */ /* 0x000fca00078e0207 */
[----:B------:R-:W-:Y:S02]  /*3920*/  IADD3 R17, R22, c[0x0][0x32c], RZ ;  /* 0x0000cb0016117a10 */ /* 0x000fe40007ffe0ff */
[----:B------:R-:W-:Y:S02]  /*3930*/  IMNMX R20, R20, R22, !PT ;  /* 0x0000001614147217 */ /* 0x000fe40007800200 */
[----:B------:R-:W-:Y:S02]  /*3940*/  IMNMX R21, R21, R17, PT ;  /* 0x0000001115157217 */ /* 0x000fe40003800200 */
.L_x_174:
[----:B---34-:R-:W-:Y:S01]  /*3950*/  UISETP.GE.AND UP0, UPT, UR29, 0x1, UPT ;  /* 0x000000011d00788c */ /* 0x018fe2000bf06270 */
[----:B------:R-:W1:Y:S01]  /*3960*/  SHFL.IDX PT, R23, R2, 0x1, 0x1c1f ;  /* 0x003c1f0002177f89 */ /* 0x000e6200000e0000 */
[----:B------:R-:W-:Y:S01]  /*3970*/  UISETP.GE.AND UP6, UPT, UR29, 0x12, UPT ;  /* 0x000000121d00788c */ /* 0x000fe2000bfc6270 */
[----:B------:R-:W-:Y:S01]  /*3980*/  FMUL.FTZ R22, R42, c[0x0][0x320] ;  /* 0x0000c8002a167a20 */ /* 0x000fe20000410000 */
[----:B------:R-:W-:Y:S01]  /*3990*/  UP2UR UR32, UPR, URZ, 0x1 ;  /* 0x000000013f207883 */ /* 0x000fe20008000000 */
[----:B------:R-:W-:Y:S01]  /*39a0*/  FMUL.FTZ R38, R38, c[0x0][0x320] ;  /* 0x0000c80026267a20 */ /* 0x000fe20000410000 */
[----:B------:R-:W-:Y:S01]  /*39b0*/  PLOP3.LUT P0, PT, PT, PT, UP0, 0x40, 0x0 ;  /* 0x000000000000781c */ /* 0x000fe20003f0e808 */
[----:B------:R-:W-:Y:S01]  /*39c0*/  UISETP.GE.AND UP0, UPT, UR29, 0x2, UPT ;  /* 0x000000021d00788c */ /* 0x000fe2000bf06270 */
[----:B------:R-:W-:Y:S01]  /*39d0*/  FMUL.FTZ R39, R39, c[0x0][0x320] ;  /* 0x0000c80027277a20 */ /* 0x000fe20000410000 */
[----:B------:R-:W-:Y:S01]  /*39e0*/  UISETP.GE.AND UP5, UPT, UR29, 0x19, UPT ;  /* 0x000000191d00788c */ /* 0x000fe2000bfa6270 */
[----:B------:R-:W-:Y:S01]  /*39f0*/  ISETP.GT.AND P0, PT, R20, RZ, P0 ;  /* 0x000000ff1400720c */ /* 0x000fe20000704270 */
[----:B------:R-:W-:Y:S01]  /*3a00*/  UP2UR UR31, UPR, URZ, 0x1 ;  /* 0x000000013f1f7883 */ /* 0x000fe20008000000 */
[----:B------:R-:W-:Y:S01]  /*3a10*/  FMUL.FTZ R54, R54, c[0x0][0x320] ;  /* 0x0000c80036367a20 */ /* 0x000fe20000410000 */
[----:B------:R-:W-:Y:S01]  /*3a20*/  UISETP.GE.AND UP4, UPT, UR29, 0x1a, UPT ;  /* 0x0000001a1d00788c */ /* 0x000fe2000bf86270 */
[----:B------:R-:W-:Y:S01]  /*3a30*/  ISETP.LT.OR P0, PT, R21, 0x1, P0 ;  /* 0x000000011500780c */ /* 0x000fe20000701670 */
[----:B------:R-:W-:Y:S01]  /*3a40*/  UISETP.GE.AND UP3, UPT, UR29, 0x21, UPT ;  /* 0x000000211d00788c */ /* 0x000fe2000bf66270 */
[----:B------:R-:W-:Y:S01]  /*3a50*/  FMUL.FTZ R55, R55, c[0x0][0x320] ;  /* 0x0000c80037377a20 */ /* 0x000fe20000410000 */
[----:B------:R-:W-:Y:S01]  /*3a60*/  UISETP.GE.AND UP2, UPT, UR29, 0x22, UPT ;  /* 0x000000221d00788c */ /* 0x000fe2000bf46270 */
[----:B------:R-:W-:Y:S01]  /*3a70*/  FSEL R17, R0, -INF , !P0 ;  /* 0xff80000000117808 */ /* 0x000fe20004000000 */
[----:B------:R-:W-:Y:S01]  /*3a80*/  UISETP.GE.AND UP1, UPT, UR29, 0x29, UPT ;  /* 0x000000291d00788c */ /* 0x000fe2000bf26270 */
[----:B------:R-:W-:Y:S01]  /*3a90*/  PLOP3.LUT P0, PT, PT, PT, UP0, 0x40, 0x0 ;  /* 0x000000000000781c */ /* 0x000fe20003f0e808 */
[----:B------:R-:W-:Y:S01]  /*3aa0*/  UISETP.GE.AND UP0, UPT, UR29, 0x9, UPT ;  /* 0x000000091d00788c */ /* 0x000fe2000bf06270 */
[----:B------:R-:W-:Y:S01]  /*3ab0*/  FMUL.FTZ R0, R47, c[0x0][0x320] ;  /* 0x0000c8002f007a20 */ /* 0x000fe20000410000 */
[----:B------:R-:W-:Y:S01]  /*3ac0*/  UP2UR UR33, UPR, URZ, 0x40 ;  /* 0x000000403f217883 */ /* 0x000fe20008000000 */
[----:B------:R-:W-:Y:S01]  /*3ad0*/  ISETP.GT.AND P0, PT, R20, 0x1, P0 ;  /* 0x000000011400780c */ /* 0x000fe20000704270 */
[----:B------:R-:W-:Y:S01]  /*3ae0*/  UP2UR UR30, UPR, URZ, 0x1 ;  /* 0x000000013f1e7883 */ /* 0x000fe20008000000 */
[----:B------:R-:W-:Y:S01]  /*3af0*/  FMUL.FTZ R50, R50, c[0x0][0x320] ;  /* 0x0000c80032327a20 */ /* 0x000fe20000410000 */
[----:B------:R3:W4:Y:S01]  /*3b00*/  MUFU.TANH R170, R38 ;  /* 0x0000002600aa7308 */ /* 0x0007220000002400 */
[----:B------:R-:W-:Y:S01]  /*3b10*/  ISETP.LT.OR P0, PT, R21, 0x2, P0 ;  /* 0x000000021500780c */ /* 0x000fe20000701670 */
[----:B------:R-:W-:-:S02]  /*3b20*/  FMUL.FTZ R51, R51, c[0x0][0x320] ;  /* 0x0000c80033337a20 */ /* 0x000fc40000410000 */
[----:B------:R-:W-:Y:S01]  /*3b30*/  FMUL.FTZ R43, R43, c[0x0][0x320] ;  /* 0x0000c8002b2b7a20 */ /* 0x000fe20000410000 */
[----:B------:R-:W-:Y:S01]  /*3b40*/  FSEL R16, R16, -INF , !P0 ;  /* 0xff80000010107808 */ /* 0x000fe20004000000 */
[----:B-1----:R-:W-:Y:S01]  /*3b50*/  IMAD.IADD R2, R6, 0x1, R23 ;  /* 0x0000000106027824 */ /* 0x002fe200078e0217 */
[----:B------:R-:W-:Y:S01]  /*3b60*/  PLOP3.LUT P0, PT, PT, PT, UP0, 0x40, 0x0 ;  /* 0x000000000000781c */ /* 0x000fe20003f0e808 */
[----:B------:R-:W-:Y:S01]  /*3b70*/  UISETP.GE.AND UP0, UPT, UR29, 0xa, UPT ;  /* 0x0000000a1d00788c */ /* 0x000fe2000bf06270 */
[----:B------:R3:W1:Y:S02]  /*3b80*/  MUFU.TANH R171, R39 ;  /* 0x0000002700ab7308 */ /* 0x0006640000002400 */
[----:B------:R-:W-:Y:S01]  /*3b90*/  ISETP.GT.AND P0, PT, R20, 0x8, P0 ;  /* 0x000000081400780c */ /* 0x000fe20000704270 */
[----:B------:R-:W-:Y:S01]  /*3ba0*/  UP2UR UR5, UPR, URZ, 0x1 ;  /* 0x000000013f057883 */ /* 0x000fe20008000000 */
[----:B------:R-:W-:Y:S02]  /*3bb0*/  IMNMX R2, R2, R18, PT ;  /* 0x0000001202027217 */ /* 0x000fe40003800200 */
[----:B------:R-:W-:-:S02]  /*3bc0*/  ISETP.LT.OR P0, PT, R21, 0x9, P0 ;  /* 0x000000091500780c */ /* 0x000fc40000701670 */
[----:B------:R-:W2:Y:S02]  /*3bd0*/  MUFU.TANH R0, R0 ;  /* 0x0000000000007308 */ /* 0x000ea40000002400 */
[----:B------:R-:W-:Y:S02]  /*3be0*/  FSEL R15, R15, -INF , !P0 ;  /* 0xff8000000f0f7808 */ /* 0x000fe40004000000 */
[----:B------:R-:W-:Y:S01]  /*3bf0*/  PLOP3.LUT P0, PT, PT, PT, UP0, 0x40, 0x0 ;  /* 0x000000000000781c */ /* 0x000fe20003f0e808 */
[----:B------:R-:W-:-:S03]  /*3c00*/  UISETP.GE.AND UP0, UPT, UR29, 0x11, UPT ;  /* 0x000000111d00788c */ /* 0x000fc6000bf06270 */
[----:B------:R-:W-:Y:S01]  /*3c10*/  ISETP.GT.AND P0, PT, R20, 0x9, P0 ;  /* 0x000000091400780c */ /* 0x000fe20000704270 */
[----:B------:R-:W-:Y:S01]  /*3c20*/  UP2UR UR4, UPR, URZ, 0x1 ;  /* 0x000000013f047883 */ /* 0x000fe20008000000 */
[----:B------:R3:W1:Y:S02]  /*3c30*/  MUFU.TANH R169, R54 ;  /* 0x0000003600a97308 */ /* 0x0006640000002400 */
[----:B------:R-:W-:-:S04]  /*3c40*/  ISETP.LT.OR P0, PT, R21, 0xa, P0 ;  /* 0x0000000a1500780c */ /* 0x000fc80000701670 */
[----:B------:R-:W-:Y:S02]  /*3c50*/  FSEL R14, R14, -INF , !P0 ;  /* 0xff8000000e0e7808 */ /* 0x000fe40004000000 */
[----:B------:R-:W-:Y:S01]  /*3c60*/  PLOP3.LUT P0, PT, PT, PT, UP0, 0x40, 0x0 ;  /* 0x000000000000781c */ /* 0x000fe20003f0e808 */
[----:B------:R-:W-:Y:S01]  /*3c70*/  UISETP.GE.AND UP0, UPT, UR29, 0x2a, UPT ;  /* 0x0000002a1d00788c */ /* 0x000fe2000bf06270 */
[----:B------:R3:W1:Y:S02]  /*3c80*/  MUFU.TANH R168, R55 ;  /* 0x0000003700a87308 */ /* 0x0006640000002400 */
[----:B------:R-:W-:-:S04]  /*3c90*/  ISETP.GT.AND P0, PT, R20, 0x10, P0 ;  /* 0x000000101400780c */ /* 0x000fc80000704270 */
[----:B------:R-:W-:Y:S02]  /*3ca0*/  ISETP.LT.OR P0, PT, R21, 0x11, P0 ;  /* 0x000000111500780c */ /* 0x000fe40000701670 */
[----:B------:R3:W1:Y:S02]  /*3cb0*/  MUFU.TANH R159, R50 ;  /* 0x00000032009f7308 */ /* 0x0006640000002400 */
[----:B--2---:R-:W-:Y:S02]  /*3cc0*/  FSEL R13, R13, -INF , !P0 ;  /* 0xff8000000d0d7808 */ /* 0x004fe40004000000 */
[----:B------:R-:W-:Y:S01]  /*3cd0*/  PLOP3.LUT P0, PT, PT, PT, UP6, 0x40, 0x0 ;  /* 0x000000000000781c */ /* 0x000fe20003f0e868 */
[----:B------:R-:W-:-:S03]  /*3ce0*/  UISETP.NE.AND UP6, UPT, UR13, URZ, UPT ;  /* 0x0000003f0d00728c */ /* 0x000fc6000bfc5270 */
[----:B------:R-:W-:Y:S01]  /*3cf0*/  ISETP.GT.AND P0, PT, R20, 0x11, P0 ;  /* 0x000000111400780c */ /* 0x000fe20000704270 */
[----:B------:R3:W2:Y:S03]  /*3d00*/  MUFU.TANH R158, R51 ;  /* 0x00000033009e7308 */ /* 0x0006a60000002400 */
[----:B------:R-:W-:-:S04]  /*3d10*/  ISETP.LT.OR P0, PT, R21, 0x12, P0 ;  /* 0x000000121500780c */ /* 0x000fc80000701670 */
[----:B------:R-:W-:Y:S01]  /*3d20*/  FSEL R11, R11, -INF , !P0 ;  /* 0xff8000000b0b7808 */ /* 0x000fe20004000000 */
[----:B------:R-:W1:Y:S01]  /*3d30*/  MUFU.TANH R22, R22 ;  /* 0x0000001600167308 */ /* 0x000e620000002400 */
[----:B------:R-:W-:-:S04]  /*3d40*/  PLOP3.LUT P0, PT, PT, PT, UP5, 0x40, 0x0 ;  /* 0x000000000000781c */ /* 0x000fc80003f0e858 */
[----:B------:R-:W-:-:S03]  /*3d50*/  ISETP.GT.AND P0, PT, R20, 0x18, P0 ;  /* 0x000000181400780c */ /* 0x000fc60000704270 */
[----:B------:R3:W1:Y:S01]  /*3d60*/  MUFU.TANH R6, R43 ;  /* 0x0000002b00067308 */ /* 0x0006620000002400 */
[----:B------:R-:W-:-:S04]  /*3d70*/  ISETP.LT.OR P0, PT, R21, 0x19, P0 ;  /* 0x000000191500780c */ /* 0x000fc80000701670 */
[----:B------:R-:W-:Y:S02]  /*3d80*/  FSEL R9, R9, -INF , !P0 ;  /* 0xff80000009097808 */ /* 0x000fe40004000000 */
[----:B------:R-:W-:-:S04]  /*3d90*/  PLOP3.LUT P0, PT, PT, PT, UP4, 0x40, 0x0 ;  /* 0x000000000000781c */ /* 0x000fc80003f0e848 */
[----:B------:R-:W-:-:S04]  /*3da0*/  ISETP.GT.AND P0, PT, R20, 0x19, P0 ;  /* 0x000000191400780c */ /* 0x000fc80000704270 */
        /* <DEDUP_REMOVED lines=15> */
[----:B------:R-:W-:Y:S01]  /*3ea0*/  ISETP.GT.AND P0, PT, R20, 0x29, P0 ;  /* 0x000000291400780c */ /* 0x000fe20000704270 */
[----:B------:R-:W-:-:S03]  /*3eb0*/  FMUL.FTZ R20, R46, c[0x0][0x320] ;  /* 0x0000c8002e147a20 */ /* 0x000fc60000410000 */
[----:B------:R-:W-:Y:S01]  /*3ec0*/  ISETP.LT.OR P0, PT, R21, 0x2a, P0 ;  /* 0x0000002a1500780c */ /* 0x000fe20000701670 */
[----:B------:R-:W-:Y:S02]  /*3ed0*/  IMAD.IADD R21, R19, 0x1, R23 ;  /* 0x0000000113157824 */ /* 0x000fe400078e0217 */
[----:B------:R-:W1:Y:S01]  /*3ee0*/  MUFU.TANH R20, R20 ;  /* 0x0000001400147308 */ /* 0x000e620000002400 */
[----:B------:R-:W-:Y:S02]  /*3ef0*/  FSEL R124, R124, -INF , !P0 ;  /* 0xff8000007c7c7808 */ /* 0x000fe40004000000 */
[----:B------:R-:W-:Y:S01]  /*3f00*/  PLOP3.LUT P0, PT, PT, PT, UP6, 0x40, 0x0 ;  /* 0x000000000000781c */ /* 0x000fe20003f0e868 */
[----:B------:R-:W-:-:S12]  /*3f10*/  UISETP.NE.AND UP6, UPT, UR33, URZ, UPT ;  /* 0x0000003f2100728c */ /* 0x000fd8000bfc5270 */
[----:B------:R-:W-:Y:S05]  /*3f20*/  @P0 BRA `(.L_x_178) ;  /* 0x0000015000000947 */ /* 0x000fea0003800000 */
[----:B-1234-:R-:W-:Y:S01]  /*3f30*/  IMAD.U32 R18, RZ, RZ, UR10 ;  /* 0x0000000aff127e24 */ /* 0x01efe2000f8e00ff */
        /* <DEDUP_REMOVED lines=11> */
.L_x_180:
[----:B------:R-:W-:-:S04]  /*3ff0*/  MOV R18, c[0x0][0x32c] ;  /* 0x0000cb0000127a02 */ /* 0x000fc80000000f00 */
[----:B------:R-:W-:-:S13]  /*4000*/  ISETP.NE.AND P0, PT, R18, 0x1, PT ;  /* 0x000000011200780c */ /* 0x000fda0003f05270 */
[----:B------:R-:W-:-:S05]  /*4010*/  @P0 IMAD.HI.U32 R18, R23, c[0x0][0x330], RZ ;  /* 0x0000cc0017120a27 */ /* 0x000fca00078e00ff */
[----:B------:R-:W-:Y:S02]  /*4020*/  @P0 SHF.R.U32.HI R23, RZ, c[0x0][0x334], R18 ;  /* 0x0000cd00ff170a19 */ /* 0x000fe40000011612 */
.L_x_181:
[----:B------:R-:W-:Y:S05]  /*4030*/  BSYNC B0 ;  /* 0x0000000000007941 */ /* 0x000fea0003800000 */
.L_x_179:
[----:B------:R-:W-:-:S05]  /*4040*/  IMAD R23, R23, c[0x0][0x32c], R7 ;  /* 0x0000cb0017177a24 */ /* 0x000fca00078e0207 */
[----:B------:R-:W-:Y:S02]  /*4050*/  IADD3 R7, R23, c[0x0][0x32c], RZ ;  /* 0x0000cb0017077a10 */ /* 0x000fe40007ffe0ff */
[----:B------:R-:W-:Y:S02]  /*4060*/  IMNMX R21, R21, R23, !PT ;  /* 0x0000001715157217 */ /* 0x000fe40007800200 */
[----:B------:R-:W-:Y:S02]  /*4070*/  IMNMX R2, R2, R7, PT ;  /* 0x0000000702027217 */ /* 0x000fe40003800200 */
.L_x_178:
[----:B-1234-:R-:W-:Y:S01]  /*4080*/  UP2UR UR29, UPR, URZ, 0x10 ;  /* 0x000000103f1d7883 */ /* 0x01efe20008000000 */
[----:B------:R-:W-:Y:S01]  /*4090*/  IMAD.SHL.U32 R252, R5, 0x2, RZ ;  /* 0x0000000205fc7824 */ /* 0x000fe200078e00ff */
[----:B------:R-:W-:Y:S02]  /*40a0*/  UISETP.NE.AND UP4, UPT, UR32, URZ, UPT ;  /* 0x0000003f2000728c */ /* 0x000fe4000bf85270 */
[----:B------:R-:W-:Y:S01]  /*40b0*/  UP2UR UR32, UPR, URZ, 0x8 ;  /* 0x000000083f207883 */ /* 0x000fe20008000000 */
[----:B------:R-:W-:Y:S01]  /*40c0*/  IMAD R250, R4, 0x2, R252 ;  /* 0x0000000204fa7824 */ /* 0x000fe200078e02fc */
[----:B------:R-:W-:Y:S01]  /*40d0*/  UISETP.NE.AND UP3, UPT, UR31, URZ, UPT ;  /* 0x0000003f1f00728c */ /* 0x000fe2000bf65270 */
[----:B------:R-:W-:Y:S01]  /*40e0*/  LDSM.16.MT88.4 R136, [R252+0x4080] ;  /* 0x00408000fc88783b */ /* 0x000fe20000004200 */
[----:B------:R-:W-:Y:S01]  /*40f0*/  PLOP3.LUT P0, PT, PT, PT, UP4, 0x40, 0x0 ;  /* 0x000000000000781c */ /* 0x000fe20003f0e848 */
[----:B------:R-:W-:Y:S01]  /*4100*/  UP2UR UR31, UPR, URZ, 0x4 ;  /* 0x000000043f1f7883 */ /* 0x000fe20008000000 */
[----:B------:R-:W-:Y:S01]  /*4110*/  IMAD R248, R3, 0x2, R250 ;  /* 0x0000000203f87824 */ /* 0x000fe200078e02fa */
[----:B------:R-:W-:Y:S01]  /*4120*/  UISETP.NE.AND UP2, UPT, UR30, URZ, UPT ;  /* 0x0000003f1e00728c */ /* 0x000fe2000bf45270 */
[----:B------:R-:W-:Y:S01]  /*4130*/  ISETP.GT.AND P0, PT, R21, RZ, P0 ;  /* 0x000000ff1500720c */ /* 0x000fe20000704270 */
[----:B------:R-:W-:Y:S01]  /*4140*/  UP2UR UR30, UPR, URZ, 0x2 ;  /* 0x000000023f1e7883 */ /* 0x000fe20008000000 */
[----:B------:R-:W-:Y:S01]  /*4150*/  LDSM.16.MT88.4 R48, [R250+0x5880] ;  /* 0x00588000fa30783b */ /* 0x000fe20000004200 */
[----:B------:R-:W-:Y:S01]  /*4160*/  UISETP.NE.AND UP1, UPT, UR5, URZ, UPT ;  /* 0x0000003f0500728c */ /* 0x000fe2000bf25270 */
[----:B------:R-:W-:Y:S01]  /*4170*/  ISETP.LT.OR P0, PT, R2, 0x1, P0 ;  /* 0x000000010200780c */ /* 0x000fe20000701670 */
[----:B------:R-:W-:Y:S01]  /*4180*/  UP2UR UR5, UPR, URZ, 0x1 ;  /* 0x000000013f057883 */ /* 0x000fe20008000000 */
[----:B------:R-:W-:Y:S01]  /*4190*/  LDSM.16.MT88.4 R72, [R252+0x7080] ;  /* 0x00708000fc48783b */ /* 0x000fe20000004200 */
[----:B------:R-:W-:Y:S01]  /*41a0*/  UISETP.NE.AND UP0, UPT, UR4, URZ, UPT ;  /* 0x0000003f0400728c */ /* 0x000fe2000bf05270 */
[----:B------:R-:W-:Y:S01]  /*41b0*/  FSEL R19, R10, -INF , !P0 ;  /* 0xff8000000a137808 */ /* 0x000fe20004000000 */
[----:B------:R-:W-:Y:S01]  /*41c0*/  UISETP.NE.AND UP4, UPT, UR29, URZ, UPT ;  /* 0x0000003f1d00728c */ /* 0x000fe2000bf85270 */
[----:B------:R-:W-:Y:S01]  /*41d0*/  PLOP3.LUT P0, PT, PT, PT, UP3, 0x40, 0x0 ;  /* 0x000000000000781c */ /* 0x000fe20003f0e838 */
[----:B------:R-:W-:Y:S01]  /*41e0*/  UISETP.NE.AND UP3, UPT, UR32, URZ, UPT ;  /* 0x0000003f2000728c */ /* 0x000fe2000bf65270 */
[----:B------:R-:W-:Y:S01]  /*41f0*/  LDSM.16.MT88.4 R40, [R252+0x5880] ;  /* 0x00588000fc28783b */ /* 0x000fe20000004200 */
[----:B------:R-:W-:Y:S01]  /*4200*/  IMAD R249, R3, 0x2, R252 ;  /* 0x0000000203f97824 */ /* 0x000fe200078e02fc */
[----:B------:R-:W-:Y:S01]  /*4210*/  ISETP.GT.AND P0, PT, R21, 0x1, P0 ;  /* 0x000000011500780c */ /* 0x000fe20000704270 */
[----:B------:R-:W-:Y:S01]  /*4220*/  UIADD3 UR23, UR23, -0x2, URZ ;  /* 0xfffffffe17177890 */ /* 0x000fe2000fffe03f */
[----:B------:R-:W-:Y:S02]  /*4230*/  LDSM.16.MT88.4 R96, [R248+0x7080] ;  /* 0x00708000f860783b */ /* 0x000fe40000004200 */
[----:B------:R-:W-:-:S02]  /*4240*/  ISETP.LT.OR P0, PT, R2, 0x2, P0 ;  /* 0x000000020200780c */ /* 0x000fc40000701670 */
[----:B------:R-:W-:Y:S02]  /*4250*/  LDSM.16.MT88.4 R64, [R248+0x5880] ;  /* 0x00588000f840783b */ /* 0x000fe40000004200 */
[----:B------:R-:W-:Y:S02]  /*4260*/  FSEL R18, R12, -INF , !P0 ;  /* 0xff8000000c127808 */ /* 0x000fe40004000000 */
[----:B------:R-:W-:Y:S01]  /*4270*/  PLOP3.LUT P0, PT, PT, PT, UP2, 0x40, 0x0 ;  /* 0x000000000000781c */ /* 0x000fe20003f0e828 */
[----:B------:R-:W-:Y:S01]  /*4280*/  UISETP.NE.AND UP2, UPT, UR31, URZ, UPT ;  /* 0x0000003f1f00728c */ /* 0x000fe2000bf45270 */
[----:B------:R-:W-:Y:S02]  /*4290*/  LDSM.16.MT88.4 R104, [R252+0x8880] ;  /* 0x00888000fc68783b */ /* 0x000fe40000004200 */
[----:B------:R-:W-:Y:S02]  /*42a0*/  ISETP.GT.AND P0, PT, R21, 0x8, P0 ;  /* 0x000000081500780c */ /* 0x000fe40000704270 */
        /* <DEDUP_REMOVED lines=14> */
[----:B------:R-:W-:Y:S01]  /*4390*/  FMNMX.FTZ R0, R17, R16, !PT ;  /* 0x0000001011007209 */ /* 0x000fe20007810000 */
[----:B------:R-:W-:Y:S01]  /*43a0*/  LDSM.16.MT88.4 R152, [R249+0x4080] ;  /* 0x00408000f998783b */ /* 0x000fe20000004200 */
[----:B------:R-:W-:Y:S01]  /*43b0*/  ISETP.GT.AND P0, PT, R21, 0x10, P0 ;  /* 0x000000101500780c */ /* 0x000fe20000704270 */
[----:B------:R-:W-:Y:S01]  /*43c0*/  ULDC.64 UR4, c[0x0][0x2c8] ;  /* 0x0000b20000047ab9 */ /* 0x000fe20000000a00 */
[----:B------:R-:W-:Y:S01]  /*43d0*/  FMNMX.FTZ R0, R15, R0, !PT ;  /* 0x000000000f007209 */ /* 0x000fe20007810000 */
[----:B------:R-:W-:Y:S01]  /*43e0*/  LDSM.16.MT88.4 R56, [R249+0x5880] ;  /* 0x00588000f938783b */ /* 0x000fe20000004200 */
[----:B------:R-:W-:Y:S01]  /*43f0*/  ISETP.LT.OR P0, PT, R2, 0x11, P0 ;  /* 0x000000110200780c */ /* 0x000fe20000701670 */
[----:B------:R-:W-:Y:S01]  /*4400*/  UIMAD.WIDE.U32 UR30, UR27, UR4, URZ ;  /* 0x000000041b1e72a5 */ /* 0x000fe2000f8e003f */
[----:B------:R-:W-:Y:S01]  /*4410*/  FMNMX.FTZ R0, R14, R0, !PT ;  /* 0x000000000e007209 */ /* 0x000fe20007810000 */
[----:B------:R-:W-:Y:S01]  /*4420*/  LDSM.16.MT88.4 R80, [R250+0x7080] ;  /* 0x00708000fa50783b */ /* 0x000fe20000004200 */
[----:B------:R-:W-:-:S02]  /*4430*/  FSEL R7, R22, -INF , !P0 ;  /* 0xff80000016077808 */ /* 0x000fc40004000000 */
[----:B------:R-:W-:Y:S01]  /*4440*/  PLOP3.LUT P0, PT, PT, PT, UP6, 0x40, 0x0 ;  /* 0x000000000000781c */ /* 0x000fe20003f0e868 */
[----:B------:R-:W-:Y:S01]  /*4450*/  LDSM.16.MT88.4 R24, [R249+0x4880] ;  /* 0x00488000f918783b */ /* 0x000fe20000004200 */
[----:B------:R-:W-:Y:S01]  /*4460*/  FMNMX.FTZ R0, R13, R0, !PT ;  /* 0x000000000d007209 */ /* 0x000fe20007810000 */
[----:B------:R-:W-:Y:S01]  /*4470*/  UISETP.NE.AND UP6, UPT, UR13, URZ, UPT ;  /* 0x0000003f0d00728c */ /* 0x000fe2000bfc5270 */
[----:B------:R-:W-:Y:S02]  /*4480*/  ISETP.GT.AND P0, PT, R21, 0x11, P0 ;  /* 0x000000111500780c */ /* 0x000fe40000704270 */
[----:B------:R-:W-:Y:S02]  /*4490*/  FMNMX.FTZ R0, R11, R0, !PT ;  /* 0x000000000b007209 */ /* 0x000fe40007810000 */
[----:B------:R-:W-:Y:S02]  /*44a0*/  ISETP.LT.OR P0, PT, R2, 0x12, P0 ;  /* 0x000000120200780c */ /* 0x000fe40000701670 */
[----:B------:R-:W-:-:S02]  /*44b0*/  FMNMX.FTZ R0, R9, R0, !PT ;  /* 0x0000000009007209 */ /* 0x000fc40007810000 */
[----:B------:R-:W-:Y:S02]  /*44c0*/  FSEL R6, R6, -INF , !P0 ;  /* 0xff80000006067808 */ /* 0x000fe40004000000 */
[----:B------:R-:W-:Y:S01]  /*44d0*/  PLOP3.LUT P0, PT, PT, PT, UP5, 0x40, 0x0 ;  /* 0x000000000000781c */ /* 0x000fe20003f0e858 */
[----:B------:R-:W-:Y:S01]  /*44e0*/  UISETP.NE.AND UP5, UPT, UR14, URZ, UPT ;  /* 0x0000003f0e00728c */ /* 0x000fe2000bfa5270 */
[----:B------:R-:W-:Y:S02]  /*44f0*/  FMNMX.FTZ R0, R8, R0, !PT ;  /* 0x0000000008007209 */ /* 0x000fe40007810000 */
[----:B------:R-:W-:Y:S02]  /*4500*/  ISETP.GT.AND P0, PT, R21, 0x18, P0 ;  /* 0x000000181500780c */ /* 0x000fe40000704270 */
[----:B------:R-:W-:Y:S02]  /*4510*/  FMNMX.FTZ R0, R127, R0, !PT ;  /* 0x000000007f007209 */ /* 0x000fe40007810000 */
[----:B------:R-:W-:-:S02]  /*4520*/  ISETP.LT.OR P0, PT, R2, 0x19, P0 ;  /* 0x000000190200780c */ /* 0x000fc40000701670 */
[----:B------:R-:W-:Y:S02]  /*4530*/  FMNMX.FTZ R0, R126, R0, !PT ;  /* 0x000000007e007209 */ /* 0x000fe40007810000 */
[----:B------:R-:W-:Y:S01]  /*4540*/  FSEL R170, R170, -INF , !P0 ;  /* 0xff800000aaaa7808 */ /* 0x000fe20004000000 */
[----:B------:R-:W-:Y:S01]  /*4550*/  @UP5 UMOV UR29, UR31 ;  /* 0x0000001f001d5c82 */ /* 0x000fe20008000000 */
[----:B------:R-:W-:Y:S01]  /*4560*/  PLOP3.LUT P0, PT, PT, PT, UP4, 0x40, 0x0 ;  /* 0x000000000000781c */ /* 0x000fe20003f0e848 */
[----:B------:R-:W-:Y:S01]  /*4570*/  @UP5 USHF.R.U32.HI UR27, URZ, UR5, UR29 ;  /* 0x000000053f1b5299 */ /* 0x000fe2000801161d */
[----:B------:R-:W-:Y:S02]  /*4580*/  FMNMX.FTZ R0, R125, R0, !PT ;  /* 0x000000007d007209 */ /* 0x000fe40007810000 */
[----:B------:R-:W-:Y:S01]  /*4590*/  ISETP.GT.AND P0, PT, R21, 0x19, P0 ;  /* 0x000000191500780c */ /* 0x000fe20000704270 */
[----:B------:R-:W-:Y:S01]  /*45a0*/  UIADD3 UR4, UR26, UR27, URZ ;  /* 0x0000001b1a047290 */ /* 0x000fe2000fffe03f */
[----:B------:R-:W-:-:S02]  /*45b0*/  FMNMX.FTZ R0, R124, R0, !PT ;  /* 0x000000007c007209 */ /* 0x000fc40007810000 */
[----:B------:R-:W-:Y:S01]  /*45c0*/  ISETP.LT.OR P0, PT, R2, 0x1a, P0 ;  /* 0x0000001a0200780c */ /* 0x000fe20000701670 */
[----:B------:R-:W-:Y:S02]  /*45d0*/  ULDC UR27, c[0x0][0x328] ;  /* 0x0000ca00001b7ab9 */ /* 0x000fe40000000800 */
[----:B------:R-:W-:Y:S01]  /*45e0*/  UIADD3 UR27, UR4, UR27, URZ ;  /* 0x0000001b041b7290 */ /* 0x000fe2000fffe03f */
        /* <DEDUP_REMOVED lines=15> */
[----:B------:R-:W-:Y:S02]  /*46e0*/  ISETP.LT.OR P0, PT, R2, 0x2a, P0 ;  /* 0x0000002a0200780c */ /* 0x000fe40000701670 */
[----:B------:R-:W1:Y:S02]  /*46f0*/  SHFL.BFLY PT, R2, R0, 0x2, 0x1f ;  /* 0x0c401f0000027f89 */ /* 0x000e6400000e0000 */
[----:B------:R-:W-:Y:S02]  /*4700*/  FSEL R158, R158, -INF , !P0 ;  /* 0xff8000009e9e7808 */ /* 0x000fe40004000000 */
[----:B-1----:R-:W-:-:S05]  /*4710*/  FMNMX.FTZ R2, R0, R2, !PT ;  /* 0x0000000200027209 */ /* 0x002fca0007810000 */
[----:B------:R-:W1:Y:S02]  /*4720*/  SHFL.BFLY PT, R0, R2, 0x1, 0x1f ;  /* 0x0c201f0002007f89 */ /* 0x000e6400000e0000 */
[----:B-1----:R-:W-:Y:S02]  /*4730*/  FMNMX.FTZ R0, R2, R0, !PT ;  /* 0x0000000002007209 */ /* 0x002fe40007810000 */
[----:B------:R-:W-:Y:S02]  /*4740*/  FMNMX.FTZ R2, R19, R18, !PT ;  /* 0x0000001213027209 */ /* 0x000fe40007810000 */
[C---:B------:R-:W-:Y:S01]  /*4750*/  FSETP.NEU.FTZ.AND P0, PT, R0.reuse, -INF , PT ;  /* 0xff8000000000780b */ /* 0x040fe20003f1d000 */
[----:B------:R-:W-:Y:S01]  /*4760*/  FMUL.FTZ R173, R0, c[0x0][0x2d0] ;  /* 0x0000b40000ad7a20 */ /* 0x000fe20000410000 */
[----:B------:R-:W-:-:S04]  /*4770*/  FMNMX.FTZ R2, R12, R2, !PT ;  /* 0x000000020c027209 */ /* 0x000fc80007810000 */
[----:B------:R-:W-:Y:S02]  /*4780*/  FMNMX.FTZ R2, R10, R2, !PT ;  /* 0x000000020a027209 */ /* 0x000fe40007810000 */
[----:B------:R-:W-:Y:S02]  /*4790*/  FSEL R173, R173, RZ, P0 ;  /* 0x000000ffadad7208 */ /* 0x000fe40000000000 */
[----:B------:R-:W-:-:S03]  /*47a0*/  FMNMX.FTZ R2, R7, R2, !PT ;  /* 0x0000000207027209 */ /* 0x000fc60007810000 */
[--C-:B------:R-:W-:Y:S01]  /*47b0*/  FFMA.FTZ R110, R17, c[0x0][0x2d0], -R173.reuse ;  /* 0x0000b400116e7a23 */ /* 0x100fe200000108ad */
[----:B------:R-:W-:Y:S01]  /*47c0*/  FMNMX.FTZ R2, R6, R2, !PT ;  /* 0x0000000206027209 */ /* 0x000fe20007810000 */
[--C-:B------:R-:W-:Y:S02]  /*47d0*/  FFMA.FTZ R109, R16, c[0x0][0x2d0], -R173.reuse ;  /* 0x0000b400106d7a23 */ /* 0x100fe400000108ad */
[--C-:B------:R-:W-:Y:S01]  /*47e0*/  FFMA.FTZ R108, R15, c[0x0][0x2d0], -R173.reuse ;  /* 0x0000b4000f6c7a23 */ /* 0x100fe200000108ad */
[----:B------:R-:W-:Y:S01]  /*47f0*/  FMNMX.FTZ R2, R170, R2, !PT ;  /* 0x00000002aa027209 */ /* 0x000fe20007810000 */
[--C-:B------:R-:W-:Y:S01]  /*4800*/  FFMA.FTZ R120, R14, c[0x0][0x2d0], -R173.reuse ;  /* 0x0000b4000e787a23 */ /* 0x100fe200000108ad */
[----:B------:R-:W-:Y:S01]  /*4810*/  MUFU.EX2 R110, R110 ;  /* 0x0000006e006e7308 */ /* 0x000fe20000000800 */
[--C-:B------:R-:W-:Y:S01]  /*4820*/  FFMA.FTZ R116, R11, c[0x0][0x2d0], -R173.reuse ;  /* 0x0000b4000b747a23 */ /* 0x100fe200000108ad */
[----:B------:R-:W-:Y:S01]  /*4830*/  FMNMX.FTZ R2, R171, R2, !PT ;  /* 0x00000002ab027209 */ /* 0x000fe20007810000 */
[----:B------:R-:W-:-:S02]  /*4840*/  FFMA.FTZ R172, R9, c[0x0][0x2d0], -R173 ;  /* 0x0000b40009ac7a23 */ /* 0x000fc400000108ad */
[--C-:B------:R-:W-:Y:S01]  /*4850*/  FFMA.FTZ R157, R8, c[0x0][0x2d0], -R173.reuse ;  /* 0x0000b400089d7a23 */ /* 0x100fe200000108ad */
[----:B------:R-:W-:Y:S01]  /*4860*/  FMNMX.FTZ R2, R169, R2, !PT ;  /* 0x00000002a9027209 */ /* 0x000fe20007810000 */
[----:B------:R-:W-:Y:S01]  /*4870*/  FFMA.FTZ R119, R13, c[0x0][0x2d0], -R173 ;  /* 0x0000b4000d777a23 */ /* 0x000fe200000108ad */
[----:B------:R-:W1:Y:S02]  /*4880*/  MUFU.EX2 R109, R109 ;  /* 0x0000006d006d7308 */ /* 0x000e640000000800 */
[----:B------:R-:W-:-:S04]  /*4890*/  FMNMX.FTZ R2, R168, R2, !PT ;  /* 0x00000002a8027209 */ /* 0x000fc80007810000 */
[----:B------:R-:W-:Y:S02]  /*48a0*/  FMNMX.FTZ R2, R159, R2, !PT ;  /* 0x000000029f027209 */ /* 0x000fe40007810000 */
[----:B------:R-:W2:Y:S02]  /*48b0*/  MUFU.EX2 R108, R108 ;  /* 0x0000006c006c7308 */ /* 0x000ea40000000800 */
[----:B------:R-:W-:-:S05]  /*48c0*/  FMNMX.FTZ R2, R158, R2, !PT ;  /* 0x000000029e027209 */ /* 0x000fca0007810000 */
[----:B------:R-:W3:Y:S01]  /*48d0*/  SHFL.BFLY PT, R20, R2, 0x2, 0x1f ;  /* 0x0c401f0002147f89 */ /* 0x000ee200000e0000 */
[----:B------:R-:W4:Y:S01]  /*48e0*/  MUFU.EX2 R120, R120 ;  /* 0x0000007800787308 */ /* 0x000f220000000800 */
[----:B-1----:R-:W-:Y:S01]  /*48f0*/  F2FP.PACK_AB R128, R109, R110 ;  /* 0x0000006e6d80723e */ /* 0x002fe200000000ff */
[----:B------:R-:W-:-:S06]  /*4900*/  FADD.FTZ R3, R110, R109 ;  /* 0x0000006d6e037221 */ /* 0x000fcc0000010000 */
[----:B------:R-:W-:Y:S01]  /*4910*/  MUFU.EX2 R119, R119 ;  /* 0x0000007700777308 */ /* 0x000fe20000000800 */
[----:B--2---:R-:W-:Y:S01]  /*4920*/  FADD.FTZ R3, R108, R3 ;  /* 0x000000036c037221 */ /* 0x004fe20000010000 */
[----:B----4-:R-:W-:-:S06]  /*4930*/  F2FP.PACK_AB R130, R120, R108 ;  /* 0x0000006c7882723e */ /* 0x010fcc00000000ff */
[----:B------:R-:W1:Y:S01]  /*4940*/  MUFU.EX2 R116, R116 ;  /* 0x0000007400747308 */ /* 0x000e620000000800 */
[----:B------:R-:W-:Y:S01]  /*4950*/  FADD.FTZ R3, R120, R3 ;  /* 0x0000000378037221 */ /* 0x000fe20000010000 */
[----:B---3--:R-:W-:-:S06]  /*4960*/  FMNMX.FTZ R20, R2, R20, !PT ;  /* 0x0000001402147209 */ /* 0x008fcc0007810000 */
[----:B------:R-:W-:Y:S01]  /*4970*/  MUFU.EX2 R172, R172 ;  /* 0x000000ac00ac7308 */ /* 0x000fe20000000800 */
[----:B------:R-:W2:Y:S07]  /*4980*/  SHFL.BFLY PT, R2, R20, 0x1, 0x1f ;  /* 0x0c201f0014027f89 */ /* 0x000eae00000e0000 */
[----:B------:R-:W3:Y:S01]  /*4990*/  MUFU.EX2 R157, R157 ;  /* 0x0000009d009d7308 */ /* 0x000ee20000000800 */
[----:B-1----:R-:W-:Y:S02]  /*49a0*/  F2FP.PACK_AB R4, R116, R119 ;  /* 0x000000777404723e */ /* 0x002fe400000000ff */
[----:B--2---:R-:W-:-:S02]  /*49b0*/  FMNMX.FTZ R2, R20, R2, !PT ;  /* 0x0000000214027209 */ /* 0x004fc40007810000 */
[----:B------:R-:W-:Y:S02]  /*49c0*/  LDSM.16.MT88.4 R20, [R249+0x6080] ;  /* 0x00608000f914783b */ /* 0x000fe40000004200 */
[C---:B------:R-:W-:Y:S01]  /*49d0*/  FSETP.NEU.FTZ.AND P0, PT, R2.reuse, -INF , PT ;  /* 0xff8000000200780b */ /* 0x040fe20003f1d000 */
[----:B------:R-:W-:-:S05]  /*49e0*/  FMUL.FTZ R156, R2, c[0x0][0x2d0] ;  /* 0x0000b400029c7a20 */ /* 0x000fca0000410000 */
[----:B------:R-:W-:Y:S02]  /*49f0*/  FSEL R156, R156, RZ, P0 ;  /* 0x000000ff9c9c7208 */ /* 0x000fe40000000000 */
[----:B------:R-:W-:-:S03]  /*4a00*/  PLOP3.LUT P0, PT, PT, PT, UP6, 0x40, 0x0 ;  /* 0x000000000000781c */ /* 0x000fc60003f0e868 */
[--C-:B------:R-:W-:Y:S02]  /*4a10*/  FFMA.FTZ R118, R19, c[0x0][0x2d0], -R156.reuse ;  /* 0x0000b40013767a23 */ /* 0x100fe4000001089c */
[--C-:B------:R-:W-:Y:S02]  /*4a20*/  FFMA.FTZ R122, R18, c[0x0][0x2d0], -R156.reuse ;  /* 0x0000b400127a7a23 */ /* 0x100fe4000001089c */
[--C-:B------:R-:W-:Y:S01]  /*4a30*/  FFMA.FTZ R121, R12, c[0x0][0x2d0], -R156.reuse ;  /* 0x0000b4000c797a23 */ /* 0x100fe2000001089c */
[----:B------:R-:W-:Y:S01]  /*4a40*/  LDSM.16.MT88.4 R16, [R248+0x4880] ;  /* 0x00488000f810783b */ /* 0x000fe20000004200 */
[--C-:B------:R-:W-:Y:S01]  /*4a50*/  FFMA.FTZ R117, R10, c[0x0][0x2d0], -R156.reuse ;  /* 0x0000b4000a757a23 */ /* 0x100fe2000001089c */
[----:B------:R-:W-:Y:S01]  /*4a60*/  MUFU.EX2 R118, R118 ;  /* 0x0000007600767308 */ /* 0x000fe20000000800 */
[--C-:B------:R-:W-:Y:S01]  /*4a70*/  FFMA.FTZ R175, R7, c[0x0][0x2d0], -R156.reuse ;  /* 0x0000b40007af7a23 */ /* 0x100fe2000001089c */
[----:B------:R-:W1:Y:S01]  /*4a80*/  LDSM.16.MT88.4 R8, [R252+0x4880] ;  /* 0x00488000fc08783b */ /* 0x000e620000004200 */
[--C-:B------:R-:W-:Y:S01]  /*4a90*/  FFMA.FTZ R174, R6, c[0x0][0x2d0], -R156.reuse ;  /* 0x0000b40006ae7a23 */ /* 0x100fe2000001089c */
[----:B---3--:R-:W-:Y:S01]  /*4aa0*/  F2FP.PACK_AB R6, R157, R172 ;  /* 0x000000ac9d06723e */ /* 0x008fe200000000ff */
[--C-:B------:R-:W-:Y:S01]  /*4ab0*/  FFMA.FTZ R170, R170, c[0x0][0x2d0], -R156.reuse ;  /* 0x0000b400aaaa7a23 */ /* 0x100fe2000001089c */
[----:B------:R-:W2:Y:S01]  /*4ac0*/  LDSM.16.MT88.4 R12, [R252+0x6080] ;  /* 0x00608000fc0c783b */ /* 0x000ea20000004200 */
[----:B------:R-:W-:Y:S01]  /*4ad0*/  FFMA.FTZ R171, R171, c[0x0][0x2d0], -R156 ;  /* 0x0000b400abab7a23 */ /* 0x000fe2000001089c */
[----:B------:R-:W3:Y:S08]  /*4ae0*/  MUFU.EX2 R122, R122 ;  /* 0x0000007a007a7308 */ /* 0x000ef00000000800 */
[----:B------:R-:W-:Y:S08]  /*4af0*/  MUFU.EX2 R121, R121 ;  /* 0x0000007900797308 */ /* 0x000ff00000000800 */
[----:B------:R-:W4:Y:S01]  /*4b00*/  MUFU.EX2 R117, R117 ;  /* 0x0000007500757308 */ /* 0x000f220000000800 */
[----:B---3--:R-:W-:Y:S01]  /*4b10*/  F2FP.PACK_AB R129, R122, R118 ;  /* 0x000000767a81723e */ /* 0x008fe200000000ff */
[----:B------:R-:W-:-:S06]  /*4b20*/  FADD.FTZ R118, R118, R122 ;  /* 0x0000007a76767221 */ /* 0x000fcc0000010000 */
[----:B------:R-:W-:Y:S01]  /*4b30*/  MUFU.EX2 R175, R175 ;  /* 0x000000af00af7308 */ /* 0x000fe20000000800 */
[----:B----4-:R-:W-:-:S07]  /*4b40*/  F2FP.PACK_AB R131, R117, R121 ;  /* 0x000000797583723e */ /* 0x010fce00000000ff */
[----:B------:R-:W3:Y:S01]  /*4b50*/  MUFU.EX2 R174, R174 ;  /* 0x000000ae00ae7308 */ /* 0x000ee20000000800 */
[C---:B------:R-:W-:Y:S07]  /*4b60*/  HMMA.16816.F32 R132, R128.reuse, R136, RZ ;  /* 0x000000888084723c */ /* 0x040fee00000018ff */
[----:B------:R-:W-:Y:S01]  /*4b70*/  MUFU.EX2 R170, R170 ;  /* 0x000000aa00aa7308 */ /* 0x000fe20000000800 */
[C---:B------:R-:W-:Y:S07]  /*4b80*/  HMMA.16816.F32 R136, R128.reuse, R138, RZ ;  /* 0x0000008a8088723c */ /* 0x040fee00000018ff */
[----:B------:R-:W4:Y:S01]  /*4b90*/  MUFU.EX2 R171, R171 ;  /* 0x000000ab00ab7308 */ /* 0x000f220000000800 */
[----:B---3--:R-:W-:Y:S01]  /*4ba0*/  F2FP.PACK_AB R5, R174, R175 ;  /* 0x000000afae05723e */ /* 0x008fe200000000ff */
[C---:B------:R-:W-:Y:S08]  /*4bb0*/  HMMA.16816.F32 R44, R128.reuse, R48, RZ ;  /* 0x00000030802c723c */ /* 0x040ff000000018ff */
[----:B------:R-:W-:Y:S01]  /*4bc0*/  HMMA.16816.F32 R48, R128, R50, RZ ;  /* 0x000000328030723c */ /* 0x000fe200000018ff */
[----:B----4-:R-:W-:-:S07]  /*4bd0*/  F2FP.PACK_AB R7, R171, R170 ;  /* 0x000000aaab07723e */ /* 0x010fce00000000ff */
[----:B------:R-:W-:Y:S08]  /*4be0*/  HMMA.16816.F32 R68, R128, R72, RZ ;  /* 0x000000488044723c */ /* 0x000ff000000018ff */
[C---:B-1----:R-:W-:Y:S08]  /*4bf0*/  HMMA.16816.F32 R132, R4.reuse, R8, R132 ;  /* 0x000000080484723c */ /* 0x042ff00000001884 */
[----:B------:R-:W-:Y:S01]  /*4c00*/  HMMA.16816.F32 R136, R4, R10, R136 ;  /* 0x0000000a0488723c */ /* 0x000fe20000001888 */
[----:B------:R-:W1:Y:S07]  /*4c10*/  LDSM.16.MT88.4 R8, [R250+0x6080] ;  /* 0x00608000fa08783b */ /* 0x000e6e0000004200 */
[C---:B------:R-:W-:Y:S08]  /*4c20*/  HMMA.16816.F32 R72, R128.reuse, R74, RZ ;  /* 0x0000004a8048723c */ /* 0x040ff000000018ff */
[C---:B------:R-:W-:Y:S08]  /*4c30*/  HMMA.16816.F32 R36, R128.reuse, R40, RZ ;  /* 0x000000288024723c */ /* 0x040ff000000018ff */
[C---:B------:R-:W-:Y:S08]  /*4c40*/  HMMA.16816.F32 R40, R128.reuse, R42, RZ ;  /* 0x0000002a8028723c */ /* 0x040ff000000018ff */
[----:B------:R-:W-:Y:S08]  /*4c50*/  HMMA.16816.F32 R92, R128, R96, RZ ;  /* 0x00000060805c723c */ /* 0x000ff000000018ff */
[C---:B--2---:R-:W-:Y:S08]  /*4c60*/  HMMA.16816.F32 R36, R4.reuse, R12, R36 ;  /* 0x0000000c0424723c */ /* 0x044ff00000001824 */
[C---:B-1----:R-:W-:Y:S08]  /*4c70*/  HMMA.16816.F32 R44, R4.reuse, R8, R44 ;  /* 0x00000008042c723c */ /* 0x042ff0000000182c */
[C---:B------:R-:W-:Y:S01]  /*4c80*/  HMMA.16816.F32 R48, R4.reuse, R10, R48 ;  /* 0x0000000a0430723c */ /* 0x040fe20000001830 */
[----:B------:R-:W1:Y:S07]  /*4c90*/  LDSM.16.MT88.4 R8, [R252+0x7880] ;  /* 0x00788000fc08783b */ /* 0x000e6e0000004200 */
[----:B------:R-:W-:Y:S01]  /*4ca0*/  HMMA.16816.F32 R40, R4, R14, R40 ;  /* 0x0000000e0428723c */ /* 0x000fe20000001828 */
[----:B------:R-:W2:Y:S07]  /*4cb0*/  LDSM.16.MT88.4 R12, [R248+0x6080] ;  /* 0x00608000f80c783b */ /* 0x000eae0000004200 */
[C---:B------:R-:W-:Y:S08]  /*4cc0*/  HMMA.16816.F32 R96, R128.reuse, R98, RZ ;  /* 0x000000628060723c */ /* 0x040ff000000018ff */
[C---:B------:R-:W-:Y:S08]  /*4cd0*/  HMMA.16816.F32 R60, R128.reuse, R64, RZ ;  /* 0x00000040803c723c */ /* 0x040ff000000018ff */
[C---:B------:R-:W-:Y:S08]  /*4ce0*/  HMMA.16816.F32 R64, R128.reuse, R66, RZ ;  /* 0x000000428040723c */ /* 0x040ff000000018ff */
[----:B------:R-:W-:Y:S08]  /*4cf0*/  HMMA.16816.F32 R100, R128, R104, RZ ;  /* 0x000000688064723c */ /* 0x000ff000000018ff */
[C---:B-1----:R-:W-:Y:S08]  /*4d00*/  HMMA.16816.F32 R68, R4.reuse, R8, R68 ;  /* 0x000000080444723c */ /* 0x042ff00000001844 */
[C---:B------:R-:W-:Y:S01]  /*4d10*/  HMMA.16816.F32 R72, R4.reuse, R10, R72 ;  /* 0x0000000a0448723c */ /* 0x040fe20000001848 */
[----:B------:R-:W1:Y:S07]  /*4d20*/  LDSM.16.MT88.4 R8, [R248+0x7880] ;  /* 0x00788000f808783b */ /* 0x000e6e0000004200 */
[C---:B--2---:R-:W-:Y:S08]  /*4d30*/  HMMA.16816.F32 R60, R4.reuse, R12, R60 ;  /* 0x0000000c043c723c */ /* 0x044ff0000000183c */
[----:B------:R-:W-:Y:S01]  /*4d40*/  HMMA.16816.F32 R64, R4, R14, R64 ;  /* 0x0000000e0440723c */ /* 0x000fe20000001840 */
[----:B------:R-:W2:Y:S07]  /*4d50*/  LDSM.16.MT88.4 R12, [R249+0x7880] ;  /* 0x00788000f90c783b */ /* 0x000eae0000004200 */
[C---:B------:R-:W-:Y:S08]  /*4d60*/  HMMA.16816.F32 R104, R128.reuse, R106, RZ ;  /* 0x0000006a8068723c */ /* 0x040ff000000018ff */
[C---:B------:R-:W-:Y:S08]  /*4d70*/  HMMA.16816.F32 R84, R128.reuse, R88, RZ ;  /* 0x000000588054723c */ /* 0x040ff000000018ff */
[----:B------:R-:W-:Y:S08]  /*4d80*/  HMMA.16816.F32 R88, R128, R90, RZ ;  /* 0x0000005a8058723c */ /* 0x000ff000000018ff */
[C---:B-1----:R-:W-:Y:S08]  /*4d90*/  HMMA.16816.F32 R92, R4.reuse, R8, R92 ;  /* 0x00000008045c723c */ /* 0x042ff0000000185c */
[C---:B------:R-:W-:Y:S01]  /*4da0*/  HMMA.16816.F32 R96, R4.reuse, R10, R96 ;  /* 0x0000000a0460723c */ /* 0x040fe20000001860 */
[----:B------:R-:W1:Y:S07]  /*4db0*/  LDSM.16.MT88.4 R8, [R252+0x9080] ;  /* 0x00908000fc08783b */ /* 0x000e6e0000004200 */
[----:B--2---:R-:W-:Y:S07]  /*4dc0*/  HMMA.16816.F32 R88, R4, R14, R88 ;  /* 0x0000000e0458723c */ /* 0x004fee0000001858 */
[----:B------:R-:W-:Y:S01]  /*4dd0*/  FADD.FTZ R14, R119, R3 ;  /* 0x00000003770e7221 */ /* 0x000fe20000010000 */
[----:B------:R-:W-:Y:S01]  /*4de0*/  HMMA.16816.F32 R108, R128, R112, RZ ;  /* 0x00000070806c723c */ /* 0x000fe200000018ff */
[----:B------:R-:W-:-:S02]  /*4df0*/  FADD.FTZ R3, R121, R118 ;  /* 0x0000007679037221 */ /* 0x000fc40000010000 */
[----:B------:R-:W2:Y:S01]  /*4e00*/  LDSM.16.MT88.4 R120, [R249+0x8880] ;  /* 0x00888000f978783b */ /* 0x000ea20000004200 */
[----:B------:R-:W-:Y:S02]  /*4e10*/  FADD.FTZ R14, R116, R14 ;  /* 0x0000000e740e7221 */ /* 0x000fe40000010000 */
[----:B------:R-:W-:Y:S02]  /*4e20*/  FADD.FTZ R3, R117, R3 ;  /* 0x0000000375037221 */ /* 0x000fe40000010000 */
[----:B------:R-:W-:Y:S01]  /*4e30*/  HMMA.16816.F32 R112, R128, R114, RZ ;  /* 0x000000728070723c */ /* 0x000fe200000018ff */
[----:B------:R-:W-:Y:S02]  /*4e40*/  FADD.FTZ R172, R172, R14 ;  /* 0x0000000eacac7221 */ /* 0x000fe40000010000 */
[----:B------:R-:W-:Y:S02]  /*4e50*/  FADD.FTZ R175, R175, R3 ;  /* 0x00000003afaf7221 */ /* 0x000fe40000010000 */
[----:B------:R-:W-:-:S02]  /*4e60*/  FFMA.FTZ R3, R127, c[0x0][0x2d0], -R173 ;  /* 0x0000b4007f037a23 */ /* 0x000fc400000108ad */
[----:B------:R-:W-:Y:S01]  /*4e70*/  FADD.FTZ R174, R174, R175 ;  /* 0x000000afaeae7221 */ /* 0x000fe20000010000 */
[----:B------:R-:W-:Y:S01]  /*4e80*/  HMMA.16816.F32 R140, R128, R144, RZ ;  /* 0x00000090808c723c */ /* 0x000fe200000018ff */
[----:B------:R-:W-:-:S07]  /*4e90*/  FADD.FTZ R172, R157, R172 ;  /* 0x000000ac9dac7221 */ /* 0x000fce0000010000 */
[----:B------:R-:W-:Y:S08]  /*4ea0*/  HMMA.16816.F32 R144, R128, R146, RZ ;  /* 0x000000928090723c */ /* 0x000ff000000018ff */
[C---:B-1----:R-:W-:Y:S08]  /*4eb0*/  HMMA.16816.F32 R100, R4.reuse, R8, R100 ;  /* 0x000000080464723c */ /* 0x042ff00000001864 */
[----:B------:R-:W-:Y:S01]  /*4ec0*/  HMMA.16816.F32 R104, R4, R10, R104 ;  /* 0x0000000a0468723c */ /* 0x000fe20000001868 */
[----:B------:R-:W1:Y:S07]  /*4ed0*/  LDSM.16.MT88.4 R8, [R250+0x9080] ;  /* 0x00908000fa08783b */ /* 0x000e6e0000004200 */
[C---:B--2---:R-:W-:Y:S08]  /*4ee0*/  HMMA.16816.F32 R116, R128.reuse, R120, RZ ;  /* 0x000000788074723c */ /* 0x044ff000000018ff */
[----:B------:R-:W-:Y:S08]  /*4ef0*/  HMMA.16816.F32 R120, R128, R122, RZ ;  /* 0x0000007a8078723c */ /* 0x000ff000000018ff */
[C---:B------:R-:W-:Y:S08]  /*4f00*/  HMMA.16816.F32 R140, R4.reuse, R28, R140 ;  /* 0x0000001c048c723c */ /* 0x040ff0000000188c */
[----:B------:R-:W-:Y:S08]  /*4f10*/  HMMA.16816.F32 R144, R4, R30, R144 ;  /* 0x0000001e0490723c */ /* 0x000ff00000001890 */
[----:B------:R-:W-:Y:S08]  /*4f20*/  HMMA.16816.F32 R28, R128, R32, RZ ;  /* 0x00000020801c723c */ /* 0x000ff000000018ff */
[C---:B-1----:R-:W-:Y:S08]  /*4f30*/  HMMA.16816.F32 R108, R4.reuse, R8, R108 ;  /* 0x00000008046c723c */ /* 0x042ff0000000186c */
[----:B------:R-:W-:Y:S01]  /*4f40*/  HMMA.16816.F32 R112, R4, R10, R112 ;  /* 0x0000000a0470723c */ /* 0x000fe20000001870 */
[----:B------:R-:W1:Y:S07]  /*4f50*/  LDSM.16.MT88.4 R8, [R249+0x9080] ;  /* 0x00908000f908783b */ /* 0x000e6e0000004200 */
[----:B------:R-:W-:Y:S08]  /*4f60*/  HMMA.16816.F32 R32, R128, R34, RZ ;  /* 0x000000228020723c */ /* 0x000ff000000018ff */
[----:B------:R-:W-:Y:S07]  /*4f70*/  HMMA.16816.F32 R84, R4, R12, R84 ;  /* 0x0000000c0454723c */ /* 0x000fee0000001854 */
[--C-:B------:R-:W-:Y:S01]  /*4f80*/  FFMA.FTZ R12, R126, c[0x0][0x2d0], -R173.reuse ;  /* 0x0000b4007e0c7a23 */ /* 0x100fe200000108ad */
[----:B------:R-:W-:Y:S01]  /*4f90*/  HMMA.16816.F32 R148, R128, R152, RZ ;  /* 0x000000988094723c */ /* 0x000fe200000018ff */
[----:B------:R-:W-:-:S02]  /*4fa0*/  FFMA.FTZ R13, R125, c[0x0][0x2d0], -R173 ;  /* 0x0000b4007d0d7a23 */ /* 0x000fc400000108ad */
[----:B------:R-:W-:-:S05]  /*4fb0*/  FFMA.FTZ R173, R124, c[0x0][0x2d0], -R173 ;  /* 0x0000b4007cad7a23 */ /* 0x000fca00000108ad */
[C---:B------:R-:W-:Y:S08]  /*4fc0*/  HMMA.16816.F32 R52, R128.reuse, R56, RZ ;  /* 0x000000388034723c */ /* 0x040ff000000018ff */
[----:B------:R-:W-:Y:S08]  /*4fd0*/  HMMA.16816.F32 R76, R128, R80, RZ ;  /* 0x00000050804c723c */ /* 0x000ff000000018ff */
[C---:B-1----:R-:W-:Y:S08]  /*4fe0*/  HMMA.16816.F32 R116, R4.reuse, R8, R116 ;  /* 0x000000080474723c */ /* 0x042ff00000001874 */
[----:B------:R-:W-:Y:S01]  /*4ff0*/  HMMA.16816.F32 R120, R4, R10, R120 ;  /* 0x0000000a0478723c */ /* 0x000fe20000001878 */
[----:B------:R-:W1:Y:S07]  /*5000*/  LDSM.16.MT88.4 R8, [R248+0x8880] ;  /* 0x00888000f808783b */ /* 0x000e6e0000004200 */
[C---:B------:R-:W-:Y:S08]  /*5010*/  HMMA.16816.F32 R152, R128.reuse, R154, RZ ;  /* 0x0000009a8098723c */ /* 0x040ff000000018ff */
[C---:B------:R-:W-:Y:S08]  /*5020*/  HMMA.16816.F32 R56, R128.reuse, R58, RZ ;  /* 0x0000003a8038723c */ /* 0x040ff000000018ff */
[----:B------:R-:W-:Y:S08]  /*5030*/  HMMA.16816.F32 R80, R128, R82, RZ ;  /* 0x000000528050723c */ /* 0x000ff000000018ff */
[C---:B------:R-:W-:Y:S08]  /*5040*/  HMMA.16816.F32 R28, R4.reuse, R16, R28 ;  /* 0x00000010041c723c */ /* 0x040ff0000000181c */
[----:B------:R-:W-:Y:S01]  /*5050*/  HMMA.16816.F32 R32, R4, R18, R32 ;  /* 0x000000120420723c */ /* 0x000fe20000001820 */
[----:B------:R-:W2:Y:S07]  /*5060*/  LDSM.16.MT88.4 R16, [R250+0x7880] ;  /* 0x00788000fa10783b */ /* 0x000eae0000004200 */
[C---:B-1----:R-:W-:Y:S08]  /*5070*/  HMMA.16816.F32 R124, R128.reuse, R8, RZ ;  /* 0x00000008807c723c */ /* 0x042ff000000018ff */
[----:B------:R-:W-:Y:S01]  /*5080*/  HMMA.16816.F32 R128, R128, R10, RZ ;  /* 0x0000000a8080723c */ /* 0x000fe200000018ff */
[----:B------:R-:W1:Y:S07]  /*5090*/  LDSM.16.MT88.4 R8, [R248+0x9080] ;  /* 0x00908000f808783b */ /* 0x000e6e0000004200 */
[C---:B------:R-:W-:Y:S08]  /*50a0*/  HMMA.16816.F32 R148, R4.reuse, R24, R148 ;  /* 0x000000180494723c */ /* 0x040ff00000001894 */
[C---:B------:R-:W-:Y:S08]  /*50b0*/  HMMA.16816.F32 R152, R4.reuse, R26, R152 ;  /* 0x0000001a0498723c */ /* 0x040ff00000001898 */
[C---:B------:R-:W-:Y:S07]  /*50c0*/  HMMA.16816.F32 R52, R4.reuse, R20, R52 ;  /* 0x000000140434723c */ /* 0x040fee0000001834 */
[----:B------:R-:W-:Y:S01]  /*50d0*/  FADD.FTZ R20, R170, R174 ;  /* 0x000000aeaa147221 */ /* 0x000fe20000010000 */
[----:B------:R-:W-:Y:S03]  /*50e0*/  HMMA.16816.F32 R56, R4, R22, R56 ;  /* 0x000000160438723c */ /* 0x000fe60000001838 */
[----:B------:R-:W-:-:S05]  /*50f0*/  FADD.FTZ R20, R171, R20 ;  /* 0x00000014ab147221 */ /* 0x000fca0000010000 */
[C---:B--2---:R-:W-:Y:S07]  /*5100*/  HMMA.16816.F32 R76, R4.reuse, R16, R76 ;  /* 0x00000010044c723c */ /* 0x044fee000000184c */
[--C-:B------:R-:W-:Y:S01]  /*5110*/  FFMA.FTZ R16, R168, c[0x0][0x2d0], -R156.reuse ;  /* 0x0000b400a8107a23 */ /* 0x100fe2000001089c */
[----:B------:R-:W-:Y:S01]  /*5120*/  HMMA.16816.F32 R80, R4, R18, R80 ;  /* 0x000000120450723c */ /* 0x000fe20000001850 */
[----:B------:R-:W-:-:S04]  /*5130*/  FFMA.FTZ R17, R158, c[0x0][0x2d0], -R156 ;  /* 0x0000b4009e117a23 */ /* 0x000fc8000001089c */
[----:B------:R-:W-:Y:S02]  /*5140*/  MUFU.EX2 R16, R16 ;  /* 0x0000001000107308 */ /* 0x000fe40000000800 */
[--C-:B------:R-:W-:Y:S01]  /*5150*/  FFMA.FTZ R18, R159, c[0x0][0x2d0], -R156.reuse ;  /* 0x0000b4009f127a23 */ /* 0x100fe2000001089c */
[C---:B-1----:R-:W-:Y:S05]  /*5160*/  HMMA.16816.F32 R124, R4.reuse, R8, R124 ;  /* 0x00000008047c723c */ /* 0x042fea000000187c */
[----:B------:R-:W-:Y:S03]  /*5170*/  MUFU.EX2 R18, R18 ;  /* 0x0000001200127308 */ /* 0x000fe60000000800 */
[----:B------:R-:W-:Y:S01]  /*5180*/  HMMA.16816.F32 R128, R4, R10, R128 ;  /* 0x0000000a0480723c */ /* 0x000fe20000001880 */
[----:B------:R-:W-:Y:S04]  /*5190*/  LDSM.16.MT88.4 R8, [R250+0x5080] ;  /* 0x00508000fa08783b */ /* 0x000fe80000004200 */
[----:B------:R-:W-:Y:S02]  /*51a0*/  MUFU.EX2 R7, R12 ;  /* 0x0000000c00077308 */ /* 0x000fe40000000800 */
[----:B------:R-:W-:-:S06]  /*51b0*/  FFMA.FTZ R5, R169, c[0x0][0x2d0], -R156 ;  /* 0x0000b400a9057a23 */ /* 0x000fcc000001089c */
[----:B------:R1:W-:Y:S08]  /*51c0*/  MUFU.EX2 R6, R13 ;  /* 0x0000000d00067308 */ /* 0x0003f00000000800 */
[----:B------:R-:W2:Y:S01]  /*51d0*/  MUFU.EX2 R4, R3 ;  /* 0x0000000300047308 */ /* 0x000ea20000000800 */
[----:B-1----:R-:W1:Y:S07]  /*51e0*/  LDSM.16.MT88.4 R12, [R252+0x5080] ;  /* 0x00508000fc0c783b */ /* 0x002e6e0000004200 */
[----:B------:R-:W3:Y:S01]  /*51f0*/  MUFU.EX2 R5, R5 ;  /* 0x0000000500057308 */ /* 0x000ee20000000800 */
[----:B--2---:R-:W-:-:S07]  /*5200*/  FADD.FTZ R19, R4, R172 ;  /* 0x000000ac04137221 */ /* 0x004fce0000010000 */
[----:B------:R-:W2:Y:S01]  /*5210*/  MUFU.EX2 R3, R173 ;  /* 0x000000ad00037308 */ /* 0x000ea20000000800 */
[C---:B------:R-:W-:Y:S01]  /*5220*/  F2FP.PACK_AB R4, R7.reuse, R4 ;  /* 0x000000040704723e */ /* 0x040fe200000000ff */
[----:B------:R-:W-:-:S04]  /*5230*/  FADD.FTZ R19, R7, R19 ;  /* 0x0000001307137221 */ /* 0x000fc80000010000 */
[----:B------:R-:W-:Y:S02]  /*5240*/  FADD.FTZ R19, R6, R19 ;  /* 0x0000001306137221 */ /* 0x000fe40000010000 */
[----:B------:R-:W4:Y:S01]  /*5250*/  MUFU.EX2 R17, R17 ;  /* 0x0000001100117308 */ /* 0x000f220000000800 */
[----:B---3--:R-:W-:Y:S01]  /*5260*/  FADD.FTZ R20, R5, R20 ;  /* 0x0000001405147221 */ /* 0x008fe20000010000 */
[----:B------:R-:W-:-:S03]  /*5270*/  F2FP.PACK_AB R5, R16, R5 ;  /* 0x000000051005723e */ /* 0x000fc600000000ff */
[----:B------:R-:W-:Y:S01]  /*5280*/  FADD.FTZ R20, R16, R20 ;  /* 0x0000001410147221 */ /* 0x000fe20000010000 */
[C---:B--2---:R-:W-:Y:S01]  /*5290*/  F2FP.PACK_AB R6, R3.reuse, R6 ;  /* 0x000000060306723e */ /* 0x044fe200000000ff */
[----:B------:R-:W-:Y:S02]  /*52a0*/  FADD.FTZ R3, R3, R19 ;  /* 0x0000001303037221 */ /* 0x000fe40000010000 */
[----:B------:R-:W-:-:S03]  /*52b0*/  FADD.FTZ R20, R18, R20 ;  /* 0x0000001412147221 */ /* 0x000fc60000010000 */
[----:B------:R2:W-:Y:S01]  /*52c0*/  STL [R1+0x44], R3 ;  /* 0x0000440301007387 */ /* 0x0005e20000100800 */
[----:B----4-:R-:W-:-:S07]  /*52d0*/  F2FP.PACK_AB R7, R17, R18 ;  /* 0x000000121107723e */ /* 0x010fce00000000ff */
[C---:B-1----:R-:W-:Y:S08]  /*52e0*/  HMMA.16816.F32 R132, R4.reuse, R12, R132 ;  /* 0x0000000c0484723c */ /* 0x042ff00000001884 */
[C---:B------:R-:W-:Y:S01]  /*52f0*/  HMMA.16816.F32 R136, R4.reuse, R14, R136 ;  /* 0x0000000e0488723c */ /* 0x040fe20000001888 */
[----:B------:R-:W1:Y:S07]  /*5300*/  LDSM.16.MT88.4 R12, [R249+0x5080] ;  /* 0x00508000f90c783b */ /* 0x000e6e0000004200 */
[----:B------:R-:W-:Y:S01]  /*5310*/  HMMA.16816.F32 R140, R4, R8, R140 ;  /* 0x00000008048c723c */ /* 0x000fe2000000188c */
[----:B--2---:R-:W-:-:S05]  /*5320*/  FADD.FTZ R3, R17, R20 ;  /* 0x0000001411037221 */ /* 0x004fca0000010000 */
[----:B------:R-:W-:Y:S02]  /*5330*/  STL [R1+0x40], R3 ;  /* 0x0000400301007387 */ /* 0x000fe40000100800 */
[C---:B------:R-:W-:Y:S02]  /*5340*/  HMMA.16816.F32 R144, R4.reuse, R10, R144 ;  /* 0x0000000a0490723c */ /* 0x040fe40000001890 */
[----:B------:R-:W2:Y:S06]  /*5350*/  LDSM.16.MT88.4 R8, [R248+0x5080] ;  /* 0x00508000f808783b */ /* 0x000eac0000004200 */
        /* <DEDUP_REMOVED lines=37> */
[C---:B------:R-:W-:Y:S08]  /*55b0*/  HMMA.16816.F32 R120, R4.reuse, R14, R120 ;  /* 0x0000000e0478723c */ /* 0x040ff00000001878 */
[C---:B--2---:R-:W-:Y:S08]  /*55c0*/  HMMA.16816.F32 R124, R4.reuse, R8, R124 ;  /* 0x00000008047c723c */ /* 0x044ff0000000187c */
[----:B------:R-:W-:Y:S01]  /*55d0*/  HMMA.16816.F32 R128, R4, R10, R128 ;  /* 0x0000000a0480723c */ /* 0x000fe20000001880 */
[----:B------:R-:W-:Y:S07]  /*55e0*/  @P0 BRA `(.L_x_182) ;  /* 0x0000013000000947 */ /* 0x000fee0003800000 */
[----:B------:R-:W-:Y:S01]  /*55f0*/  ISETP.LT.AND P0, PT, RZ, UR4, PT ;  /* 0x00000004ff007c0c */ /* 0x000fe2000bf01270 */
[----:B------:R-:W-:-:S02]  /*5600*/  UIADD3 UR29, UR4, -0x1, URZ ;  /* 0xffffffff041d7890 */ /* 0x000fc4000fffe03f */
[----:B------:R-:W-:-:S10]  /*5610*/  ULDC UR26, c[0x0][0x32c] ;  /* 0x0000cb00001a7ab9 */ /* 0x000fd40000000800 */
[----:B------:R-:W-:Y:S05]  /*5620*/  @P0 BRA `(.L_x_183) ;  /* 0x0000007000000947 */ /* 0x000fea0003800000 */
[----:B------:R-:W-:Y:S02]  /*5630*/  UISETP.NE.AND UP0, UPT, UR26, 0x1, UPT ;  /* 0x000000011a00788c */ /* 0x000fe4000bf05270 */
[----:B------:R-:W-:-:S03]  /*5640*/  UIADD3 UR29, -UR4, URZ, URZ ;  /* 0x0000003f041d7290 */ /* 0x000fc6000fffe13f */
[----:B------:R-:W-:Y:S02]  /*5650*/  ULDC.64 UR4, c[0x0][0x330] ;  /* 0x0000cc0000047ab9 */ /* 0x000fe40000000a00 */
[----:B------:R-:W-:-:S04]  /*5660*/  UIMAD.WIDE.U32 UR30, UR29, UR4, URZ ;  /* 0x000000041d1e72a5 */ /* 0x000fc8000f8e003f */
[----:B------:R-:W-:-:S04]  /*5670*/  @UP0 USHF.R.U32.HI UR29, URZ, UR5, UR31 ;  /* 0x000000053f1d0299 */ /* 0x000fc8000801161f */
[----:B------:R-:W-:Y:S01]  /*5680*/  ULOP3.LUT UR29, URZ, UR29, URZ, 0x33, !UPT ;  /* 0x0000001d3f1d7292 */ /* 0x000fe2000f8e333f */
[----:B------:R-:W-:Y:S05]  /*5690*/  BRA `(.L_x_184) ;  /* 0x0000004000007947 */ /* 0x000fea0003800000 */
.L_x_183:
[----:B------:R-:W-:Y:S02]  /*56a0*/  UISETP.NE.AND UP0, UPT, UR26, 0x1, UPT ;  /* 0x000000011a00788c */ /* 0x000fe4000bf05270 */
[----:B------:R-:W-:Y:S02]  /*56b0*/  ULDC.64 UR4, c[0x0][0x330] ;  /* 0x0000cc0000047ab9 */ /* 0x000fe40000000a00 */
[----:B------:R-:W-:-:S07]  /*56c0*/  UIMAD.WIDE.U32 UR30, UR29, UR4, URZ ;  /* 0x000000041d1e72a5 */ /* 0x000fce000f8e003f */
[----:B------:R-:W-:Y:S02]  /*56d0*/  @UP0 USHF.R.U32.HI UR29, URZ, UR5, UR31 ;  /* 0x000000053f1d0299 */ /* 0x000fe4000801161f */
.L_x_184:
[----:B------:R-:W-:Y:S02]  /*56e0*/  ULDC UR4, c[0x0][0x32c] ;  /* 0x0000cb0000047ab9 */ /* 0x000fe40000000800 */
[----:B------:R-:W-:-:S04]  /*56f0*/  UIMAD UR4, UR29, UR26, UR4 ;  /* 0x0000001a1d0472a4 */ /* 0x000fc8000f8e0204 */
[----:B------:R-:W-:-:S04]  /*5700*/  UISETP.LT.AND UP0, UPT, UR27, UR4, UPT ;  /* 0x000000041b00728c */ /* 0x000fc8000bf01270 */
[----:B------:R-:W-:-:S04]  /*5710*/  USEL UR27, UR27, UR4, UP0 ;  /* 0x000000041b1b7287 */ /* 0x000fc80008000000 */
.L_x_182:
[----:B------:R-:W-:-:S04]  /*5720*/  UIMAD.WIDE UR4, UR27, 0x2aaaaaab, URZ ;  /* 0x2aaaaaab1b0478a5 */ /* 0x000fc8000f8e023f */
[----:B------:R-:W-:-:S04]  /*5730*/  USHF.R.U32.HI UR4, URZ, 0x1f, UR5 ;  /* 0x0000001f3f047899 */ /* 0x000fc80008011605 */
[----:B------:R-:W-:-:S04]  /*5740*/  ULEA.HI.SX32 UR4, UR5, UR4, 0x1d ;  /* 0x0000000405047291 */ /* 0x000fc8000f8fea3f */
[----:B------:R-:W-:-:S04]  /*5750*/  UISETP.LT.AND UP0, UPT, UR7, UR4, UPT ;  /* 0x000000040700728c */ /* 0x000fc8000bf01270 */
[----:B------:R-:W-:-:S04]  /*5760*/  USEL UR4, UR7, UR4, !UP0 ;  /* 0x0000000407047287 */ /* 0x000fc8000c000000 */
[----:B------:R-:W-:-:S06]  /*5770*/  UISETP.GE.AND UP0, UPT, UR23, UR4, UPT ;  /* 0x000000041700728c */ /* 0x000fcc000bf06270 */
[----:B------:R-:W-:-:S13]  /*5780*/  PLOP3.LUT P0, PT, PT, PT, UP0, 0x40, 0x0 ;  /* 0x000000000000781c */ /* 0x000fda0003f0e808 */
[----:B------:R-:W-:Y:S05]  /*5790*/  @P0 BRA `(.L_x_185) ;  /* 0x00003ff000000947 */ /* 0x000fea0003800000 */
[----:B------:R-:W2:Y:S04]  /*57a0*/  LDL R7, [R1+0x24] ;  /* 0x0000240001077983 */ /* 0x000ea80000100800 */
[----:B------:R-:W3:Y:S04]  /*57b0*/  LDL R6, [R1+0x30] ;  /* 0x0000300001067983 */ /* 0x000ee80000100800 */
[----:B------:R-:W4:Y:S04]  /*57c0*/  LDL R5, [R1+0x18] ;  /* 0x0000180001057983 */ /* 0x000f280000100800 */
[----:B------:R-:W5:Y:S04]  /*57d0*/  LDL R4, [R1+0x2c] ;  /* 0x00002c0001047983 */ /* 0x000f680000100800 */
[----:B------:R-:W5:Y:S04]  /*57e0*/  LDL R3, [R1+0x14] ;  /* 0x0000140001037983 */ /* 0x000f680000100800 */
[----:B------:R-:W5:Y:S01]  /*57f0*/  LDL R9, [R1+0x3c] ;  /* 0x00003c0001097983 */ /* 0x000f620000100800 */
[----:B------:R-:W-:Y:S01]  /*5800*/  IMAD.MOV.U32 R156, RZ, RZ, R2 ;  /* 0x000000ffff9c7224 */ /* 0x000fe200078e0002 */
[----:B------:R-:W-:Y:S01]  /*5810*/  UMOV UR5, UR23 ;  /* 0x0000001700057c82 */ /* 0x000fe20008000000 */
[----:B--2---:R-:W-:-:S02]  /*5820*/  IMAD.MOV.U32 R8, RZ, RZ, R7 ;  /* 0x000000ffff087224 */ /* 0x004fc400078e0007 */
[----:B---3--:R-:W-:Y:S02]  /*5830*/  IMAD.MOV.U32 R7, RZ, RZ, R6 ;  /* 0x000000ffff077224 */ /* 0x008fe400078e0006 */
[C---:B------:R-:W-:Y:S01]  /*5840*/  IMAD.SHL.U32 R2, R8.reuse, 0x2, RZ ;  /* 0x0000000208027824 */ /* 0x040fe200078e00ff */
[----:B----4-:R-:W-:Y:S01]  /*5850*/  MOV R6, R5 ;  /* 0x0000000500067202 */ /* 0x010fe20000000f00 */
[----:B-----5:R-:W-:Y:S01]  /*5860*/  IMAD.MOV.U32 R5, RZ, RZ, R4 ;  /* 0x000000ffff057224 */ /* 0x020fe200078e0004 */
[----:B------:R-:W-:Y:S02]  /*5870*/  MOV R4, R3 ;  /* 0x0000000300047202 */ /* 0x000fe40000000f00 */
[----:B------:R-:W-:Y:S02]  /*5880*/  MOV R3, R0 ;  /* 0x0000000000037202 */ /* 0x000fe40000000f00 */
[----:B------:R-:W-:Y:S02]  /*5890*/  SHF.L.U64.HI R9, R8, 0x1, R9 ;  /* 0x0000000108097819 */ /* 0x000fe40000010209 */
[----:B------:R-:W-:-:S02]  /*58a0*/  SHF.L.U64.HI R0, R6, 0x1, R7 ;  /* 0x0000000106007819 */ /* 0x000fc40000010207 */
[----:B------:R-:W-:Y:S01]  /*58b0*/  SHF.L.U32 R6, R6, 0x1, RZ ;  /* 0x0000000106067819 */ /* 0x000fe200000006ff */
[----:B------:R-:W-:Y:S04]  /*58c0*/  STL [R1+0x48], R9 ;  /* 0x0000480901007387 */ /* 0x000fe80000100800 */
[----:B------:R1:W-:Y:S04]  /*58d0*/  STL [R1+0x4c], R2 ;  /* 0x00004c0201007387 */ /* 0x0003e80000100800 */
[----:B------:R2:W-:Y:S04]  /*58e0*/  STL [R1+0x50], R0 ;  /* 0x0000500001007387 */ /* 0x0005e80000100800 */
[----:B------:R3:W-:Y:S01]  /*58f0*/  STL [R1+0x54], R6 ;  /* 0x0000540601007387 */ /* 0x0007e20000100800 */
[C---:B-1----:R-:W-:Y:S01]  /*5900*/  SHF.L.U64.HI R2, R4.reuse, 0x1, R5 ;  /* 0x0000000104027819 */ /* 0x042fe20000010205 */
[----:B--2---:R-:W-:-:S04]  /*5910*/  IMAD.SHL.U32 R0, R4, 0x2, RZ ;  /* 0x0000000204007824 */ /* 0x004fc800078e00ff */
[----:B------:R3:W-:Y:S04]  /*5920*/  STL [R1+0x58], R2 ;  /* 0x0000580201007387 */ /* 0x0007e80000100800 */
[----:B------:R3:W-:Y:S02]  /*5930*/  STL [R1+0x5c], R0 ;  /* 0x00005c0001007387 */ /* 0x0007e40000100800 */
.L_x_198:
[----:B---3--:R-:W2:Y:S01]  /*5940*/  LDL R2, [R1+0x4] ;  /* 0x0000040001027983 */ /* 0x008ea20000100800 */
[----:B------:R-:W-:Y:S04]  /*5950*/  DEPBAR.LE SB0, 0x0 ;  /* 0x000080000000791a */ /* 0x000fe80000000000 */
[----:B------:R-:W3:Y:S01]  /*5960*/  LDL R0, [R1] ;  /* 0x0000000001007983 */ /* 0x000ee20000100800 */
[----:B------:R-:W-:Y:S03]  /*5970*/  UISETP.GT.AND UP0, UPT, UR7, UR5, UPT ;  /* 0x000000050700728c */ /* 0x000fe6000bf04270 */
[----:B------:R-:W-:Y:S03]  /*5980*/  BAR.SYNC.DEFER_BLOCKING 0x0 ;  /* 0x0000000000007b1d */ /* 0x000fe60000010000 */
[----:B------:R-:W-:Y:S03]  /*5990*/  PLOP3.LUT P0, PT, PT, PT, UP0, 0x80, 0x0 ;  /* 0x000000000000781c */ /* 0x000fe60003f0f008 */
[----:B------:R1:W4:Y:S04]  /*59a0*/  LDSM.16.M88.4 R172, [R247] ;  /* 0x00000000f7ac783b */ /* 0x0003280000000200 */
[----:B------:R1:W1:Y:S04]  /*59b0*/  LDSM.16.M88.4 R176, [R246] ;  /* 0x00000000f6b0783b */ /* 0x0002680000000200 */
[----:B--2---:R2:W1:Y:S04]  /*59c0*/  LDSM.16.M88.4 R8, [R2+0x14080] ;  /* 0x014080000208783b */ /* 0x0044680000000200 */
[----:B------:R2:W1:Y:S04]  /*59d0*/  LDSM.16.M88.4 R16, [R2+0x14880] ;  /* 0x014880000210783b */ /* 0x0004680000000200 */
[----:B------:R2:W1:Y:S04]  /*59e0*/  LDSM.16.M88.4 R24, [R2+0x15080] ;  /* 0x015080000218783b */ /* 0x0004680000000200 */
[----:B---3--:R2:W3:Y:S01]  /*59f0*/  LDSM.16.M88.4 R168, [R0] ;  /* 0x0000000000a8783b */ /* 0x0084e20000000200 */
[----:B------:R-:W-:-:S05]  /*5a00*/  @P0 BRA `(.L_x_186) ;  /* 0x000004b000000947 */ /* 0x000fca0003800000 */
[----:B----4-:R-:W4:Y:S01]  /*5a10*/  LDL R6, [R1+0xc] ;  /* 0x00000c0001067983 */ /* 0x010f220000100800 */
[----:B------:R-:W-:Y:S03]  /*5a20*/  BSSY B0, `(.L_x_186) ;  /* 0x0000049000007945 */ /* 0x000fe60003800000 */
[----:B--2---:R-:W2:Y:S04]  /*5a30*/  LDL R2, [R1+0x8] ;  /* 0x0000080001027983 */ /* 0x004ea80000100800 */
[----:B------:R-:W5:Y:S04]  /*5a40*/  LDL R15, [R1+0x24] ;  /* 0x00002400010f7983 */ /* 0x000f680000100800 */
[----:B---3--:R-:W3:Y:S04]  /*5a50*/  LDL R14, [R1+0x4c] ;  /* 0x00004c00010e7983 */ /* 0x008ee80000100800 */
[----:B------:R-:W3:Y:S04]  /*5a60*/  LDL R157, [R1+0x48] ;  /* 0x00004800019d7983 */ /* 0x000ee80000100800 */
[----:B------:R-:W3:Y:S04]  /*5a70*/  LDL R13, [R1+0x1c] ;  /* 0x00001c00010d7983 */ /* 0x000ee80000100800 */
[----:B------:R-:W3:Y:S04]  /*5a80*/  LDL R23, [R1+0x54] ;  /* 0x0000540001177983 */ /* 0x000ee80000100800 */
[----:B------:R-:W3:Y:S04]  /*5a90*/  LDL R22, [R1+0x50] ;  /* 0x0000500001167983 */ /* 0x000ee80000100800 */
[----:B------:R-:W3:Y:S04]  /*5aa0*/  LDL R21, [R1+0x5c] ;  /* 0x00005c0001157983 */ /* 0x000ee80000100800 */
[----:B------:R-:W3:Y:S04]  /*5ab0*/  LDL R20, [R1+0x58] ;  /* 0x0000580001147983 */ /* 0x000ee80000100800 */
[----:B------:R-:W3:Y:S01]  /*5ac0*/  LDL R7, [R1+0x28] ;  /* 0x0000280001077983 */ /* 0x000ee20000100800 */
[----:B----4-:R-:W-:Y:S01]  /*5ad0*/  SHF.R.S32.HI R0, RZ, 0x1f, R6 ;  /* 0x0000001fff007819 */ /* 0x010fe20000011406 */
[----:B------:R-:W-:Y:S04]  /*5ae0*/  IMAD.WIDE.U32 R4, R6, c[0x0][0x208], RZ ;  /* 0x0000820006047a25 */ /* 0x000fe800078e00ff */
[----:B------:R-:W-:Y:S01]  /*5af0*/  IMAD R0, R0, c[0x0][0x208], RZ ;  /* 0x0000820000007a24 */ /* 0x000fe200078e02ff */
[----:B-----5:R-:W-:Y:S03]  /*5b00*/  ISETP.GE.AND P1, PT, R15, c[0x0][0x1d4], PT ;  /* 0x000075000f007a0c */ /* 0x020fe60003f26270 */
[----:B------:R-:W-:Y:S04]  /*5b10*/  IMAD R0, R6, c[0x0][0x20c], R0 ;  /* 0x0000830006007a24 */ /* 0x000fe800078e0200 */
[----:B------:R-:W-:Y:S01]  /*5b20*/  IMAD.IADD R5, R5, 0x1, R0 ;  /* 0x0000000105057824 */ /* 0x000fe200078e0200 */
[----:B--2---:R-:W-:Y:S03]  /*5b30*/  SHF.R.S32.HI R0, RZ, 0x1f, R2 ;  /* 0x0000001fff007819 */ /* 0x004fe60000011402 */
[----:B------:R-:W-:Y:S04]  /*5b40*/  IMAD.WIDE.U32 R4, R2, c[0x0][0x218], R4 ;  /* 0x0000860002047a25 */ /* 0x000fe800078e0004 */
[----:B------:R-:W-:Y:S01]  /*5b50*/  IMAD R0, R0, c[0x0][0x218], RZ ;  /* 0x0000860000007a24 */ /* 0x000fe200078e02ff */
[----:B------:R-:W-:Y:S03]  /*5b60*/  IADD3 R12, P0, R4, UR24, RZ ;  /* 0x00000018040c7c10 */ /* 0x000fe6000ff1e0ff */
[----:B------:R-:W-:Y:S02]  /*5b70*/  IMAD R0, R2, c[0x0][0x21c], R0 ;  /* 0x0000870002007a24 */ /* 0x000fe400078e0200 */
[----:B------:R-:W2:Y:S03]  /*5b80*/  LDL R2, [R1+0x10] ;  /* 0x0000100001027983 */ /* 0x000ea60000100800 */
[----:B------:R-:W-:Y:S02]  /*5b90*/  IADD3.X R4, R5, UR15, R0, P0, !PT ;  /* 0x0000000f05047c10 */ /* 0x000fe400087fe400 */
[C---:B------:R-:W-:Y:S04]  /*5ba0*/  LEA R0, P0, R12.reuse, c[0x0][0x1f8], 0x1 ;  /* 0x00007e000c007a11 */ /* 0x040fe800078008ff */
[----:B------:R-:W-:Y:S01]  /*5bb0*/  LEA.HI.X R12, R12, c[0x0][0x1fc], R4, 0x1, P0 ;  /* 0x00007f000c0c7a11 */ /* 0x000fe200000f0c04 */
[----:B------:R-:W3:Y:S04]  /*5bc0*/  SHFL.IDX PT, R6, R0, RZ, 0x181f ;  /* 0x00181fff00067589 */ /* 0x000ee800000e0000 */
[----:B------:R-:W4:Y:S01]  /*5bd0*/  SHFL.IDX PT, R5, R12, RZ, 0x181f ;  /* 0x00181fff0c057589 */ /* 0x000f2200000e0000 */
[C---:B---3--:R-:W-:Y:S05]  /*5be0*/  IADD3 R14, P0, R6.reuse, R14, RZ ;  /* 0x0000000e060e7210 */ /* 0x048fea0007f1e0ff */
[C---:B----4-:R-:W-:Y:S05]  /*5bf0*/  IMAD.X R15, R5.reuse, 0x1, R157, P0 ;  /* 0x00000001050f7824 */ /* 0x050fea00000e069d */
[----:B------:R-:W-:Y:S01]  /*5c00*/  @!PT LDS RZ, [RZ] ;  /* 0x00000000fffff984 */ /* 0x000fe20000000800 */
[----:B------:R3:W-:Y:S02]  /*5c10*/  LDGSTS.E.BYPASS.LTC128B.128 [R13+0x4080], [R14.64], !P1 ;  /* 0x040800000e0d7fae */ /* 0x0007e4000c901d52 */
[C---:B---3--:R-:W-:Y:S05]  /*5c20*/  IADD3 R14, P0, R6.reuse, R23, RZ ;  /* 0x00000017060e7210 */ /* 0x048fea0007f1e0ff */
[C---:B------:R-:W-:Y:S05]  /*5c30*/  IMAD.X R15, R5.reuse, 0x1, R22, P0 ;  /* 0x00000001050f7824 */ /* 0x040fea00000e0616 */
[----:B------:R3:W-:Y:S02]  /*5c40*/  LDGSTS.E.BYPASS.LTC128B.128 [R13+0x5880], [R14.64], !P6 ;  /* 0x058800000e0d7fae */ /* 0x0007e4000f101d52 */
[----:B---3--:R-:W-:Y:S05]  /*5c50*/  IADD3 R14, P0, R6, R21, RZ ;  /* 0x00000015060e7210 */ /* 0x008fea0007f1e0ff */
[C---:B------:R-:W-:Y:S02]  /*5c60*/  IMAD.X R15, R5.reuse, 0x1, R20, P0 ;  /* 0x00000001050f7824 */ /* 0x040fe400000e0614 */
[----:B------:R-:W3:Y:S04]  /*5c70*/  S2R R20, SR_TID.X ;  /* 0x0000000000147919 */ /* 0x000ee80000002100 */
[----:B------:R4:W-:Y:S01]  /*5c80*/  LDGSTS.E.BYPASS.LTC128B.128 [R13+0x7080], [R14.64], !P5 ;  /* 0x070800000e0d7fae */ /* 0x0009e2000e901d52 */
[----:B---3--:R-:W-:Y:S01]  /*5c90*/  ISETP.GT.AND P1, PT, R20, 0x7f, PT ;  /* 0x0000007f1400780c */ /* 0x008fe20003f24270 */
[C---:B--2---:R-:W-:Y:S01]  /*5ca0*/  IMAD.SHL.U32 R4, R2.reuse, 0x2, RZ ;  /* 0x0000000202047824 */ /* 0x044fe200078e00ff */
[----:B------:R-:W-:Y:S04]  /*5cb0*/  SHF.L.U64.HI R2, R2, 0x1, R7 ;  /* 0x0000000102027819 */ /* 0x000fe80000010207 */
[----:B------:R-:W-:Y:S05]  /*5cc0*/  IADD3 R6, P0, R6, R4, RZ ;  /* 0x0000000406067210 */ /* 0x000fea0007f1e0ff */
[----:B------:R-:W-:Y:S05]  /*5cd0*/  IMAD.X R7, R5, 0x1, R2, P0 ;  /* 0x0000000105077824 */ /* 0x000fea00000e0602 */
[----:B------:R4:W-:Y:S01]  /*5ce0*/  LDGSTS.E.BYPASS.LTC128B.128 [R13+0x8880], [R6.64], !P4 ;  /* 0x08880000060d7fae */ /* 0x0009e2000e101d52 */
[----:B------:R-:W-:-:S05]  /*5cf0*/  @P1 BRA `(.L_x_187) ;  /* 0x000001b000001947 */ /* 0x000fca0003800000 */
[----:B------:R-:W-:-:S05]  /*5d00*/  BRA.DIV ~URZ, `(.L_x_188) ;  /* 0x0000de627f007947 */ /* 0x000fca000b800000 */
[----:B------:R2:W3:Y:S04]  /*5d10*/  SHFL.IDX PT, R5, R12, 0x1, 0x181f ;  /* 0x00381f000c057f89 */ /* 0x0004e800000e0000 */
[----:B------:R2:W4:Y:S02]  /*5d20*/  SHFL.IDX PT, R12, R0, 0x1, 0x181f ;  /* 0x00381f00000c7f89 */ /* 0x00052400000e0000 */
.L_x_238:
[----:B----4-:R-:W4:Y:S04]  /*5d30*/  LDL R7, [R1+0x24] ;  /* 0x0000240001077983 */ /* 0x010f280000100800 */
[----:B------:R-:W5:Y:S04]  /*5d40*/  LDL R6, [R1+0x4c] ;  /* 0x00004c0001067983 */ /* 0x000f680000100800 */
[----:B--2---:R-:W2:Y:S04]  /*5d50*/  LDL R21, [R1+0x48] ;  /* 0x0000480001157983 */ /* 0x004ea80000100800 */
[----:B---3--:R-:W3:Y:S04]  /*5d60*/  LDL R0, [R1+0x1c] ;  /* 0x00001c0001007983 */ /* 0x008ee80000100800 */
[----:B------:R-:W3:Y:S04]  /*5d70*/  LDL R20, [R1+0x54] ;  /* 0x0000540001147983 */ /* 0x000ee80000100800 */
[----:B------:R-:W3:Y:S04]  /*5d80*/  LDL R15, [R1+0x50] ;  /* 0x00005000010f7983 */ /* 0x000ee80000100800 */
[----:B------:R-:W3:Y:S04]  /*5d90*/  LDL R14, [R1+0x5c] ;  /* 0x00005c00010e7983 */ /* 0x000ee80000100800 */
[----:B------:R-:W3:Y:S01]  /*5da0*/  LDL R13, [R1+0x58] ;  /* 0x00005800010d7983 */ /* 0x000ee20000100800 */
[----:B----4-:R-:W-:Y:S02]  /*5db0*/  ISETP.GE.AND P1, PT, R7, c[0x0][0x1d4], PT ;  /* 0x0000750007007a0c */ /* 0x010fe40003f26270 */
[C---:B-----5:R-:W-:Y:S05]  /*5dc0*/  IADD3 R6, P0, R12.reuse, R6, RZ ;  /* 0x000000060c067210 */ /* 0x060fea0007f1e0ff */
[C---:B--2---:R-:W-:Y:S06]  /*5dd0*/  IMAD.X R7, R5.reuse, 0x1, R21, P0 ;  /* 0x0000000105077824 */ /* 0x044fec00000e0615 */
[----:B------:R-:W-:Y:S01]  /*5de0*/  @!PT LDS RZ, [RZ] ;  /* 0x00000000fffff984 */ /* 0x000fe20000000800 */
[----:B------:R-:W-:Y:S01]  /*5df0*/  @!PT LDS RZ, [RZ] ;  /* 0x00000000fffff984 */ /* 0x000fe20000000800 */
[----:B------:R-:W-:Y:S01]  /*5e00*/  @!PT LDS RZ, [RZ] ;  /* 0x00000000fffff984 */ /* 0x000fe20000000800 */
[----:B---3--:R2:W-:Y:S02]  /*5e10*/  LDGSTS.E.BYPASS.LTC128B.128 [R0+0x5080], [R6.64], !P1 ;  /* 0x0508000006007fae */ /* 0x0085e4000c901d52 */
[C---:B--2---:R-:W-:Y:S05]  /*5e20*/  IADD3 R6, P0, R12.reuse, R20, RZ ;  /* 0x000000140c067210 */ /* 0x044fea0007f1e0ff */
[C---:B------:R-:W-:Y:S01]  /*5e30*/  IMAD.X R7, R5.reuse, 0x1, R15, P0 ;  /* 0x0000000105077824 */ /* 0x040fe200000e060f */
[C---:B------:R-:W-:Y:S04]  /*5e40*/  IADD3 R4, P0, R12.reuse, R4, RZ ;  /* 0x000000040c047210 */ /* 0x040fe80007f1e0ff */
[----:B------:R2:W-:Y:S02]  /*5e50*/  LDGSTS.E.BYPASS.LTC128B.128 [R0+0x6880], [R6.64], !P6 ;  /* 0x0688000006007fae */ /* 0x0005e4000f101d52 */
[----:B--2---:R-:W-:Y:S05]  /*5e60*/  IADD3 R6, P1, R12, R14, RZ ;  /* 0x0000000e0c067210 */ /* 0x004fea0007f3e0ff */
[C---:B------:R-:W-:Y:S02]  /*5e70*/  IMAD.X R7, R5.reuse, 0x1, R13, P1 ;  /* 0x0000000105077824 */ /* 0x040fe400008e060d */
[----:B------:R-:W-:Y:S03]  /*5e80*/  IMAD.X R5, R5, 0x1, R2, P0 ;  /* 0x0000000105057824 */ /* 0x000fe600000e0602 */
[----:B------:R2:W-:Y:S04]  /*5e90*/  LDGSTS.E.BYPASS.LTC128B.128 [R0+0x8080], [R6.64], !P5 ;  /* 0x0808000006007fae */ /* 0x0005e8000e901d52 */
[----:B------:R2:W-:Y:S02]  /*5ea0*/  LDGSTS.E.BYPASS.LTC128B.128 [R0+0x9880], [R4.64], !P4 ;  /* 0x0988000004007fae */ /* 0x0005e4000e101d52 */
.L_x_187:
[----:B------:R-:W-:Y:S05]  /*5eb0*/  BSYNC B0 ;  /* 0x0000000000007941 */ /* 0x000fea0003800000 */
.L_x_186:
[----:B--2-4-:R-:W2:Y:S04]  /*5ec0*/  LDL R0, [R1+0x4] ;  /* 0x0000040001007983 */ /* 0x014ea80000100800 */
[----:B------:R-:W0:Y:S01]  /*5ed0*/  LDGDEPBAR ;  /* 0x00000000000079af */ /* 0x000e220000000000 */
[----:B------:R-:W-:Y:S01]  /*5ee0*/  WARPSYNC 0xffffffff ;  /* 0xffffffff00007948 */ /* 0x000fe20003800000 */
[C---:B-1----:R-:W-:Y:S01]  /*5ef0*/  HMMA.16816.F32 R4, R160.reuse, R8, RZ ;  /* 0x00000008a004723c */ /* 0x042fe200000018ff */
[----:B------:R-:W-:Y:S06]  /*5f00*/  UISETP.GT.AND UP0, UPT, UR5, UR7, UPT ;  /* 0x000000070500728c */ /* 0x000fec000bf04270 */
[----:B------:R-:W-:Y:S01]  /*5f10*/  PLOP3.LUT P0, PT, PT, PT, UP0, 0x40, 0x0 ;  /* 0x000000000000781c */ /* 0x000fe20003f0e808 */
[C---:B------:R-:W-:Y:S08]  /*5f20*/  HMMA.16816.F32 R8, R160.reuse, R10, RZ ;  /* 0x0000000aa008723c */ /* 0x040ff000000018ff */
[C---:B------:R-:W-:Y:S08]  /*5f30*/  HMMA.16816.F32 R12, R160.reuse, R16, RZ ;  /* 0x00000010a00c723c */ /* 0x040ff000000018ff */
[C---:B------:R-:W-:Y:S08]  /*5f40*/  HMMA.16816.F32 R16, R160.reuse, R18, RZ ;  /* 0x00000012a010723c */ /* 0x040ff000000018ff */
[C---:B------:R-:W-:Y:S08]  /*5f50*/  HMMA.16816.F32 R20, R160.reuse, R24, RZ ;  /* 0x00000018a014723c */ /* 0x040ff000000018ff */
[----:B------:R-:W-:Y:S08]  /*5f60*/  HMMA.16816.F32 R24, R160, R26, RZ ;  /* 0x0000001aa018723c */ /* 0x000ff000000018ff */
[C---:B---3--:R-:W-:Y:S08]  /*5f70*/  HMMA.16816.F32 R4, R164.reuse, R168, R4 ;  /* 0x000000a8a404723c */ /* 0x048ff00000001804 */
[C---:B------:R-:W-:Y:S01]  /*5f80*/  HMMA.16816.F32 R8, R164.reuse, R170, R8 ;  /* 0x000000aaa408723c */ /* 0x040fe20000001808 */
[----:B------:R-:W1:Y:S07]  /*5f90*/  LDSM.16.M88.4 R168, [R251+0x14080] ;  /* 0x01408000fba8783b */ /* 0x000e6e0000000200 */
[C---:B------:R-:W-:Y:S08]  /*5fa0*/  HMMA.16816.F32 R12, R164.reuse, R172, R12 ;  /* 0x000000aca40c723c */ /* 0x040ff0000000180c */
[C---:B------:R-:W-:Y:S01]  /*5fb0*/  HMMA.16816.F32 R16, R164.reuse, R174, R16 ;  /* 0x000000aea410723c */ /* 0x040fe20000001810 */
[----:B------:R-:W3:Y:S07]  /*5fc0*/  LDSM.16.M88.4 R172, [R251+0x14880] ;  /* 0x01488000fbac783b */ /* 0x000eee0000000200 */
[C---:B------:R-:W-:Y:S08]  /*5fd0*/  HMMA.16816.F32 R20, R164.reuse, R176, R20 ;  /* 0x000000b0a414723c */ /* 0x040ff00000001814 */
[----:B------:R-:W-:Y:S08]  /*5fe0*/  HMMA.16816.F32 R24, R164, R178, R24 ;  /* 0x000000b2a418723c */ /* 0x000ff00000001818 */
[C---:B-1----:R-:W-:Y:S08]  /*5ff0*/  HMMA.16816.F32 R4, R180.reuse, R168, R4 ;  /* 0x000000a8b404723c */ /* 0x042ff00000001804 */
[C---:B------:R-:W-:Y:S01]  /*6000*/  HMMA.16816.F32 R8, R180.reuse, R170, R8 ;  /* 0x000000aab408723c */ /* 0x040fe20000001808 */
[----:B------:R-:W1:Y:S07]  /*6010*/  LDSM.16.M88.4 R168, [R251+0x15080] ;  /* 0x01508000fba8783b */ /* 0x000e6e0000000200 */
[C---:B---3--:R-:W-:Y:S08]  /*6020*/  HMMA.16816.F32 R12, R180.reuse, R172, R12 ;  /* 0x000000acb40c723c */ /* 0x048ff0000000180c */
[C---:B------:R-:W-:Y:S01]  /*6030*/  HMMA.16816.F32 R16, R180.reuse, R174, R16 ;  /* 0x000000aeb410723c */ /* 0x040fe20000001810 */
[----:B------:R-:W3:Y:S07]  /*6040*/  LDSM.16.M88.4 R172, [R245] ;  /* 0x00000000f5ac783b */ /* 0x000eee0000000200 */
[C---:B-1----:R-:W-:Y:S08]  /*6050*/  HMMA.16816.F32 R20, R180.reuse, R168, R20 ;  /* 0x000000a8b414723c */ /* 0x042ff00000001814 */
[----:B------:R-:W-:Y:S01]  /*6060*/  HMMA.16816.F32 R24, R180, R170, R24 ;  /* 0x000000aab418723c */ /* 0x000fe20000001818 */
[----:B------:R-:W1:Y:S07]  /*6070*/  LDSM.16.M88.4 R168, [R245+0x800] ;  /* 0x00080000f5a8783b */ /* 0x000e6e0000000200 */
[C---:B---3--:R-:W-:Y:S08]  /*6080*/  HMMA.16816.F32 R4, R184.reuse, R172, R4 ;  /* 0x000000acb804723c */ /* 0x048ff00000001804 */
[C---:B------:R-:W-:Y:S01]  /*6090*/  HMMA.16816.F32 R8, R184.reuse, R174, R8 ;  /* 0x000000aeb808723c */ /* 0x040fe20000001808 */
[----:B------:R-:W3:Y:S07]  /*60a0*/  LDSM.16.M88.4 R172, [R245+0x1000] ;  /* 0x00100000f5ac783b */ /* 0x000eee0000000200 */
[C---:B-1----:R-:W-:Y:S08]  /*60b0*/  HMMA.16816.F32 R12, R184.reuse, R168, R12 ;  /* 0x000000a8b80c723c */ /* 0x042ff0000000180c */
[C---:B------:R-:W-:Y:S08]  /*60c0*/  HMMA.16816.F32 R16, R184.reuse, R170, R16 ;  /* 0x000000aab810723c */ /* 0x040ff00000001810 */
[C---:B---3--:R-:W-:Y:S08]  /*60d0*/  HMMA.16816.F32 R20, R184.reuse, R172, R20 ;  /* 0x000000acb814723c */ /* 0x048ff00000001814 */
[----:B------:R-:W-:Y:S01]  /*60e0*/  HMMA.16816.F32 R24, R184, R174, R24 ;  /* 0x000000aeb818723c */ /* 0x000fe20000001818 */
[----:B--2---:R-:W1:Y:S08]  /*60f0*/  LDSM.16.M88.4 R168, [R0+0x15880] ;  /* 0x0158800000a8783b */ /* 0x004e700000000200 */
[----:B------:R-:W2:Y:S01]  /*6100*/  LDSM.16.M88.4 R172, [R0+0x16080] ;  /* 0x0160800000ac783b */ /* 0x000ea20000000200 */
[C---:B-1----:R-:W-:Y:S08]  /*6110*/  HMMA.16816.F32 R4, R188.reuse, R168, R4 ;  /* 0x000000a8bc04723c */ /* 0x042ff00000001804 */
[C---:B------:R-:W-:Y:S01]  /*6120*/  HMMA.16816.F32 R8, R188.reuse, R170, R8 ;  /* 0x000000aabc08723c */ /* 0x040fe20000001808 */
[----:B------:R-:W1:Y:S07]  /*6130*/  LDSM.16.M88.4 R168, [R0+0x16880] ;  /* 0x0168800000a8783b */ /* 0x000e6e0000000200 */
[C---:B--2---:R-:W-:Y:S08]  /*6140*/  HMMA.16816.F32 R12, R188.reuse, R172, R12 ;  /* 0x000000acbc0c723c */ /* 0x044ff0000000180c */
[C---:B------:R-:W-:Y:S01]  /*6150*/  HMMA.16816.F32 R16, R188.reuse, R174, R16 ;  /* 0x000000aebc10723c */ /* 0x040fe20000001810 */
[----:B------:R-:W2:Y:S07]  /*6160*/  LDSM.16.M88.4 R172, [R244] ;  /* 0x00000000f4ac783b */ /* 0x000eae0000000200 */
[C---:B-1----:R-:W-:Y:S08]  /*6170*/  HMMA.16816.F32 R20, R188.reuse, R168, R20 ;  /* 0x000000a8bc14723c */ /* 0x042ff00000001814 */
[----:B------:R-:W-:Y:S01]  /*6180*/  HMMA.16816.F32 R24, R188, R170, R24 ;  /* 0x000000aabc18723c */ /* 0x000fe20000001818 */
[----:B------:R-:W1:Y:S07]  /*6190*/  LDSM.16.M88.4 R168, [R243] ;  /* 0x00000000f3a8783b */ /* 0x000e6e0000000200 */
[C---:B--2---:R-:W-:Y:S08]  /*61a0*/  HMMA.16816.F32 R4, R192.reuse, R172, R4 ;  /* 0x000000acc004723c */ /* 0x044ff00000001804 */
[C---:B------:R-:W-:Y:S01]  /*61b0*/  HMMA.16816.F32 R8, R192.reuse, R174, R8 ;  /* 0x000000aec008723c */ /* 0x040fe20000001808 */
[----:B------:R-:W2:Y:S07]  /*61c0*/  LDSM.16.M88.4 R172, [R242] ;  /* 0x00000000f2ac783b */ /* 0x000eae0000000200 */
[C---:B-1----:R-:W-:Y:S08]  /*61d0*/  HMMA.16816.F32 R12, R192.reuse, R168, R12 ;  /* 0x000000a8c00c723c */ /* 0x042ff0000000180c */
[C---:B------:R-:W-:Y:S01]  /*61e0*/  HMMA.16816.F32 R16, R192.reuse, R170, R16 ;  /* 0x000000aac010723c */ /* 0x040fe20000001810 */
[----:B------:R-:W1:Y:S07]  /*61f0*/  LDSM.16.M88.4 R168, [R251+0x15880] ;  /* 0x01588000fba8783b */ /* 0x000e6e0000000200 */
[C---:B--2---:R-:W-:Y:S08]  /*6200*/  HMMA.16816.F32 R20, R192.reuse, R172, R20 ;  /* 0x000000acc014723c */ /* 0x044ff00000001814 */
[----:B------:R-:W-:Y:S01]  /*6210*/  HMMA.16816.F32 R24, R192, R174, R24 ;  /* 0x000000aec018723c */ /* 0x000fe20000001818 */
[----:B------:R-:W2:Y:S07]  /*6220*/  LDSM.16.M88.4 R172, [R251+0x16080] ;  /* 0x01608000fbac783b */ /* 0x000eae0000000200 */
[C---:B-1----:R-:W-:Y:S08]  /*6230*/  HMMA.16816.F32 R4, R196.reuse, R168, R4 ;  /* 0x000000a8c404723c */ /* 0x042ff00000001804 */
[C---:B------:R-:W-:Y:S01]  /*6240*/  HMMA.16816.F32 R8, R196.reuse, R170, R8 ;  /* 0x000000aac408723c */ /* 0x040fe20000001808 */
[----:B------:R-:W1:Y:S07]  /*6250*/  LDSM.16.M88.4 R168, [R251+0x16880] ;  /* 0x01688000fba8783b */ /* 0x000e6e0000000200 */
[C---:B--2---:R-:W-:Y:S08]  /*6260*/  HMMA.16816.F32 R12, R196.reuse, R172, R12 ;  /* 0x000000acc40c723c */ /* 0x044ff0000000180c */
[C---:B------:R-:W-:Y:S01]  /*6270*/  HMMA.16816.F32 R16, R196.reuse, R174, R16 ;  /* 0x000000aec410723c */ /* 0x040fe20000001810 */
[----:B------:R-:W2:Y:S07]  /*6280*/  LDSM.16.M88.4 R172, [R245+0x1800] ;  /* 0x00180000f5ac783b */ /* 0x000eae0000000200 */
[C---:B-1----:R-:W-:Y:S08]  /*6290*/  HMMA.16816.F32 R20, R196.reuse, R168, R20 ;  /* 0x000000a8c414723c */ /* 0x042ff00000001814 */
[----:B------:R-:W-:Y:S01]  /*62a0*/  HMMA.16816.F32 R24, R196, R170, R24 ;  /* 0x000000aac418723c */ /* 0x000fe20000001818 */
[----:B------:R-:W1:Y:S07]  /*62b0*/  LDSM.16.M88.4 R168, [R245+0x2000] ;  /* 0x00200000f5a8783b */ /* 0x000e6e0000000200 */
[C---:B--2---:R-:W-:Y:S08]  /*62c0*/  HMMA.16816.F32 R4, R200.reuse, R172, R4 ;  /* 0x000000acc804723c */ /* 0x044ff00000001804 */
[C---:B------:R-:W-:Y:S01]  /*62d0*/  HMMA.16816.F32 R8, R200.reuse, R174, R8 ;  /* 0x000000aec808723c */ /* 0x040fe20000001808 */
[----:B------:R-:W2:Y:S07]  /*62e0*/  LDSM.16.M88.4 R172, [R245+0x2800] ;  /* 0x00280000f5ac783b */ /* 0x000eae0000000200 */
        /* <DEDUP_REMOVED lines=70> */
[C---:B------:R-:W-:Y:S11]  /*6750*/  HMMA.16816.F32 R8, R232.reuse, R174, R8 ;  /* 0x000000aee808723c */ /* 0x040ff60000001808 */
[----:B------:R-:W-:Y:S05]  /*6760*/  @!UPT UIADD3 URZ, URZ, URZ, URZ ;  /* 0x0000003f3f3ff290 */ /* 0x000fea000fffe03f */
[----:B------:R-:W-:Y:S02]  /*6770*/  FMUL.FTZ R6, R6, c[0x0][0x320] ;  /* 0x0000c80006067a20 */ /* 0x000fe40000410000 */
[----:B------:R-:W-:Y:S02]  /*6780*/  FMUL.FTZ R7, R7, c[0x0][0x320] ;  /* 0x0000c80007077a20 */ /* 0x000fe40000410000 */
[----:B------:R-:W2:Y:S01]  /*6790*/  MUFU.TANH R158, R6 ;  /* 0x00000006009e7308 */ /* 0x000ea20000002400 */
[----:B------:R-:W-:Y:S02]  /*67a0*/  FMUL.FTZ R0, R4, c[0x0][0x320] ;  /* 0x0000c80004007a20 */ /* 0x000fe40000410000 */
[----:B------:R-:W-:Y:S02]  /*67b0*/  FMUL.FTZ R2, R5, c[0x0][0x320] ;  /* 0x0000c80005027a20 */ /* 0x000fe40000410000 */
[----:B------:R-:W-:Y:S01]  /*67c0*/  FMUL.FTZ R9, R9, c[0x0][0x320] ;  /* 0x0000c80009097a20 */ /* 0x000fe20000410000 */
[C---:B-1----:R-:W-:Y:S03]  /*67d0*/  HMMA.16816.F32 R12, R232.reuse, R168, R12 ;  /* 0x000000a8e80c723c */ /* 0x042fe6000000180c */
[----:B------:R-:W-:Y:S01]  /*67e0*/  FMUL.FTZ R11, R11, c[0x0][0x320] ;  /* 0x0000c8000b0b7a20 */ /* 0x000fe20000410000 */
[----:B------:R1:W3:Y:S01]  /*67f0*/  MUFU.TANH R157, R7 ;  /* 0x00000007009d7308 */ /* 0x0002e20000002400 */
[----:B------:R-:W-:Y:S02]  /*6800*/  FMUL.FTZ R8, R8, c[0x0][0x320] ;  /* 0x0000c80008087a20 */ /* 0x000fe40000410000 */
[----:B------:R-:W-:Y:S01]  /*6810*/  FMUL.FTZ R10, R10, c[0x0][0x320] ;  /* 0x0000c8000a0a7a20 */ /* 0x000fe20000410000 */
[C---:B------:R-:W-:Y:S06]  /*6820*/  HMMA.16816.F32 R16, R232.reuse, R170, R16 ;  /* 0x000000aae810723c */ /* 0x040fec0000001810 */
[----:B------:R4:W2:Y:S10]  /*6830*/  MUFU.TANH R159, R9 ;  /* 0x00000009009f7308 */ /* 0x0008b40000002400 */
[----:B------:R5:W2:Y:S01]  /*6840*/  MUFU.TANH R169, R11 ;  /* 0x0000000b00a97308 */ /* 0x000aa20000002400 */
[----:B------:R-:W-:Y:S01]  /*6850*/  FMUL.FTZ R13, R13, c[0x0][0x320] ;  /* 0x0000c8000d0d7a20 */ /* 0x000fe20000410000 */
[----:B-1----:R-:W1:Y:S01]  /*6860*/  LDSM.16.M88.4 R4, [R245+0x5800] ;  /* 0x00580000f504783b */ /* 0x002e620000000200 */
[----:B------:R-:W-:Y:S05]  /*6870*/  DEPBAR.LE SB0, 0x0 ;  /* 0x000080000000791a */ /* 0x000fea0000000000 */
[----:B------:R-:W-:Y:S02]  /*6880*/  FMUL.FTZ R18, R18, c[0x0][0x320] ;  /* 0x0000c80012127a20 */ /* 0x000fe40000410000 */
[----:B------:R-:W1:Y:S01]  /*6890*/  MUFU.TANH R0, R0 ;  /* 0x0000000000007308 */ /* 0x000e620000002400 */
[----:B------:R-:W-:Y:S01]  /*68a0*/  FMUL.FTZ R19, R19, c[0x0][0x320] ;  /* 0x0000c80013137a20 */ /* 0x000fe20000410000 */
[----:B------:R-:W-:Y:S01]  /*68b0*/  BAR.SYNC.DEFER_BLOCKING 0x0 ;  /* 0x0000000000007b1d */ /* 0x000fe20000010000 */
[----:B----4-:R-:W-:Y:S02]  /*68c0*/  FMUL.FTZ R9, R15, c[0x0][0x320] ;  /* 0x0000c8000f097a20 */ /* 0x010fe40000410000 */
[----:B------:R-:W-:Y:S05]  /*68d0*/  FMUL.FTZ R15, R17, c[0x0][0x320] ;  /* 0x0000c800110f7a20 */ /* 0x000fea0000410000 */
[----:B------:R-:W4:Y:S01]  /*68e0*/  MUFU.TANH R2, R2 ;  /* 0x0000000200027308 */ /* 0x000f220000002400 */
[----:B-----5:R-:W-:Y:S02]  /*68f0*/  FMUL.FTZ R11, R12, c[0x0][0x320] ;  /* 0x0000c8000c0b7a20 */ /* 0x020fe40000410000 */
[----:B------:R-:W-:Y:S02]  /*6900*/  FMUL.FTZ R12, R14, c[0x0][0x320] ;  /* 0x0000c8000e0c7a20 */ /* 0x000fe40000410000 */
[----:B------:R-:W-:Y:S05]  /*6910*/  FMUL.FTZ R14, R16, c[0x0][0x320] ;  /* 0x0000c800100e7a20 */ /* 0x000fea0000410000 */
[----:B------:R-:W2:Y:S10]  /*6920*/  MUFU.TANH R8, R8 ;  /* 0x0000000800087308 */ /* 0x000eb40000002400 */
[----:B------:R-:W2:Y:S01]  /*6930*/  MUFU.TANH R10, R10 ;  /* 0x0000000a000a7308 */ /* 0x000ea20000002400 */
[C---:B-1----:R-:W-:Y:S09]  /*6940*/  HMMA.16816.F32 R20, R232.reuse, R4, R20 ;  /* 0x00000004e814723c */ /* 0x042ff20000001814 */
[----:B------:R-:W1:Y:S01]  /*6950*/  MUFU.TANH R11, R11 ;  /* 0x0000000b000b7308 */ /* 0x000e620000002400 */
[----:B------:R-:W-:Y:S09]  /*6960*/  HMMA.16816.F32 R24, R232, R6, R24 ;  /* 0x00000006e818723c */ /* 0x000ff20000001818 */
[----:B------:R-:W1:Y:S05]  /*6970*/  MUFU.TANH R13, R13 ;  /* 0x0000000d000d7308 */ /* 0x000e6a0000002400 */
[----:B------:R-:W-:Y:S05]  /*6980*/  FMUL.FTZ R5, R22, c[0x0][0x320] ;  /* 0x0000c80016057a20 */ /* 0x000fea0000410000 */
[----:B------:R-:W1:Y:S01]  /*6990*/  MUFU.TANH R12, R12 ;  /* 0x0000000c000c7308 */ /* 0x000e620000002400 */
[----:B------:R-:W-:Y:S02]  /*69a0*/  FMUL.FTZ R4, R23, c[0x0][0x320] ;  /* 0x0000c80017047a20 */ /* 0x000fe40000410000 */
[----:B------:R-:W-:Y:S02]  /*69b0*/  FMUL.FTZ R20, R20, c[0x0][0x320] ;  /* 0x0000c80014147a20 */ /* 0x000fe40000410000 */
[----:B------:R-:W-:Y:S02]  /*69c0*/  FMUL.FTZ R21, R21, c[0x0][0x320] ;  /* 0x0000c80015157a20 */ /* 0x000fe40000410000 */
[----:B------:R-:W-:Y:S02]  /*69d0*/  FMUL.FTZ R17, R25, c[0x0][0x320] ;  /* 0x0000c80019117a20 */ /* 0x000fe40000410000 */
[----:B------:R-:W-:Y:S01]  /*69e0*/  FMUL.FTZ R7, R26, c[0x0][0x320] ;  /* 0x0000c8001a077a20 */ /* 0x000fe20000410000 */
[----:B------:R-:W1:Y:S01]  /*69f0*/  MUFU.TANH R9, R9 ;  /* 0x0000000900097308 */ /* 0x000e620000002400 */
[----:B------:R-:W-:Y:S02]  /*6a00*/  FMUL.FTZ R6, R27, c[0x0][0x320] ;  /* 0x0000c8001b067a20 */ /* 0x000fe40000410000 */
[----:B------:R-:W-:Y:S07]  /*6a10*/  FMUL.FTZ R24, R24, c[0x0][0x320] ;  /* 0x0000c80018187a20 */ /* 0x000fee0000410000 */
[----:B------:R-:W1:Y:S10]  /*6a20*/  MUFU.TANH R14, R14 ;  /* 0x0000000e000e7308 */ /* 0x000e740000002400 */
[----:B------:R-:W1:Y:S10]  /*6a30*/  MUFU.TANH R15, R15 ;  /* 0x0000000f000f7308 */ /* 0x000e740000002400 */
[----:B------:R1:W1:Y:S10]  /*6a40*/  MUFU.TANH R178, R18 ;  /* 0x0000001200b27308 */ /* 0x0002740000002400 */
[----:B------:R1:W1:Y:S10]  /*6a50*/  MUFU.TANH R176, R19 ;  /* 0x0000001300b07308 */ /* 0x0002740000002400 */
[----:B------:R1:W1:Y:S10]  /*6a60*/  MUFU.TANH R175, R20 ;  /* 0x0000001400af7308 */ /* 0x0002740000002400 */
[----:B------:R1:W1:Y:S10]  /*6a70*/  MUFU.TANH R174, R21 ;  /* 0x0000001500ae7308 */ /* 0x0002740000002400 */
[----:B------:R-:W1:Y:S10]  /*6a80*/  MUFU.TANH R5, R5 ;  /* 0x0000000500057308 */ /* 0x000e740000002400 */
[----:B------:R-:W1:Y:S10]  /*6a90*/  MUFU.TANH R4, R4 ;  /* 0x0000000400047308 */ /* 0x000e740000002400 */
[----:B------:R1:W1:Y:S10]  /*6aa0*/  MUFU.TANH R173, R24 ;  /* 0x0000001800ad7308 */ /* 0x0002740000002400 */
[----:B------:R-:W1:Y:S10]  /*6ab0*/  MUFU.TANH R17, R17 ;  /* 0x0000001100117308 */ /* 0x000e740000002400 */
[----:B------:R-:W1:Y:S10]  /*6ac0*/  MUFU.TANH R7, R7 ;  /* 0x0000000700077308 */ /* 0x000e740000002400 */
[----:B------:R-:W1:Y:S01]  /*6ad0*/  MUFU.TANH R6, R6 ;  /* 0x0000000600067308 */ /* 0x000e620000002400 */
[----:B------:R-:W-:-:S05]  /*6ae0*/  @P0 BRA `(.L_x_189) ;  /* 0x0000050000000947 */ /* 0x000fca0003800000 */
[----:B--234-:R-:W2:Y:S01]  /*6af0*/  LDL R177, [R1+0x20] ;  /* 0x0000200001b17983 */ /* 0x01cea20000100800 */
[----:B------:R-:W-:Y:S01]  /*6b00*/  IMAD.MOV.U32 R179, RZ, RZ, c[0x0][0x2b8] ;  /* 0x0000ae00ffb37624 */ /* 0x000fe200078e00ff */
[----:B------:R-:W-:Y:S01]  /*6b10*/  UIMAD UR23, UR5, 0x30, UR12 ;  /* 0x00000030051778a4 */ /* 0x000fe2000f8e020c */
[----:B------:R-:W-:Y:S01]  /*6b20*/  IMAD.MOV.U32 R23, RZ, RZ, RZ ;  /* 0x000000ffff177224 */ /* 0x000fe200078e00ff */
[----:B------:R-:W3:Y:S02]  /*6b30*/  LDL R22, [R1+0x24] ;  /* 0x0000240001167983 */ /* 0x000ee40000100800 */
[----:B------:R-:W-:Y:S02]  /*6b40*/  ISETP.NE.AND P1, PT, R179, 0x1, PT ;  /* 0x00000001b300780c */ /* 0x000fe40003f25270 */
[----:B-1----:R-:W4:Y:S01]  /*6b50*/  LDL R24, [R1+0x4c] ;  /* 0x00004c0001187983 */ /* 0x002f220000100800 */
[----:B------:R-:W-:Y:S03]  /*6b60*/  IMAD.U32 R16, RZ, RZ, UR23 ;  /* 0x00000017ff107e24 */ /* 0x000fe6000f8e00ff */
[----:B------:R-:W5:Y:S04]  /*6b70*/  LDL R170, [R1+0x48] ;  /* 0x0000480001aa7983 */ /* 0x000f680000100800 */
[----:B------:R-:W4:Y:S04]  /*6b80*/  LDL R171, [R1+0x54] ;  /* 0x0000540001ab7983 */ /* 0x000f280000100800 */
[----:B------:R-:W4:Y:S04]  /*6b90*/  LDL R168, [R1+0x50] ;  /* 0x0000500001a87983 */ /* 0x000f280000100800 */
[----:B------:R-:W4:Y:S04]  /*6ba0*/  LDL R172, [R1+0x5c] ;  /* 0x00005c0001ac7983 */ /* 0x000f280000100800 */
[----:B------:R-:W4:Y:S01]  /*6bb0*/  LDL R179, [R1+0x58] ;  /* 0x0000580001b37983 */ /* 0x000f220000100800 */
[----:B--2---:R-:W-:Y:S03]  /*6bc0*/  IADD3 R16, R16, -0x30, R177 ;  /* 0xffffffd010107810 */ /* 0x004fe60007ffe0b1 */
[----:B------:R-:W2:Y:S01]  /*6bd0*/  LDL R177, [R1+0x1c] ;  /* 0x00001c0001b17983 */ /* 0x000ea20000100800 */
[----:B---3--:R-:W-:Y:S01]  /*6be0*/  ISETP.GE.AND P2, PT, R22, c[0x0][0x1d4], PT ;  /* 0x0000750016007a0c */ /* 0x008fe20003f46270 */
        /* <DEDUP_REMOVED lines=9> */
[----:B------:R1:W-:Y:S01]  /*6c80*/  STL [R1+0xc], R25 ;  /* 0x00000c1901007387 */ /* 0x0003e20000100800 */
[----:B------:R-:W-:Y:S03]  /*6c90*/  SHF.R.S32.HI R16, RZ, 0x1f, R25 ;  /* 0x0000001fff107819 */ /* 0x000fe60000011419 */
[----:B------:R3:W2:Y:S02]  /*6ca0*/  @!P3 LDG.E R23, [R20.64] ;  /* 0x000000121417b981 */ /* 0x0006a4000c1e1900 */
[----:B------:R-:W-:Y:S04]  /*6cb0*/  IMAD R16, R16, c[0x0][0x1e0], RZ ;  /* 0x0000780010107a24 */ /* 0x000fe800078e02ff */
[C---:B------:R-:W-:Y:S02]  /*6cc0*/  IMAD R16, R25.reuse, c[0x0][0x1e4], R16 ;  /* 0x0000790019107a24 */ /* 0x040fe400078e0210 */
[----:B---3--:R-:W-:Y:S02]  /*6cd0*/  IMAD.WIDE.U32 R20, R25, c[0x0][0x1e0], RZ ;  /* 0x0000780019147a25 */ /* 0x008fe400078e00ff */
[----:B-1----:R-:W1:Y:S02]  /*6ce0*/  S2R R25, SR_TID.X ;  /* 0x0000000000197919 */ /* 0x002e640000002100 */
[----:B------:R-:W-:Y:S02]  /*6cf0*/  IMAD.IADD R21, R21, 0x1, R16 ;  /* 0x0000000115157824 */ /* 0x000fe400078e0210 */
[----:B--2---:R1:W-:Y:S01]  /*6d00*/  STL [R1+0x8], R23 ;  /* 0x0000081701007387 */ /* 0x0043e20000100800 */
[----:B------:R-:W-:Y:S01]  /*6d10*/  SHF.R.S32.HI R16, RZ, 0x1f, R23 ;  /* 0x0000001fff107819 */ /* 0x000fe20000011417 */
[C---:B------:R-:W-:Y:S02]  /*6d20*/  IMAD.WIDE.U32 R20, R23.reuse, c[0x0][0x1f0], R20 ;  /* 0x00007c0017147a25 */ /* 0x040fe400078e0014 */
[----:B------:R-:W2:Y:S02]  /*6d30*/  LDL R26, [R1+0x10] ;  /* 0x00001000011a7983 */ /* 0x000ea40000100800 */
[----:B------:R-:W-:Y:S01]  /*6d40*/  IMAD R16, R16, c[0x0][0x1f0], RZ ;  /* 0x00007c0010107a24 */ /* 0x000fe200078e02ff */
[----:B------:R-:W-:Y:S01]  /*6d50*/  IADD3 R19, P0, R20, UR20, RZ ;  /* 0x0000001414137c10 */ /* 0x000fe2000ff1e0ff */
[----:B------:R-:W3:Y:S02]  /*6d60*/  LDL R27, [R1+0x28] ;  /* 0x00002800011b7983 */ /* 0x000ee40000100800 */
[----:B------:R-:W-:Y:S05]  /*6d70*/  IMAD R16, R23, c[0x0][0x1f4], R16 ;  /* 0x00007d0017107a24 */ /* 0x000fea00078e0210 */
[----:B------:R-:W-:Y:S02]  /*6d80*/  IADD3.X R16, R21, UR8, R16, P0, !PT ;  /* 0x0000000815107c10 */ /* 0x000fe400087fe410 */
[C---:B------:R-:W-:Y:S04]  /*6d90*/  LEA R18, P0, R19.reuse, c[0x0][0x1c8], 0x1 ;  /* 0x0000720013127a11 */ /* 0x040fe800078008ff */
[----:B------:R-:W-:Y:S01]  /*6da0*/  LEA.HI.X R16, R19, c[0x0][0x1cc], R16, 0x1, P0 ;  /* 0x0000730013107a11 */ /* 0x000fe200000f0c10 */
[----:B------:R-:W4:Y:S01]  /*6db0*/  SHFL.IDX PT, R20, R18, RZ, 0x181f ;  /* 0x00181fff12147589 */ /* 0x000f2200000e0000 */
[----:B-1----:R-:W-:Y:S03]  /*6dc0*/  SHF.R.S32.HI R23, RZ, 0x1f, R25 ;  /* 0x0000001fff177819 */ /* 0x002fe60000011419 */
[----:B------:R-:W5:Y:S01]  /*6dd0*/  SHFL.IDX PT, R21, R16, RZ, 0x181f ;  /* 0x00181fff10157589 */ /* 0x000f6200000e0000 */
[----:B------:R-:W-:Y:S03]  /*6de0*/  LEA.HI R23, R23, R25, RZ, 0x3 ;  /* 0x0000001917177211 */ /* 0x000fe600078f18ff */
[----:B------:R-:W1:Y:S01]  /*6df0*/  SHFL.IDX PT, R18, R18, 0x1, 0x181f ;  /* 0x00381f0012127f89 */ /* 0x000e6200000e0000 */
[----:B------:R-:W-:Y:S03]  /*6e00*/  SHF.R.S32.HI R23, RZ, 0x3, R23 ;  /* 0x00000003ff177819 */ /* 0x000fe60000011417 */
[----:B------:R-:W1:Y:S01]  /*6e10*/  SHFL.IDX PT, R16, R16, 0x1, 0x181f ;  /* 0x00381f0010107f89 */ /* 0x000e6200000e0000 */
[----:B------:R-:W-:Y:S04]  /*6e20*/  IADD3 R19, -R23, 0x30, RZ ;  /* 0x0000003017137810 */ /* 0x000fe80007ffe1ff */
[----:B------:R-:W-:Y:S11]  /*6e30*/  ISETP.GE.AND P0, PT, R19, 0x1, PT ;  /* 0x000000011300780c */ /* 0x000ff60003f06270 */
[----:B------:R-:W-:Y:S02]  /*6e40*/  @!UPT UIADD3 URZ, URZ, URZ, URZ ;  /* 0x0000003f3f3ff290 */ /* 0x000fe4000fffe03f */
[C---:B----4-:R-:W-:Y:S05]  /*6e50*/  @P0 IADD3 R22, P1, R20.reuse, R24, RZ ;  /* 0x0000001814160210 */ /* 0x050fea0007f3e0ff */
[C---:B-----5:R-:W-:Y:S05]  /*6e60*/  @P0 IMAD.X R23, R21.reuse, 0x1, R170, P1 ;  /* 0x0000000115170824 */ /* 0x060fea00008e06aa */
[----:B------:R4:W-:Y:S02]  /*6e70*/  @P0 LDGSTS.E.BYPASS.LTC128B.128 [R177+0x14080], [R22.64], !P2 ;  /* 0x1408000016b10fae */ /* 0x0009e4000d101d52 */
[C---:B----4-:R-:W-:Y:S05]  /*6e80*/  @P0 IADD3 R22, P1, R20.reuse, R171, RZ ;  /* 0x000000ab14160210 */ /* 0x050fea0007f3e0ff */
[C---:B------:R-:W-:Y:S05]  /*6e90*/  @P0 IMAD.X R23, R21.reuse, 0x1, R168, P1 ;  /* 0x0000000115170824 */ /* 0x040fea00008e06a8 */
[----:B------:R4:W-:Y:S02]  /*6ea0*/  @P0 LDGSTS.E.BYPASS.LTC128B.128 [R177+0x15880], [R22.64], !P6 ;  /* 0x1588000016b10fae */ /* 0x0009e4000f101d52 */
[----:B----4-:R-:W-:Y:S05]  /*6eb0*/  @P0 IADD3 R22, P1, R20, R172, RZ ;  /* 0x000000ac14160210 */ /* 0x010fea0007f3e0ff */
[----:B------:R-:W-:Y:S05]  /*6ec0*/  @P0 IMAD.X R23, R21, 0x1, R179, P1 ;  /* 0x0000000115170824 */ /* 0x000fea00008e06b3 */
[----:B------:R4:W-:Y:S01]  /*6ed0*/  @P0 LDGSTS.E.BYPASS.LTC128B.128 [R177+0x17080], [R22.64], !P5 ;  /* 0x1708000016b10fae */ /* 0x0009e2000e901d52 */
[C---:B--2---:R-:W-:Y:S04]  /*6ee0*/  @P0 LEA R20, P1, R26.reuse, R20, 0x1 ;  /* 0x000000141a140211 */ /* 0x044fe800078208ff */
[----:B---3--:R-:W-:Y:S05]  /*6ef0*/  @P0 LEA.HI.X R21, R26, R21, R27, 0x1, P1 ;  /* 0x000000151a150211 */ /* 0x008fea00008f0c1b */
[----:B------:R2:W-:Y:S01]  /*6f00*/  @P0 LDGSTS.E.BYPASS.LTC128B.128 [R177+0x18880], [R20.64], !P4 ;  /* 0x1888000014b10fae */ /* 0x0005e2000e101d52 */
[----:B------:R-:W-:Y:S11]  /*6f10*/  ISETP.GE.AND P0, PT, R19, 0x21, PT ;  /* 0x000000211300780c */ /* 0x000ff60003f06270 */
[----:B------:R-:W-:Y:S02]  /*6f20*/  @!UPT UIADD3 URZ, URZ, URZ, URZ ;  /* 0x0000003f3f3ff290 */ /* 0x000fe4000fffe03f */
[----:B-1----:R-:W-:Y:S05]  /*6f30*/  @P0 IADD3 R24, P1, R18, R24, RZ ;  /* 0x0000001812180210 */ /* 0x002fea0007f3e0ff */
[----:B------:R-:W-:Y:S05]  /*6f40*/  @P0 IMAD.X R25, R16, 0x1, R170, P1 ;  /* 0x0000000110190824 */ /* 0x000fea00008e06aa */
[----:B------:R4:W-:Y:S01]  /*6f50*/  @P0 LDGSTS.E.BYPASS.LTC128B.128 [R177+0x15080], [R24.64], !P2 ;  /* 0x1508000018b10fae */ /* 0x0009e2000d101d52 */
[----:B--2---:R-:W-:Y:S05]  /*6f60*/  @P0 IADD3 R20, P1, R18, R171, RZ ;  /* 0x000000ab12140210 */ /* 0x004fea0007f3e0ff */
[----:B------:R-:W-:Y:S05]  /*6f70*/  @P0 IMAD.X R21, R16, 0x1, R168, P1 ;  /* 0x0000000110150824 */ /* 0x000fea00008e06a8 */
[----:B------:R1:W-:Y:S02]  /*6f80*/  @P0 LDGSTS.E.BYPASS.LTC128B.128 [R177+0x16880], [R20.64], !P6 ;  /* 0x1688000014b10fae */ /* 0x0003e4000f101d52 */
[----:B-1----:R-:W-:Y:S05]  /*6f90*/  @P0 IADD3 R20, P1, R18, R172, RZ ;  /* 0x000000ac12140210 */ /* 0x002fea0007f3e0ff */
[----:B------:R-:W-:Y:S01]  /*6fa0*/  @P0 IMAD.X R21, R16, 0x1, R179, P1 ;  /* 0x0000000110150824 */ /* 0x000fe200008e06b3 */
[C---:B------:R-:W-:Y:S04]  /*6fb0*/  @P0 LEA R18, P1, R26.reuse, R18, 0x1 ;  /* 0x000000121a120211 */ /* 0x040fe800078208ff */
[----:B------:R4:W-:Y:S01]  /*6fc0*/  @P0 LDGSTS.E.BYPASS.LTC128B.128 [R177+0x18080], [R20.64], !P5 ;  /* 0x1808000014b10fae */ /* 0x0009e2000e901d52 */
[----:B------:R-:W-:Y:S05]  /*6fd0*/  @P0 LEA.HI.X R19, R26, R16, R27, 0x1, P1 ;  /* 0x000000101a130211 */ /* 0x000fea00008f0c1b */
[----:B------:R4:W-:Y:S03]  /*6fe0*/  @P0 LDGSTS.E.BYPASS.LTC128B.128 [R177+0x19880], [R18.64], !P4 ;  /* 0x1988000012b10fae */ /* 0x0009e6000e101d52 */
.L_x_189:
[----:B-1234-:R-:W2:Y:S01]  /*6ff0*/  LDL R18, [R1+0x34] ;  /* 0x0000340001127983 */ /* 0x01eea20000100800 */
[----:B------:R-:W-:Y:S02]  /*7000*/  UISETP.NE.AND UP1, UPT, UR14, URZ, UPT ;  /* 0x0000003f0e00728c */ /* 0x000fe4000bf25270 */
[----:B------:R-:W-:Y:S01]  /*7010*/  UIMAD UR23, UR5, -0x30, URZ ;  /* 0xffffffd0051778a4 */ /* 0x000fe2000f8e023f */
[----:B------:R-:W3:Y:S01]  /*7020*/  LDL R26, [R1+0x38] ;  /* 0x00003800011a7983 */ /* 0x000ee20000100800 */
[----:B------:R-:W-:Y:S02]  /*7030*/  UISETP.NE.AND UP0, UPT, UR13, URZ, UPT ;  /* 0x0000003f0d00728c */ /* 0x000fe4000bf05270 */
[----:B------:R-:W-:Y:S01]  /*7040*/  PLOP3.LUT P0, PT, PT, PT, UP1, 0x80, 0x0 ;  /* 0x000000000000781c */ /* 0x000fe20003f0f018 */
[----:B------:R-:W0:Y:S11]  /*7050*/  LDGDEPBAR ;  /* 0x00000000000079af */ /* 0x000e360000000000 */
[----:B------:R-:W-:Y:S01]  /*7060*/  @!UPT UIADD3 URZ, URZ, URZ, URZ ;  /* 0x0000003f3f3ff290 */ /* 0x000fe2000fffe03f */
[----:B--2---:R-:W-:Y:S01]  /*7070*/  @P0 IMAD.HI.U32 R16, R18, c[0x0][0x2c8], RZ ;  /* 0x0000b20012100a27 */ /* 0x004fe200078e00ff */
[----:B------:R-:W-:Y:S03]  /*7080*/  PLOP3.LUT P0, PT, PT, PT, UP1, 0x80, 0x0 ;  /* 0x000000000000781c */ /* 0x000fe60003f0f018 */
[----:B------:R-:W-:Y:S02]  /*7090*/  IMAD.MOV.U32 R23, RZ, RZ, R18 ;  /* 0x000000ffff177224 */ /* 0x000fe400078e0012 */
[----:B------:R-:W-:Y:S05]  /*70a0*/  IMAD.U32 R18, RZ, RZ, UR23 ;  /* 0x00000017ff127e24 */ /* 0x000fea000f8e00ff */
[----:B---3--:R-:W-:Y:S03]  /*70b0*/  IADD3 R18, -R26, 0x1, R18 ;  /* 0x000000011a127810 */ /* 0x008fe60007ffe112 */
[----:B------:R-:W-:Y:S01]  /*70c0*/  @P0 SHF.R.U32.HI R23, RZ, c[0x0][0x2cc], R16 ;  /* 0x0000b300ff170a19 */ /* 0x000fe20000011610 */
[----:B------:R-:W-:Y:S01]  /*70d0*/  IMAD.U32 R16, RZ, RZ, UR28 ;  /* 0x0000001cff107e24 */ /* 0x000fe2000f8e00ff */
[----:B------:R-:W-:Y:S03]  /*70e0*/  PLOP3.LUT P0, PT, PT, PT, UP0, 0x40, 0x0 ;  /* 0x000000000000781c */ /* 0x000fe60003f0e808 */
[----:B------:R-:W1:Y:S01]  /*70f0*/  SHFL.IDX PT, R19, R23, RZ, 0x1c1f ;  /* 0x001c1fff17137589 */ /* 0x000e6200000e0000 */
[----:B------:R-:W-:Y:S05]  /*7100*/  IMAD R16, R16, c[0x0][0x1d0], R18 ;  /* 0x0000740010107a24 */ /* 0x000fea00078e0212 */
[----:B------:R-:W-:Y:S04]  /*7110*/  IADD3 R16, R16, -c[0x0][0x168], RZ ;  /* 0x80005a0010107a10 */ /* 0x000fe80007ffe0ff */
[C---:B------:R-:W-:Y:S02]  /*7120*/  IADD3 R22, R16.reuse, c[0x0][0x328], RZ ;  /* 0x0000ca0010167a10 */ /* 0x040fe40007ffe0ff */
[----:B------:R-:W-:Y:S03]  /*7130*/  IADD3 R16, R16, UR22, RZ ;  /* 0x0000001610107c10 */ /* 0x000fe6000fffe0ff */
[----:B-1----:R-:W-:Y:S02]  /*7140*/  IMAD.IADD R25, R22, 0x1, R19 ;  /* 0x0000000116197824 */ /* 0x002fe400078e0213 */
[----:B------:R-:W-:Y:S01]  /*7150*/  IMAD.IADD R24, R19, 0x1, R16 ;  /* 0x0000000113187824 */ /* 0x000fe200078e0210 */
[----:B------:R-:W-:-:S05]  /*7160*/  @P0 BRA `(.L_x_190) ;  /* 0x000001a000000947 */ /* 0x000fca0003800000 */
[----:B------:R-:W-:Y:S01]  /*7170*/  MOV R18, UR28 ;  /* 0x0000001c00127c02 */ /* 0x000fe20008000f00 */
[----:B------:R-:W-:Y:S04]  /*7180*/  BSSY B0, `(.L_x_191) ;  /* 0x0000013000007945 */ /* 0x000fe80003800000 */
[----:B------:R-:W-:Y:S05]  /*7190*/  IMAD R19, R18, c[0x0][0x1d0], R19 ;  /* 0x0000740012137a24 */ /* 0x000fea00078e0213 */
[----:B------:R-:W-:Y:S04]  /*71a0*/  IADD3 R19, R19, -c[0x0][0x168], RZ ;  /* 0x80005a0013137a10 */ /* 0x000fe80007ffe0ff */
[----:B------:R-:W-:Y:S11]  /*71b0*/  ISETP.GT.AND P0, PT, R19, -0x1, PT ;  /* 0xffffffff1300780c */ /* 0x000ff60003f04270 */
[----:B------:R-:W-:Y:S02]  /*71c0*/  @!UPT UIADD3 URZ, URZ, URZ, URZ ;  /* 0x0000003f3f3ff290 */ /* 0x000fe4000fffe03f */
[----:B------:R-:W-:-:S05]  /*71d0*/  @P0 BRA `(.L_x_192) ;  /* 0x0000008000000947 */ /* 0x000fca0003800000 */
[----:B------:R-:W-:Y:S01]  /*71e0*/  LOP3.LUT R19, RZ, R19, RZ, 0x33, !PT ;  /* 0x00000013ff137212 */ /* 0x000fe200078e33ff */
[----:B------:R-:W-:Y:S05]  /*71f0*/  IMAD.MOV.U32 R18, RZ, RZ, 0x1 ;  /* 0x00000001ff127424 */ /* 0x000fea00078e00ff */
[----:B------:R-:W-:Y:S11]  /*7200*/  ISETP.NE.AND P0, PT, R18, c[0x0][0x32c], PT ;  /* 0x0000cb0012007a0c */ /* 0x000ff60003f05270 */
[----:B------:R-:W-:Y:S02]  /*7210*/  @!UPT UIADD3 URZ, URZ, URZ, URZ ;  /* 0x0000003f3f3ff290 */ /* 0x000fe4000fffe03f */
[----:B------:R-:W-:Y:S05]  /*7220*/  @P0 IMAD.HI.U32 R18, R19, c[0x0][0x330], RZ ;  /* 0x0000cc0013120a27 */ /* 0x000fea00078e00ff */
[----:B------:R-:W-:Y:S04]  /*7230*/  @P0 SHF.R.U32.HI R19, RZ, c[0x0][0x334], R18 ;  /* 0x0000cd00ff130a19 */ /* 0x000fe80000011612 */
[----:B------:R-:W-:Y:S01]  /*7240*/  LOP3.LUT R19, RZ, R19, RZ, 0x33, !PT ;  /* 0x00000013ff137212 */ /* 0x000fe200078e33ff */
[----:B------:R-:W-:-:S05]  /*7250*/  BRA `(.L_x_193) ;  /* 0x0000005000007947 */ /* 0x000fca0003800000 */
.L_x_192:
[----:B------:R-:W-:Y:S04]  /*7260*/  MOV R18, 0x1 ;  /* 0x0000000100127802 */ /* 0x000fe80000000f00 */
[----:B------:R-:W-:Y:S11]  /*7270*/  ISETP.NE.AND P0, PT, R18, c[0x0][0x32c], PT ;  /* 0x0000cb0012007a0c */ /* 0x000ff60003f05270 */
[----:B------:R-:W-:Y:S02]  /*7280*/  @!UPT UIADD3 URZ, URZ, URZ, URZ ;  /* 0x0000003f3f3ff290 */ /* 0x000fe4000fffe03f */
[----:B------:R-:W-:Y:S05]  /*7290*/  @P0 IMAD.HI.U32 R18, R19, c[0x0][0x330], RZ ;  /* 0x0000cc0013120a27 */ /* 0x000fea00078e00ff */
[----:B------:R-:W-:Y:S02]  /*72a0*/  @P0 SHF.R.U32.HI R19, RZ, c[0x0][0x334], R18 ;  /* 0x0000cd00ff130a19 */ /* 0x000fe40000011612 */
.L_x_193:
[----:B------:R-:W-:Y:S05]  /*72b0*/  BSYNC B0 ;  /* 0x0000000000007941 */ /* 0x000fea0003800000 */
.L_x_191:
[----:B------:R-:W-:Y:S05]  /*72c0*/  IADD3 R18, -R26, UR23, RZ ;  /* 0x000000171a127c10 */ /* 0x000fea000fffe1ff */
[----:B------:R-:W-:Y:S05]  /*72d0*/  IMAD R18, R19, c[0x0][0x32c], R18 ;  /* 0x0000cb0013127a24 */ /* 0x000fea00078e0212 */
[----:B------:R-:W-:Y:S02]  /*72e0*/  IMNMX R24, R24, R18, !PT ;  /* 0x0000001218187217 */ /* 0x000fe40007800200 */
[----:B------:R-:W-:Y:S04]  /*72f0*/  IADD3 R18, R18, c[0x0][0x32c], RZ ;  /* 0x0000cb0012127a10 */ /* 0x000fe80007ffe0ff */
[----:B------:R-:W-:Y:S02]  /*7300*/  IMNMX R25, R25, R18, PT ;  /* 0x0000001219197217 */ /* 0x000fe40003800200 */
.L_x_190:
[----:B------:R-:W-:Y:S02]  /*7310*/  UISETP.GE.AND UP0, UPT, UR23, 0x1, UPT ;  /* 0x000000011700788c */ /* 0x000fe4000bf06270 */
[----:B------:R-:W-:Y:S02]  /*7320*/  UISETP.GE.AND UP6, UPT, UR23, 0x12, UPT ;  /* 0x000000121700788c */ /* 0x000fe4000bfc6270 */
[----:B------:R-:W-:Y:S02]  /*7330*/  UP2UR UR31, UPR, URZ, 0x1 ;  /* 0x000000013f1f7883 */ /* 0x000fe40008000000 */
[----:B------:R-:W-:Y:S01]  /*7340*/  PLOP3.LUT P0, PT, PT, PT, UP0, 0x40, 0x0 ;  /* 0x000000000000781c */ /* 0x000fe20003f0e808 */
[----:B------:R-:W-:Y:S02]  /*7350*/  UISETP.GE.AND UP0, UPT, UR23, 0x2, UPT ;  /* 0x000000021700788c */ /* 0x000fe4000bf06270 */
[----:B------:R-:W-:Y:S01]  /*7360*/  UISETP.GE.AND UP5, UPT, UR23, 0x19, UPT ;  /* 0x000000191700788c */ /* 0x000fe2000bfa6270 */
[----:B------:R-:W-:Y:S01]  /*7370*/  ISETP.GT.AND P0, PT, R24, RZ, P0 ;  /* 0x000000ff1800720c */ /* 0x000fe20000704270 */
[----:B------:R-:W-:Y:S02]  /*7380*/  UP2UR UR30, UPR, URZ, 0x1 ;  /* 0x000000013f1e7883 */ /* 0x000fe40008000000 */
[----:B------:R-:W-:Y:S01]  /*7390*/  UISETP.GE.AND UP4, UPT, UR23, 0x1a, UPT ;  /* 0x0000001a1700788c */ /* 0x000fe2000bf86270 */
[C---:B------:R-:W-:Y:S01]  /*73a0*/  ISETP.LT.OR P0, PT, R25.reuse, 0x1, P0 ;  /* 0x000000011900780c */ /* 0x040fe20000701670 */
[----:B------:R-:W-:Y:S02]  /*73b0*/  UISETP.GE.AND UP3, UPT, UR23, 0x21, UPT ;  /* 0x000000211700788c */ /* 0x000fe4000bf66270 */
[----:B------:R-:W-:Y:S01]  /*73c0*/  UISETP.GE.AND UP2, UPT, UR23, 0x22, UPT ;  /* 0x000000221700788c */ /* 0x000fe2000bf46270 */
[----:B------:R-:W-:Y:S01]  /*73d0*/  FSEL R18, R0, -INF , !P0 ;  /* 0xff80000000127808 */ /* 0x000fe20004000000 */
[----:B------:R-:W-:Y:S01]  /*73e0*/  UISETP.GE.AND UP1, UPT, UR23, 0x29, UPT ;  /* 0x000000291700788c */ /* 0x000fe2000bf26270 */
[----:B------:R-:W-:Y:S01]  /*73f0*/  PLOP3.LUT P0, PT, PT, PT, UP0, 0x40, 0x0 ;  /* 0x000000000000781c */ /* 0x000fe20003f0e808 */
[----:B------:R-:W-:Y:S01]  /*7400*/  UISETP.GE.AND UP0, UPT, UR23, 0x9, UPT ;  /* 0x000000091700788c */ /* 0x000fe2000bf06270 */
[----:B------:R-:W1:Y:S01]  /*7410*/  SHFL.IDX PT, R0, R23, 0x1, 0x1c1f ;  /* 0x003c1f0017007f89 */ /* 0x000e6200000e0000 */
[----:B------:R-:W-:Y:S01]  /*7420*/  UP2UR UR32, UPR, URZ, 0x40 ;  /* 0x000000403f207883 */ /* 0x000fe20008000000 */
[----:B------:R-:W-:Y:S01]  /*7430*/  ISETP.GT.AND P0, PT, R24, 0x1, P0 ;  /* 0x000000011800780c */ /* 0x000fe20000704270 */
[----:B------:R-:W-:Y:S03]  /*7440*/  UP2UR UR29, UPR, URZ, 0x1 ;  /* 0x000000013f1d7883 */ /* 0x000fe60008000000 */
[C---:B------:R-:W-:Y:S04]  /*7450*/  ISETP.LT.OR P0, PT, R25.reuse, 0x2, P0 ;  /* 0x000000021900780c */ /* 0x040fe80000701670 */
[----:B------:R-:W-:Y:S02]  /*7460*/  FSEL R21, R2, -INF , !P0 ;  /* 0xff80000002157808 */ /* 0x000fe40004000000 */
[----:B------:R-:W-:Y:S01]  /*7470*/  PLOP3.LUT P0, PT, PT, PT, UP0, 0x40, 0x0 ;  /* 0x000000000000781c */ /* 0x000fe20003f0e808 */
[----:B------:R-:W-:Y:S03]  /*7480*/  UISETP.GE.AND UP0, UPT, UR23, 0xa, UPT ;  /* 0x0000000a1700788c */ /* 0x000fe6000bf06270 */
[----:B------:R-:W-:Y:S01]  /*7490*/  ISETP.GT.AND P0, PT, R24, 0x8, P0 ;  /* 0x000000081800780c */ /* 0x000fe20000704270 */
[----:B------:R-:W-:Y:S03]  /*74a0*/  UP2UR UR27, UPR, URZ, 0x1 ;  /* 0x000000013f1b7883 */ /* 0x000fe60008000000 */
[C---:B------:R-:W-:Y:S04]  /*74b0*/  ISETP.LT.OR P0, PT, R25.reuse, 0x9, P0 ;  /* 0x000000091900780c */ /* 0x040fe80000701670 */
[----:B------:R-:W-:Y:S01]  /*74c0*/  FSEL R8, R8, -INF , !P0 ;  /* 0xff80000008087808 */ /* 0x000fe20004000000 */
[--C-:B-1----:R-:W-:Y:S01]  /*74d0*/  IMAD.IADD R16, R16, 0x1, R0.reuse ;  /* 0x0000000110107824 */ /* 0x102fe200078e0200 */
[----:B------:R-:W-:Y:S01]  /*74e0*/  PLOP3.LUT P0, PT, PT, PT, UP0, 0x40, 0x0 ;  /* 0x000000000000781c */ /* 0x000fe20003f0e808 */
[----:B------:R-:W-:Y:S03]  /*74f0*/  UISETP.GE.AND UP0, UPT, UR23, 0x11, UPT ;  /* 0x000000111700788c */ /* 0x000fe6000bf06270 */
[C---:B------:R-:W-:Y:S01]  /*7500*/  ISETP.GT.AND P0, PT, R24.reuse, 0x9, P0 ;  /* 0x000000091800780c */ /* 0x040fe20000704270 */
[----:B------:R-:W-:Y:S03]  /*7510*/  UP2UR UR26, UPR, URZ, 0x1 ;  /* 0x000000013f1a7883 */ /* 0x000fe60008000000 */
[----:B------:R-:W-:Y:S04]  /*7520*/  ISETP.LT.OR P0, PT, R25, 0xa, P0 ;  /* 0x0000000a1900780c */ /* 0x000fe80000701670 */
[----:B------:R-:W-:Y:S02]  /*7530*/  FSEL R159, R159, -INF , !P0 ;  /* 0xff8000009f9f7808 */ /* 0x000fe40004000000 */
[----:B------:R-:W-:Y:S01]  /*7540*/  PLOP3.LUT P0, PT, PT, PT, UP0, 0x40, 0x0 ;  /* 0x000000000000781c */ /* 0x000fe20003f0e808 */
[----:B------:R-:W-:Y:S03]  /*7550*/  UISETP.GE.AND UP0, UPT, UR23, 0x2a, UPT ;  /* 0x0000002a1700788c */ /* 0x000fe6000bf06270 */
[C---:B------:R-:W-:Y:S04]  /*7560*/  ISETP.GT.AND P0, PT, R24.reuse, 0x10, P0 ;  /* 0x000000101800780c */ /* 0x040fe80000704270 */
[----:B------:R-:W-:Y:S04]  /*7570*/  ISETP.LT.OR P0, PT, R25, 0x11, P0 ;  /* 0x000000111900780c */ /* 0x000fe80000701670 */
[----:B------:R-:W-:Y:S02]  /*7580*/  FSEL R20, R11, -INF , !P0 ;  /* 0xff8000000b147808 */ /* 0x000fe40004000000 */
[----:B------:R-:W-:Y:S01]  /*7590*/  PLOP3.LUT P0, PT, PT, PT, UP6, 0x40, 0x0 ;  /* 0x000000000000781c */ /* 0x000fe20003f0e868 */
[----:B------:R-:W-:Y:S03]  /*75a0*/  UISETP.NE.AND UP6, UPT, UR13, URZ, UPT ;  /* 0x0000003f0d00728c */ /* 0x000fe6000bfc5270 */
[C---:B------:R-:W-:Y:S04]  /*75b0*/  ISETP.GT.AND P0, PT, R24.reuse, 0x11, P0 ;  /* 0x000000111800780c */ /* 0x040fe80000704270 */
[----:B------:R-:W-:Y:S04]  /*75c0*/  ISETP.LT.OR P0, PT, R25, 0x12, P0 ;  /* 0x000000121900780c */ /* 0x000fe80000701670 */
[----:B------:R-:W-:Y:S02]  /*75d0*/  FSEL R19, R13, -INF , !P0 ;  /* 0xff8000000d137808 */ /* 0x000fe40004000000 */
[----:B------:R-:W-:Y:S04]  /*75e0*/  PLOP3.LUT P0, PT, PT, PT, UP5, 0x40, 0x0 ;  /* 0x000000000000781c */ /* 0x000fe80003f0e858 */
[----:B------:R-:W-:Y:S04]  /*75f0*/  ISETP.GT.AND P0, PT, R24, 0x18, P0 ;  /* 0x000000181800780c */ /* 0x000fe80000704270 */
[C---:B------:R-:W-:Y:S04]  /*7600*/  ISETP.LT.OR P0, PT, R25.reuse, 0x19, P0 ;  /* 0x000000191900780c */ /* 0x040fe80000701670 */
[----:B------:R-:W-:Y:S02]  /*7610*/  FSEL R14, R14, -INF , !P0 ;  /* 0xff8000000e0e7808 */ /* 0x000fe40004000000 */
[----:B------:R-:W-:Y:S04]  /*7620*/  PLOP3.LUT P0, PT, PT, PT, UP4, 0x40, 0x0 ;  /* 0x000000000000781c */ /* 0x000fe80003f0e848 */
[C---:B------:R-:W-:Y:S04]  /*7630*/  ISETP.GT.AND P0, PT, R24.reuse, 0x19, P0 ;  /* 0x000000191800780c */ /* 0x040fe80000704270 */
[----:B------:R-:W-:Y:S04]  /*7640*/  ISETP.LT.OR P0, PT, R25, 0x1a, P0 ;  /* 0x0000001a1900780c */ /* 0x000fe80000701670 */
[----:B------:R-:W-:Y:S02]  /*7650*/  FSEL R179, R15, -INF , !P0 ;  /* 0xff8000000fb37808 */ /* 0x000fe40004000000 */
[----:B------:R-:W-:Y:S04]  /*7660*/  PLOP3.LUT P0, PT, PT, PT, UP3, 0x40, 0x0 ;  /* 0x000000000000781c */ /* 0x000fe80003f0e838 */
        /* <DEDUP_REMOVED lines=12> */
[----:B------:R-:W-:Y:S04]  /*7730*/  ISETP.GT.AND P0, PT, R24, 0x29, P0 ;  /* 0x000000291800780c */ /* 0x000fe80000704270 */
[----:B------:R-:W-:Y:S04]  /*7740*/  ISETP.LT.OR P0, PT, R25, 0x2a, P0 ;  /* 0x0000002a1900780c */ /* 0x000fe80000701670 */
[----:B------:R-:W-:Y:S01]  /*7750*/  FSEL R11, R17, -INF , !P0 ;  /* 0xff800000110b7808 */ /* 0x000fe20004000000 */
[----:B------:R-:W-:Y:S01]  /*7760*/  IMAD.IADD R17, R22, 0x1, R0 ;  /* 0x0000000116117824 */ /* 0x000fe200078e0200 */
[----:B------:R-:W-:Y:S01]  /*7770*/  PLOP3.LUT P0, PT, PT, PT, UP6, 0x40, 0x0 ;  /* 0x000000000000781c */ /* 0x000fe20003f0e868 */
[----:B------:R-:W-:Y:S11]  /*7780*/  UISETP.NE.AND UP6, UPT, UR32, URZ, UPT ;  /* 0x0000003f2000728c */ /* 0x000ff6000bfc5270 */
[----:B------:R-:W-:Y:S01]  /*7790*/  @!UPT UIADD3 URZ, URZ, URZ, URZ ;  /* 0x0000003f3f3ff290 */ /* 0x000fe2000fffe03f */
        /* <DEDUP_REMOVED lines=16> */
.L_x_196:
[----:B------:R-:W-:Y:S04]  /*78a0*/  MOV R0, 0x1 ;  /* 0x0000000100007802 */ /* 0x000fe80000000f00 */
[----:B------:R-:W-:Y:S11]  /*78b0*/  ISETP.NE.AND P0, PT, R0, c[0x0][0x32c], PT ;  /* 0x0000cb0000007a0c */ /* 0x000ff60003f05270 */
[----:B------:R-:W-:Y:S02]  /*78c0*/  @!UPT UIADD3 URZ, URZ, URZ, URZ ;  /* 0x0000003f3f3ff290 */ /* 0x000fe4000fffe03f */
[----:B------:R-:W-:Y:S05]  /*78d0*/  @P0 IMAD.HI.U32 R0, R2, c[0x0][0x330], RZ ;  /* 0x0000cc0002000a27 */ /* 0x000fea00078e00ff */
[----:B------:R-:W-:Y:S02]  /*78e0*/  @P0 SHF.R.U32.HI R2, RZ, c[0x0][0x334], R0 ;  /* 0x0000cd00ff020a19 */ /* 0x000fe40000011600 */
.L_x_197:
[----:B------:R-:W-:Y:S05]  /*78f0*/  BSYNC B0 ;  /* 0x0000000000007941 */ /* 0x000fea0003800000 */
.L_x_195:
[----:B------:R-:W-:Y:S05]  /*7900*/  IADD3 R0, -R26, UR23, RZ ;  /* 0x000000171a007c10 */ /* 0x000fea000fffe1ff */
[----:B------:R-:W-:Y:S05]  /*7910*/  IMAD R0, R2, c[0x0][0x32c], R0 ;  /* 0x0000cb0002007a24 */ /* 0x000fea00078e0200 */
[----:B------:R-:W-:Y:S02]  /*7920*/  IMNMX R16, R16, R0, !PT ;  /* 0x0000000010107217 */ /* 0x000fe40007800200 */
[----:B------:R-:W-:Y:S04]  /*7930*/  IADD3 R0, R0, c[0x0][0x32c], RZ ;  /* 0x0000cb0000007a10 */ /* 0x000fe80007ffe0ff */
[----:B------:R-:W-:Y:S02]  /*7940*/  IMNMX R17, R17, R0, PT ;  /* 0x0000000011117217 */ /* 0x000fe40003800200 */
.L_x_194:
[----:B------:R-:W-:Y:S01]  /*7950*/  FMNMX.FTZ R0, R18, R3, !PT ;  /* 0x0000000312007209 */ /* 0x000fe20007810000 */
[----:B------:R-:W-:Y:S01]  /*7960*/  UP2UR UR23, UPR, URZ, 0x10 ;  /* 0x000000103f177883 */ /* 0x000fe20008000000 */
[----:B------:R-:W2:Y:S01]  /*7970*/  LDL.LU R26, [R1+0x44] ;  /* 0x00004400011a7983 */ /* 0x000ea20000300800 */
[----:B------:R-:W-:Y:S01]  /*7980*/  UISETP.NE.AND UP4, UPT, UR31, URZ, UPT ;  /* 0x0000003f1f00728c */ /* 0x000fe2000bf85270 */
[----:B------:R-:W-:Y:S01]  /*7990*/  FMNMX.FTZ R0, R21, R0, !PT ;  /* 0x0000000015007209 */ /* 0x000fe20007810000 */
[----:B------:R-:W-:Y:S02]  /*79a0*/  UP2UR UR31, UPR, URZ, 0x8 ;  /* 0x000000083f1f7883 */ /* 0x000fe40008000000 */
        /* <DEDUP_REMOVED lines=20> */
[----:B-1----:R-:W-:Y:S04]  /*7af0*/  FMNMX.FTZ R0, R2, R0, !PT ;  /* 0x0000000002007209 */ /* 0x002fe80007810000 */
[C---:B------:R-:W-:Y:S01]  /*7b00*/  FSETP.NEU.FTZ.AND P0, PT, R0.reuse, -INF , PT ;  /* 0xff8000000000780b */ /* 0x040fe20003f1d000 */
[C---:B------:R-:W-:Y:S03]  /*7b10*/  FMUL.FTZ R172, R0.reuse, c[0x0][0x2d0] ;  /* 0x0000b40000ac7a20 */ /* 0x040fe60000410000 */
[----:B------:R-:W-:Y:S02]  /*7b20*/  FSEL R2, R0, RZ, P0 ;  /* 0x000000ff00027208 */ /* 0x000fe40000000000 */
[----:B------:R-:W-:Y:S02]  /*7b30*/  FSEL R172, R172, RZ, P0 ;  /* 0x000000ffacac7208 */ /* 0x000fe40000000000 */
[----:B------:R-:W-:Y:S01]  /*7b40*/  PLOP3.LUT P0, PT, PT, PT, UP4, 0x40, 0x0 ;  /* 0x000000000000781c */ /* 0x000fe20003f0e848 */
[----:B------:R-:W-:Y:S01]  /*7b50*/  UISETP.NE.AND UP4, UPT, UR23, URZ, UPT ;  /* 0x0000003f1700728c */ /* 0x000fe2000bf85270 */
[----:B------:R-:W-:Y:S01]  /*7b60*/  FADD.FTZ R2, -R2, R3 ;  /* 0x0000000302027221 */ /* 0x000fe20000010100 */
[----:B------:R-:W-:Y:S01]  /*7b70*/  UIADD3 UR23, UR5, -0x1, URZ ;  /* 0xffffffff05177890 */ /* 0x000fe2000fffe03f */
[----:B------:R-:W-:Y:S01]  /*7b80*/  ISETP.GT.AND P0, PT, R16, RZ, P0 ;  /* 0x000000ff1000720c */ /* 0x000fe20000704270 */
[--C-:B------:R-:W-:Y:S02]  /*7b90*/  FFMA.FTZ R24, R14, c[0x0][0x2d0], -R172.reuse ;  /* 0x0000b4000e187a23 */ /* 0x100fe400000108ac */
[--C-:B------:R-:W-:Y:S01]  /*7ba0*/  FFMA.FTZ R171, R20, c[0x0][0x2d0], -R172.reuse ;  /* 0x0000b40014ab7a23 */ /* 0x100fe200000108ac */
[----:B------:R-:W-:Y:S01]  /*7bb0*/  ISETP.LT.OR P0, PT, R17, 0x1, P0 ;  /* 0x000000011100780c */ /* 0x000fe20000701670 */
[--C-:B------:R-:W-:Y:S02]  /*7bc0*/  FFMA.FTZ R25, R19, c[0x0][0x2d0], -R172.reuse ;  /* 0x0000b40013197a23 */ /* 0x100fe400000108ac */
[--C-:B------:R-:W-:Y:S01]  /*7bd0*/  FFMA.FTZ R18, R18, c[0x0][0x2d0], -R172.reuse ;  /* 0x0000b40012127a23 */ /* 0x100fe200000108ac */
[----:B------:R-:W-:Y:S01]  /*7be0*/  FSEL R14, R158, -INF , !P0 ;  /* 0xff8000009e0e7808 */ /* 0x000fe20004000000 */
[--C-:B------:R-:W-:Y:S01]  /*7bf0*/  FFMA.FTZ R15, R21, c[0x0][0x2d0], -R172.reuse ;  /* 0x0000b400150f7a23 */ /* 0x100fe200000108ac */
[----:B------:R-:W-:Y:S01]  /*7c00*/  PLOP3.LUT P0, PT, PT, PT, UP3, 0x40, 0x0 ;  /* 0x000000000000781c */ /* 0x000fe20003f0e838 */
[--C-:B------:R-:W-:Y:S01]  /*7c10*/  FFMA.FTZ R179, R179, c[0x0][0x2d0], -R172.reuse ;  /* 0x0000b400b3b37a23 */ /* 0x100fe200000108ac */
[----:B------:R-:W-:Y:S01]  /*7c20*/  UISETP.NE.AND UP3, UPT, UR31, URZ, UPT ;  /* 0x0000003f1f00728c */ /* 0x000fe2000bf65270 */
[--C-:B------:R-:W-:Y:S01]  /*7c30*/  FFMA.FTZ R13, R8, c[0x0][0x2d0], -R172.reuse ;  /* 0x0000b400080d7a23 */ /* 0x100fe200000108ac */
[----:B------:R-:W-:Y:S01]  /*7c40*/  ISETP.GT.AND P0, PT, R16, 0x1, P0 ;  /* 0x000000011000780c */ /* 0x000fe20000704270 */
[--C-:B------:R-:W-:Y:S01]  /*7c50*/  FFMA.FTZ R8, R159, c[0x0][0x2d0], -R172.reuse ;  /* 0x0000b4009f087a23 */ /* 0x100fe200000108ac */
[----:B------:R-:W-:Y:S01]  /*7c60*/  MUFU.EX2 R18, R18 ;  /* 0x0000001200127308 */ /* 0x000fe20000000800 */
[--C-:B------:R-:W-:Y:S01]  /*7c70*/  FFMA.FTZ R175, R175, c[0x0][0x2d0], -R172.reuse ;  /* 0x0000b400afaf7a23 */ /* 0x100fe200000108ac */
[----:B------:R-:W-:Y:S01]  /*7c80*/  ISETP.LT.OR P0, PT, R17, 0x2, P0 ;  /* 0x000000021100780c */ /* 0x000fe20000701670 */
[--C-:B------:R-:W-:Y:S02]  /*7c90*/  FFMA.FTZ R174, R174, c[0x0][0x2d0], -R172.reuse ;  /* 0x0000b400aeae7a23 */ /* 0x100fe400000108ac */
[--C-:B------:R-:W-:Y:S02]  /*7ca0*/  FFMA.FTZ R173, R173, c[0x0][0x2d0], -R172.reuse ;  /* 0x0000b400adad7a23 */ /* 0x100fe400000108ac */
[----:B------:R-:W-:Y:S01]  /*7cb0*/  FFMA.FTZ R172, R11, c[0x0][0x2d0], -R172 ;  /* 0x0000b4000bac7a23 */ /* 0x000fe200000108ac */
[----:B------:R-:W-:Y:S01]  /*7cc0*/  FSEL R11, R157, -INF , !P0 ;  /* 0xff8000009d0b7808 */ /* 0x000fe20004000000 */
[----:B------:R-:W-:Y:S01]  /*7cd0*/  FMUL.FTZ R2, R2, c[0x0][0x2d0] ;  /* 0x0000b40002027a20 */ /* 0x000fe20000410000 */
[----:B------:R-:W-:Y:S01]  /*7ce0*/  PLOP3.LUT P0, PT, PT, PT, UP2, 0x40, 0x0 ;  /* 0x000000000000781c */ /* 0x000fe20003f0e828 */
[----:B------:R-:W-:Y:S01]  /*7cf0*/  UISETP.NE.AND UP2, UPT, UR30, URZ, UPT ;  /* 0x0000003f1e00728c */ /* 0x000fe2000bf45270 */
[----:B------:R-:W1:Y:S02]  /*7d00*/  MUFU.EX2 R15, R15 ;  /* 0x0000000f000f7308 */ /* 0x000e640000000800 */
[----:B------:R-:W-:Y:S04]  /*7d10*/  ISETP.GT.AND P0, PT, R16, 0x8, P0 ;  /* 0x000000081000780c */ /* 0x000fe80000704270 */
[C---:B------:R-:W-:Y:S04]  /*7d20*/  ISETP.LT.OR P0, PT, R17.reuse, 0x9, P0 ;  /* 0x000000091100780c */ /* 0x040fe80000701670 */
[----:B------:R-:W-:Y:S01]  /*7d30*/  FSEL R10, R10, -INF , !P0 ;  /* 0xff8000000a0a7808 */ /* 0x000fe20004000000 */
[----:B------:R-:W-:Y:S01]  /*7d40*/  MUFU.EX2 R13, R13 ;  /* 0x0000000d000d7308 */ /* 0x000fe20000000800 */
[----:B------:R-:W-:Y:S01]  /*7d50*/  PLOP3.LUT P0, PT, PT, PT, UP1, 0x40, 0x0 ;  /* 0x000000000000781c */ /* 0x000fe20003f0e818 */
[----:B------:R-:W-:Y:S03]  /*7d60*/  UISETP.NE.AND UP1, UPT, UR29, URZ, UPT ;  /* 0x0000003f1d00728c */ /* 0x000fe6000bf25270 */
[C---:B------:R-:W-:Y:S04]  /*7d70*/  ISETP.GT.AND P0, PT, R16.reuse, 0x9, P0 ;  /* 0x000000091000780c */ /* 0x040fe80000704270 */
[----:B------:R-:W-:Y:S01]  /*7d80*/  ISETP.LT.OR P0, PT, R17, 0xa, P0 ;  /* 0x0000000a1100780c */ /* 0x000fe20000701670 */
[----:B------:R-:W3:Y:S03]  /*7d90*/  MUFU.EX2 R8, R8 ;  /* 0x0000000800087308 */ /* 0x000ee60000000800 */
[----:B------:R-:W-:Y:S02]  /*7da0*/  FSEL R169, R169, -INF , !P0 ;  /* 0xff800000a9a97808 */ /* 0x000fe40004000000 */
[----:B------:R-:W-:Y:S01]  /*7db0*/  PLOP3.LUT P0, PT, PT, PT, UP0, 0x40, 0x0 ;  /* 0x000000000000781c */ /* 0x000fe20003f0e808 */
[----:B------:R-:W-:Y:S01]  /*7dc0*/  UISETP.NE.AND UP0, UPT, UR27, URZ, UPT ;  /* 0x0000003f1b00728c */ /* 0x000fe2000bf05270 */
[----:B-1----:R-:W-:Y:S02]  /*7dd0*/  F2FP.PACK_AB R168, R15, R18 ;  /* 0x000000120fa8723e */ /* 0x002fe400000000ff */
[----:B------:R-:W-:Y:S01]  /*7de0*/  ISETP.GT.AND P0, PT, R16, 0x10, P0 ;  /* 0x000000101000780c */ /* 0x000fe20000704270 */
[----:B------:R-:W-:Y:S03]  /*7df0*/  MUFU.EX2 R179, R179 ;  /* 0x000000b300b37308 */ /* 0x000fe60000000800 */
[C---:B------:R-:W-:Y:S04]  /*7e00*/  ISETP.LT.OR P0, PT, R17.reuse, 0x11, P0 ;  /* 0x000000111100780c */ /* 0x040fe80000701670 */
[----:B------:R-:W-:Y:S02]  /*7e10*/  FSEL R23, R12, -INF , !P0 ;  /* 0xff8000000c177808 */ /* 0x000fe40004000000 */
[----:B------:R-:W-:Y:S01]  /*7e20*/  PLOP3.LUT P0, PT, PT, PT, UP6, 0x40, 0x0 ;  /* 0x000000000000781c */ /* 0x000fe20003f0e868 */
[----:B------:R-:W-:Y:S03]  /*7e30*/  MUFU.EX2 R172, R172 ;  /* 0x000000ac00ac7308 */ /* 0x000fe60000000800 */
[----:B------:R-:W-:Y:S02]  /*7e40*/  ISETP.GT.AND P0, PT, R16, 0x11, P0 ;  /* 0x000000111000780c */ /* 0x000fe40000704270 */
[----:B---3--:R-:W-:Y:S02]  /*7e50*/  F2FP.PACK_AB R170, R8, R13 ;  /* 0x0000000d08aa723e */ /* 0x008fe400000000ff */
[----:B------:R-:W-:Y:S03]  /*7e60*/  ISETP.LT.OR P0, PT, R17, 0x12, P0 ;  /* 0x000000121100780c */ /* 0x000fe60000701670 */
[----:B------:R-:W-:Y:S01]  /*7e70*/  MUFU.EX2 R175, R175 ;  /* 0x000000af00af7308 */ /* 0x000fe20000000800 */
[----:B------:R-:W-:Y:S02]  /*7e80*/  FSEL R22, R9, -INF , !P0 ;  /* 0xff80000009167808 */ /* 0x000fe40004000000 */
[----:B------:R-:W-:Y:S04]  /*7e90*/  PLOP3.LUT P0, PT, PT, PT, UP5, 0x40, 0x0 ;  /* 0x000000000000781c */ /* 0x000fe80003f0e858 */
[----:B------:R-:W-:Y:S03]  /*7ea0*/  ISETP.GT.AND P0, PT, R16, 0x18, P0 ;  /* 0x000000181000780c */ /* 0x000fe60000704270 */
[----:B------:R-:W-:Y:S01]  /*7eb0*/  MUFU.EX2 R174, R174 ;  /* 0x000000ae00ae7308 */ /* 0x000fe20000000800 */
[C---:B------:R-:W-:Y:S04]  /*7ec0*/  ISETP.LT.OR P0, PT, R17.reuse, 0x19, P0 ;  /* 0x000000191100780c */ /* 0x040fe80000701670 */
[----:B------:R-:W-:Y:S02]  /*7ed0*/  FSEL R178, R178, -INF , !P0 ;  /* 0xff800000b2b27808 */ /* 0x000fe40004000000 */
[----:B------:R-:W-:Y:S03]  /*7ee0*/  PLOP3.LUT P0, PT, PT, PT, UP4, 0x40, 0x0 ;  /* 0x000000000000781c */ /* 0x000fe60003f0e848 */
[----:B------:R-:W-:Y:S01]  /*7ef0*/  MUFU.EX2 R173, R173 ;  /* 0x000000ad00ad7308 */ /* 0x000fe20000000800 */
        /* <DEDUP_REMOVED lines=15> */
[----:B------:R-:W-:Y:S01]  /*7ff0*/  PLOP3.LUT P0, PT, PT, PT, UP0, 0x40, 0x0 ;  /* 0x000000000000781c */ /* 0x000fe20003f0e808 */
[----:B------:R-:W-:Y:S03]  /*8000*/  UISETP.GT.AND UP0, UPT, UR5, UR4, UPT ;  /* 0x000000040500728c */ /* 0x000fe6000bf04270 */
[----:B------:R-:W-:Y:S01]  /*8010*/  ISETP.GT.AND P0, PT, R16, 0x29, P0 ;  /* 0x000000291000780c */ /* 0x000fe20000704270 */
[----:B------:R-:W-:Y:S03]  /*8020*/  UMOV UR5, UR23 ;  /* 0x0000001700057c82 */ /* 0x000fe60008000000 */
[----:B------:R-:W-:Y:S04]  /*8030*/  ISETP.LT.OR P0, PT, R17, 0x2a, P0 ;  /* 0x0000002a1100780c */ /* 0x000fe80000701670 */
[----:B------:R-:W-:Y:S02]  /*8040*/  FSEL R3, R6, -INF , !P0 ;  /* 0xff80000006037808 */ /* 0x000fe40004000000 */
[----:B------:R-:W1:Y:S02]  /*8050*/  MUFU.EX2 R6, R2 ;  /* 0x0000000200067308 */ /* 0x000e640000000800 */
[----:B-1----:R-:W-:Y:S01]  /*8060*/  FMUL.FTZ R20, R6, R148 ;  /* 0x0000009406147220 */ /* 0x002fe20000410000 */
[----:B------:R-:W-:Y:S01]  /*8070*/  FMNMX.FTZ R2, R14, R156, !PT ;  /* 0x0000009c0e027209 */ /* 0x000fe20007810000 */
[----:B------:R-:W3:Y:S01]  /*8080*/  LDL.LU R148, [R1+0x40] ;  /* 0x0000400001947983 */ /* 0x000ee20000300800 */
[C---:B--2---:R-:W-:Y:S02]  /*8090*/  FFMA.FTZ R5, R6.reuse, R26, R18 ;  /* 0x0000001a06057223 */ /* 0x044fe40000010012 */
[----:B------:R-:W-:Y:S01]  /*80a0*/  FMNMX.FTZ R2, R11, R2, !PT ;  /* 0x000000020b027209 */ /* 0x000fe20007810000 */
[----:B------:R-:W-:Y:S01]  /*80b0*/  FMUL.FTZ R9, R6, R137 ;  /* 0x0000008906097220 */ /* 0x000fe20000410000 */
[----:B------:R-:W-:Y:S01]  /*80c0*/  MOV R137, R22 ;  /* 0x0000001600897202 */ /* 0x000fe20000000f00 */
[----:B------:R-:W-:Y:S01]  /*80d0*/  FADD.FTZ R5, R15, R5 ;  /* 0x000000050f057221 */ /* 0x000fe20000010000 */
[----:B------:R-:W-:Y:S01]  /*80e0*/  FMNMX.FTZ R2, R10, R2, !PT ;  /* 0x000000020a027209 */ /* 0x000fe20007810000 */
[C---:B------:R-:W-:Y:S01]  /*80f0*/  FMUL.FTZ R12, R6.reuse, R140 ;  /* 0x0000008c060c7220 */ /* 0x040fe20000410000 */
[----:B------:R-:W-:Y:S01]  /*8100*/  MOV R140, R24 ;  /* 0x00000018008c7202 */ /* 0x000fe20000000f00 */
[----:B------:R-:W-:Y:S01]  /*8110*/  FADD.FTZ R5, R13, R5 ;  /* 0x000000050d057221 */ /* 0x000fe20000010000 */
[----:B------:R-:W-:Y:S01]  /*8120*/  FMNMX.FTZ R2, R169, R2, !PT ;  /* 0x00000002a9027209 */ /* 0x000fe20007810000 */
[----:B------:R-:W-:Y:S02]  /*8130*/  FMUL.FTZ R13, R6, R141 ;  /* 0x0000008d060d7220 */ /* 0x000fe40000410000 */
[----:B------:R-:W-:Y:S01]  /*8140*/  FADD.FTZ R177, R8, R5 ;  /* 0x0000000508b17221 */ /* 0x000fe20000010000 */
[----:B------:R-:W-:Y:S01]  /*8150*/  FMNMX.FTZ R2, R23, R2, !PT ;  /* 0x0000000217027209 */ /* 0x000fe20007810000 */
[C---:B------:R-:W-:Y:S02]  /*8160*/  FMUL.FTZ R8, R6.reuse, R136 ;  /* 0x0000008806087220 */ /* 0x040fe40000410000 */
[----:B------:R-:W-:Y:S01]  /*8170*/  FMUL.FTZ R5, R6, R133 ;  /* 0x0000008506057220 */ /* 0x000fe20000410000 */
[----:B------:R-:W-:Y:S01]  /*8180*/  FMNMX.FTZ R2, R22, R2, !PT ;  /* 0x0000000216027209 */ /* 0x000fe20007810000 */
[C---:B------:R-:W-:Y:S01]  /*8190*/  FMUL.FTZ R16, R6.reuse, R144 ;  /* 0x0000009006107220 */ /* 0x040fe20000410000 */
[----:B------:R-:W-:Y:S01]  /*81a0*/  MOV R133, R25 ;  /* 0x0000001900857202 */ /* 0x000fe20000000f00 */
        /* <DEDUP_REMOVED lines=8> */
[C---:B------:R-:W-:Y:S01]  /*8230*/  FMUL.FTZ R28, R6.reuse, R28 ;  /* 0x0000001c061c7220 */ /* 0x040fe20000410000 */
[----:B------:R-:W-:Y:S01]  /*8240*/  FMNMX.FTZ R2, R159, R2, !PT ;  /* 0x000000029f027209 */ /* 0x000fe20007810000 */
[C---:B------:R-:W-:Y:S01]  /*8250*/  FMUL.FTZ R29, R6.reuse, R29 ;  /* 0x0000001d061d7220 */ /* 0x040fe20000410000 */
[----:B------:R-:W-:Y:S01]  /*8260*/  MOV R149, R171 ;  /* 0x000000ab00957202 */ /* 0x000fe20000000f00 */
[----:B------:R-:W-:Y:S01]  /*8270*/  FMUL.FTZ R32, R6, R32 ;  /* 0x0000002006207220 */ /* 0x000fe20000410000 */
[----:B------:R-:W-:Y:S01]  /*8280*/  FMNMX.FTZ R2, R158, R2, !PT ;  /* 0x000000029e027209 */ /* 0x000fe20007810000 */
[C---:B------:R-:W-:Y:S02]  /*8290*/  FMUL.FTZ R33, R6.reuse, R33 ;  /* 0x0000002106217220 */ /* 0x040fe40000410000 */
[C---:B------:R-:W-:Y:S01]  /*82a0*/  FMUL.FTZ R36, R6.reuse, R36 ;  /* 0x0000002406247220 */ /* 0x040fe20000410000 */
[----:B------:R-:W-:Y:S01]  /*82b0*/  FMNMX.FTZ R2, R157, R2, !PT ;  /* 0x000000029d027209 */ /* 0x000fe20007810000 */
[C---:B------:R-:W-:Y:S01]  /*82c0*/  FMUL.FTZ R37, R6.reuse, R37 ;  /* 0x0000002506257220 */ /* 0x040fe20000410000 */
[----:B------:R-:W-:Y:S01]  /*82d0*/  MUFU.EX2 R149, R149 ;  /* 0x0000009500957308 */ /* 0x000fe20000000800 */
[C---:B------:R-:W-:Y:S01]  /*82e0*/  FMUL.FTZ R40, R6.reuse, R40 ;  /* 0x0000002806287220 */ /* 0x040fe20000410000 */
[----:B------:R-:W-:Y:S01]  /*82f0*/  FMNMX.FTZ R4, R3, R2, !PT ;  /* 0x0000000203047209 */ /* 0x000fe20007810000 */
[C---:B------:R-:W-:Y:S02]  /*8300*/  FMUL.FTZ R41, R6.reuse, R41 ;  /* 0x0000002906297220 */ /* 0x040fe40000410000 */
[C---:B------:R-:W-:Y:S02]  /*8310*/  FMUL.FTZ R44, R6.reuse, R44 ;  /* 0x0000002c062c7220 */ /* 0x040fe40000410000 */
[----:B------:R-:W1:Y:S01]  /*8320*/  SHFL.BFLY PT, R2, R4, 0x2, 0x1f ;  /* 0x0c401f0004027f89 */ /* 0x000e6200000e0000 */
        /* <DEDUP_REMOVED lines=11> */
[----:B------:R-:W-:Y:S01]  /*83e0*/  FMUL.FTZ R68, R6, R68 ;  /* 0x0000004406447220 */ /* 0x000fe20000410000 */
[----:B-1----:R-:W-:Y:S01]  /*83f0*/  FMNMX.FTZ R4, R4, R2, !PT ;  /* 0x0000000204047209 */ /* 0x002fe20007810000 */
        /* <DEDUP_REMOVED lines=17> */
[----:B------:R-:W-:Y:S01]  /*8510*/  FMUL.FTZ R97, R6, R97 ;  /* 0x0000006106617220 */ /* 0x000fe20000410000 */
[----:B------:R-:W-:Y:S01]  /*8520*/  FSETP.NEU.FTZ.AND P0, PT, R2, -INF , PT ;  /* 0xff8000000200780b */ /* 0x000fe20003f1d000 */
[C---:B------:R-:W-:Y:S02]  /*8530*/  FMUL.FTZ R100, R6.reuse, R100 ;  /* 0x0000006406647220 */ /* 0x040fe40000410000 */
[----:B------:R-:W-:Y:S01]  /*8540*/  FMUL.FTZ R101, R6, R101 ;  /* 0x0000006506657220 */ /* 0x000fe20000410000 */
[----:B------:R-:W-:Y:S01]  /*8550*/  FSEL R7, R2, RZ, P0 ;  /* 0x000000ff02077208 */ /* 0x000fe20000000000 */
[C---:B------:R-:W-:Y:S02]  /*8560*/  FMUL.FTZ R104, R6.reuse, R104 ;  /* 0x0000006806687220 */ /* 0x040fe40000410000 */
[----:B------:R-:W-:Y:S02]  /*8570*/  FMUL.FTZ R105, R6, R105 ;  /* 0x0000006906697220 */ /* 0x000fe40000410000 */
[----:B------:R-:W-:Y:S02]  /*8580*/  FADD.FTZ R7, -R7, R156 ;  /* 0x0000009c07077221 */ /* 0x000fe40000010100 */
[----:B------:R-:W-:Y:S02]  /*8590*/  FMUL.FTZ R156, R2, c[0x0][0x2d0] ;  /* 0x0000b400029c7a20 */ /* 0x000fe40000410000 */
[----:B------:R-:W-:Y:S02]  /*85a0*/  FMUL.FTZ R7, R7, c[0x0][0x2d0] ;  /* 0x0000b40007077a20 */ /* 0x000fe40000410000 */
[----:B------:R-:W-:Y:S01]  /*85b0*/  FMUL.FTZ R108, R6, R108 ;  /* 0x0000006c066c7220 */ /* 0x000fe20000410000 */
[----:B------:R-:W-:Y:S01]  /*85c0*/  FSEL R156, R156, RZ, P0 ;  /* 0x000000ff9c9c7208 */ /* 0x000fe20000000000 */
[----:B------:R-:W1:Y:S01]  /*85d0*/  MUFU.EX2 R132, R7 ;  /* 0x0000000700847308 */ /* 0x000e620000000800 */
[C---:B------:R-:W-:Y:S01]  /*85e0*/  FMUL.FTZ R109, R6.reuse, R109 ;  /* 0x0000006d066d7220 */ /* 0x040fe20000410000 */
[----:B------:R-:W-:Y:S01]  /*85f0*/  PLOP3.LUT P0, PT, PT, PT, UP0, 0x80, 0x0 ;  /* 0x000000000000781c */ /* 0x000fe20003f0f008 */
[----:B------:R-:W-:Y:S02]  /*8600*/  FMUL.FTZ R112, R6, R112 ;  /* 0x0000007006707220 */ /* 0x000fe40000410000 */
[--C-:B------:R-:W-:Y:S02]  /*8610*/  FFMA.FTZ R136, R14, c[0x0][0x2d0], -R156.reuse ;  /* 0x0000b4000e887a23 */ /* 0x100fe4000001089c */
[C---:B------:R-:W-:Y:S02]  /*8620*/  FMUL.FTZ R113, R6.reuse, R113 ;  /* 0x0000007106717220 */ /* 0x040fe40000410000 */
[C---:B------:R-:W-:Y:S02]  /*8630*/  FMUL.FTZ R116, R6.reuse, R116 ;  /* 0x0000007406747220 */ /* 0x040fe40000410000 */
[----:B------:R-:W3:Y:S01]  /*8640*/  MUFU.EX2 R136, R136 ;  /* 0x0000008800887308 */ /* 0x000ee20000000800 */
[C---:B------:R-:W-:Y:S02]  /*8650*/  FMUL.FTZ R117, R6.reuse, R117 ;  /* 0x0000007506757220 */ /* 0x040fe40000410000 */
[C---:B------:R-:W-:Y:S02]  /*8660*/  FMUL.FTZ R120, R6.reuse, R120 ;  /* 0x0000007806787220 */ /* 0x040fe40000410000 */
[C---:B------:R-:W-:Y:S02]  /*8670*/  FMUL.FTZ R121, R6.reuse, R121 ;  /* 0x0000007906797220 */ /* 0x040fe40000410000 */
[C---:B------:R-:W-:Y:S02]  /*8680*/  FMUL.FTZ R124, R6.reuse, R124 ;  /* 0x0000007c067c7220 */ /* 0x040fe40000410000 */
[----:B------:R-:W-:Y:S02]  /*8690*/  FMUL.FTZ R125, R6, R125 ;  /* 0x0000007d067d7220 */ /* 0x000fe40000410000 */
[--C-:B------:R-:W-:Y:S02]  /*86a0*/  FFMA.FTZ R144, R11, c[0x0][0x2d0], -R156.reuse ;  /* 0x0000b4000b907a23 */ /* 0x100fe4000001089c */
[C---:B-1----:R-:W-:Y:S02]  /*86b0*/  FMUL.FTZ R7, R132.reuse, R135 ;  /* 0x0000008784077220 */ /* 0x042fe40000410000 */
[C---:B------:R-:W-:Y:S02]  /*86c0*/  FMUL.FTZ R11, R132.reuse, R139 ;  /* 0x0000008b840b7220 */ /* 0x040fe40000410000 */
[C---:B------:R-:W-:Y:S01]  /*86d0*/  FMUL.FTZ R14, R132.reuse, R142 ;  /* 0x0000008e840e7220 */ /* 0x040fe20000410000 */
[----:B------:R-:W1:Y:S01]  /*86e0*/  MUFU.EX2 R144, R144 ;  /* 0x0000009000907308 */ /* 0x000e620000000800 */
[C---:B------:R-:W-:Y:S02]  /*86f0*/  FMUL.FTZ R15, R132.reuse, R143 ;  /* 0x0000008f840f7220 */ /* 0x040fe40000410000 */
[C---:B------:R-:W-:Y:S02]  /*8700*/  FMUL.FTZ R18, R132.reuse, R146 ;  /* 0x0000009284127220 */ /* 0x040fe40000410000 */
[C---:B------:R-:W-:Y:S02]  /*8710*/  FMUL.FTZ R19, R132.reuse, R147 ;  /* 0x0000009384137220 */ /* 0x040fe40000410000 */
[C---:B------:R-:W-:Y:S02]  /*8720*/  FMUL.FTZ R22, R132.reuse, R150 ;  /* 0x0000009684167220 */ /* 0x040fe40000410000 */
[C---:B------:R-:W-:Y:S01]  /*8730*/  FMUL.FTZ R23, R132.reuse, R151 ;  /* 0x0000009784177220 */ /* 0x040fe20000410000 */
[----:B------:R2:W4:Y:S01]  /*8740*/  MUFU.EX2 R143, R152 ;  /* 0x00000098008f7308 */ /* 0x0005220000000800 */
        /* <DEDUP_REMOVED lines=11> */
[C---:B------:R-:W-:Y:S01]  /*8800*/  FMUL.FTZ R47, R132.reuse, R47 ;  /* 0x0000002f842f7220 */ /* 0x040fe20000410000 */
[----:B--2---:R-:W-:Y:S01]  /*8810*/  LDSM.16.MT88.4 R152, [R249+0x5080] ;  /* 0x00508000f998783b */ /* 0x004fe20000004200 */
        /* <DEDUP_REMOVED lines=41> */
[----:B------:R-:W-:Y:S02]  /*8ab0*/  FMUL.FTZ R131, R132, R131 ;  /* 0x0000008384837220 */ /* 0x000fe40000410000 */
[C---:B------:R-:W-:Y:S02]  /*8ac0*/  FMUL.FTZ R128, R6.reuse, R128 ;  /* 0x0000008006807220 */ /* 0x040fe40000410000 */
[----:B------:R-:W-:Y:S02]  /*8ad0*/  FMUL.FTZ R129, R6, R129 ;  /* 0x0000008106817220 */ /* 0x000fe40000410000 */
[----:B------:R-:W-:Y:S02]  /*8ae0*/  FMUL.FTZ R6, R132, R134 ;  /* 0x0000008684067220 */ /* 0x000fe40000410000 */
[--C-:B------:R-:W-:Y:S02]  /*8af0*/  FFMA.FTZ R141, R10, c[0x0][0x2d0], -R156.reuse ;  /* 0x0000b4000a8d7a23 */ /* 0x100fe4000001089c */
[C---:B------:R-:W-:Y:S02]  /*8b00*/  FMUL.FTZ R10, R132.reuse, R138 ;  /* 0x0000008a840a7220 */ /* 0x040fe40000410000 */
[----:B------:R-:W-:Y:S02]  /*8b10*/  FFMA.FTZ R146, R137, c[0x0][0x2d0], -R156 ;  /* 0x0000b40089927a23 */ /* 0x000fe4000001089c */
[----:B------:R-:W2:Y:S01]  /*8b20*/  MUFU.EX2 R141, R141 ;  /* 0x0000008d008d7308 */ /* 0x000ea20000000800 */
[----:B------:R-:W-:Y:S09]  /*8b30*/  FADD.FTZ R177, R149, R177 ;  /* 0x000000b195b17221 */ /* 0x000ff20000010000 */
[----:B------:R-:W-:Y:S01]  /*8b40*/  MUFU.EX2 R146, R146 ;  /* 0x0000009200927308 */ /* 0x000fe20000000800 */
[----:B---3--:R-:W-:Y:S01]  /*8b50*/  FFMA.FTZ R142, R132, R148, R136 ;  /* 0x00000094848e7223 */ /* 0x008fe20000010088 */
[----:B------:R-:W-:Y:S01]  /*8b60*/  MOV R148, R145 ;  /* 0x0000009100947202 */ /* 0x000fe20000000f00 */
[----:B------:R-:W3:Y:S01]  /*8b70*/  LDSM.16.MT88.4 R132, [R252+0x4080] ;  /* 0x00408000fc84783b */ /* 0x000ee20000004200 */
[----:B------:R-:W-:Y:S01]  /*8b80*/  MOV R145, R140 ;  /* 0x0000008c00917202 */ /* 0x000fe20000000f00 */
[--C-:B------:R-:W-:Y:S01]  /*8b90*/  FFMA.FTZ R140, R169, c[0x0][0x2d0], -R156.reuse ;  /* 0x0000b400a98c7a23 */ /* 0x100fe2000001089c */
[----:B-1----:R-:W-:Y:S01]  /*8ba0*/  F2FP.PACK_AB R169, R144, R136 ;  /* 0x0000008890a9723e */ /* 0x002fe200000000ff */
[--C-:B------:R-:W-:Y:S02]  /*8bb0*/  FFMA.FTZ R147, R148, c[0x0][0x2d0], -R156.reuse ;  /* 0x0000b40094937a23 */ /* 0x100fe4000001089c */
[----:B------:R-:W-:Y:S01]  /*8bc0*/  FFMA.FTZ R148, R178, c[0x0][0x2d0], -R156 ;  /* 0x0000b400b2947a23 */ /* 0x000fe2000001089c */
[----:B------:R-:W1:Y:S01]  /*8bd0*/  MUFU.EX2 R145, R145 ;  /* 0x0000009100917308 */ /* 0x000e620000000800 */
[----:B------:R-:W-:Y:S01]  /*8be0*/  LDSM.16.MT88.4 R136, [R252+0x4880] ;  /* 0x00488000fc88783b */ /* 0x000fe20000004200 */
[----:B------:R-:W-:Y:S02]  /*8bf0*/  FADD.FTZ R142, R144, R142 ;  /* 0x0000008e908e7221 */ /* 0x000fe40000010000 */
[----:B----4-:R-:W-:Y:S02]  /*8c00*/  FADD.FTZ R144, R143, R177 ;  /* 0x000000b18f907221 */ /* 0x010fe40000010000 */
[----:B--2---:R-:W-:Y:S04]  /*8c10*/  FADD.FTZ R142, R141, R142 ;  /* 0x0000008e8d8e7221 */ /* 0x004fe80000010000 */
[----:B------:R-:W2:Y:S10]  /*8c20*/  MUFU.EX2 R140, R140 ;  /* 0x0000008c008c7308 */ /* 0x000eb40000000800 */
[----:B------:R-:W4:Y:S01]  /*8c30*/  MUFU.EX2 R147, R147 ;  /* 0x0000009300937308 */ /* 0x000f220000000800 */
[----:B-1----:R-:W-:Y:S09]  /*8c40*/  FADD.FTZ R144, R145, R144 ;  /* 0x0000009091907221 */ /* 0x002ff20000010000 */
[----:B------:R-:W1:Y:S01]  /*8c50*/  MUFU.EX2 R148, R148 ;  /* 0x0000009400947308 */ /* 0x000e620000000800 */
[----:B--2---:R-:W-:Y:S07]  /*8c60*/  F2FP.PACK_AB R171, R140, R141 ;  /* 0x0000008d8cab723e */ /* 0x004fee00000000ff */
[C---:B---3--:R-:W-:Y:S08]  /*8c70*/  HMMA.16816.F32 R4, R168.reuse, R132, R4 ;  /* 0x00000084a804723c */ /* 0x048ff00000001804 */
        /* <DEDUP_REMOVED lines=46> */
[----:B------:R-:W-:Y:S04]  /*8f60*/  HMMA.16816.F32 R128, R168, R134, R128 ;  /* 0x00000086a880723c */ /* 0x000fe80000001880 */
[----:B----4-:R-:W-:Y:S01]  /*8f70*/  F2FP.PACK_AB R133, R146, R147 ;  /* 0x000000939285723e */ /* 0x010fe200000000ff */
[----:B------:R-:W-:Y:S02]  /*8f80*/  FADD.FTZ R149, R140, R142 ;  /* 0x0000008e8c957221 */ /* 0x000fe40000010000 */
[----:B------:R-:W-:Y:S01]  /*8f90*/  FFMA.FTZ R168, R176, c[0x0][0x2d0], -R156 ;  /* 0x0000b400b0a87a23 */ /* 0x000fe2000001089c */
[C---:B------:R-:W-:Y:S01]  /*8fa0*/  F2FP.PACK_AB R134, R179.reuse, R145 ;  /* 0x00000091b386723e */ /* 0x040fe200000000ff */
[----:B------:R-:W-:Y:S03]  /*8fb0*/  LDSM.16.MT88.4 R140, [R248+0x9080] ;  /* 0x00908000f88c783b */ /* 0x000fe60000004200 */
[----:B------:R-:W-:Y:S01]  /*8fc0*/  FADD.FTZ R179, R179, R144 ;  /* 0x00000090b3b37221 */ /* 0x000fe20000010000 */
[----:B------:R-:W2:Y:S01]  /*8fd0*/  MUFU.EX2 R168, R168 ;  /* 0x000000a800a87308 */ /* 0x000ea20000000800 */
[----:B------:R-:W-:Y:S02]  /*8fe0*/  FADD.FTZ R147, R147, R149 ;  /* 0x0000009593937221 */ /* 0x000fe40000010000 */
[--C-:B------:R-:W-:Y:S02]  /*8ff0*/  FFMA.FTZ R169, R159, c[0x0][0x2d0], -R156.reuse ;  /* 0x0000b4009fa97a23 */ /* 0x100fe4000001089c */
[----:B------:R-:W-:Y:S02]  /*9000*/  FADD.FTZ R147, R146, R147 ;  /* 0x0000009392937221 */ /* 0x000fe40000010000 */
[--C-:B------:R-:W-:Y:S01]  /*9010*/  FFMA.FTZ R170, R158, c[0x0][0x2d0], -R156.reuse ;  /* 0x0000b4009eaa7a23 */ /* 0x100fe2000001089c */
[----:B------:R-:W-:Y:S01]  /*9020*/  F2FP.PACK_AB R158, R172, R173 ;  /* 0x000000adac9e723e */ /* 0x000fe200000000ff */
[----:B-1----:R-:W-:Y:S01]  /*9030*/  FADD.FTZ R176, R148, R147 ;  /* 0x0000009394b07221 */ /* 0x002fe20000010000 */
[----:B------:R-:W1:Y:S01]  /*9040*/  MUFU.EX2 R169, R169 ;  /* 0x000000a900a97308 */ /* 0x000e620000000800 */
[----:B------:R-:W-:Y:S01]  /*9050*/  LDSM.16.MT88.4 R144, [R250+0x5080] ;  /* 0x00508000fa90783b */ /* 0x000fe20000004200 */
[--C-:B------:R-:W-:Y:S02]  /*9060*/  FFMA.FTZ R171, R157, c[0x0][0x2d0], -R156.reuse ;  /* 0x0000b4009dab7a23 */ /* 0x100fe4000001089c */
[----:B------:R-:W-:Y:S02]  /*9070*/  FFMA.FTZ R156, R3, c[0x0][0x2d0], -R156 ;  /* 0x0000b400039c7a23 */ /* 0x000fe4000001089c */
[----:B------:R-:W-:Y:S04]  /*9080*/  FADD.FTZ R179, R175, R179 ;  /* 0x000000b3afb37221 */ /* 0x000fe80000010000 */
[----:B------:R3:W-:Y:S01]  /*9090*/  MUFU.EX2 R3, R156 ;  /* 0x0000009c00037308 */ /* 0x0007e20000000800 */
[----:B------:R-:W-:Y:S01]  /*90a0*/  FADD.FTZ R179, R174, R179 ;  /* 0x000000b3aeb37221 */ /* 0x000fe20000010000 */
[C---:B--2---:R-:W-:Y:S03]  /*90b0*/  F2FP.PACK_AB R135, R168.reuse, R148 ;  /* 0x00000094a887723e */ /* 0x044fe600000000ff */
[----:B------:R-:W-:Y:S02]  /*90c0*/  FADD.FTZ R173, R173, R179 ;  /* 0x000000b3adad7221 */ /* 0x000fe40000010000 */
[----:B------:R-:W-:Y:S03]  /*90d0*/  FADD.FTZ R176, R168, R176 ;  /* 0x000000b0a8b07221 */ /* 0x000fe60000010000 */
[----:B------:R-:W2:Y:S01]  /*90e0*/  MUFU.EX2 R170, R170 ;  /* 0x000000aa00aa7308 */ /* 0x000ea20000000800 */
[C---:B------:R-:W-:Y:S05]  /*90f0*/  HMMA.16816.F32 R4, R132.reuse, R136, R4 ;  /* 0x000000888404723c */ /* 0x040fea0000001804 */
[----:B-1----:R-:W-:Y:S03]  /*9100*/  FADD.FTZ R176, R169, R176 ;  /* 0x000000b0a9b07221 */ /* 0x002fe60000010000 */
[C---:B------:R-:W-:Y:S01]  /*9110*/  HMMA.16816.F32 R8, R132.reuse, R138, R8 ;  /* 0x0000008a8408723c */ /* 0x040fe20000001808 */
[----:B------:R-:W1:Y:S01]  /*9120*/  LDSM.16.MT88.4 R136, [R250+0x4880] ;  /* 0x00488000fa88783b */ /* 0x000e620000004200 */
[----:B------:R-:W4:Y:S02]  /*9130*/  MUFU.EX2 R171, R171 ;  /* 0x000000ab00ab7308 */ /* 0x000f240000000800 */
[----:B---3--:R-:W-:Y:S02]  /*9140*/  F2FP.PACK_AB R156, R174, R175 ;  /* 0x000000afae9c723e */ /* 0x008fe400000000ff */
[C---:B--2---:R-:W-:Y:S01]  /*9150*/  F2FP.PACK_AB R157, R170.reuse, R169 ;  /* 0x000000a9aa9d723e */ /* 0x044fe200000000ff */
[----:B------:R-:W-:Y:S01]  /*9160*/  FADD.FTZ R170, R170, R176 ;  /* 0x000000b0aaaa7221 */ /* 0x000fe20000010000 */
[----:B----4-:R-:W-:Y:S04]  /*9170*/  F2FP.PACK_AB R159, R3, R171 ;  /* 0x000000ab039f723e */ /* 0x010fe800000000ff */
[----:B------:R-:W-:Y:S01]  /*9180*/  FADD.FTZ R170, R171, R170 ;  /* 0x000000aaabaa7221 */ /* 0x000fe20000010000 */
        /* <DEDUP_REMOVED lines=42> */
[C---:B------:R-:W-:Y:S08]  /*9430*/  HMMA.16816.F32 R124, R132.reuse, R140, R124 ;  /* 0x0000008c847c723c */ /* 0x040ff0000000187c */
[----:B------:R-:W-:Y:S08]  /*9440*/  HMMA.16816.F32 R128, R132, R142, R128 ;  /* 0x0000008e8480723c */ /* 0x000ff00000001880 */
[C---:B-1----:R-:W-:Y:S01]  /*9450*/  HMMA.16816.F32 R132, R156.reuse, R136, R4 ;  /* 0x000000889c84723c */ /* 0x042fe20000001804 */
[----:B------:R-:W1:Y:S07]  /*9460*/  LDSM.16.MT88.4 R4, [R248+0x5080] ;  /* 0x00508000f804783b */ /* 0x000e6e0000004200 */
[C---:B------:R-:W-:Y:S01]  /*9470*/  HMMA.16816.F32 R136, R156.reuse, R138, R8 ;  /* 0x0000008a9c88723c */ /* 0x040fe20000001808 */
[----:B------:R-:W2:Y:S07]  /*9480*/  LDSM.16.MT88.4 R8, [R252+0x6880] ;  /* 0x00688000fc08783b */ /* 0x000eae0000004200 */
[C---:B------:R-:W-:Y:S01]  /*9490*/  HMMA.16816.F32 R140, R156.reuse, R144, R12 ;  /* 0x000000909c8c723c */ /* 0x040fe2000000180c */
[----:B------:R-:W3:Y:S07]  /*94a0*/  LDSM.16.MT88.4 R12, [R250+0x6880] ;  /* 0x00688000fa0c783b */ /* 0x000eee0000004200 */
[C---:B------:R-:W-:Y:S08]  /*94b0*/  HMMA.16816.F32 R144, R156.reuse, R146, R16 ;  /* 0x000000929c90723c */ /* 0x040ff00000001810 */
[C---:B------:R-:W-:Y:S08]  /*94c0*/  HMMA.16816.F32 R148, R156.reuse, R152, R20 ;  /* 0x000000989c94723c */ /* 0x040ff00000001814 */
[C---:B------:R-:W-:Y:S08]  /*94d0*/  HMMA.16816.F32 R152, R156.reuse, R154, R24 ;  /* 0x0000009a9c98723c */ /* 0x040ff00000001818 */
        /* <DEDUP_REMOVED lines=33> */
[C---:B------:R-:W-:Y:S08]  /*96f0*/  HMMA.16816.F32 R120, R156.reuse, R14, R120 ;  /* 0x0000000e9c78723c */ /* 0x040ff00000001878 */
[C---:B-1----:R-:W-:Y:S07]  /*9700*/  HMMA.16816.F32 R124, R156.reuse, R4, R124 ;  /* 0x000000049c7c723c */ /* 0x042fee000000187c */
[----:B------:R-:W-:Y:S01]  /*9710*/  FADD.FTZ R5, R172, R173 ;  /* 0x000000adac057221 */ /* 0x000fe20000010000 */
[----:B------:R-:W-:Y:S04]  /*9720*/  HMMA.16816.F32 R128, R156, R6, R128 ;  /* 0x000000069c80723c */ /* 0x000fe80000001880 */
[----:B------:R1:W-:Y:S01]  /*9730*/  STL [R1+0x44], R5 ;  /* 0x0000440501007387 */ /* 0x0003e20000100800 */
[----:B------:R-:W-:Y:S01]  /*9740*/  FADD.FTZ R4, R3, R170 ;  /* 0x000000aa03047221 */ /* 0x000fe20000010000 */
[----:B------:R-:W-:Y:S02]  /*9750*/  MOV R3, R0 ;  /* 0x0000000000037202 */ /* 0x000fe40000000f00 */
[----:B------:R-:W-:Y:S02]  /*9760*/  MOV R156, R2 ;  /* 0x00000002009c7202 */ /* 0x000fe40000000f00 */
[----:B------:R1:W-:Y:S02]  /*9770*/  STL [R1+0x40], R4 ;  /* 0x0000400401007387 */ /* 0x0003e40000100800 */
[----:B-1----:R-:W-:-:S05]  /*9780*/  @P0 BRA `(.L_x_198) ;  /* 0xffffc1b000000947 */ /* 0x002fca000383ffff */
.L_x_185:
[----:B------:R-:W1:Y:S01]  /*9790*/  S2UR UR29, SR_CTAID.X ;  /* 0x00000000001d79c3 */ /* 0x000e620000002500 */
[----:B------:R-:W-:-:S02]  /*97a0*/  UISETP.NE.AND UP1, UPT, UR14, URZ, UPT ;  /* 0x0000003f0e00728c */ /* 0x000fc4000bf25270 */
[----:B------:R-:W-:Y:S02]  /*97b0*/  UISETP.NE.AND UP0, UPT, UR13, URZ, UPT ;  /* 0x0000003f0d00728c */ /* 0x000fe4000bf05270 */
[----:B------:R-:W-:Y:S02]  /*97c0*/  UMOV UR27, 0x1 ;  /* 0x00000001001b7882 */ /* 0x000fe40000000000 */
[----:B------:R-:W-:Y:S02]  /*97d0*/  ULDC UR26, c[0x0][0x168] ;  /* 0x00005a00001a7ab9 */ /* 0x000fe40000000800 */
[----:B------:R-:W-:Y:S01]  /*97e0*/  ULDC.64 UR4, c[0x0][0x2c8] ;  /* 0x0000b20000047ab9 */ /* 0x000fe20000000a00 */
[----:B------:R-:W-:Y:S01]  /*97f0*/  PLOP3.LUT P0, PT, PT, PT, UP0, 0x40, 0x0 ;  /* 0x000000000000781c */ /* 0x000fe20003f0e808 */
[----:B------:R-:W-:Y:S02]  /*9800*/  UIADD3 UR26, UR27, -UR26, URZ ;  /* 0x8000001a1b1a7290 */ /* 0x000fe4000fffe03f */
[----:B-1----:R-:W-:-:S04]  /*9810*/  ULEA UR29, UR29, 0x7f, 0x7 ;  /* 0x0000007f1d1d7891 */ /* 0x002fc8000f8e383f */
[----:B------:R-:W-:-:S03]  /*9820*/  UIMAD.WIDE.U32 UR30, UR29, UR4, URZ ;  /* 0x000000041d1e72a5 */ /* 0x000fc6000f8e003f */
[----:B------:R-:W-:Y:S02]  /*9830*/  ULDC UR4, c[0x0][0x1d0] ;  /* 0x0000740000047ab9 */ /* 0x000fe40000000800 */
[----:B------:R-:W-:Y:S02]  /*9840*/  UIMAD UR4, UR28, UR4, UR26 ;  /* 0x000000041c0472a4 */ /* 0x000fe4000f8e021a */
[----:B------:R-:W-:Y:S02]  /*9850*/  @UP1 USHF.R.U32.HI UR29, URZ, UR5, UR31 ;  /* 0x000000053f1d1299 */ /* 0x000fe4000801161f */
[----:B------:R-:W-:Y:S02]  /*9860*/  ULDC UR26, c[0x0][0x324] ;  /* 0x0000c900001a7ab9 */ /* 0x000fe40000000800 */
[----:B------:R-:W-:-:S04]  /*9870*/  UIADD3 UR28, UR4, UR29, URZ ;  /* 0x0000001d041c7290 */ /* 0x000fc8000fffe03f */
[----:B------:R-:W-:Y:S01]  /*9880*/  UIADD3 UR26, UR28, -UR26, URZ ;  /* 0x8000001a1c1a7290 */ /* 0x000fe2000fffe03f */
[----:B------:R-:W-:Y:S05]  /*9890*/  @P0 BRA `(.L_x_199) ;  /* 0x0000016000000947 */ /* 0x000fea0003800000 */
[----:B------:R-:W-:-:S06]  /*98a0*/  UISETP.GT.AND UP0, UPT, UR28, -0x1, UPT ;  /* 0xffffffff1c00788c */ /* 0x000fcc000bf04270 */
[----:B------:R-:W-:-:S13]  /*98b0*/  PLOP3.LUT P0, PT, PT, PT, UP0, 0x80, 0x0 ;  /* 0x000000000000781c */ /* 0x000fda0003f0f008 */
[----:B------:R-:W-:Y:S05]  /*98c0*/  @P0 BRA `(.L_x_200) ;  /* 0x0000009000000947 */ /* 0x000fea0003800000 */
[----:B------:R-:W-:Y:S02]  /*98d0*/  ULDC UR4, c[0x0][0x32c] ;  /* 0x0000cb0000047ab9 */ /* 0x000fe40000000800 */
[----:B------:R-:W-:Y:S02]  /*98e0*/  UISETP.NE.AND UP0, UPT, UR27, UR4, UPT ;  /* 0x000000041b00728c */ /* 0x000fe4000bf05270 */
[----:B------:R-:W-:Y:S02]  /*98f0*/  ULOP3.LUT UR28, URZ, UR28, URZ, 0x33, !UPT ;  /* 0x0000001c3f1c7292 */ /* 0x000fe4000f8e333f */
[----:B------:R-:W-:Y:S02]  /*9900*/  ULDC.64 UR4, c[0x0][0x330] ;  /* 0x0000cc0000047ab9 */ /* 0x000fe40000000a00 */
[----:B------:R-:W-:-:S07]  /*9910*/  UIMAD.WIDE.U32 UR30, UR28, UR4, URZ ;  /* 0x000000041c1e72a5 */ /* 0x000fce000f8e003f */
[----:B------:R-:W-:Y:S02]  /*9920*/  @UP0 UMOV UR27, UR31 ;  /* 0x0000001f001b0c82 */ /* 0x000fe40008000000 */
[----:B------:R-:W-:-:S04]  /*9930*/  @UP0 USHF.R.U32.HI UR28, URZ, UR5, UR27 ;  /* 0x000000053f1c0299 */ /* 0x000fc8000801161b */
[----:B------:R-:W-:Y:S01]  /*9940*/  ULOP3.LUT UR28, URZ, UR28, URZ, 0x33, !UPT ;  /* 0x0000001c3f1c7292 */ /* 0x000fe2000f8e333f */
[----:B------:R-:W-:Y:S05]  /*9950*/  BRA `(.L_x_201) ;  /* 0x0000006000007947 */ /* 0x000fea0003800000 */
.L_x_200:
[----:B------:R-:W-:Y:S02]  /*9960*/  ULDC UR4, c[0x0][0x32c] ;  /* 0x0000cb0000047ab9 */ /* 0x000fe40000000800 */
[----:B------:R-:W-:-:S03]  /*9970*/  UISETP.NE.AND UP0, UPT, UR27, UR4, UPT ;  /* 0x000000041b00728c */ /* 0x000fc6000bf05270 */
[----:B------:R-:W-:Y:S02]  /*9980*/  ULDC.64 UR4, c[0x0][0x330] ;  /* 0x0000cc0000047ab9 */ /* 0x000fe40000000a00 */
[----:B------:R-:W-:-:S07]  /*9990*/  UIMAD.WIDE.U32 UR30, UR28, UR4, URZ ;  /* 0x000000041c1e72a5 */ /* 0x000fce000f8e003f */
[----:B------:R-:W-:Y:S02]  /*99a0*/  @UP0 UMOV UR27, UR31 ;  /* 0x0000001f001b0c82 */ /* 0x000fe40008000000 */
[----:B------:R-:W-:Y:S02]  /*99b0*/  @UP0 USHF.R.U32.HI UR28, URZ, UR5, UR27 ;  /* 0x000000053f1c0299 */ /* 0x000fe4000801161b */
.L_x_201:
[----:B------:R-:W-:Y:S02]  /*99c0*/  ULDC UR4, c[0x0][0x32c] ;  /* 0x0000cb0000047ab9 */ /* 0x000fe40000000800 */
[----:B------:R-:W-:-:S04]  /*99d0*/  UIMAD UR4, UR28, UR4, URZ ;  /* 0x000000041c0472a4 */ /* 0x000fc8000f8e023f */
[----:B------:R-:W-:-:S04]  /*99e0*/  UISETP.LT.AND UP0, UPT, UR26, UR4, UPT ;  /* 0x000000041a00728c */ /* 0x000fc8000bf01270 */
[----:B------:R-:W-:-:S04]  /*99f0*/  USEL UR26, UR26, UR4, !UP0 ;  /* 0x000000041a1a7287 */ /* 0x000fc8000c000000 */
.L_x_199:
[----:B------:R-:W-:-:S04]  /*9a00*/  UIADD3 UR26, UR26, 0x2f, URZ ;  /* 0x0000002f1a1a7890 */ /* 0x000fc8000fffe03f */
        /* <DEDUP_REMOVED lines=9> */
[----:B------:R-:W2:Y:S04]  /*9aa0*/  LDL R7, [R1+0x24] ;  /* 0x0000240001077983 */ /* 0x000ea80000100800 */
[----:B------:R-:W3:Y:S04]  /*9ab0*/  LDL R6, [R1+0x30] ;  /* 0x0000300001067983 */ /* 0x000ee80000100800 */
[----:B------:R-:W3:Y:S04]  /*9ac0*/  LDL R5, [R1+0x18] ;  /* 0x0000180001057983 */ /* 0x000ee80000100800 */
[----:B------:R-:W4:Y:S04]  /*9ad0*/  LDL R4, [R1+0x2c] ;  /* 0x00002c0001047983 */ /* 0x000f280000100800 */
[----:B------:R-:W4:Y:S01]  /*9ae0*/  LDL R3, [R1+0x14] ;  /* 0x0000140001037983 */ /* 0x000f220000100800 */
[C---:B--2---:R-:W-:Y:S01]  /*9af0*/  SHF.L.U64.HI R8, R7.reuse, 0x1, R8 ;  /* 0x0000000107087819 */ /* 0x044fe20000010208 */
[----:B------:R-:W-:-:S04]  /*9b00*/  IMAD.SHL.U32 R7, R7, 0x2, RZ ;  /* 0x0000000207077824 */ /* 0x000fc800078e00ff */
[----:B------:R1:W-:Y:S01]  /*9b10*/  STL [R1+0x4c], R8 ;  /* 0x00004c0801007387 */ /* 0x0003e20000100800 */
[----:B---3--:R-:W-:-:S03]  /*9b20*/  SHF.L.U64.HI R179, R5, 0x1, R6 ;  /* 0x0000000105b37819 */ /* 0x008fc60000010206 */
[----:B------:R1:W-:Y:S01]  /*9b30*/  STL [R1+0x48], R7 ;  /* 0x0000480701007387 */ /* 0x0003e20000100800 */
[----:B------:R-:W-:Y:S01]  /*9b40*/  IMAD.SHL.U32 R178, R5, 0x2, RZ ;  /* 0x0000000205b27824 */ /* 0x000fe200078e00ff */
[C---:B----4-:R-:W-:Y:S01]  /*9b50*/  SHF.L.U64.HI R177, R3.reuse, 0x1, R4 ;  /* 0x0000000103b17819 */ /* 0x050fe20000010204 */
[----:B------:R-:W-:Y:S02]  /*9b60*/  IMAD.SHL.U32 R176, R3, 0x2, RZ ;  /* 0x0000000203b07824 */ /* 0x000fe400078e00ff */
.L_x_207:
[----:B------:R-:W2:Y:S01]  /*9b70*/  LDL R4, [R1+0x4] ;  /* 0x0000040001047983 */ /* 0x000ea20000100800 */
[----:B------:R-:W-:Y:S04]  /*9b80*/  DEPBAR.LE SB0, 0x0 ;  /* 0x000080000000791a */ /* 0x000fe80000000000 */
[----:B------:R-:W3:Y:S01]  /*9b90*/  LDL R3, [R1] ;  /* 0x0000000001037983 */ /* 0x000ee20000100800 */
[----:B------:R-:W-:Y:S03]  /*9ba0*/  UISETP.GT.AND UP0, UPT, UR7, UR23, UPT ;  /* 0x000000170700728c */ /* 0x000fe6000bf04270 */
[----:B------:R-:W-:Y:S03]  /*9bb0*/  BAR.SYNC.DEFER_BLOCKING 0x0 ;  /* 0x0000000000007b1d */ /* 0x000fe60000010000 */
[----:B------:R-:W-:Y:S03]  /*9bc0*/  PLOP3.LUT P0, PT, PT, PT, UP0, 0x80, 0x0 ;  /* 0x000000000000781c */ /* 0x000fe60003f0f008 */
[----:B------:R-:W4:Y:S04]  /*9bd0*/  LDSM.16.M88.4 R168, [R247] ;  /* 0x00000000f7a8783b */ /* 0x000f280000000200 */
[----:B------:R-:W1:Y:S04]  /*9be0*/  LDSM.16.M88.4 R172, [R246] ;  /* 0x00000000f6ac783b */ /* 0x000e680000000200 */
[----:B-12---:R-:W1:Y:S04]  /*9bf0*/  LDSM.16.M88.4 R8, [R4+0x14080] ;  /* 0x014080000408783b */ /* 0x006e680000000200 */
[----:B------:R-:W2:Y:S04]  /*9c00*/  LDSM.16.M88.4 R16, [R4+0x14880] ;  /* 0x014880000410783b */ /* 0x000ea80000000200 */
[----:B------:R-:W1:Y:S04]  /*9c10*/  LDSM.16.M88.4 R24, [R4+0x15080] ;  /* 0x015080000418783b */ /* 0x000e680000000200 */
[----:B---3--:R3:W1:Y:S02]  /*9c20*/  LDSM.16.M88.4 R156, [R3] ;  /* 0x00000000039c783b */ /* 0x0086640000000200 */
[----:B---3--:R-:W-:Y:S01]  /*9c30*/  MOV R3, R0 ;  /* 0x0000000000037202 */ /* 0x008fe20000000f00 */
[----:B------:R-:W-:-:S05]  /*9c40*/  @P0 BRA `(.L_x_203) ;  /* 0x0000043000000947 */ /* 0x000fca0003800000 */
[----:B----4-:R-:W3:Y:S01]  /*9c50*/  LDL R7, [R1+0xc] ;  /* 0x00000c0001077983 */ /* 0x010ee20000100800 */
[----:B------:R-:W-:Y:S03]  /*9c60*/  BSSY B0, `(.L_x_203) ;  /* 0x0000041000007945 */ /* 0x000fe60003800000 */
[----:B------:R-:W4:Y:S04]  /*9c70*/  LDL R14, [R1+0x8] ;  /* 0x00000800010e7983 */ /* 0x000f280000100800 */
[----:B------:R-:W5:Y:S04]  /*9c80*/  LDL R20, [R1+0x48] ;  /* 0x0000480001147983 */ /* 0x000f680000100800 */
[----:B--2---:R-:W2:Y:S04]  /*9c90*/  LDL R22, [R1+0x4c] ;  /* 0x00004c0001167983 */ /* 0x004ea80000100800 */
[----:B------:R-:W2:Y:S04]  /*9ca0*/  LDL R13, [R1+0x1c] ;  /* 0x00001c00010d7983 */ /* 0x000ea80000100800 */
[----:B------:R-:W2:Y:S04]  /*9cb0*/  LDL R15, [R1+0x10] ;  /* 0x00001000010f7983 */ /* 0x000ea80000100800 */
[----:B------:R-:W2:Y:S01]  /*9cc0*/  LDL R23, [R1+0x28] ;  /* 0x0000280001177983 */ /* 0x000ea20000100800 */
[----:B---3--:R-:W-:Y:S01]  /*9cd0*/  SHF.R.S32.HI R6, RZ, 0x1f, R7 ;  /* 0x0000001fff067819 */ /* 0x008fe20000011407 */
[C---:B------:R-:W-:Y:S01]  /*9ce0*/  IMAD.WIDE.U32 R4, R7.reuse, c[0x0][0x208], RZ ;  /* 0x0000820007047a25 */ /* 0x040fe200078e00ff */
[----:B----4-:R-:W-:Y:S03]  /*9cf0*/  SHF.R.S32.HI R12, RZ, 0x1f, R14 ;  /* 0x0000001fff0c7819 */ /* 0x010fe6000001140e */
[----:B------:R-:W-:Y:S04]  /*9d00*/  IMAD R6, R6, c[0x0][0x208], RZ ;  /* 0x0000820006067a24 */ /* 0x000fe800078e02ff */
[----:B------:R-:W-:Y:S02]  /*9d10*/  IMAD R6, R7, c[0x0][0x20c], R6 ;  /* 0x0000830007067a24 */ /* 0x000fe400078e0206 */
[----:B------:R-:W3:Y:S01]  /*9d20*/  LDL R7, [R1+0x24] ;  /* 0x0000240001077983 */ /* 0x000ee20000100800 */
[----:B------:R-:W-:Y:S02]  /*9d30*/  IMAD R12, R12, c[0x0][0x218], RZ ;  /* 0x000086000c0c7a24 */ /* 0x000fe400078e02ff */
[----:B------:R-:W-:Y:S02]  /*9d40*/  IMAD.IADD R5, R5, 0x1, R6 ;  /* 0x0000000105057824 */ /* 0x000fe400078e0206 */
[C---:B------:R-:W-:Y:S02]  /*9d50*/  IMAD R12, R14.reuse, c[0x0][0x21c], R12 ;  /* 0x000087000e0c7a24 */ /* 0x040fe400078e020c */
[----:B------:R-:W-:Y:S05]  /*9d60*/  IMAD.WIDE.U32 R4, R14, c[0x0][0x218], R4 ;  /* 0x000086000e047a25 */ /* 0x000fea00078e0004 */
[----:B------:R-:W-:Y:S04]  /*9d70*/  IADD3 R4, P0, R4, UR24, RZ ;  /* 0x0000001804047c10 */ /* 0x000fe8000ff1e0ff */
[----:B------:R-:W-:Y:S02]  /*9d80*/  IADD3.X R12, R5, UR15, R12, P0, !PT ;  /* 0x0000000f050c7c10 */ /* 0x000fe400087fe40c */
[C---:B------:R-:W-:Y:S04]  /*9d90*/  LEA R6, P0, R4.reuse, c[0x0][0x1f8], 0x1 ;  /* 0x00007e0004067a11 */ /* 0x040fe800078008ff */
[----:B------:R-:W-:Y:S01]  /*9da0*/  LEA.HI.X R12, R4, c[0x0][0x1fc], R12, 0x1, P0 ;  /* 0x00007f00040c7a11 */ /* 0x000fe200000f0c0c */
[----:B------:R-:W5:Y:S02]  /*9db0*/  SHFL.IDX PT, R14, R6, RZ, 0x181f ;  /* 0x00181fff060e7589 */ /* 0x000f6400000e0000 */
[C---:B-----5:R-:W-:Y:S02]  /*9dc0*/  IADD3 R20, P0, R14.reuse, R20, RZ ;  /* 0x000000140e147210 */ /* 0x060fe40007f1e0ff */
[----:B---3--:R-:W-:Y:S02]  /*9dd0*/  ISETP.GE.AND P1, PT, R7, c[0x0][0x1d4], PT ;  /* 0x0000750007007a0c */ /* 0x008fe40003f26270 */
[----:B------:R-:W2:Y:S02]  /*9de0*/  SHFL.IDX PT, R7, R12, RZ, 0x181f ;  /* 0x00181fff0c077589 */ /* 0x000ea400000e0000 */
[C---:B--2---:R-:W-:Y:S01]  /*9df0*/  IMAD.X R21, R7.reuse, 0x1, R22, P0 ;  /* 0x0000000107157824 */ /* 0x044fe200000e0616 */
[----:B------:R-:W-:Y:S01]  /*9e00*/  IADD3 R4, P0, R14, R178, RZ ;  /* 0x000000b20e047210 */ /* 0x000fe20007f1e0ff */
[----:B------:R-:W2:Y:S07]  /*9e10*/  S2R R22, SR_TID.X ;  /* 0x0000000000167919 */ /* 0x000eae0000002100 */
[----:B------:R-:W-:Y:S01]  /*9e20*/  @!PT LDS RZ, [RZ] ;  /* 0x00000000fffff984 */ /* 0x000fe20000000800 */
[----:B------:R3:W-:Y:S01]  /*9e30*/  LDGSTS.E.BYPASS.LTC128B.128 [R13+0x4080], [R20.64], !P1 ;  /* 0x04080000140d7fae */ /* 0x0007e2000c901d52 */
[C---:B------:R-:W-:Y:S05]  /*9e40*/  IMAD.X R5, R7.reuse, 0x1, R179, P0 ;  /* 0x0000000107057824 */ /* 0x040fea00000e06b3 */
[----:B------:R4:W-:Y:S01]  /*9e50*/  LDGSTS.E.BYPASS.LTC128B.128 [R13+0x5880], [R4.64], !P6 ;  /* 0x05880000040d7fae */ /* 0x0009e2000f101d52 */
[----:B--2---:R-:W-:Y:S02]  /*9e60*/  ISETP.GT.AND P1, PT, R22, 0x7f, PT ;  /* 0x0000007f1600780c */ /* 0x004fe40003f24270 */
[C---:B----4-:R-:W-:Y:S05]  /*9e70*/  IADD3 R4, P0, R14.reuse, R176, RZ ;  /* 0x000000b00e047210 */ /* 0x050fea0007f1e0ff */
[----:B------:R-:W-:Y:S05]  /*9e80*/  IMAD.X R5, R7, 0x1, R177, P0 ;  /* 0x0000000107057824 */ /* 0x000fea00000e06b1 */
[----:B------:R2:W-:Y:S02]  /*9e90*/  LDGSTS.E.BYPASS.LTC128B.128 [R13+0x7080], [R4.64], !P5 ;  /* 0x07080000040d7fae */ /* 0x0005e4000e901d52 */
[C---:B--2---:R-:W-:Y:S01]  /*9ea0*/  IMAD.SHL.U32 R4, R15.reuse, 0x2, RZ ;  /* 0x000000020f047824 */ /* 0x044fe200078e00ff */
[----:B------:R-:W-:Y:S04]  /*9eb0*/  SHF.L.U64.HI R5, R15, 0x1, R23 ;  /* 0x000000010f057819 */ /* 0x000fe80000010217 */
[----:B------:R-:W-:Y:S05]  /*9ec0*/  IADD3 R14, P0, R14, R4, RZ ;  /* 0x000000040e0e7210 */ /* 0x000fea0007f1e0ff */
[----:B------:R-:W-:Y:S05]  /*9ed0*/  IMAD.X R15, R7, 0x1, R5, P0 ;  /* 0x00000001070f7824 */ /* 0x000fea00000e0605 */
[----:B------:R3:W-:Y:S01]  /*9ee0*/  LDGSTS.E.BYPASS.LTC128B.128 [R13+0x8880], [R14.64], !P4 ;  /* 0x088800000e0d7fae */ /* 0x0007e2000e101d52 */
[----:B------:R-:W-:-:S05]  /*9ef0*/  @P1 BRA `(.L_x_204) ;  /* 0x0000017000001947 */ /* 0x000fca0003800000 */
[----:B------:R-:W-:-:S05]  /*9f00*/  BRA.DIV ~URZ, `(.L_x_205) ;  /* 0x00009cd27f007947 */ /* 0x000fca000b800000 */
[----:B------:R2:W4:Y:S04]  /*9f10*/  SHFL.IDX PT, R7, R12, 0x1, 0x181f ;  /* 0x00381f000c077f89 */ /* 0x00052800000e0000 */
[----:B------:R2:W3:Y:S02]  /*9f20*/  SHFL.IDX PT, R12, R6, 0x1, 0x181f ;  /* 0x00381f00060c7f89 */ /* 0x0004e400000e0000 */
.L_x_239:
[----:B---3--:R-:W3:Y:S04]  /*9f30*/  LDL R15, [R1+0x24] ;  /* 0x00002400010f7983 */ /* 0x008ee80000100800 */
[----:B------:R-:W5:Y:S04]  /*9f40*/  LDL R14, [R1+0x48] ;  /* 0x00004800010e7983 */ /* 0x000f680000100800 */
[----:B--2---:R-:W2:Y:S04]  /*9f50*/  LDL R13, [R1+0x4c] ;  /* 0x00004c00010d7983 */ /* 0x004ea80000100800 */
[----:B----4-:R-:W4:Y:S01]  /*9f60*/  LDL R6, [R1+0x1c] ;  /* 0x00001c0001067983 */ /* 0x010f220000100800 */
[----:B---3--:R-:W-:Y:S02]  /*9f70*/  ISETP.GE.AND P1, PT, R15, c[0x0][0x1d4], PT ;  /* 0x000075000f007a0c */ /* 0x008fe40003f26270 */
[C---:B-----5:R-:W-:Y:S05]  /*9f80*/  IADD3 R14, P0, R12.reuse, R14, RZ ;  /* 0x0000000e0c0e7210 */ /* 0x060fea0007f1e0ff */
[C---:B--2---:R-:W-:Y:S06]  /*9f90*/  IMAD.X R15, R7.reuse, 0x1, R13, P0 ;  /* 0x00000001070f7824 */ /* 0x044fec00000e060d */
[----:B------:R-:W-:Y:S01]  /*9fa0*/  @!PT LDS RZ, [RZ] ;  /* 0x00000000fffff984 */ /* 0x000fe20000000800 */
[----:B------:R-:W-:Y:S01]  /*9fb0*/  @!PT LDS RZ, [RZ] ;  /* 0x00000000fffff984 */ /* 0x000fe20000000800 */
[----:B------:R-:W-:Y:S01]  /*9fc0*/  @!PT LDS RZ, [RZ] ;  /* 0x00000000fffff984 */ /* 0x000fe20000000800 */
[----:B----4-:R2:W-:Y:S02]  /*9fd0*/  LDGSTS.E.BYPASS.LTC128B.128 [R6+0x5080], [R14.64], !P1 ;  /* 0x050800000e067fae */ /* 0x0105e4000c901d52 */
[C---:B--2---:R-:W-:Y:S05]  /*9fe0*/  IADD3 R14, P0, R12.reuse, R178, RZ ;  /* 0x000000b20c0e7210 */ /* 0x044fea0007f1e0ff */
[C---:B------:R-:W-:Y:S01]  /*9ff0*/  IMAD.X R15, R7.reuse, 0x1, R179, P0 ;  /* 0x00000001070f7824 */ /* 0x040fe200000e06b3 */
[C---:B------:R-:W-:Y:S04]  /*a000*/  IADD3 R4, P0, R12.reuse, R4, RZ ;  /* 0x000000040c047210 */ /* 0x040fe80007f1e0ff */
[----:B------:R2:W-:Y:S01]  /*a010*/  LDGSTS.E.BYPASS.LTC128B.128 [R6+0x6880], [R14.64], !P6 ;  /* 0x068800000e067fae */ /* 0x0005e2000f101d52 */
[C---:B------:R-:W-:Y:S01]  /*a020*/  IMAD.X R5, R7.reuse, 0x1, R5, P0 ;  /* 0x0000000107057824 */ /* 0x040fe200000e0605 */
[----:B--2---:R-:W-:Y:S05]  /*a030*/  IADD3 R14, P1, R12, R176, RZ ;  /* 0x000000b00c0e7210 */ /* 0x004fea0007f3e0ff */
[----:B------:R-:W-:Y:S05]  /*a040*/  IMAD.X R15, R7, 0x1, R177, P1 ;  /* 0x00000001070f7824 */ /* 0x000fea00008e06b1 */
[----:B------:R2:W-:Y:S04]  /*a050*/  LDGSTS.E.BYPASS.LTC128B.128 [R6+0x8080], [R14.64], !P5 ;  /* 0x080800000e067fae */ /* 0x0005e8000e901d52 */
[----:B------:R2:W-:Y:S02]  /*a060*/  LDGSTS.E.BYPASS.LTC128B.128 [R6+0x9880], [R4.64], !P4 ;  /* 0x0988000004067fae */ /* 0x0005e4000e101d52 */
.L_x_204:
[----:B------:R-:W-:Y:S05]  /*a070*/  BSYNC B0 ;  /* 0x0000000000007941 */ /* 0x000fea0003800000 */
.L_x_203:
[----:B----4-:R-:W0:Y:S01]  /*a080*/  LDGDEPBAR ;  /* 0x00000000000079af */ /* 0x010e220000000000 */
[----:B------:R-:W-:Y:S01]  /*a090*/  WARPSYNC 0xffffffff ;  /* 0xffffffff00007948 */ /* 0x000fe20003800000 */
[C---:B-12---:R-:W-:Y:S01]  /*a0a0*/  HMMA.16816.F32 R4, R160.reuse, R8, RZ ;  /* 0x00000008a004723c */ /* 0x046fe200000018ff */
[----:B------:R-:W-:Y:S06]  /*a0b0*/  UISETP.GT.AND UP0, UPT, UR23, UR7, UPT ;  /* 0x000000071700728c */ /* 0x000fec000bf04270 */
[----:B------:R-:W-:Y:S01]  /*a0c0*/  PLOP3.LUT P0, PT, PT, PT, UP0, 0x40, 0x0 ;  /* 0x000000000000781c */ /* 0x000fe20003f0e808 */
[C---:B------:R-:W-:Y:S08]  /*a0d0*/  HMMA.16816.F32 R8, R160.reuse, R10, RZ ;  /* 0x0000000aa008723c */ /* 0x040ff000000018ff */
[C---:B---3--:R-:W-:Y:S08]  /*a0e0*/  HMMA.16816.F32 R12, R160.reuse, R16, RZ ;  /* 0x00000010a00c723c */ /* 0x048ff000000018ff */
[C---:B------:R-:W-:Y:S08]  /*a0f0*/  HMMA.16816.F32 R16, R160.reuse, R18, RZ ;  /* 0x00000012a010723c */ /* 0x040ff000000018ff */
[C---:B------:R-:W-:Y:S08]  /*a100*/  HMMA.16816.F32 R20, R160.reuse, R24, RZ ;  /* 0x00000018a014723c */ /* 0x040ff000000018ff */
[----:B------:R-:W-:Y:S08]  /*a110*/  HMMA.16816.F32 R24, R160, R26, RZ ;  /* 0x0000001aa018723c */ /* 0x000ff000000018ff */
[C---:B------:R-:W-:Y:S08]  /*a120*/  HMMA.16816.F32 R4, R164.reuse, R156, R4 ;  /* 0x0000009ca404723c */ /* 0x040ff00000001804 */
[C---:B------:R-:W-:Y:S01]  /*a130*/  HMMA.16816.F32 R8, R164.reuse, R158, R8 ;  /* 0x0000009ea408723c */ /* 0x040fe20000001808 */
[----:B------:R-:W1:Y:S07]  /*a140*/  LDSM.16.M88.4 R156, [R251+0x14080] ;  /* 0x01408000fb9c783b */ /* 0x000e6e0000000200 */
[C---:B------:R-:W-:Y:S08]  /*a150*/  HMMA.16816.F32 R12, R164.reuse, R168, R12 ;  /* 0x000000a8a40c723c */ /* 0x040ff0000000180c */
[C---:B------:R-:W-:Y:S01]  /*a160*/  HMMA.16816.F32 R16, R164.reuse, R170, R16 ;  /* 0x000000aaa410723c */ /* 0x040fe20000001810 */
[----:B------:R-:W2:Y:S07]  /*a170*/  LDSM.16.M88.4 R168, [R251+0x14880] ;  /* 0x01488000fba8783b */ /* 0x000eae0000000200 */
[C---:B------:R-:W-:Y:S01]  /*a180*/  HMMA.16816.F32 R20, R164.reuse, R172, R20 ;  /* 0x000000aca414723c */ /* 0x040fe20000001814 */
[----:B------:R-:W3:Y:S07]  /*a190*/  LDL R173, [R1+0x4] ;  /* 0x0000040001ad7983 */ /* 0x000eee0000100800 */
[----:B------:R-:W-:Y:S08]  /*a1a0*/  HMMA.16816.F32 R24, R164, R174, R24 ;  /* 0x000000aea418723c */ /* 0x000ff00000001818 */
        /* <DEDUP_REMOVED lines=8> */
[----:B------:R-:W1:Y:S07]  /*a230*/  LDSM.16.M88.4 R156, [R245+0x800] ;  /* 0x00080000f59c783b */ /* 0x000e6e0000000200 */
[C---:B--2---:R-:W-:Y:S08]  /*a240*/  HMMA.16816.F32 R4, R184.reuse, R168, R4 ;  /* 0x000000a8b804723c */ /* 0x044ff00000001804 */
[C---:B------:R-:W-:Y:S01]  /*a250*/  HMMA.16816.F32 R8, R184.reuse, R170, R8 ;  /* 0x000000aab808723c */ /* 0x040fe20000001808 */
[----:B------:R-:W2:Y:S07]  /*a260*/  LDSM.16.M88.4 R168, [R245+0x1000] ;  /* 0x00100000f5a8783b */ /* 0x000eae0000000200 */
[C---:B-1----:R-:W-:Y:S08]  /*a270*/  HMMA.16816.F32 R12, R184.reuse, R156, R12 ;  /* 0x0000009cb80c723c */ /* 0x042ff0000000180c */
[C---:B------:R-:W-:Y:S08]  /*a280*/  HMMA.16816.F32 R16, R184.reuse, R158, R16 ;  /* 0x0000009eb810723c */ /* 0x040ff00000001810 */
[C---:B--2---:R-:W-:Y:S08]  /*a290*/  HMMA.16816.F32 R20, R184.reuse, R168, R20 ;  /* 0x000000a8b814723c */ /* 0x044ff00000001814 */
[----:B------:R-:W-:Y:S01]  /*a2a0*/  HMMA.16816.F32 R24, R184, R170, R24 ;  /* 0x000000aab818723c */ /* 0x000fe20000001818 */
[----:B---3--:R-:W1:Y:S08]  /*a2b0*/  LDSM.16.M88.4 R156, [R173+0x15880] ;  /* 0x01588000ad9c783b */ /* 0x008e700000000200 */
        /* <DEDUP_REMOVED lines=107> */
[----:B------:R-:W-:Y:S01]  /*a970*/  FMUL.FTZ R7, R7, c[0x0][0x320] ;  /* 0x0000c80007077a20 */ /* 0x000fe20000410000 */
[C---:B-1----:R-:W-:Y:S03]  /*a980*/  HMMA.16816.F32 R12, R232.reuse, R156, R12 ;  /* 0x0000009ce80c723c */ /* 0x042fe6000000180c */
[----:B------:R-:W-:Y:S03]  /*a990*/  FMUL.FTZ R8, R8, c[0x0][0x320] ;  /* 0x0000c80008087a20 */ /* 0x000fe60000410000 */
[----:B------:R-:W1:Y:S01]  /*a9a0*/  MUFU.TANH R170, R5 ;  /* 0x0000000500aa7308 */ /* 0x000e620000002400 */
[----:B------:R-:W-:Y:S01]  /*a9b0*/  FMUL.FTZ R9, R9, c[0x0][0x320] ;  /* 0x0000c80009097a20 */ /* 0x000fe20000410000 */
[C---:B------:R-:W-:Y:S08]  /*a9c0*/  HMMA.16816.F32 R16, R232.reuse, R158, R16 ;  /* 0x0000009ee810723c */ /* 0x040ff00000001810 */
[----:B------:R-:W3:Y:S08]  /*a9d0*/  MUFU.TANH R173, R6 ;  /* 0x0000000600ad7308 */ /* 0x000ef00000002400 */
[----:B------:R-:W-:Y:S02]  /*a9e0*/  FMUL.FTZ R12, R12, c[0x0][0x320] ;  /* 0x0000c8000c0c7a20 */ /* 0x000fe40000410000 */
[----:B------:R4:W1:Y:S01]  /*a9f0*/  MUFU.TANH R174, R7 ;  /* 0x0000000700ae7308 */ /* 0x0008620000002400 */
[----:B------:R-:W-:Y:S09]  /*aa00*/  FMUL.FTZ R13, R13, c[0x0][0x320] ;  /* 0x0000c8000d0d7a20 */ /* 0x000ff20000410000 */
[----:B------:R5:W1:Y:S10]  /*aa10*/  MUFU.TANH R171, R8 ;  /* 0x0000000800ab7308 */ /* 0x000a740000002400 */
[----:B------:R1:W1:Y:S01]  /*aa20*/  MUFU.TANH R156, R9 ;  /* 0x00000009009c7308 */ /* 0x0002620000002400 */
[----:B----4-:R-:W4:Y:S01]  /*aa30*/  LDSM.16.M88.4 R4, [R245+0x5800] ;  /* 0x00580000f504783b */ /* 0x010f220000000200 */
[----:B------:R-:W-:Y:S08]  /*aa40*/  DEPBAR.LE SB0, 0x0 ;  /* 0x000080000000791a */ /* 0x000ff00000000000 */
[----:B------:R2:W2:Y:S01]  /*aa50*/  MUFU.TANH R158, R12 ;  /* 0x0000000c009e7308 */ /* 0x0004a20000002400 */
[----:B------:R-:W-:Y:S01]  /*aa60*/  BAR.SYNC.DEFER_BLOCKING 0x0 ;  /* 0x0000000000007b1d */ /* 0x000fe20000010000 */
[----:B-----5:R-:W-:Y:S02]  /*aa70*/  FMUL.FTZ R8, R11, c[0x0][0x320] ;  /* 0x0000c8000b087a20 */ /* 0x020fe40000410000 */
[----:B------:R-:W-:Y:S06]  /*aa80*/  FMUL.FTZ R11, R14, c[0x0][0x320] ;  /* 0x0000c8000e0b7a20 */ /* 0x000fec0000410000 */
[----:B------:R5:W3:Y:S01]  /*aa90*/  MUFU.TANH R157, R13 ;  /* 0x0000000d009d7308 */ /* 0x000ae20000002400 */
[----:B-1----:R-:W-:Y:S02]  /*aaa0*/  FMUL.FTZ R9, R10, c[0x0][0x320] ;  /* 0x0000c8000a097a20 */ /* 0x002fe40000410000 */
[----:B------:R-:W-:Y:S02]  /*aab0*/  FMUL.FTZ R10, R15, c[0x0][0x320] ;  /* 0x0000c8000f0a7a20 */ /* 0x000fe40000410000 */
[----:B------:R-:W-:Y:S05]  /*aac0*/  FMUL.FTZ R15, R16, c[0x0][0x320] ;  /* 0x0000c800100f7a20 */ /* 0x000fea0000410000 */
[----:B------:R-:W1:Y:S01]  /*aad0*/  MUFU.TANH R9, R9 ;  /* 0x0000000900097308 */ /* 0x000e620000002400 */
[----:B------:R-:W-:Y:S02]  /*aae0*/  FMUL.FTZ R16, R17, c[0x0][0x320] ;  /* 0x0000c80011107a20 */ /* 0x000fe40000410000 */
[----:B--2---:R-:W-:Y:S07]  /*aaf0*/  FMUL.FTZ R12, R19, c[0x0][0x320] ;  /* 0x0000c800130c7a20 */ /* 0x004fee0000410000 */
[----:B------:R-:W2:Y:S01]  /*ab00*/  MUFU.TANH R8, R8 ;  /* 0x0000000800087308 */ /* 0x000ea20000002400 */
[C---:B----4-:R-:W-:Y:S05]  /*ab10*/  HMMA.16816.F32 R20, R232.reuse, R4, R20 ;  /* 0x00000004e814723c */ /* 0x050fea0000001814 */
[----:B-----5:R-:W-:Y:S04]  /*ab20*/  FMUL.FTZ R13, R18, c[0x0][0x320] ;  /* 0x0000c800120d7a20 */ /* 0x020fe80000410000 */
[----:B------:R-:W4:Y:S01]  /*ab30*/  MUFU.TANH R11, R11 ;  /* 0x0000000b000b7308 */ /* 0x000f220000002400 */
        /* <DEDUP_REMOVED lines=15> */
[----:B------:R-:W1:Y:S10]  /*ac30*/  MUFU.TANH R7, R7 ;  /* 0x0000000700077308 */ /* 0x000e740000002400 */
[----:B------:R1:W1:Y:S10]  /*ac40*/  MUFU.TANH R175, R22 ;  /* 0x0000001600af7308 */ /* 0x0002740000002400 */
[----:B------:R-:W1:Y:S10]  /*ac50*/  MUFU.TANH R14, R14 ;  /* 0x0000000e000e7308 */ /* 0x000e740000002400 */
[----:B------:R-:W1:Y:S10]  /*ac60*/  MUFU.TANH R18, R18 ;  /* 0x0000001200127308 */ /* 0x000e740000002400 */
        /* <DEDUP_REMOVED lines=8> */
[----:B------:R3:W-:Y:S02]  /*acf0*/  STL [R1+0x60], R0 ;  /* 0x0000600001007387 */ /* 0x0007e40000100800 */
[----:B------:R-:W-:Y:S02]  /*ad00*/  ISETP.NE.AND P1, PT, R159, 0x1, PT ;  /* 0x000000019f00780c */ /* 0x000fe40003f25270 */
[----:B------:R-:W4:Y:S01]  /*ad10*/  LDL R24, [R1+0x24] ;  /* 0x0000240001187983 */ /* 0x000f220000100800 */
[----:B------:R-:W-:Y:S03]  /*ad20*/  IMAD.U32 R6, RZ, RZ, UR5 ;  /* 0x00000005ff067e24 */ /* 0x000fe6000f8e00ff */
[----:B------:R-:W4:Y:S04]  /*ad30*/  LDL R23, [R1+0x4c] ;  /* 0x00004c0001177983 */ /* 0x000f280000100800 */
[----:B---3--:R-:W3:Y:S01]  /*ad40*/  LDL R0, [R1+0x48] ;  /* 0x0000480001007983 */ /* 0x008ee20000100800 */
[----:B--2---:R-:W-:Y:S03]  /*ad50*/  IADD3 R6, R6, -0x30, R169 ;  /* 0xffffffd006067810 */ /* 0x004fe60007ffe0a9 */
[----:B------:R-:W2:Y:S02]  /*ad60*/  LDL R169, [R1+0x1c] ;  /* 0x00001c0001a97983 */ /* 0x000ea40000100800 */
[----:B-1----:R-:W-:Y:S01]  /*ad70*/  @P1 IMAD.HI.U32 R20, R6, c[0x0][0x2bc], RZ ;  /* 0x0000af0006141a27 */ /* 0x002fe200078e00ff */
[----:B----4-:R-:W-:Y:S03]  /*ad80*/  ISETP.GE.AND P2, PT, R24, c[0x0][0x1d4], PT ;  /* 0x0000750018007a0c */ /* 0x010fe60003f46270 */
        /* <DEDUP_REMOVED lines=13> */
[----:B----4-:R-:W-:Y:S02]  /*ae60*/  IMAD.WIDE.U32 R20, R26, c[0x0][0x1e0], RZ ;  /* 0x000078001a147a25 */ /* 0x010fe400078e00ff */
[----:B-1----:R-:W1:Y:S02]  /*ae70*/  S2R R26, SR_TID.X ;  /* 0x00000000001a7919 */ /* 0x002e640000002100 */
[----:B------:R-:W-:Y:S02]  /*ae80*/  IMAD.IADD R21, R21, 0x1, R6 ;  /* 0x0000000115157824 */ /* 0x000fe400078e0206 */
[----:B--2---:R1:W-:Y:S01]  /*ae90*/  STL [R1+0x8], R25 ;  /* 0x0000081901007387 */ /* 0x0043e20000100800 */
[----:B------:R-:W-:Y:S01]  /*aea0*/  SHF.R.S32.HI R6, RZ, 0x1f, R25 ;  /* 0x0000001fff067819 */ /* 0x000fe20000011419 */
[C---:B------:R-:W-:Y:S02]  /*aeb0*/  IMAD.WIDE.U32 R20, R25.reuse, c[0x0][0x1f0], R20 ;  /* 0x00007c0019147a25 */ /* 0x040fe400078e0014 */
[----:B------:R-:W2:Y:S02]  /*aec0*/  LDL R159, [R1+0x10] ;  /* 0x00001000019f7983 */ /* 0x000ea40000100800 */
[----:B------:R-:W-:Y:S01]  /*aed0*/  IMAD R6, R6, c[0x0][0x1f0], RZ ;  /* 0x00007c0006067a24 */ /* 0x000fe200078e02ff */
[----:B------:R-:W-:Y:S03]  /*aee0*/  IADD3 R20, P0, R20, UR20, RZ ;  /* 0x0000001414147c10 */ /* 0x000fe6000ff1e0ff */
[----:B------:R-:W-:Y:S05]  /*aef0*/  IMAD R6, R25, c[0x0][0x1f4], R6 ;  /* 0x00007d0019067a24 */ /* 0x000fea00078e0206 */
[----:B------:R-:W-:Y:S02]  /*af00*/  IADD3.X R6, R21, UR8, R6, P0, !PT ;  /* 0x0000000815067c10 */ /* 0x000fe400087fe406 */
[C---:B------:R-:W-:Y:S04]  /*af10*/  LEA R19, P0, R20.reuse, c[0x0][0x1c8], 0x1 ;  /* 0x0000720014137a11 */ /* 0x040fe800078008ff */
[----:B------:R-:W-:Y:S01]  /*af20*/  LEA.HI.X R6, R20, c[0x0][0x1cc], R6, 0x1, P0 ;  /* 0x0000730014067a11 */ /* 0x000fe200000f0c06 */
[----:B------:R-:W3:Y:S01]  /*af30*/  SHFL.IDX PT, R21, R19, RZ, 0x181f ;  /* 0x00181fff13157589 */ /* 0x000ee200000e0000 */
[----:B-1----:R-:W-:Y:S03]  /*af40*/  SHF.R.S32.HI R25, RZ, 0x1f, R26 ;  /* 0x0000001fff197819 */ /* 0x002fe6000001141a */
[----:B------:R-:W1:Y:S01]  /*af50*/  SHFL.IDX PT, R22, R6, RZ, 0x181f ;  /* 0x00181fff06167589 */ /* 0x000e6200000e0000 */
[----:B------:R-:W-:Y:S03]  /*af60*/  LEA.HI R25, R25, R26, RZ, 0x3 ;  /* 0x0000001a19197211 */ /* 0x000fe600078f18ff */
[----:B------:R-:W4:Y:S01]  /*af70*/  SHFL.IDX PT, R19, R19, 0x1, 0x181f ;  /* 0x00381f0013137f89 */ /* 0x000f2200000e0000 */
[----:B------:R-:W-:Y:S03]  /*af80*/  SHF.R.S32.HI R25, RZ, 0x3, R25 ;  /* 0x00000003ff197819 */ /* 0x000fe60000011419 */
[----:B------:R-:W1:Y:S01]  /*af90*/  SHFL.IDX PT, R6, R6, 0x1, 0x181f ;  /* 0x00381f0006067f89 */ /* 0x000e6200000e0000 */
[----:B------:R-:W-:Y:S04]  /*afa0*/  IADD3 R20, -R25, 0x30, RZ ;  /* 0x0000003019147810 */ /* 0x000fe80007ffe1ff */
[----:B------:R-:W-:Y:S11]  /*afb0*/  ISETP.GE.AND P0, PT, R20, 0x1, PT ;  /* 0x000000011400780c */ /* 0x000ff60003f06270 */
[----:B------:R-:W-:Y:S02]  /*afc0*/  @!UPT UIADD3 URZ, URZ, URZ, URZ ;  /* 0x0000003f3f3ff290 */ /* 0x000fe4000fffe03f */
[C---:B---3--:R-:W-:Y:S05]  /*afd0*/  @P0 IADD3 R24, P1, R21.reuse, R0, RZ ;  /* 0x0000000015180210 */ /* 0x048fea0007f3e0ff */
[C---:B-1----:R-:W-:Y:S05]  /*afe0*/  @P0 IMAD.X R25, R22.reuse, 0x1, R23, P1 ;  /* 0x0000000116190824 */ /* 0x042fea00008e0617 */
[----:B------:R1:W-:Y:S02]  /*aff0*/  @P0 LDGSTS.E.BYPASS.LTC128B.128 [R169+0x14080], [R24.64], !P2 ;  /* 0x1408000018a90fae */ /* 0x0003e4000d101d52 */
[C---:B-1----:R-:W-:Y:S05]  /*b000*/  @P0 IADD3 R24, P1, R21.reuse, R178, RZ ;  /* 0x000000b215180210 */ /* 0x042fea0007f3e0ff */
[C---:B------:R-:W-:Y:S05]  /*b010*/  @P0 IMAD.X R25, R22.reuse, 0x1, R179, P1 ;  /* 0x0000000116190824 */ /* 0x040fea00008e06b3 */
[----:B------:R1:W-:Y:S02]  /*b020*/  @P0 LDGSTS.E.BYPASS.LTC128B.128 [R169+0x15880], [R24.64], !P6 ;  /* 0x1588000018a90fae */ /* 0x0003e4000f101d52 */
[----:B-1----:R-:W-:Y:S05]  /*b030*/  @P0 IADD3 R24, P1, R21, R176, RZ ;  /* 0x000000b015180210 */ /* 0x002fea0007f3e0ff */
[----:B------:R-:W-:Y:S05]  /*b040*/  @P0 IMAD.X R25, R22, 0x1, R177, P1 ;  /* 0x0000000116190824 */ /* 0x000fea00008e06b1 */
[----:B------:R1:W-:Y:S04]  /*b050*/  @P0 LDGSTS.E.BYPASS.LTC128B.128 [R169+0x17080], [R24.64], !P5 ;  /* 0x1708000018a90fae */ /* 0x0003e8000e901d52 */
[----:B-1----:R-:W3:Y:S01]  /*b060*/  LDL R25, [R1+0x28] ;  /* 0x0000280001197983 */ /* 0x002ee20000100800 */
[C---:B--2---:R-:W-:Y:S04]  /*b070*/  @P0 LEA R26, P1, R159.reuse, R21, 0x1 ;  /* 0x000000159f1a0211 */ /* 0x044fe800078208ff */
[----:B---3--:R-:W-:Y:S05]  /*b080*/  @P0 LEA.HI.X R27, R159, R22, R25, 0x1, P1 ;  /* 0x000000169f1b0211 */ /* 0x008fea00008f0c19 */
[----:B------:R1:W-:Y:S01]  /*b090*/  @P0 LDGSTS.E.BYPASS.LTC128B.128 [R169+0x18880], [R26.64], !P4 ;  /* 0x188800001aa90fae */ /* 0x0003e2000e101d52 */
[----:B------:R-:W-:Y:S11]  /*b0a0*/  ISETP.GE.AND P0, PT, R20, 0x21, PT ;  /* 0x000000211400780c */ /* 0x000ff60003f06270 */
[----:B------:R-:W-:Y:S02]  /*b0b0*/  @!UPT UIADD3 URZ, URZ, URZ, URZ ;  /* 0x0000003f3f3ff290 */ /* 0x000fe4000fffe03f */
[C---:B----4-:R-:W-:Y:S02]  /*b0c0*/  @P0 IADD3 R20, P1, R19.reuse, R0, RZ ;  /* 0x0000000013140210 */ /* 0x050fe40007f3e0ff */
[----:B------:R1:W5:Y:S03]  /*b0d0*/  LDL.LU R0, [R1+0x60] ;  /* 0x0000600001007983 */ /* 0x0003660000300800 */
[C---:B------:R-:W-:Y:S05]  /*b0e0*/  @P0 IMAD.X R21, R6.reuse, 0x1, R23, P1 ;  /* 0x0000000106150824 */ /* 0x040fea00008e0617 */
[----:B------:R2:W-:Y:S02]  /*b0f0*/  @P0 LDGSTS.E.BYPASS.LTC128B.128 [R169+0x15080], [R20.64], !P2 ;  /* 0x1508000014a90fae */ /* 0x0005e4000d101d52 */
[C---:B--2---:R-:W-:Y:S05]  /*b100*/  @P0 IADD3 R20, P1, R19.reuse, R178, RZ ;  /* 0x000000b213140210 */ /* 0x044fea0007f3e0ff */
[C---:B------:R-:W-:Y:S05]  /*b110*/  @P0 IMAD.X R21, R6.reuse, 0x1, R179, P1 ;  /* 0x0000000106150824 */ /* 0x040fea00008e06b3 */
[----:B------:R2:W-:Y:S02]  /*b120*/  @P0 LDGSTS.E.BYPASS.LTC128B.128 [R169+0x16880], [R20.64], !P6 ;  /* 0x1688000014a90fae */ /* 0x0005e4000f101d52 */
[----:B--2---:R-:W-:Y:S05]  /*b130*/  @P0 IADD3 R20, P1, R19, R176, RZ ;  /* 0x000000b013140210 */ /* 0x004fea0007f3e0ff */
[----:B------:R-:W-:Y:S01]  /*b140*/  @P0 IMAD.X R21, R6, 0x1, R177, P1 ;  /* 0x0000000106150824 */ /* 0x000fe200008e06b1 */
[C---:B------:R-:W-:Y:S04]  /*b150*/  @P0 LEA R22, P1, R159.reuse, R19, 0x1 ;  /* 0x000000139f160211 */ /* 0x040fe800078208ff */
[----:B------:R1:W-:Y:S01]  /*b160*/  @P0 LDGSTS.E.BYPASS.LTC128B.128 [R169+0x18080], [R20.64], !P5 ;  /* 0x1808000014a90fae */ /* 0x0003e2000e901d52 */
[----:B------:R-:W-:Y:S05]  /*b170*/  @P0 LEA.HI.X R23, R159, R6, R25, 0x1, P1 ;  /* 0x000000069f170211 */ /* 0x000fea00008f0c19 */
[----:B------:R1:W-:Y:S03]  /*b180*/  @P0 LDGSTS.E.BYPASS.LTC128B.128 [R169+0x19880], [R22.64], !P4 ;  /* 0x1988000016a90fae */ /* 0x0003e6000e101d52 */
.L_x_206:
[----:B-1234-:R-:W2:Y:S01]  /*b190*/  LDL.LU R23, [R1+0x44] ;  /* 0x0000440001177983 */ /* 0x01eea20000300800 */
[----:B-----5:R-:W-:Y:S01]  /*b1a0*/  FMNMX.FTZ R0, R168, R0, !PT ;  /* 0x00000000a8007209 */ /* 0x020fe20007810000 */
[----:B------:R-:W-:Y:S02]  /*b1b0*/  UISETP.GT.AND UP0, UPT, UR23, UR4, UPT ;  /* 0x000000041700728c */ /* 0x000fe4000bf04270 */
[----:B------:R-:W0:Y:S01]  /*b1c0*/  LDGDEPBAR ;  /* 0x00000000000079af */ /* 0x000e220000000000 */
[----:B------:R-:W-:Y:S01]  /*b1d0*/  FMNMX.FTZ R0, R170, R0, !PT ;  /* 0x00000000aa007209 */ /* 0x000fe20007810000 */
[----:B------:R-:W-:Y:S02]  /*b1e0*/  UIADD3 UR5, UR23, -0x1, URZ ;  /* 0xffffffff17057890 */ /* 0x000fe4000fffe03f */
[----:B------:R-:W-:Y:S02]  /*b1f0*/  PLOP3.LUT P0, PT, PT, PT, UP0, 0x80, 0x0 ;  /* 0x000000000000781c */ /* 0x000fe40003f0f008 */
[----:B------:R-:W-:Y:S03]  /*b200*/  FMNMX.FTZ R0, R171, R0, !PT ;  /* 0x00000000ab007209 */ /* 0x000fe60007810000 */
[----:B------:R-:W-:Y:S01]  /*b210*/  UMOV UR23, UR5 ;  /* 0x0000000500177c82 */ /* 0x000fe20008000000 */
        /* <DEDUP_REMOVED lines=23> */
[--C-:B------:R-:W-:Y:S01]  /*b390*/  FFMA.FTZ R25, R16, c[0x0][0x2d0], -R169.reuse ;  /* 0x0000b40010197a23 */ /* 0x100fe200000108a9 */
[----:B------:R-:W-:Y:S01]  /*b3a0*/  MOV R16, R22 ;  /* 0x0000001600107202 */ /* 0x000fe20000000f00 */
[--C-:B------:R-:W-:Y:S01]  /*b3b0*/  FFMA.FTZ R172, R172, c[0x0][0x2d0], -R169.reuse ;  /* 0x0000b400acac7a23 */ /* 0x100fe200000108a9 */
[----:B------:R-:W-:Y:S01]  /*b3c0*/  MUFU.EX2 R19, R19 ;  /* 0x0000001300137308 */ /* 0x000fe20000000800 */
[--C-:B------:R-:W-:Y:S02]  /*b3d0*/  FFMA.FTZ R171, R7, c[0x0][0x2d0], -R169.reuse ;  /* 0x0000b40007ab7a23 */ /* 0x100fe400000108a9 */
[--C-:B------:R-:W-:Y:S02]  /*b3e0*/  FFMA.FTZ R170, R18, c[0x0][0x2d0], -R169.reuse ;  /* 0x0000b40012aa7a23 */ /* 0x100fe400000108a9 */
[----:B------:R-:W-:Y:S02]  /*b3f0*/  FFMA.FTZ R169, R17, c[0x0][0x2d0], -R169 ;  /* 0x0000b40011a97a23 */ /* 0x000fe400000108a9 */
[----:B------:R-:W3:Y:S01]  /*b400*/  LDL.LU R17, [R1+0x40] ;  /* 0x0000400001117983 */ /* 0x000ee20000300800 */
[----:B------:R-:W-:Y:S02]  /*b410*/  FMUL.FTZ R3, R3, c[0x0][0x2d0] ;  /* 0x0000b40003037a20 */ /* 0x000fe40000410000 */
[----:B------:R-:W-:Y:S10]  /*b420*/  MUFU.EX2 R20, R20 ;  /* 0x0000001400147308 */ /* 0x000ff40000000800 */
[----:B------:R-:W1:Y:S10]  /*b430*/  MUFU.EX2 R6, R3 ;  /* 0x0000000300067308 */ /* 0x000e740000000800 */
[----:B------:R4:W2:Y:S10]  /*b440*/  MUFU.EX2 R158, R156 ;  /* 0x0000009c009e7308 */ /* 0x0008b40000000800 */
[----:B------:R-:W-:Y:S01]  /*b450*/  MUFU.EX2 R169, R169 ;  /* 0x000000a900a97308 */ /* 0x000fe20000000800 */
[C---:B-1----:R-:W-:Y:S02]  /*b460*/  FMUL.FTZ R28, R6.reuse, R28 ;  /* 0x0000001c061c7220 */ /* 0x042fe40000410000 */
[C---:B------:R-:W-:Y:S02]  /*b470*/  FMUL.FTZ R29, R6.reuse, R29 ;  /* 0x0000001d061d7220 */ /* 0x040fe40000410000 */
[C---:B------:R-:W-:Y:S02]  /*b480*/  FMUL.FTZ R32, R6.reuse, R32 ;  /* 0x0000002006207220 */ /* 0x040fe40000410000 */
[C---:B------:R-:W-:Y:S03]  /*b490*/  FMUL.FTZ R33, R6.reuse, R33 ;  /* 0x0000002106217220 */ /* 0x040fe60000410000 */
[----:B------:R-:W-:Y:S01]  /*b4a0*/  MUFU.EX2 R171, R171 ;  /* 0x000000ab00ab7308 */ /* 0x000fe20000000800 */
[C---:B------:R-:W-:Y:S01]  /*b4b0*/  FMUL.FTZ R36, R6.reuse, R36 ;  /* 0x0000002406247220 */ /* 0x040fe20000410000 */
[C---:B----4-:R-:W-:Y:S01]  /*b4c0*/  F2FP.PACK_AB R156, R19.reuse, R168 ;  /* 0x000000a8139c723e */ /* 0x050fe200000000ff */
        /* <DEDUP_REMOVED lines=47> */
[----:B--2---:R-:W-:Y:S04]  /*b7c0*/  FFMA.FTZ R3, R6, R23, R168 ;  /* 0x0000001706037223 */ /* 0x004fe800000100a8 */
[----:B------:R-:W-:Y:S04]  /*b7d0*/  FADD.FTZ R3, R19, R3 ;  /* 0x0000000313037221 */ /* 0x000fe80000010000 */
[----:B------:R-:W-:Y:S04]  /*b7e0*/  FADD.FTZ R3, R20, R3 ;  /* 0x0000000314037221 */ /* 0x000fe80000010000 */
[C---:B------:R-:W-:Y:S01]  /*b7f0*/  FADD.FTZ R22, R158.reuse, R3 ;  /* 0x000000039e167221 */ /* 0x040fe20000010000 */
[----:B------:R-:W-:Y:S02]  /*b800*/  FMNMX.FTZ R3, R173, R2, !PT ;  /* 0x00000002ad037209 */ /* 0x000fe40007810000 */
[----:B------:R-:W-:Y:S01]  /*b810*/  F2FP.PACK_AB R158, R158, R20 ;  /* 0x000000149e9e723e */ /* 0x000fe200000000ff */
[----:B------:R-:W-:Y:S01]  /*b820*/  FMUL.FTZ R20, R6, R148 ;  /* 0x0000009406147220 */ /* 0x000fe20000410000 */
        /* <DEDUP_REMOVED lines=20> */
[----:B------:R-:W-:Y:S01]  /*b970*/  MUFU.EX2 R7, R7 ;  /* 0x0000000700077308 */ /* 0x000fe20000000800 */
[--C-:B------:R-:W-:Y:S02]  /*b980*/  FFMA.FTZ R18, R9, c[0x0][0x2d0], -R168.reuse ;  /* 0x0000b40009127a23 */ /* 0x100fe400000108a8 */
[--C-:B------:R-:W-:Y:S02]  /*b990*/  FFMA.FTZ R159, R8, c[0x0][0x2d0], -R168.reuse ;  /* 0x0000b400089f7a23 */ /* 0x100fe400000108a8 */
[--C-:B------:R-:W-:Y:S02]  /*b9a0*/  FFMA.FTZ R19, R11, c[0x0][0x2d0], -R168.reuse ;  /* 0x0000b4000b137a23 */ /* 0x100fe400000108a8 */
[--C-:B------:R-:W-:Y:S02]  /*b9b0*/  FFMA.FTZ R27, R10, c[0x0][0x2d0], -R168.reuse ;  /* 0x0000b4000a1b7a23 */ /* 0x100fe400000108a8 */
[--C-:B------:R-:W-:Y:S01]  /*b9c0*/  FFMA.FTZ R26, R13, c[0x0][0x2d0], -R168.reuse ;  /* 0x0000b4000d1a7a23 */ /* 0x100fe200000108a8 */
[----:B------:R-:W3:Y:S01]  /*b9d0*/  MUFU.EX2 R2, R2 ;  /* 0x0000000200027308 */ /* 0x000ee20000000800 */
[--C-:B------:R-:W-:Y:S01]  /*b9e0*/  FFMA.FTZ R23, R12, c[0x0][0x2d0], -R168.reuse ;  /* 0x0000b4000c177a23 */ /* 0x100fe200000108a8 */
[----:B------:R-:W-:Y:S01]  /*b9f0*/  MOV R148, R19 ;  /* 0x0000001300947202 */ /* 0x000fe20000000f00 */
[--C-:B------:R-:W-:Y:S02]  /*ba00*/  FFMA.FTZ R173, R5, c[0x0][0x2d0], -R168.reuse ;  /* 0x0000b40005ad7a23 */ /* 0x100fe400000108a8 */
[--C-:B------:R-:W-:Y:S02]  /*ba10*/  FFMA.FTZ R175, R175, c[0x0][0x2d0], -R168.reuse ;  /* 0x0000b400afaf7a23 */ /* 0x100fe400000108a8 */
[--C-:B------:R-:W-:Y:S01]  /*ba20*/  FFMA.FTZ R174, R14, c[0x0][0x2d0], -R168.reuse ;  /* 0x0000b4000eae7a23 */ /* 0x100fe200000108a8 */
[----:B------:R-:W-:Y:S01]  /*ba30*/  MOV R14, R25 ;  /* 0x00000019000e7202 */ /* 0x000fe20000000f00 */
[----:B------:R-:W-:Y:S01]  /*ba40*/  FFMA.FTZ R168, R4, c[0x0][0x2d0], -R168 ;  /* 0x0000b40004a87a23 */ /* 0x000fe200000108a8 */
[----:B------:R-:W1:Y:S01]  /*ba50*/  MUFU.EX2 R15, R15 ;  /* 0x0000000f000f7308 */ /* 0x000e620000000800 */
[C---:B------:R-:W-:Y:S02]  /*ba60*/  FMUL.FTZ R5, R6.reuse, R133 ;  /* 0x0000008506057220 */ /* 0x040fe40000410000 */
        /* <DEDUP_REMOVED lines=8> */
[----:B------:R-:W-:Y:S01]  /*baf0*/  MUFU.EX2 R168, R168 ;  /* 0x000000a800a87308 */ /* 0x000fe20000000800 */
[----:B------:R-:W-:Y:S01]  /*bb00*/  FMUL.FTZ R25, R6, R153 ;  /* 0x0000009906197220 */ /* 0x000fe20000410000 */
[----:B------:R-:W-:Y:S01]  /*bb10*/  MOV R153, R23 ;  /* 0x0000001700997202 */ /* 0x000fe20000000f00 */
[C---:B---3--:R-:W-:Y:S02]  /*bb20*/  FFMA.FTZ R4, R2.reuse, R17, R7 ;  /* 0x0000001102047223 */ /* 0x048fe40000010007 */
[C---:B------:R-:W-:Y:S02]  /*bb30*/  FMUL.FTZ R10, R2.reuse, R138 ;  /* 0x0000008a020a7220 */ /* 0x040fe40000410000 */
[C---:B------:R-:W-:Y:S02]  /*bb40*/  FMUL.FTZ R19, R2.reuse, R147 ;  /* 0x0000009302137220 */ /* 0x040fe40000410000 */
[C---:B------:R-:W-:Y:S01]  /*bb50*/  FMUL.FTZ R26, R2.reuse, R154 ;  /* 0x0000009a021a7220 */ /* 0x040fe20000410000 */
[----:B------:R-:W2:Y:S01]  /*bb60*/  MUFU.EX2 R141, R141 ;  /* 0x0000008d008d7308 */ /* 0x000ea20000000800 */
[----:B------:R-:W-:Y:S01]  /*bb70*/  FMUL.FTZ R27, R2, R155 ;  /* 0x0000009b021b7220 */ /* 0x000fe20000410000 */
[C---:B-1----:R-:W-:Y:S01]  /*bb80*/  F2FP.PACK_AB R157, R15.reuse, R7 ;  /* 0x000000070f9d723e */ /* 0x042fe200000000ff */
[----:B------:R-:W-:Y:S01]  /*bb90*/  FADD.FTZ R11, R15, R4 ;  /* 0x000000040f0b7221 */ /* 0x000fe20000010000 */
[----:B------:R-:W-:Y:S01]  /*bba0*/  MOV R15, R24 ;  /* 0x00000018000f7202 */ /* 0x000fe20000000f00 */
[----:B------:R-:W-:Y:S01]  /*bbb0*/  FMUL.FTZ R4, R6, R132 ;  /* 0x0000008406047220 */ /* 0x000fe20000410000 */
[----:B------:R-:W-:Y:S01]  /*bbc0*/  MOV R132, R21 ;  /* 0x0000001500847202 */ /* 0x000fe20000000f00 */
[----:B------:R-:W-:Y:S01]  /*bbd0*/  FMUL.FTZ R7, R2, R135 ;  /* 0x0000008702077220 */ /* 0x000fe20000410000 */
[----:B------:R-:W-:Y:S01]  /*bbe0*/  MOV R140, R15 ;  /* 0x0000000f008c7202 */ /* 0x000fe20000000f00 */
[C---:B------:R-:W-:Y:S01]  /*bbf0*/  FMUL.FTZ R17, R6.reuse, R145 ;  /* 0x0000009106117220 */ /* 0x040fe20000410000 */
[----:B------:R-:W-:Y:S01]  /*bc00*/  MOV R138, R132 ;  /* 0x00000084008a7202 */ /* 0x000fe20000000f00 */
[C---:B------:R-:W-:Y:S01]  /*bc10*/  FMUL.FTZ R21, R6.reuse, R149 ;  /* 0x0000009506157220 */ /* 0x040fe20000410000 */
[----:B------:R-:W-:Y:S01]  /*bc20*/  MOV R132, R18 ;  /* 0x0000001200847202 */ /* 0x000fe20000000f00 */
[----:B------:R-:W-:Y:S01]  /*bc30*/  FMUL.FTZ R24, R6, R152 ;  /* 0x0000009806187220 */ /* 0x000fe20000410000 */
[----:B------:R-:W-:Y:S01]  /*bc40*/  MOV R152, R22 ;  /* 0x0000001600987202 */ /* 0x000fe20000000f00 */
[C---:B------:R-:W-:Y:S01]  /*bc50*/  FMUL.FTZ R6, R2.reuse, R134 ;  /* 0x0000008602067220 */ /* 0x040fe20000410000 */
[----:B------:R-:W-:Y:S01]  /*bc60*/  MOV R149, R14 ;  /* 0x0000000e00957202 */ /* 0x000fe20000000f00 */
[C---:B------:R-:W-:Y:S01]  /*bc70*/  FMUL.FTZ R14, R2.reuse, R142 ;  /* 0x0000008e020e7220 */ /* 0x040fe20000410000 */
[----:B------:R-:W-:Y:S01]  /*bc80*/  MOV R144, R11 ;  /* 0x0000000b00907202 */ /* 0x000fe20000000f00 */
[C---:B------:R-:W-:Y:S01]  /*bc90*/  FMUL.FTZ R11, R2.reuse, R139 ;  /* 0x0000008b020b7220 */ /* 0x040fe20000410000 */
[----:B------:R-:W-:Y:S01]  /*bca0*/  MUFU.EX2 R145, R159 ;  /* 0x0000009f00917308 */ /* 0x000fe20000000800 */
[C---:B------:R-:W-:Y:S02]  /*bcb0*/  FMUL.FTZ R15, R2.reuse, R143 ;  /* 0x0000008f020f7220 */ /* 0x040fe40000410000 */
[C---:B------:R-:W-:Y:S02]  /*bcc0*/  FMUL.FTZ R18, R2.reuse, R146 ;  /* 0x0000009202127220 */ /* 0x040fe40000410000 */
[C---:B------:R-:W-:Y:S02]  /*bcd0*/  FMUL.FTZ R22, R2.reuse, R150 ;  /* 0x0000009602167220 */ /* 0x040fe40000410000 */
        /* <DEDUP_REMOVED lines=26> */
[----:B------:R4:W-:Y:S01]  /*be80*/  MUFU.EX2 R150, R153 ;  /* 0x0000009900967308 */ /* 0x0009e20000000800 */
        /* <DEDUP_REMOVED lines=35> */
[----:B------:R3:W3:Y:S01]  /*c0c0*/  MUFU.EX2 R2, R132 ;  /* 0x0000008400027308 */ /* 0x0006e20000000800 */
[----:B--2---:R-:W-:Y:S02]  /*c0d0*/  FADD.FTZ R146, R141, R152 ;  /* 0x000000988d927221 */ /* 0x004fe40000010000 */
[----:B----4-:R-:W-:Y:S02]  /*c0e0*/  LDSM.16.MT88.4 R152, [R249+0x5080] ;  /* 0x00508000f998783b */ /* 0x010fe40000004200 */
[----:B-1----:R-:W-:Y:S04]  /*c0f0*/  FADD.FTZ R146, R143, R146 ;  /* 0x000000928f927221 */ /* 0x002fe80000010000 */
[----:B---3--:R-:W-:Y:S04]  /*c100*/  FADD.FTZ R146, R140, R146 ;  /* 0x000000928c927221 */ /* 0x008fe80000010000 */
[----:B------:R-:W-:Y:S01]  /*c110*/  FADD.FTZ R146, R142, R146 ;  /* 0x000000928e927221 */ /* 0x000fe20000010000 */
[----:B------:R-:W1:Y:S01]  /*c120*/  LDSM.16.MT88.4 R132, [R252+0x4080] ;  /* 0x00408000fc84783b */ /* 0x000e620000004200 */
[----:B------:R-:W-:Y:S01]  /*c130*/  F2FP.PACK_AB R159, R145, R2 ;  /* 0x00000002919f723e */ /* 0x000fe200000000ff */
[----:B------:R-:W-:Y:S02]  /*c140*/  FADD.FTZ R144, R2, R144 ;  /* 0x0000009002907221 */ /* 0x000fe40000010000 */
[----:B------:R2:W3:Y:S04]  /*c150*/  MUFU.EX2 R2, R137 ;  /* 0x0000008900027308 */ /* 0x0004e80000000800 */
[----:B--2---:R-:W-:Y:S01]  /*c160*/  LDSM.16.MT88.4 R136, [R252+0x4880] ;  /* 0x00488000fc88783b */ /* 0x004fe20000004200 */
        /* <DEDUP_REMOVED lines=48> */
[----:B------:R1:W2:Y:S03]  /*c470*/  MUFU.EX2 R156, R172 ;  /* 0x000000ac009c7308 */ /* 0x0002a60000000800 */
[----:B---3--:R-:W-:Y:S03]  /*c480*/  F2FP.PACK_AB R133, R2, R148 ;  /* 0x000000940285723e */ /* 0x008fe600000000ff */
[----:B------:R-:W-:Y:S02]  /*c490*/  F2FP.PACK_AB R134, R142, R140 ;  /* 0x0000008c8e86723e */ /* 0x000fe400000000ff */
[----:B------:R-:W3:Y:S02]  /*c4a0*/  LDSM.16.MT88.4 R140, [R250+0x4880] ;  /* 0x00488000fa8c783b */ /* 0x000ee40000004200 */
[----:B------:R4:W2:Y:S01]  /*c4b0*/  MUFU.EX2 R158, R170 ;  /* 0x000000aa009e7308 */ /* 0x0008a20000000800 */
[----:B------:R-:W-:Y:S02]  /*c4c0*/  F2FP.PACK_AB R135, R150, R149 ;  /* 0x000000959687723e */ /* 0x000fe400000000ff */
[----:B------:R-:W-:Y:S02]  /*c4d0*/  F2FP.PACK_AB R157, R174, R175 ;  /* 0x000000afae9d723e */ /* 0x000fe400000000ff */
[----:B------:R-:W-:Y:S03]  /*c4e0*/  F2FP.PACK_AB R159, R168, R173 ;  /* 0x000000ada89f723e */ /* 0x000fe600000000ff */
[C---:B------:R-:W-:Y:S05]  /*c4f0*/  HMMA.16816.F32 R4, R132.reuse, R136, R4 ;  /* 0x000000888404723c */ /* 0x040fea0000001804 */
[----:B-1----:R-:W-:Y:S03]  /*c500*/  MOV R172, R150 ;  /* 0x0000009600ac7202 */ /* 0x002fe60000000f00 */
[C---:B------:R-:W-:Y:S01]  /*c510*/  HMMA.16816.F32 R8, R132.reuse, R138, R8 ;  /* 0x0000008a8408723c */ /* 0x040fe20000001808 */
[----:B------:R-:W1:Y:S03]  /*c520*/  LDSM.16.MT88.4 R136, [R249+0x4880] ;  /* 0x00488000f988783b */ /* 0x000e660000004200 */
[----:B----4-:R-:W-:Y:S04]  /*c530*/  MOV R170, R149 ;  /* 0x0000009500aa7202 */ /* 0x010fe80000000f00 */
[C---:B---3--:R-:W-:Y:S08]  /*c540*/  HMMA.16816.F32 R12, R132.reuse, R140, R12 ;  /* 0x0000008c840c723c */ /* 0x048ff0000000180c */
[C---:B------:R-:W-:Y:S01]  /*c550*/  HMMA.16816.F32 R16, R132.reuse, R142, R16 ;  /* 0x0000008e8410723c */ /* 0x040fe20000001810 */
[----:B------:R-:W3:Y:S07]  /*c560*/  LDSM.16.MT88.4 R140, [R248+0x4880] ;  /* 0x00488000f88c783b */ /* 0x000eee0000004200 */
[C---:B-1----:R-:W-:Y:S08]  /*c570*/  HMMA.16816.F32 R20, R132.reuse, R136, R20 ;  /* 0x000000888414723c */ /* 0x042ff00000001814 */
[C---:B------:R-:W-:Y:S01]  /*c580*/  HMMA.16816.F32 R24, R132.reuse, R138, R24 ;  /* 0x0000008a8418723c */ /* 0x040fe20000001818 */
[----:B------:R-:W1:Y:S07]  /*c590*/  LDSM.16.MT88.4 R136, [R252+0x6080] ;  /* 0x00608000fc88783b */ /* 0x000e6e0000004200 */
        /* <DEDUP_REMOVED lines=36> */
[C---:B---3--:R-:W-:Y:S07]  /*c7e0*/  HMMA.16816.F32 R124, R132.reuse, R140, R124 ;  /* 0x0000008c847c723c */ /* 0x048fee000000187c */
[----:B--2---:R-:W-:Y:S01]  /*c7f0*/  FADD.FTZ R141, R156, R146 ;  /* 0x000000929c8d7221 */ /* 0x004fe20000010000 */
[----:B------:R-:W-:Y:S04]  /*c800*/  HMMA.16816.F32 R128, R132, R142, R128 ;  /* 0x0000008e8480723c */ /* 0x000fe80000001880 */
[C---:B------:R-:W-:Y:S01]  /*c810*/  FADD.FTZ R141, R171.reuse, R141 ;  /* 0x0000008dab8d7221 */ /* 0x040fe20000010000 */
[----:B------:R-:W-:Y:S01]  /*c820*/  F2FP.PACK_AB R156, R171, R156 ;  /* 0x0000009cab9c723e */ /* 0x000fe200000000ff */
[----:B------:R-:W-:Y:S02]  /*c830*/  FADD.FTZ R140, R145, R144 ;  /* 0x00000090918c7221 */ /* 0x000fe40000010000 */
[----:B------:R-:W-:Y:S01]  /*c840*/  FADD.FTZ R141, R158, R141 ;  /* 0x0000008d9e8d7221 */ /* 0x000fe20000010000 */
[----:B------:R-:W2:Y:S03]  /*c850*/  LDSM.16.MT88.4 R144, [R250+0x5080] ;  /* 0x00508000fa90783b */ /* 0x000ea60000004200 */
[C---:B------:R-:W-:Y:S01]  /*c860*/  FADD.FTZ R132, R169.reuse, R141 ;  /* 0x0000008da9847221 */ /* 0x040fe20000010000 */
[----:B------:R-:W-:Y:S01]  /*c870*/  F2FP.PACK_AB R158, R169, R158 ;  /* 0x0000009ea99e723e */ /* 0x000fe200000000ff */
[----:B------:R-:W-:Y:S03]  /*c880*/  FADD.FTZ R169, R148, R140 ;  /* 0x0000008c94a97221 */ /* 0x000fe60000010000 */
[----:B------:R1:W-:Y:S01]  /*c890*/  STL [R1+0x44], R132 ;  /* 0x0000448401007387 */ /* 0x0003e20000100800 */
[----:B------:R-:W-:Y:S04]  /*c8a0*/  FADD.FTZ R169, R2, R169 ;  /* 0x000000a902a97221 */ /* 0x000fe80000010000 */
[----:B------:R-:W-:Y:S04]  /*c8b0*/  FADD.FTZ R2, R170, R169 ;  /* 0x000000a9aa027221 */ /* 0x000fe80000010000 */
[----:B------:R-:W-:Y:S04]  /*c8c0*/  FADD.FTZ R2, R172, R2 ;  /* 0x00000002ac027221 */ /* 0x000fe80000010000 */
[----:B------:R-:W-:Y:S04]  /*c8d0*/  FADD.FTZ R2, R175, R2 ;  /* 0x00000002af027221 */ /* 0x000fe80000010000 */
[----:B------:R-:W-:Y:S01]  /*c8e0*/  FADD.FTZ R174, R174, R2 ;  /* 0x00000002aeae7221 */ /* 0x000fe20000010000 */
[----:B------:R-:W-:Y:S03]  /*c8f0*/  MOV R2, R3 ;  /* 0x0000000300027202 */ /* 0x000fe60000000f00 */
[----:B------:R-:W-:Y:S01]  /*c900*/  FADD.FTZ R174, R173, R174 ;  /* 0x000000aeadae7221 */ /* 0x000fe20000010000 */
[C---:B-1----:R-:W-:Y:S01]  /*c910*/  HMMA.16816.F32 R132, R156.reuse, R136, R4 ;  /* 0x000000889c84723c */ /* 0x042fe20000001804 */
[----:B------:R-:W1:Y:S07]  /*c920*/  LDSM.16.MT88.4 R4, [R248+0x5080] ;  /* 0x00508000f804783b */ /* 0x000e6e0000004200 */
[C---:B------:R-:W-:Y:S01]  /*c930*/  HMMA.16816.F32 R136, R156.reuse, R138, R8 ;  /* 0x0000008a9c88723c */ /* 0x040fe20000001808 */
[----:B------:R-:W3:Y:S07]  /*c940*/  LDSM.16.MT88.4 R8, [R252+0x6880] ;  /* 0x00688000fc08783b */ /* 0x000eee0000004200 */
[C---:B--2---:R-:W-:Y:S01]  /*c950*/  HMMA.16816.F32 R140, R156.reuse, R144, R12 ;  /* 0x000000909c8c723c */ /* 0x044fe2000000180c */
[----:B------:R-:W2:Y:S07]  /*c960*/  LDSM.16.MT88.4 R12, [R250+0x6880] ;  /* 0x00688000fa0c783b */ /* 0x000eae0000004200 */
[C---:B------:R-:W-:Y:S08]  /*c970*/  HMMA.16816.F32 R144, R156.reuse, R146, R16 ;  /* 0x000000929c90723c */ /* 0x040ff00000001810 */
[C---:B------:R-:W-:Y:S08]  /*c980*/  HMMA.16816.F32 R148, R156.reuse, R152, R20 ;  /* 0x000000989c94723c */ /* 0x040ff00000001814 */
[C---:B------:R-:W-:Y:S08]  /*c990*/  HMMA.16816.F32 R152, R156.reuse, R154, R24 ;  /* 0x0000009a9c98723c */ /* 0x040ff00000001818 */
[C---:B-1----:R-:W-:Y:S08]  /*c9a0*/  HMMA.16816.F32 R28, R156.reuse, R4, R28 ;  /* 0x000000049c1c723c */ /* 0x042ff0000000181c */
[C---:B------:R-:W-:Y:S01]  /*c9b0*/  HMMA.16816.F32 R32, R156.reuse, R6, R32 ;  /* 0x000000069c20723c */ /* 0x040fe20000001820 */
[----:B------:R-:W1:Y:S07]  /*c9c0*/  LDSM.16.MT88.4 R4, [R249+0x6880] ;  /* 0x00688000f904783b */ /* 0x000e6e0000004200 */
[C---:B---3--:R-:W-:Y:S08]  /*c9d0*/  HMMA.16816.F32 R36, R156.reuse, R8, R36 ;  /* 0x000000089c24723c */ /* 0x048ff00000001824 */
[C---:B------:R-:W-:Y:S01]  /*c9e0*/  HMMA.16816.F32 R40, R156.reuse, R10, R40 ;  /* 0x0000000a9c28723c */ /* 0x040fe20000001828 */
[----:B------:R-:W3:Y:S07]  /*c9f0*/  LDSM.16.MT88.4 R8, [R248+0x6880] ;  /* 0x00688000f808783b */ /* 0x000eee0000004200 */
[C---:B--2---:R-:W-:Y:S08]  /*ca00*/  HMMA.16816.F32 R44, R156.reuse, R12, R44 ;  /* 0x0000000c9c2c723c */ /* 0x044ff0000000182c */
[C---:B------:R-:W-:Y:S01]  /*ca10*/  HMMA.16816.F32 R48, R156.reuse, R14, R48 ;  /* 0x0000000e9c30723c */ /* 0x040fe20000001830 */
[----:B------:R-:W2:Y:S07]  /*ca20*/  LDSM.16.MT88.4 R12, [R252+0x8080] ;  /* 0x00808000fc0c783b */ /* 0x000eae0000004200 */
        /* <DEDUP_REMOVED lines=22> */
[C---:B------:R-:W-:Y:S08]  /*cb90*/  HMMA.16816.F32 R112, R156.reuse, R10, R112 ;  /* 0x0000000a9c70723c */ /* 0x040ff00000001870 */
[C---:B--2---:R-:W-:Y:S08]  /*cba0*/  HMMA.16816.F32 R116, R156.reuse, R12, R116 ;  /* 0x0000000c9c74723c */ /* 0x044ff00000001874 */
[C---:B------:R-:W-:Y:S08]  /*cbb0*/  HMMA.16816.F32 R120, R156.reuse, R14, R120 ;  /* 0x0000000e9c78723c */ /* 0x040ff00000001878 */
[C---:B-1----:R-:W-:Y:S07]  /*cbc0*/  HMMA.16816.F32 R124, R156.reuse, R4, R124 ;  /* 0x000000049c7c723c */ /* 0x042fee000000187c */
[----:B------:R-:W-:Y:S01]  /*cbd0*/  FADD.FTZ R4, R168, R174 ;  /* 0x000000aea8047221 */ /* 0x000fe20000010000 */
[----:B------:R-:W-:Y:S04]  /*cbe0*/  HMMA.16816.F32 R128, R156, R6, R128 ;  /* 0x000000069c80723c */ /* 0x000fe80000001880 */
[----:B------:R1:W-:Y:S04]  /*cbf0*/  STL [R1+0x40], R4 ;  /* 0x0000400401007387 */ /* 0x0003e80000100800 */
[----:B-1----:R-:W-:-:S05]  /*cc00*/  @P0 BRA `(.L_x_207) ;  /* 0xffffcf6000000947 */ /* 0x002fca000383ffff */
.L_x_202:
[----:B------:R-:W-:-:S06]  /*cc10*/  UISETP.GE.AND UP0, UPT, UR23, UR7, UPT ;  /* 0x000000071700728c */ /* 0x000fcc000bf06270 */
[----:B------:R-:W-:-:S13]  /*cc20*/  PLOP3.LUT P0, PT, PT, PT, UP0, 0x40, 0x0 ;  /* 0x000000000000781c */ /* 0x000fda0003f0e808 */
[----:B------:R-:W-:Y:S05]  /*cc30*/  @P0 BRA `(.L_x_208) ;  /* 0x00003ee000000947 */ /* 0x000fea0003800000 */
[----:B------:R-:W1:Y:S04]  /*cc40*/  S2R R3, SR_TID.X ;  /* 0x0000000000037919 */ /* 0x000e680000002100 */
[----:B------:R-:W2:Y:S01]  /*cc50*/  LDL.LU R4, [R1+0x3c] ;  /* 0x00003c0001047983 */ /* 0x000ea20000300800 */
[----:B-1----:R-:W-:-:S04]  /*cc60*/  SHF.R.S32.HI R5, RZ, 0x1f, R3 ;  /* 0x0000001fff057819 */ /* 0x002fc80000011403 */
[----:B------:R-:W-:Y:S02]  /*cc70*/  LEA.HI R5, R5, R3, RZ, 0x3 ;  /* 0x0000000305057211 */ /* 0x000fe400078f18ff */
[----:B------:R-:W2:Y:S02]  /*cc80*/  LDL R3, [R1+0x24] ;  /* 0x0000240001037983 */ /* 0x000ea40000100800 */
[----:B------:R-:W-:-:S04]  /*cc90*/  SHF.R.S32.HI R5, RZ, 0x3, R5 ;  /* 0x00000003ff057819 */ /* 0x000fc80000011405 */
[----:B------:R-:W-:Y:S01]  /*cca0*/  IADD3 R6, -R5, 0x30, RZ ;  /* 0x0000003005067810 */ /* 0x000fe20007ffe1ff */
[----:B------:R-:W-:Y:S01]  /*ccb0*/  IMAD.MOV.U32 R156, RZ, RZ, R2 ;  /* 0x000000ffff9c7224 */ /* 0x000fe200078e0002 */
[C---:B--2---:R-:W-:Y:S01]  /*ccc0*/  SHF.L.U64.HI R5, R3.reuse, 0x1, R4 ;  /* 0x0000000103057819 */ /* 0x044fe20000010204 */
[----:B------:R-:W-:-:S04]  /*ccd0*/  IMAD.SHL.U32 R4, R3, 0x2, RZ ;  /* 0x0000000203047824 */ /* 0x000fc800078e00ff */
[----:B------:R1:W-:Y:S04]  /*cce0*/  STL [R1+0x48], R5 ;  /* 0x0000480501007387 */ /* 0x0003e80000100800 */
[----:B------:R1:W-:Y:S01]  /*ccf0*/  STL [R1+0x3c], R4 ;  /* 0x00003c0401007387 */ /* 0x0003e20000100800 */
[----:B------:R-:W-:-:S03]  /*cd00*/  IMAD.MOV.U32 R3, RZ, RZ, R0 ;  /* 0x000000ffff037224 */ /* 0x000fc600078e0000 */
.L_x_221:
[----:B------:R-:W2:Y:S01]  /*cd10*/  LDL R0, [R1+0xc] ;  /* 0x00000c0001007983 */ /* 0x000ea20000100800 */
[----:B------:R-:W-:Y:S04]  /*cd20*/  DEPBAR.LE SB0, 0x0 ;  /* 0x000080000000791a */ /* 0x000fe80000000000 */
[----:B------:R-:W3:Y:S01]  /*cd30*/  LDL R9, [R1+0x3c] ;  /* 0x00003c0001097983 */ /* 0x000ee20000100800 */
[----:B------:R-:W-:Y:S03]  /*cd40*/  BSSY B0, `(.L_x_209) ;  /* 0x0000055000007945 */ /* 0x000fe60003800000 */
[----:B------:R-:W4:Y:S04]  /*cd50*/  LDL R6, [R1+0x8] ;  /* 0x0000080001067983 */ /* 0x000f280000100800 */
[----:B------:R-:W5:Y:S04]  /*cd60*/  LDL R8, [R1+0x48] ;  /* 0x0000480001087983 */ /* 0x000f680000100800 */
[----:B------:R-:W2:Y:S04]  /*cd70*/  LDL R157, [R1+0x24] ;  /* 0x00002400019d7983 */ /* 0x000ea80000100800 */
[----:B------:R-:W2:Y:S04]  /*cd80*/  LDL R7, [R1+0x4] ;  /* 0x0000040001077983 */ /* 0x000ea80000100800 */
[----:B------:R-:W3:Y:S04]  /*cd90*/  LDL R13, [R1+0x1c] ;  /* 0x00001c00010d7983 */ /* 0x000ee80000100800 */
[----:B------:R-:W3:Y:S04]  /*cda0*/  LDL R23, [R1] ;  /* 0x0000000001177983 */ /* 0x000ee80000100800 */
[----:B------:R-:W5:Y:S04]  /*cdb0*/  LDL R21, [R1+0x18] ;  /* 0x0000180001157983 */ /* 0x000f680000100800 */
[----:B------:R-:W5:Y:S04]  /*cdc0*/  LDL R22, [R1+0x30] ;  /* 0x0000300001167983 */ /* 0x000f680000100800 */
[----:B------:R-:W5:Y:S04]  /*cdd0*/  LDL R20, [R1+0x2c] ;  /* 0x00002c0001147983 */ /* 0x000f680000100800 */
[----:B------:R-:W-:Y:S06]  /*cde0*/  BAR.SYNC.DEFER_BLOCKING 0x0 ;  /* 0x0000000000007b1d */ /* 0x000fec0000010000 */
[----:B------:R-:W-:Y:S04]  /*cdf0*/  LDSM.16.M88.4 R172, [R247] ;  /* 0x00000000f7ac783b */ /* 0x000fe80000000200 */
[----:B------:R-:W-:Y:S04]  /*ce00*/  LDSM.16.M88.4 R176, [R246] ;  /* 0x00000000f6b0783b */ /* 0x000fe80000000200 */
[----:B--2---:R-:W-:Y:S01]  /*ce10*/  LDSM.16.M88.4 R16, [R7+0x14880] ;  /* 0x014880000710783b */ /* 0x004fe20000000200 */
[----:B------:R-:W-:Y:S01]  /*ce20*/  SHF.R.S32.HI R2, RZ, 0x1f, R0 ;  /* 0x0000001fff027819 */ /* 0x000fe20000011400 */
[----:B-1----:R-:W-:Y:S01]  /*ce30*/  IMAD.WIDE.U32 R4, R0, c[0x0][0x208], RZ ;  /* 0x0000820000047a25 */ /* 0x002fe200078e00ff */
[----:B------:R-:W-:Y:S01]  /*ce40*/  ISETP.GE.AND P1, PT, R157, c[0x0][0x1d4], PT ;  /* 0x000075009d007a0c */ /* 0x000fe20003f26270 */
[----:B------:R-:W-:Y:S02]  /*ce50*/  LDSM.16.M88.4 R24, [R7+0x15080] ;  /* 0x015080000718783b */ /* 0x000fe40000000200 */
[----:B------:R-:W-:Y:S02]  /*ce60*/  IMAD R2, R2, c[0x0][0x208], RZ ;  /* 0x0000820002027a24 */ /* 0x000fe400078e02ff */
[----:B---3--:R-:W-:Y:S02]  /*ce70*/  LDSM.16.M88.4 R168, [R23] ;  /* 0x0000000017a8783b */ /* 0x008fe40000000200 */
[----:B------:R-:W-:Y:S01]  /*ce80*/  IMAD R2, R0, c[0x0][0x20c], R2 ;  /* 0x0000830000027a24 */ /* 0x000fe200078e0202 */
[----:B----4-:R-:W-:Y:S01]  /*ce90*/  SHF.R.S32.HI R0, RZ, 0x1f, R6 ;  /* 0x0000001fff007819 */ /* 0x010fe20000011406 */
[----:B-----5:R-:W-:Y:S02]  /*cea0*/  IMAD.SHL.U32 R159, R21, 0x2, RZ ;  /* 0x00000002159f7824 */ /* 0x020fe400078e00ff */
[----:B------:R-:W-:Y:S02]  /*ceb0*/  IMAD.IADD R5, R5, 0x1, R2 ;  /* 0x0000000105057824 */ /* 0x000fe400078e0202 */
[----:B------:R-:W2:Y:S01]  /*cec0*/  LDL R2, [R1+0x10] ;  /* 0x0000100001027983 */ /* 0x000ea20000100800 */
[----:B------:R-:W-:Y:S01]  /*ced0*/  IMAD R0, R0, c[0x0][0x218], RZ ;  /* 0x0000860000007a24 */ /* 0x000fe200078e02ff */
[----:B------:R-:W-:Y:S01]  /*cee0*/  SHF.L.U64.HI R21, R21, 0x1, R22 ;  /* 0x0000000115157819 */ /* 0x000fe20000010216 */
[C---:B------:R-:W-:Y:S04]  /*cef0*/  IMAD.WIDE.U32 R4, R6.reuse, c[0x0][0x218], R4 ;  /* 0x0000860006047a25 */ /* 0x040fe800078e0004 */
[----:B------:R-:W-:Y:S01]  /*cf00*/  IMAD R0, R6, c[0x0][0x21c], R0 ;  /* 0x0000870006007a24 */ /* 0x000fe200078e0200 */
[----:B------:R-:W-:Y:S04]  /*cf10*/  IADD3 R12, P0, R4, UR24, RZ ;  /* 0x00000018040c7c10 */ /* 0x000fe8000ff1e0ff */
[----:B------:R-:W-:Y:S02]  /*cf20*/  IADD3.X R0, R5, UR15, R0, P0, !PT ;  /* 0x0000000f05007c10 */ /* 0x000fe400087fe400 */
[C---:B------:R-:W-:Y:S04]  /*cf30*/  LEA R4, P0, R12.reuse, c[0x0][0x1f8], 0x1 ;  /* 0x00007e000c047a11 */ /* 0x040fe800078008ff */
[----:B------:R-:W-:Y:S01]  /*cf40*/  LEA.HI.X R12, R12, c[0x0][0x1fc], R0, 0x1, P0 ;  /* 0x00007f000c0c7a11 */ /* 0x000fe200000f0c00 */
[----:B------:R-:W1:Y:S04]  /*cf50*/  SHFL.IDX PT, R6, R4, RZ, 0x181f ;  /* 0x00181fff04067589 */ /* 0x000e6800000e0000 */
[----:B------:R-:W3:Y:S04]  /*cf60*/  LDL R0, [R1+0x14] ;  /* 0x0000140001007983 */ /* 0x000ee80000100800 */
[----:B------:R-:W4:Y:S01]  /*cf70*/  SHFL.IDX PT, R5, R12, RZ, 0x181f ;  /* 0x00181fff0c057589 */ /* 0x000f2200000e0000 */
[C---:B-1----:R-:W-:Y:S05]  /*cf80*/  IADD3 R14, P0, R6.reuse, R9, RZ ;  /* 0x00000009060e7210 */ /* 0x042fea0007f1e0ff */
[C---:B----4-:R-:W-:Y:S02]  /*cf90*/  IMAD.X R15, R5.reuse, 0x1, R8, P0 ;  /* 0x00000001050f7824 */ /* 0x050fe400000e0608 */
[----:B------:R1:W4:Y:S04]  /*cfa0*/  LDSM.16.M88.4 R8, [R7+0x14080] ;  /* 0x014080000708783b */ /* 0x0003280000000200 */
[----:B------:R-:W-:Y:S01]  /*cfb0*/  @!PT LDS RZ, [RZ] ;  /* 0x00000000fffff984 */ /* 0x000fe20000000800 */
[----:B------:R-:W-:Y:S01]  /*cfc0*/  @!PT LDS RZ, [RZ] ;  /* 0x00000000fffff984 */ /* 0x000fe20000000800 */
[----:B------:R-:W-:Y:S01]  /*cfd0*/  @!PT LDS RZ, [RZ] ;  /* 0x00000000fffff984 */ /* 0x000fe20000000800 */
[----:B------:R5:W-:Y:S04]  /*cfe0*/  LDGSTS.E.BYPASS.LTC128B.128 [R13+0x4080], [R14.64], !P1 ;  /* 0x040800000e0d7fae */ /* 0x000be8000c901d52 */
[----:B-1----:R-:W4:Y:S04]  /*cff0*/  LDL R7, [R1+0x28] ;  /* 0x0000280001077983 */ /* 0x002f280000100800 */
[----:B------:R1:W-:Y:S01]  /*d000*/  STL [R1+0x4c], R21 ;  /* 0x00004c1501007387 */ /* 0x0003e20000100800 */
[----:B-----5:R-:W-:Y:S05]  /*d010*/  IADD3 R14, P0, R6, R159, RZ ;  /* 0x0000009f060e7210 */ /* 0x020fea0007f1e0ff */
[C---:B------:R-:W-:Y:S05]  /*d020*/  IMAD.X R15, R5.reuse, 0x1, R21, P0 ;  /* 0x00000001050f7824 */ /* 0x040fea00000e0615 */
[----:B------:R5:W-:Y:S01]  /*d030*/  LDGSTS.E.BYPASS.LTC128B.128 [R13+0x5880], [R14.64], !P6 ;  /* 0x058800000e0d7fae */ /* 0x000be2000f101d52 */
[C---:B---3--:R-:W-:Y:S01]  /*d040*/  SHF.L.U64.HI R158, R0.reuse, 0x1, R20 ;  /* 0x00000001009e7819 */ /* 0x048fe20000010214 */
[----:B------:R-:W-:Y:S02]  /*d050*/  IMAD.SHL.U32 R157, R0, 0x2, RZ ;  /* 0x00000002009d7824 */ /* 0x000fe400078e00ff */
[----:B------:R-:W3:Y:S01]  /*d060*/  S2R R20, SR_TID.X ;  /* 0x0000000000147919 */ /* 0x000ee20000002100 */
[----:B--2---:R-:W-:Y:S02]  /*d070*/  IMAD.SHL.U32 R0, R2, 0x2, RZ ;  /* 0x0000000202007824 */ /* 0x004fe400078e00ff */
[C---:B-----5:R-:W-:Y:S05]  /*d080*/  IADD3 R14, P0, R6.reuse, R157, RZ ;  /* 0x0000009d060e7210 */ /* 0x060fea0007f1e0ff */
[C---:B------:R-:W-:Y:S01]  /*d090*/  IMAD.X R15, R5.reuse, 0x1, R158, P0 ;  /* 0x00000001050f7824 */ /* 0x040fe200000e069e */
[----:B------:R-:W-:Y:S04]  /*d0a0*/  IADD3 R6, P0, R6, R0, RZ ;  /* 0x0000000006067210 */ /* 0x000fe80007f1e0ff */
[----:B------:R1:W-:Y:S01]  /*d0b0*/  LDGSTS.E.BYPASS.LTC128B.128 [R13+0x7080], [R14.64], !P5 ;  /* 0x070800000e0d7fae */ /* 0x0003e2000e901d52 */
[----:B---3--:R-:W-:Y:S02]  /*d0c0*/  ISETP.GT.AND P1, PT, R20, 0x7f, PT ;  /* 0x0000007f1400780c */ /* 0x008fe40003f24270 */
[----:B----4-:R-:W-:Y:S05]  /*d0d0*/  SHF.L.U64.HI R2, R2, 0x1, R7 ;  /* 0x0000000102027819 */ /* 0x010fea0000010207 */
[----:B------:R-:W-:Y:S05]  /*d0e0*/  IMAD.X R7, R5, 0x1, R2, P0 ;  /* 0x0000000105077824 */ /* 0x000fea00000e0602 */
[----:B------:R1:W-:Y:S01]  /*d0f0*/  LDGSTS.E.BYPASS.LTC128B.128 [R13+0x8880], [R6.64], !P4 ;  /* 0x08880000060d7fae */ /* 0x0003e2000e101d52 */
[----:B------:R-:W-:-:S05]  /*d100*/  @P1 BRA `(.L_x_210) ;  /* 0x0000018000001947 */ /* 0x000fca0003800000 */
[----:B------:R-:W-:-:S05]  /*d110*/  BRA.DIV ~URZ, `(.L_x_211) ;  /* 0x00006b327f007947 */ /* 0x000fca000b800000 */
[----:B------:R2:W3:Y:S04]  /*d120*/  SHFL.IDX PT, R5, R12, 0x1, 0x181f ;  /* 0x00381f000c057f89 */ /* 0x0004e800000e0000 */
[----:B------:R2:W4:Y:S02]  /*d130*/  SHFL.IDX PT, R12, R4, 0x1, 0x181f ;  /* 0x00381f00040c7f89 */ /* 0x00052400000e0000 */
.L_x_240:
[----:B-1----:R-:W5:Y:S04]  /*d140*/  LDL R7, [R1+0x24] ;  /* 0x0000240001077983 */ /* 0x002f680000100800 */
[----:B--2---:R-:W2:Y:S04]  /*d150*/  LDL R6, [R1+0x3c] ;  /* 0x00003c0001067983 */ /* 0x004ea80000100800 */
[----:B----4-:R-:W4:Y:S04]  /*d160*/  LDL R14, [R1+0x48] ;  /* 0x00004800010e7983 */ /* 0x010f280000100800 */
[----:B---3--:R-:W3:Y:S04]  /*d170*/  LDL R4, [R1+0x1c] ;  /* 0x00001c0001047983 */ /* 0x008ee80000100800 */
[----:B------:R-:W3:Y:S01]  /*d180*/  LDL R13, [R1+0x4c] ;  /* 0x00004c00010d7983 */ /* 0x000ee20000100800 */
[----:B-----5:R-:W-:Y:S02]  /*d190*/  ISETP.GE.AND P1, PT, R7, c[0x0][0x1d4], PT ;  /* 0x0000750007007a0c */ /* 0x020fe40003f26270 */
[C---:B--2---:R-:W-:Y:S05]  /*d1a0*/  IADD3 R6, P0, R12.reuse, R6, RZ ;  /* 0x000000060c067210 */ /* 0x044fea0007f1e0ff */
[C---:B----4-:R-:W-:Y:S06]  /*d1b0*/  IMAD.X R7, R5.reuse, 0x1, R14, P0 ;  /* 0x0000000105077824 */ /* 0x050fec00000e060e */
[----:B------:R-:W-:Y:S01]  /*d1c0*/  @!PT LDS RZ, [RZ] ;  /* 0x00000000fffff984 */ /* 0x000fe20000000800 */
[----:B------:R-:W-:Y:S01]  /*d1d0*/  @!PT LDS RZ, [RZ] ;  /* 0x00000000fffff984 */ /* 0x000fe20000000800 */
[----:B------:R-:W-:Y:S01]  /*d1e0*/  @!PT LDS RZ, [RZ] ;  /* 0x00000000fffff984 */ /* 0x000fe20000000800 */
[----:B---3--:R1:W-:Y:S02]  /*d1f0*/  LDGSTS.E.BYPASS.LTC128B.128 [R4+0x5080], [R6.64], !P1 ;  /* 0x0508000006047fae */ /* 0x0083e4000c901d52 */
[C---:B-1----:R-:W-:Y:S05]  /*d200*/  IADD3 R6, P0, R12.reuse, R159, RZ ;  /* 0x0000009f0c067210 */ /* 0x042fea0007f1e0ff */
[C---:B------:R-:W-:Y:S05]  /*d210*/  IMAD.X R7, R5.reuse, 0x1, R13, P0 ;  /* 0x0000000105077824 */ /* 0x040fea00000e060d */
[----:B------:R1:W-:Y:S02]  /*d220*/  LDGSTS.E.BYPASS.LTC128B.128 [R4+0x6880], [R6.64], !P6 ;  /* 0x0688000006047fae */ /* 0x0003e4000f101d52 */
[C---:B-1----:R-:W-:Y:S05]  /*d230*/  IADD3 R6, P0, R12.reuse, R157, RZ ;  /* 0x0000009d0c067210 */ /* 0x042fea0007f1e0ff */
[C---:B------:R-:W-:Y:S01]  /*d240*/  IMAD.X R7, R5.reuse, 0x1, R158, P0 ;  /* 0x0000000105077824 */ /* 0x040fe200000e069e */
[----:B------:R-:W-:Y:S04]  /*d250*/  IADD3 R12, P0, R12, R0, RZ ;  /* 0x000000000c0c7210 */ /* 0x000fe80007f1e0ff */
[----:B------:R1:W-:Y:S01]  /*d260*/  LDGSTS.E.BYPASS.LTC128B.128 [R4+0x8080], [R6.64], !P5 ;  /* 0x0808000006047fae */ /* 0x0003e2000e901d52 */
[----:B------:R-:W-:Y:S05]  /*d270*/  IMAD.X R13, R5, 0x1, R2, P0 ;  /* 0x00000001050d7824 */ /* 0x000fea00000e0602 */
[----:B------:R1:W-:Y:S03]  /*d280*/  LDGSTS.E.BYPASS.LTC128B.128 [R4+0x9880], [R12.64], !P4 ;  /* 0x098800000c047fae */ /* 0x0003e6000e101d52 */
.L_x_210:
[----:B------:R-:W-:Y:S05]  /*d290*/  BSYNC B0 ;  /* 0x0000000000007941 */ /* 0x000fea0003800000 */
.L_x_209:
        /* <DEDUP_REMOVED lines=147> */
[----:B------:R-:W1:Y:S01]  /*dbd0*/  MUFU.TANH R173, R5 ;  /* 0x0000000500ad7308 */ /* 0x000e620000002400 */
[----:B------:R-:W-:Y:S02]  /*dbe0*/  FMUL.FTZ R8, R8, c[0x0][0x320] ;  /* 0x0000c80008087a20 */ /* 0x000fe40000410000 */
[----:B------:R-:W-:Y:S01]  /*dbf0*/  FMUL.FTZ R10, R10, c[0x0][0x320] ;  /* 0x0000c8000a0a7a20 */ /* 0x000fe20000410000 */
[C---:B------:R-:W-:Y:S06]  /*dc00*/  HMMA.16816.F32 R16, R232.reuse, R170, R16 ;  /* 0x000000aae810723c */ /* 0x040fec0000001810 */
[----:B------:R-:W3:Y:S10]  /*dc10*/  MUFU.TANH R177, R6 ;  /* 0x0000000600b17308 */ /* 0x000ef40000002400 */
[----:B------:R4:W1:Y:S01]  /*dc20*/  MUFU.TANH R176, R7 ;  /* 0x0000000700b07308 */ /* 0x0008620000002400 */
[----:B------:R-:W-:Y:S07]  /*dc30*/  FMUL.FTZ R13, R13, c[0x0][0x320] ;  /* 0x0000c8000d0d7a20 */ /* 0x000fee0000410000 */
[----:B------:R-:W-:Y:S02]  /*dc40*/  FMUL.FTZ R18, R18, c[0x0][0x320] ;  /* 0x0000c80012127a20 */ /* 0x000fe40000410000 */
[----:B------:R5:W1:Y:S10]  /*dc50*/  MUFU.TANH R168, R9 ;  /* 0x0000000900a87308 */ /* 0x000a740000002400 */
[----:B------:R1:W1:Y:S01]  /*dc60*/  MUFU.TANH R169, R11 ;  /* 0x0000000b00a97308 */ /* 0x0002620000002400 */
[----:B----4-:R-:W4:Y:S01]  /*dc70*/  LDSM.16.M88.4 R4, [R245+0x5800] ;  /* 0x00580000f504783b */ /* 0x010f220000000200 */
[----:B------:R-:W-:Y:S08]  /*dc80*/  DEPBAR.LE SB0, 0x0 ;  /* 0x000080000000791a */ /* 0x000ff00000000000 */
[----:B------:R2:W2:Y:S01]  /*dc90*/  MUFU.TANH R178, R18 ;  /* 0x0000001200b27308 */ /* 0x0004a20000002400 */
[----:B------:R-:W-:Y:S01]  /*dca0*/  BAR.SYNC.DEFER_BLOCKING 0x0 ;  /* 0x0000000000007b1d */ /* 0x000fe20000010000 */
[----:B-----5:R-:W-:Y:S08]  /*dcb0*/  FMUL.FTZ R9, R15, c[0x0][0x320] ;  /* 0x0000c8000f097a20 */ /* 0x020ff00000410000 */
[----:B------:R-:W2:Y:S01]  /*dcc0*/  MUFU.TANH R8, R8 ;  /* 0x0000000800087308 */ /* 0x000ea20000002400 */
[----:B-1----:R-:W-:Y:S02]  /*dcd0*/  FMUL.FTZ R11, R12, c[0x0][0x320] ;  /* 0x0000c8000c0b7a20 */ /* 0x002fe40000410000 */
[----:B------:R-:W-:Y:S02]  /*dce0*/  FMUL.FTZ R12, R14, c[0x0][0x320] ;  /* 0x0000c8000e0c7a20 */ /* 0x000fe40000410000 */
[----:B------:R-:W-:Y:S05]  /*dcf0*/  FMUL.FTZ R14, R16, c[0x0][0x320] ;  /* 0x0000c800100e7a20 */ /* 0x000fea0000410000 */
[----:B------:R-:W1:Y:S01]  /*dd00*/  MUFU.TANH R10, R10 ;  /* 0x0000000a000a7308 */ /* 0x000e620000002400 */
[----:B------:R-:W-:Y:S09]  /*dd10*/  FMUL.FTZ R16, R17, c[0x0][0x320] ;  /* 0x0000c80011107a20 */ /* 0x000ff20000410000 */
[----:B------:R-:W1:Y:S01]  /*dd20*/  MUFU.TANH R11, R11 ;  /* 0x0000000b000b7308 */ /* 0x000e620000002400 */
[C---:B----4-:R-:W-:Y:S09]  /*dd30*/  HMMA.16816.F32 R20, R232.reuse, R4, R20 ;  /* 0x00000004e814723c */ /* 0x050ff20000001814 */
[----:B------:R-:W4:Y:S03]  /*dd40*/  MUFU.TANH R13, R13 ;  /* 0x0000000d000d7308 */ /* 0x000f260000002400 */
[----:B------:R-:W-:Y:S01]  /*dd50*/  FMUL.FTZ R4, R19, c[0x0][0x320] ;  /* 0x0000c80013047a20 */ /* 0x000fe20000410000 */
[----:B------:R-:W-:Y:S06]  /*dd60*/  HMMA.16816.F32 R24, R232, R6, R24 ;  /* 0x00000006e818723c */ /* 0x000fec0000001818 */
[----:B------:R-:W1:Y:S06]  /*dd70*/  MUFU.TANH R12, R12 ;  /* 0x0000000c000c7308 */ /* 0x000e6c0000002400 */
[----:B------:R-:W-:Y:S04]  /*dd80*/  FMUL.FTZ R17, R20, c[0x0][0x320] ;  /* 0x0000c80014117a20 */ /* 0x000fe80000410000 */
[----:B------:R-:W1:Y:S01]  /*dd90*/  MUFU.TANH R9, R9 ;  /* 0x0000000900097308 */ /* 0x000e620000002400 */
[----:B--2---:R-:W-:Y:S02]  /*dda0*/  FMUL.FTZ R18, R21, c[0x0][0x320] ;  /* 0x0000c80015127a20 */ /* 0x004fe40000410000 */
[----:B------:R-:W-:Y:S02]  /*ddb0*/  FMUL.FTZ R6, R22, c[0x0][0x320] ;  /* 0x0000c80016067a20 */ /* 0x000fe40000410000 */
[----:B------:R-:W-:Y:S03]  /*ddc0*/  FMUL.FTZ R5, R23, c[0x0][0x320] ;  /* 0x0000c80017057a20 */ /* 0x000fe60000410000 */
[----:B------:R-:W-:Y:S02]  /*ddd0*/  FMUL.FTZ R19, R24, c[0x0][0x320] ;  /* 0x0000c80018137a20 */ /* 0x000fe40000410000 */
[----:B------:R-:W-:Y:S01]  /*dde0*/  FMUL.FTZ R20, R25, c[0x0][0x320] ;  /* 0x0000c80019147a20 */ /* 0x000fe20000410000 */
[----:B------:R-:W2:Y:S01]  /*ddf0*/  MUFU.TANH R14, R14 ;  /* 0x0000000e000e7308 */ /* 0x000ea20000002400 */
[----:B------:R-:W-:Y:S02]  /*de00*/  FMUL.FTZ R15, R26, c[0x0][0x320] ;  /* 0x0000c8001a0f7a20 */ /* 0x000fe40000410000 */
[----:B------:R-:W-:Y:S07]  /*de10*/  FMUL.FTZ R7, R27, c[0x0][0x320] ;  /* 0x0000c8001b077a20 */ /* 0x000fee0000410000 */
        /* <DEDUP_REMOVED lines=19> */
[----:B------:R-:W4:Y:S04]  /*df50*/  LDL.LU R171, [R1+0x4c] ;  /* 0x00004c0001ab7983 */ /* 0x000f280000300800 */
[----:B------:R-:W4:Y:S04]  /*df60*/  LDL R175, [R1+0x48] ;  /* 0x0000480001af7983 */ /* 0x000f280000100800 */
[----:B---3--:R-:W3:Y:S01]  /*df70*/  LDL R3, [R1+0x3c] ;  /* 0x00003c0001037983 */ /* 0x008ee20000100800 */
[----:B--2---:R-:W-:Y:S03]  /*df80*/  IADD3 R21, R21, -0x30, R179 ;  /* 0xffffffd015157810 */ /* 0x004fe60007ffe0b3 */
[----:B------:R-:W2:Y:S02]  /*df90*/  LDL R179, [R1+0x1c] ;  /* 0x00001c0001b37983 */ /* 0x000ea40000100800 */
[----:B------:R-:W-:Y:S01]  /*dfa0*/  @P1 IMAD.HI.U32 R23, R21, c[0x0][0x2bc], RZ ;  /* 0x0000af0015171a27 */ /* 0x000fe200078e00ff */
        /* <DEDUP_REMOVED lines=14> */
[----:B----4-:R-:W-:Y:S04]  /*e090*/  IMAD.WIDE.U32 R24, R27, c[0x0][0x1e0], RZ ;  /* 0x000078001b187a25 */ /* 0x010fe800078e00ff */
[----:B------:R-:W-:Y:S01]  /*e0a0*/  IMAD.IADD R25, R25, 0x1, R21 ;  /* 0x0000000119197824 */ /* 0x000fe200078e0215 */
[----:B--2---:R2:W-:Y:S01]  /*e0b0*/  STL [R1+0x8], R26 ;  /* 0x0000081a01007387 */ /* 0x0045e20000100800 */
        /* <DEDUP_REMOVED lines=9> */
[----:B--2---:R-:W2:Y:S04]  /*e150*/  S2R R26, SR_TID.X ;  /* 0x00000000001a7919 */ /* 0x004ea80000002100 */
[----:B------:R-:W4:Y:S04]  /*e160*/  SHFL.IDX PT, R24, R21, RZ, 0x181f ;  /* 0x00181fff15187589 */ /* 0x000f2800000e0000 */
[----:B------:R-:W1:Y:S04]  /*e170*/  SHFL.IDX PT, R22, R22, 0x1, 0x181f ;  /* 0x00381f0016167f89 */ /* 0x000e6800000e0000 */
[----:B------:R-:W1:Y:S01]  /*e180*/  SHFL.IDX PT, R21, R21, 0x1, 0x181f ;  /* 0x00381f0015157f89 */ /* 0x000e6200000e0000 */
[----:B--2---:R-:W-:Y:S04]  /*e190*/  SHF.R.S32.HI R170, RZ, 0x1f, R26 ;  /* 0x0000001fffaa7819 */ /* 0x004fe8000001141a */
[----:B------:R-:W-:Y:S04]  /*e1a0*/  LEA.HI R170, R170, R26, RZ, 0x3 ;  /* 0x0000001aaaaa7211 */ /* 0x000fe800078f18ff */
[----:B------:R-:W-:Y:S04]  /*e1b0*/  SHF.R.S32.HI R170, RZ, 0x3, R170 ;  /* 0x00000003ffaa7819 */ /* 0x000fe800000114aa */
[----:B------:R-:W-:Y:S04]  /*e1c0*/  IADD3 R170, -R170, 0x30, RZ ;  /* 0x00000030aaaa7810 */ /* 0x000fe80007ffe1ff */
[----:B------:R-:W-:Y:S11]  /*e1d0*/  ISETP.GE.AND P1, PT, R170, 0x1, PT ;  /* 0x00000001aa00780c */ /* 0x000ff60003f26270 */
[----:B------:R-:W-:Y:S02]  /*e1e0*/  @!UPT UIADD3 URZ, URZ, URZ, URZ ;  /* 0x0000003f3f3ff290 */ /* 0x000fe4000fffe03f */
[C---:B---3--:R-:W-:Y:S05]  /*e1f0*/  @P1 IADD3 R26, P0, R23.reuse, R3, RZ ;  /* 0x00000003171a1210 */ /* 0x048fea0007f1e0ff */
[C---:B----4-:R-:W-:Y:S05]  /*e200*/  @P1 IMAD.X R27, R24.reuse, 0x1, R175, P0 ;  /* 0x00000001181b1824 */ /* 0x050fea00000e06af */
[----:B------:R2:W-:Y:S02]  /*e210*/  @P1 LDGSTS.E.BYPASS.LTC128B.128 [R179+0x14080], [R26.64], !P2 ;  /* 0x140800001ab31fae */ /* 0x0005e4000d101d52 */
[C---:B--2---:R-:W-:Y:S05]  /*e220*/  @P1 IADD3 R26, P0, R23.reuse, R159, RZ ;  /* 0x0000009f171a1210 */ /* 0x044fea0007f1e0ff */
[C-C-:B------:R-:W-:Y:S05]  /*e230*/  @P1 IMAD.X R27, R24.reuse, 0x1, R171.reuse, P0 ;  /* 0x00000001181b1824 */ /* 0x140fea00000e06ab */
[----:B------:R2:W-:Y:S02]  /*e240*/  @P1 LDGSTS.E.BYPASS.LTC128B.128 [R179+0x15880], [R26.64], !P6 ;  /* 0x158800001ab31fae */ /* 0x0005e4000f101d52 */
[C---:B--2---:R-:W-:Y:S05]  /*e250*/  @P1 IADD3 R26, P0, R23.reuse, R157, RZ ;  /* 0x0000009d171a1210 */ /* 0x044fea0007f1e0ff */
[C---:B------:R-:W-:Y:S05]  /*e260*/  @P1 IMAD.X R27, R24.reuse, 0x1, R158, P0 ;  /* 0x00000001181b1824 */ /* 0x040fea00000e069e */
[----:B------:R2:W-:Y:S02]  /*e270*/  @P1 LDGSTS.E.BYPASS.LTC128B.128 [R179+0x17080], [R26.64], !P5 ;  /* 0x170800001ab31fae */ /* 0x0005e4000e901d52 */
[-C--:B--2---:R-:W-:Y:S05]  /*e280*/  @P1 IADD3 R26, P0, R23, R0.reuse, RZ ;  /* 0x00000000171a1210 */ /* 0x084fea0007f1e0ff */
[----:B------:R-:W-:Y:S01]  /*e290*/  @P1 IMAD.X R27, R24, 0x1, R2, P0 ;  /* 0x00000001181b1824 */ /* 0x000fe200000e0602 */
[----:B------:R-:W-:Y:S04]  /*e2a0*/  ISETP.GE.AND P0, PT, R170, 0x21, PT ;  /* 0x00000021aa00780c */ /* 0x000fe80003f06270 */
[----:B------:R2:W-:Y:S09]  /*e2b0*/  @P1 LDGSTS.E.BYPASS.LTC128B.128 [R179+0x18880], [R26.64], !P4 ;  /* 0x188800001ab31fae */ /* 0x0005f2000e101d52 */
[C---:B-1----:R-:W-:Y:S05]  /*e2c0*/  @P0 IADD3 R24, P2, R22.reuse, R159, RZ ;  /* 0x0000009f16180210 */ /* 0x042fea0007f5e0ff */
[C---:B------:R-:W-:Y:S01]  /*e2d0*/  @P0 IMAD.X R25, R21.reuse, 0x1, R171, P2 ;  /* 0x0000000115190824 */ /* 0x040fe200010e06ab */
[----:B------:R-:W-:Y:S05]  /*e2e0*/  @P0 IADD3 R170, P2, R22, R157, RZ ;  /* 0x0000009d16aa0210 */ /* 0x000fea0007f5e0ff */
[C---:B------:R-:W-:Y:S01]  /*e2f0*/  @P0 IMAD.X R171, R21.reuse, 0x1, R158, P2 ;  /* 0x0000000115ab0824 */ /* 0x040fe200010e069e */
[----:B------:R-:W-:Y:S02]  /*e300*/  ISETP.GE.AND P2, PT, R174, c[0x0][0x1d4], PT ;  /* 0x00007500ae007a0c */ /* 0x000fe40003f46270 */
[C---:B--2---:R-:W-:Y:S02]  /*e310*/  @P0 IADD3 R26, P1, R22.reuse, R3, RZ ;  /* 0x00000003161a0210 */ /* 0x044fe40007f3e0ff */
[----:B------:R1:W5:Y:S03]  /*e320*/  LDL.LU R3, [R1+0x60] ;  /* 0x0000600001037983 */ /* 0x0003660000300800 */
[C---:B------:R-:W-:Y:S01]  /*e330*/  @P0 IMAD.X R27, R21.reuse, 0x1, R175, P1 ;  /* 0x00000001151b0824 */ /* 0x040fe200008e06af */
[----:B------:R-:W-:Y:S05]  /*e340*/  @P0 IADD3 R22, P1, R22, R0, RZ ;  /* 0x0000000016160210 */ /* 0x000fea0007f3e0ff */
[----:B------:R1:W-:Y:S01]  /*e350*/  @P0 LDGSTS.E.BYPASS.LTC128B.128 [R179+0x15080], [R26.64], !P2 ;  /* 0x150800001ab30fae */ /* 0x0003e2000d101d52 */
[----:B------:R-:W-:Y:S03]  /*e360*/  @P0 IMAD.X R23, R21, 0x1, R2, P1 ;  /* 0x0000000115170824 */ /* 0x000fe600008e0602 */
[----:B------:R1:W-:Y:S04]  /*e370*/  @P0 LDGSTS.E.BYPASS.LTC128B.128 [R179+0x16880], [R24.64], !P6 ;  /* 0x1688000018b30fae */ /* 0x0003e8000f101d52 */
[----:B------:R1:W-:Y:S04]  /*e380*/  @P0 LDGSTS.E.BYPASS.LTC128B.128 [R179+0x18080], [R170.64], !P5 ;  /* 0x18080000aab30fae */ /* 0x0003e8000e901d52 */
[----:B------:R1:W-:Y:S02]  /*e390*/  @P0 LDGSTS.E.BYPASS.LTC128B.128 [R179+0x19880], [R22.64], !P4 ;  /* 0x1988000016b30fae */ /* 0x0003e4000e101d52 */
.L_x_212:
[----:B--234-:R-:W2:Y:S01]  /*e3a0*/  LDL R2, [R1+0x34] ;  /* 0x0000340001027983 */ /* 0x01cea20000100800 */
        /* <DEDUP_REMOVED lines=9> */
[----:B-1----:R-:W-:Y:S02]  /*e440*/  IMAD.MOV.U32 R25, RZ, RZ, R2 ;  /* 0x000000ffff197224 */ /* 0x002fe400078e0002 */
[----:B------:R-:W-:Y:S05]  /*e450*/  IMAD.U32 R2, RZ, RZ, UR4 ;  /* 0x00000004ff027e24 */ /* 0x000fea000f8e00ff */
[C---:B---3--:R-:W-:Y:S03]  /*e460*/  IADD3 R2, -R21.reuse, 0x1, R2 ;  /* 0x0000000115027810 */ /* 0x048fe60007ffe102 */
[----:B------:R-:W-:Y:S01]  /*e470*/  @P0 SHF.R.U32.HI R25, RZ, c[0x0][0x2cc], R0 ;  /* 0x0000b300ff190a19 */ /* 0x000fe20000011600 */
[----:B------:R-:W-:Y:S01]  /*e480*/  IMAD.U32 R0, RZ, RZ, UR10 ;  /* 0x0000000aff007e24 */ /* 0x000fe2000f8e00ff */
[----:B------:R-:W-:Y:S03]  /*e490*/  PLOP3.LUT P0, PT, PT, PT, UP0, 0x40, 0x0 ;  /* 0x000000000000781c */ /* 0x000fe60003f0e808 */
[----:B------:R-:W1:Y:S01]  /*e4a0*/  SHFL.IDX PT, R22, R25, RZ, 0x1c1f ;  /* 0x001c1fff19167589 */ /* 0x000e6200000e0000 */
[----:B------:R-:W-:Y:S04]  /*e4b0*/  IADD3 R0, R2, -c[0x0][0x168], R0 ;  /* 0x80005a0002007a10 */ /* 0x000fe80007ffe000 */
[C---:B------:R-:W-:Y:S02]  /*e4c0*/  IADD3 R24, R0.reuse, c[0x0][0x328], RZ ;  /* 0x0000ca0000187a10 */ /* 0x040fe40007ffe0ff */
[----:B------:R-:W-:Y:S02]  /*e4d0*/  IADD3 R2, R0, UR22, RZ ;  /* 0x0000001600027c10 */ /* 0x000fe4000fffe0ff */
[----:B------:R-:W-:Y:S01]  /*e4e0*/  IADD3 R0, -R21, UR4, RZ ;  /* 0x0000000415007c10 */ /* 0x000fe2000fffe1ff */
[--C-:B-1----:R-:W-:Y:S02]  /*e4f0*/  IMAD.IADD R27, R24, 0x1, R22.reuse ;  /* 0x00000001181b7824 */ /* 0x102fe400078e0216 */
[----:B------:R-:W-:Y:S01]  /*e500*/  IMAD.IADD R26, R2, 0x1, R22 ;  /* 0x00000001021a7824 */ /* 0x000fe200078e0216 */
[----:B------:R-:W-:-:S05]  /*e510*/  @P0 BRA `(.L_x_213) ;  /* 0x0000019000000947 */ /* 0x000fca0003800000 */
[----:B------:R-:W-:Y:S01]  /*e520*/  MOV R21, c[0x0][0x2ac] ;  /* 0x0000ab0000157a02 */ /* 0x000fe20000000f00 */
        /* <DEDUP_REMOVED lines=14> */
.L_x_215:
[----:B------:R-:W-:Y:S04]  /*e610*/  MOV R21, 0x1 ;  /* 0x0000000100157802 */ /* 0x000fe80000000f00 */
[----:B------:R-:W-:Y:S11]  /*e620*/  ISETP.NE.AND P0, PT, R21, c[0x0][0x32c], PT ;  /* 0x0000cb0015007a0c */ /* 0x000ff60003f05270 */
[----:B------:R-:W-:Y:S02]  /*e630*/  @!UPT UIADD3 URZ, URZ, URZ, URZ ;  /* 0x0000003f3f3ff290 */ /* 0x000fe4000fffe03f */
[----:B------:R-:W-:Y:S05]  /*e640*/  @P0 IMAD.HI.U32 R21, R22, c[0x0][0x330], RZ ;  /* 0x0000cc0016150a27 */ /* 0x000fea00078e00ff */
[----:B------:R-:W-:Y:S02]  /*e650*/  @P0 SHF.R.U32.HI R22, RZ, c[0x0][0x334], R21 ;  /* 0x0000cd00ff160a19 */ /* 0x000fe40000011615 */
.L_x_216:
[----:B------:R-:W-:Y:S05]  /*e660*/  BSYNC B0 ;  /* 0x0000000000007941 */ /* 0x000fea0003800000 */
.L_x_214:
[----:B------:R-:W-:Y:S05]  /*e670*/  IMAD R21, R22, c[0x0][0x32c], R0 ;  /* 0x0000cb0016157a24 */ /* 0x000fea00078e0200 */
[----:B------:R-:W-:Y:S02]  /*e680*/  IMNMX R26, R26, R21, !PT ;  /* 0x000000151a1a7217 */ /* 0x000fe40007800200 */
[----:B------:R-:W-:Y:S04]  /*e690*/  IADD3 R21, R21, c[0x0][0x32c], RZ ;  /* 0x0000cb0015157a10 */ /* 0x000fe80007ffe0ff */
[----:B------:R-:W-:Y:S02]  /*e6a0*/  IMNMX R27, R27, R21, PT ;  /* 0x000000151b1b7217 */ /* 0x000fe40003800200 */
.L_x_213:
        /* <DEDUP_REMOVED lines=15> */
[----:B------:R-:W-:Y:S02]  /*e7a0*/  UISETP.GE.AND UP0, UPT, UR4, 0x9, UPT ;  /* 0x000000090400788c */ /* 0x000fe4000bf06270 */
[----:B------:R-:W-:Y:S01]  /*e7b0*/  UP2UR UR30, UPR, URZ, 0x40 ;  /* 0x000000403f1e7883 */ /* 0x000fe20008000000 */
[C---:B------:R-:W-:Y:S01]  /*e7c0*/  ISETP.GT.AND P0, PT, R26.reuse, 0x1, P0 ;  /* 0x000000011a00780c */ /* 0x040fe20000704270 */
[----:B------:R-:W-:Y:S03]  /*e7d0*/  UP2UR UR27, UPR, URZ, 0x1 ;  /* 0x000000013f1b7883 */ /* 0x000fe60008000000 */
[----:B------:R-:W-:Y:S04]  /*e7e0*/  ISETP.LT.OR P0, PT, R27, 0x2, P0 ;  /* 0x000000021b00780c */ /* 0x000fe80000701670 */
[----:B------:R-:W-:Y:S02]  /*e7f0*/  FSEL R22, R173, -INF , !P0 ;  /* 0xff800000ad167808 */ /* 0x000fe40004000000 */
[----:B------:R-:W-:Y:S01]  /*e800*/  PLOP3.LUT P0, PT, PT, PT, UP0, 0x40, 0x0 ;  /* 0x000000000000781c */ /* 0x000fe20003f0e808 */
[----:B------:R-:W-:Y:S03]  /*e810*/  UISETP.GE.AND UP0, UPT, UR4, 0xa, UPT ;  /* 0x0000000a0400788c */ /* 0x000fe6000bf06270 */
        /* <DEDUP_REMOVED lines=20> */
[----:B------:R-:W-:Y:S01]  /*e960*/  PLOP3.LUT P0, PT, PT, PT, UP5, 0x40, 0x0 ;  /* 0x000000000000781c */ /* 0x000fe20003f0e858 */
[----:B------:R-:W1:Y:S03]  /*e970*/  SHFL.IDX PT, R13, R25, 0x1, 0x1c1f ;  /* 0x003c1f00190d7f89 */ /* 0x000e6600000e0000 */
[----:B------:R-:W-:Y:S04]  /*e980*/  ISETP.GT.AND P0, PT, R26, 0x18, P0 ;  /* 0x000000181a00780c */ /* 0x000fe80000704270 */
[C---:B------:R-:W-:Y:S04]  /*e990*/  ISETP.LT.OR P0, PT, R27.reuse, 0x19, P0 ;  /* 0x000000191b00780c */ /* 0x040fe80000701670 */
[----:B------:R-:W-:Y:S02]  /*e9a0*/  FSEL R14, R14, -INF , !P0 ;  /* 0xff8000000e0e7808 */ /* 0x000fe40004000000 */
[----:B------:R-:W-:Y:S04]  /*e9b0*/  PLOP3.LUT P0, PT, PT, PT, UP4, 0x40, 0x0 ;  /* 0x000000000000781c */ /* 0x000fe80003f0e848 */
[----:B------:R-:W-:Y:S04]  /*e9c0*/  ISETP.GT.AND P0, PT, R26, 0x19, P0 ;  /* 0x000000191a00780c */ /* 0x000fe80000704270 */
[C---:B------:R-:W-:Y:S04]  /*e9d0*/  ISETP.LT.OR P0, PT, R27.reuse, 0x1a, P0 ;  /* 0x0000001a1b00780c */ /* 0x040fe80000701670 */
[----:B------:R-:W-:Y:S02]  /*e9e0*/  FSEL R179, R16, -INF , !P0 ;  /* 0xff80000010b37808 */ /* 0x000fe40004000000 */
[----:B------:R-:W-:Y:S04]  /*e9f0*/  PLOP3.LUT P0, PT, PT, PT, UP3, 0x40, 0x0 ;  /* 0x000000000000781c */ /* 0x000fe80003f0e838 */
[----:B------:R-:W-:Y:S04]  /*ea00*/  ISETP.GT.AND P0, PT, R26, 0x20, P0 ;  /* 0x000000201a00780c */ /* 0x000fe80000704270 */
[----:B------:R-:W-:Y:S04]  /*ea10*/  ISETP.LT.OR P0, PT, R27, 0x21, P0 ;  /* 0x000000211b00780c */ /* 0x000fe80000701670 */
[----:B------:R-:W-:Y:S01]  /*ea20*/  FSEL R175, R17, -INF , !P0 ;  /* 0xff80000011af7808 */ /* 0x000fe20004000000 */
[--C-:B-1----:R-:W-:Y:S01]  /*ea30*/  IMAD.IADD R17, R2, 0x1, R13.reuse ;  /* 0x0000000102117824 */ /* 0x102fe200078e020d */
[----:B------:R-:W-:Y:S04]  /*ea40*/  PLOP3.LUT P0, PT, PT, PT, UP2, 0x40, 0x0 ;  /* 0x000000000000781c */ /* 0x000fe80003f0e828 */
[----:B------:R-:W-:Y:S04]  /*ea50*/  ISETP.GT.AND P0, PT, R26, 0x21, P0 ;  /* 0x000000211a00780c */ /* 0x000fe80000704270 */
[C---:B------:R-:W-:Y:S04]  /*ea60*/  ISETP.LT.OR P0, PT, R27.reuse, 0x22, P0 ;  /* 0x000000221b00780c */ /* 0x040fe80000701670 */
[----:B------:R-:W-:Y:S01]  /*ea70*/  FSEL R174, R18, -INF , !P0 ;  /* 0xff80000012ae7808 */ /* 0x000fe20004000000 */
[----:B------:R-:W-:Y:S01]  /*ea80*/  IMAD.IADD R18, R24, 0x1, R13 ;  /* 0x0000000118127824 */ /* 0x000fe200078e020d */
[----:B------:R-:W-:Y:S04]  /*ea90*/  PLOP3.LUT P0, PT, PT, PT, UP1, 0x40, 0x0 ;  /* 0x000000000000781c */ /* 0x000fe80003f0e818 */
[C---:B------:R-:W-:Y:S04]  /*eaa0*/  ISETP.GT.AND P0, PT, R26.reuse, 0x28, P0 ;  /* 0x000000281a00780c */ /* 0x040fe80000704270 */
[----:B------:R-:W-:Y:S04]  /*eab0*/  ISETP.LT.OR P0, PT, R27, 0x29, P0 ;  /* 0x000000291b00780c */ /* 0x000fe80000701670 */
[----:B------:R-:W-:Y:S02]  /*eac0*/  FSEL R173, R19, -INF , !P0 ;  /* 0xff80000013ad7808 */ /* 0x000fe40004000000 */
[----:B------:R-:W-:Y:S04]  /*ead0*/  PLOP3.LUT P0, PT, PT, PT, UP0, 0x40, 0x0 ;  /* 0x000000000000781c */ /* 0x000fe80003f0e808 */
[----:B------:R-:W-:Y:S04]  /*eae0*/  ISETP.GT.AND P0, PT, R26, 0x29, P0 ;  /* 0x000000291a00780c */ /* 0x000fe80000704270 */
[----:B------:R-:W-:Y:S04]  /*eaf0*/  ISETP.LT.OR P0, PT, R27, 0x2a, P0 ;  /* 0x0000002a1b00780c */ /* 0x000fe80000701670 */
[----:B------:R-:W-:Y:S02]  /*eb00*/  FSEL R20, R20, -INF , !P0 ;  /* 0xff80000014147808 */ /* 0x000fe40004000000 */
[----:B------:R-:W-:Y:S01]  /*eb10*/  PLOP3.LUT P0, PT, PT, PT, UP6, 0x40, 0x0 ;  /* 0x000000000000781c */ /* 0x000fe20003f0e868 */
[----:B------:R-:W-:Y:S11]  /*eb20*/  UISETP.NE.AND UP6, UPT, UR30, URZ, UPT ;  /* 0x0000003f1e00728c */ /* 0x000ff6000bfc5270 */
[----:B------:R-:W-:Y:S01]  /*eb30*/  @!UPT UIADD3 URZ, URZ, URZ, URZ ;  /* 0x0000003f3f3ff290 */ /* 0x000fe2000fffe03f */
        /* <DEDUP_REMOVED lines=16> */
.L_x_219:
[----:B------:R-:W-:Y:S04]  /*ec40*/  MOV R2, 0x1 ;  /* 0x0000000100027802 */ /* 0x000fe80000000f00 */
[----:B------:R-:W-:Y:S11]  /*ec50*/  ISETP.NE.AND P0, PT, R2, c[0x0][0x32c], PT ;  /* 0x0000cb0002007a0c */ /* 0x000ff60003f05270 */
[----:B------:R-:W-:Y:S02]  /*ec60*/  @!UPT UIADD3 URZ, URZ, URZ, URZ ;  /* 0x0000003f3f3ff290 */ /* 0x000fe4000fffe03f */
[----:B------:R-:W-:Y:S05]  /*ec70*/  @P0 IMAD.HI.U32 R2, R13, c[0x0][0x330], RZ ;  /* 0x0000cc000d020a27 */ /* 0x000fea00078e00ff */
[----:B------:R-:W-:Y:S02]  /*ec80*/  @P0 SHF.R.U32.HI R13, RZ, c[0x0][0x334], R2 ;  /* 0x0000cd00ff0d0a19 */ /* 0x000fe40000011602 */
.L_x_220:
[----:B------:R-:W-:Y:S05]  /*ec90*/  BSYNC B0 ;  /* 0x0000000000007941 */ /* 0x000fea0003800000 */
.L_x_218:
[----:B------:R-:W-:Y:S05]  /*eca0*/  IMAD R0, R13, c[0x0][0x32c], R0 ;  /* 0x0000cb000d007a24 */ /* 0x000fea00078e0200 */
[----:B------:R-:W-:Y:S02]  /*ecb0*/  IMNMX R17, R17, R0, !PT ;  /* 0x0000000011117217 */ /* 0x000fe40007800200 */
[----:B------:R-:W-:Y:S04]  /*ecc0*/  IADD3 R0, R0, c[0x0][0x32c], RZ ;  /* 0x0000cb0000007a10 */ /* 0x000fe80007ffe0ff */
[----:B------:R-:W-:Y:S02]  /*ecd0*/  IMNMX R18, R18, R0, PT ;  /* 0x0000000012127217 */ /* 0x000fe40003800200 */
.L_x_217:
[----:B-----5:R-:W-:Y:S01]  /*ece0*/  FMNMX.FTZ R0, R23, R3, !PT ;  /* 0x0000000317007209 */ /* 0x020fe20007810000 */
        /* <DEDUP_REMOVED lines=38> */
[----:B------:R-:W-:Y:S02]  /*ef50*/  FMUL.FTZ R2, R2, c[0x0][0x2d0] ;  /* 0x0000b40002027a20 */ /* 0x000fe40000410000 */
[--C-:B------:R-:W-:Y:S01]  /*ef60*/  FFMA.FTZ R19, R23, c[0x0][0x2d0], -R172.reuse ;  /* 0x0000b40017137a23 */ /* 0x100fe200000108ac */
[----:B------:R-:W-:Y:S01]  /*ef70*/  FSEL R14, R177, -INF , !P0 ;  /* 0xff800000b10e7808 */ /* 0x000fe20004000000 */
[--C-:B------:R-:W-:Y:S01]  /*ef80*/  FFMA.FTZ R16, R22, c[0x0][0x2d0], -R172.reuse ;  /* 0x0000b40016107a23 */ /* 0x100fe200000108ac */
[----:B------:R-:W-:Y:S01]  /*ef90*/  PLOP3.LUT P0, PT, PT, PT, UP3, 0x40, 0x0 ;  /* 0x000000000000781c */ /* 0x000fe20003f0e838 */
[----:B------:R-:W-:Y:S01]  /*efa0*/  UISETP.NE.AND UP3, UPT, UR29, URZ, UPT ;  /* 0x0000003f1d00728c */ /* 0x000fe2000bf65270 */
[--C-:B------:R-:W-:Y:S01]  /*efb0*/  FFMA.FTZ R171, R21, c[0x0][0x2d0], -R172.reuse ;  /* 0x0000b40015ab7a23 */ /* 0x100fe200000108ac */
[----:B------:R-:W-:Y:S01]  /*efc0*/  MUFU.EX2 R19, R19 ;  /* 0x0000001300137308 */ /* 0x000fe20000000800 */
[----:B------:R-:W-:Y:S01]  /*efd0*/  ISETP.GT.AND P0, PT, R17, 0x1, P0 ;  /* 0x000000011100780c */ /* 0x000fe20000704270 */
        /* <DEDUP_REMOVED lines=10> */
[----:B------:R-:W-:Y:S01]  /*f080*/  FFMA.FTZ R172, R20, c[0x0][0x2d0], -R172 ;  /* 0x0000b40014ac7a23 */ /* 0x000fe200000108ac */
[C---:B------:R-:W-:Y:S01]  /*f090*/  ISETP.GT.AND P0, PT, R17.reuse, 0x8, P0 ;  /* 0x000000081100780c */ /* 0x040fe20000704270 */
[----:B------:R-:W1:Y:S03]  /*f0a0*/  MUFU.EX2 R16, R16 ;  /* 0x0000001000107308 */ /* 0x000e660000000800 */
[----:B------:R-:W-:Y:S04]  /*f0b0*/  ISETP.LT.OR P0, PT, R18, 0x9, P0 ;  /* 0x000000091200780c */ /* 0x000fe80000701670 */
[----:B------:R-:W-:Y:S02]  /*f0c0*/  FSEL R10, R10, -INF , !P0 ;  /* 0xff8000000a0a7808 */ /* 0x000fe40004000000 */
[----:B------:R-:W-:Y:S01]  /*f0d0*/  PLOP3.LUT P0, PT, PT, PT, UP1, 0x40, 0x0 ;  /* 0x000000000000781c */ /* 0x000fe20003f0e818 */
[----:B------:R-:W-:Y:S01]  /*f0e0*/  UISETP.NE.AND UP1, UPT, UR27, URZ, UPT ;  /* 0x0000003f1b00728c */ /* 0x000fe2000bf25270 */
[----:B------:R-:W-:Y:S02]  /*f0f0*/  MUFU.EX2 R13, R13 ;  /* 0x0000000d000d7308 */ /* 0x000fe40000000800 */
[----:B------:R-:W-:Y:S04]  /*f100*/  ISETP.GT.AND P0, PT, R17, 0x9, P0 ;  /* 0x000000091100780c */ /* 0x000fe80000704270 */
[----:B------:R-:W-:Y:S04]  /*f110*/  ISETP.LT.OR P0, PT, R18, 0xa, P0 ;  /* 0x0000000a1200780c */ /* 0x000fe80000701670 */
[----:B------:R-:W-:Y:S01]  /*f120*/  FSEL R169, R169, -INF , !P0 ;  /* 0xff800000a9a97808 */ /* 0x000fe20004000000 */
[----:B------:R-:W-:Y:S01]  /*f130*/  MUFU.EX2 R8, R8 ;  /* 0x0000000800087308 */ /* 0x000fe20000000800 */
[----:B------:R-:W-:Y:S01]  /*f140*/  PLOP3.LUT P0, PT, PT, PT, UP0, 0x40, 0x0 ;  /* 0x000000000000781c */ /* 0x000fe20003f0e808 */
[----:B------:R-:W-:Y:S01]  /*f150*/  UISETP.NE.AND UP0, UPT, UR26, URZ, UPT ;  /* 0x0000003f1a00728c */ /* 0x000fe2000bf05270 */
[----:B-1----:R-:W-:Y:S02]  /*f160*/  F2FP.PACK_AB R168, R16, R19 ;  /* 0x0000001310a8723e */ /* 0x002fe400000000ff */
[C---:B------:R-:W-:Y:S04]  /*f170*/  ISETP.GT.AND P0, PT, R17.reuse, 0x10, P0 ;  /* 0x000000101100780c */ /* 0x040fe80000704270 */
[----:B------:R-:W-:Y:S01]  /*f180*/  ISETP.LT.OR P0, PT, R18, 0x11, P0 ;  /* 0x000000111200780c */ /* 0x000fe20000701670 */
[----:B------:R-:W-:Y:S03]  /*f190*/  MUFU.EX2 R179, R179 ;  /* 0x000000b300b37308 */ /* 0x000fe60000000800 */
[----:B------:R-:W-:Y:S02]  /*f1a0*/  FSEL R25, R12, -INF , !P0 ;  /* 0xff8000000c197808 */ /* 0x000fe40004000000 */
[----:B------:R-:W-:Y:S04]  /*f1b0*/  PLOP3.LUT P0, PT, PT, PT, UP6, 0x40, 0x0 ;  /* 0x000000000000781c */ /* 0x000fe80003f0e868 */
[----:B------:R-:W-:Y:S01]  /*f1c0*/  ISETP.GT.AND P0, PT, R17, 0x11, P0 ;  /* 0x000000111100780c */ /* 0x000fe20000704270 */
[----:B------:R-:W-:Y:S03]  /*f1d0*/  MUFU.EX2 R172, R172 ;  /* 0x000000ac00ac7308 */ /* 0x000fe60000000800 */
[C---:B------:R-:W-:Y:S04]  /*f1e0*/  ISETP.LT.OR P0, PT, R18.reuse, 0x12, P0 ;  /* 0x000000121200780c */ /* 0x040fe80000701670 */
[----:B------:R-:W-:Y:S02]  /*f1f0*/  FSEL R24, R9, -INF , !P0 ;  /* 0xff80000009187808 */ /* 0x000fe40004000000 */
[----:B------:R-:W-:Y:S01]  /*f200*/  PLOP3.LUT P0, PT, PT, PT, UP5, 0x40, 0x0 ;  /* 0x000000000000781c */ /* 0x000fe20003f0e858 */
[----:B------:R-:W-:Y:S03]  /*f210*/  MUFU.EX2 R175, R175 ;  /* 0x000000af00af7308 */ /* 0x000fe60000000800 */
[C---:B------:R-:W-:Y:S04]  /*f220*/  ISETP.GT.AND P0, PT, R17.reuse, 0x18, P0 ;  /* 0x000000181100780c */ /* 0x040fe80000704270 */
[----:B------:R-:W-:Y:S03]  /*f230*/  ISETP.LT.OR P0, PT, R18, 0x19, P0 ;  /* 0x000000191200780c */ /* 0x000fe60000701670 */
[----:B------:R-:W-:Y:S01]  /*f240*/  MUFU.EX2 R174, R174 ;  /* 0x000000ae00ae7308 */ /* 0x000fe20000000800 */
[----:B------:R-:W-:Y:S02]  /*f250*/  FSEL R178, R178, -INF , !P0 ;  /* 0xff800000b2b27808 */ /* 0x000fe40004000000 */
[----:B------:R-:W-:Y:S04]  /*f260*/  PLOP3.LUT P0, PT, PT, PT, UP4, 0x40, 0x0 ;  /* 0x000000000000781c */ /* 0x000fe80003f0e848 */
[C---:B------:R-:W-:Y:S03]  /*f270*/  ISETP.GT.AND P0, PT, R17.reuse, 0x19, P0 ;  /* 0x000000191100780c */ /* 0x040fe60000704270 */
[----:B------:R-:W-:Y:S01]  /*f280*/  MUFU.EX2 R173, R173 ;  /* 0x000000ad00ad7308 */ /* 0x000fe20000000800 */
[----:B------:R-:W-:Y:S04]  /*f290*/  ISETP.LT.OR P0, PT, R18, 0x1a, P0 ;  /* 0x0000001a1200780c */ /* 0x000fe80000701670 */
[----:B------:R-:W-:Y:S02]  /*f2a0*/  FSEL R176, R4, -INF , !P0 ;  /* 0xff80000004b07808 */ /* 0x000fe40004000000 */
[----:B------:R-:W-:Y:S04]  /*f2b0*/  PLOP3.LUT P0, PT, PT, PT, UP3, 0x40, 0x0 ;  /* 0x000000000000781c */ /* 0x000fe80003f0e838 */
[C---:B------:R-:W-:Y:S04]  /*f2c0*/  ISETP.GT.AND P0, PT, R17.reuse, 0x20, P0 ;  /* 0x000000201100780c */ /* 0x040fe80000704270 */
[----:B------:R-:W-:Y:S04]  /*f2d0*/  ISETP.LT.OR P0, PT, R18, 0x21, P0 ;  /* 0x000000211200780c */ /* 0x000fe80000701670 */
[----:B------:R-:W-:Y:S02]  /*f2e0*/  FSEL R159, R6, -INF , !P0 ;  /* 0xff800000069f7808 */ /* 0x000fe40004000000 */
[----:B------:R-:W1:Y:S01]  /*f2f0*/  MUFU.EX2 R6, R2 ;  /* 0x0000000200067308 */ /* 0x000e620000000800 */
[----:B------:R-:W-:Y:S04]  /*f300*/  PLOP3.LUT P0, PT, PT, PT, UP2, 0x40, 0x0 ;  /* 0x000000000000781c */ /* 0x000fe80003f0e828 */
[----:B------:R-:W-:Y:S04]  /*f310*/  ISETP.GT.AND P0, PT, R17, 0x21, P0 ;  /* 0x000000211100780c */ /* 0x000fe80000704270 */
[C---:B------:R-:W-:Y:S04]  /*f320*/  ISETP.LT.OR P0, PT, R18.reuse, 0x22, P0 ;  /* 0x000000221200780c */ /* 0x040fe80000701670 */
[----:B------:R-:W-:Y:S02]  /*f330*/  FSEL R158, R5, -INF , !P0 ;  /* 0xff800000059e7808 */ /* 0x000fe40004000000 */
[----:B------:R-:W-:Y:S04]  /*f340*/  PLOP3.LUT P0, PT, PT, PT, UP1, 0x40, 0x0 ;  /* 0x000000000000781c */ /* 0x000fe80003f0e818 */
[----:B------:R-:W-:Y:S04]  /*f350*/  ISETP.GT.AND P0, PT, R17, 0x28, P0 ;  /* 0x000000281100780c */ /* 0x000fe80000704270 */
[----:B------:R-:W-:Y:S01]  /*f360*/  ISETP.LT.OR P0, PT, R18, 0x29, P0 ;  /* 0x000000291200780c */ /* 0x000fe20000701670 */
[----:B-1----:R-:W-:Y:S01]  /*f370*/  FMUL.FTZ R20, R6, R148 ;  /* 0x0000009406147220 */ /* 0x002fe20000410000 */
[----:B------:R-:W-:Y:S01]  /*f380*/  FMNMX.FTZ R2, R14, R156, !PT ;  /* 0x0000009c0e027209 */ /* 0x000fe20007810000 */
[----:B------:R-:W3:Y:S01]  /*f390*/  LDL.LU R148, [R1+0x40] ;  /* 0x0000400001947983 */ /* 0x000ee20000300800 */
[----:B------:R-:W-:Y:S01]  /*f3a0*/  FSEL R157, R15, -INF , !P0 ;  /* 0xff8000000f9d7808 */ /* 0x000fe20004000000 */
[C---:B------:R-:W-:Y:S01]  /*f3b0*/  FMUL.FTZ R9, R6.reuse, R137 ;  /* 0x0000008906097220 */ /* 0x040fe20000410000 */
[----:B------:R-:W-:Y:S01]  /*f3c0*/  FMNMX.FTZ R2, R11, R2, !PT ;  /* 0x000000020b027209 */ /* 0x000fe20007810000 */
[C---:B------:R-:W-:Y:S01]  /*f3d0*/  FMUL.FTZ R12, R6.reuse, R140 ;  /* 0x0000008c060c7220 */ /* 0x040fe20000410000 */
[----:B------:R-:W-:Y:S01]  /*f3e0*/  PLOP3.LUT P0, PT, PT, PT, UP0, 0x40, 0x0 ;  /* 0x000000000000781c */ /* 0x000fe20003f0e808 */
[----:B------:R-:W-:Y:S01]  /*f3f0*/  FMUL.FTZ R21, R6, R149 ;  /* 0x0000009506157220 */ /* 0x000fe20000410000 */
[----:B------:R-:W-:Y:S01]  /*f400*/  FMNMX.FTZ R2, R10, R2, !PT ;  /* 0x000000020a027209 */ /* 0x000fe20007810000 */
[C---:B------:R-:W-:Y:S01]  /*f410*/  FMUL.FTZ R28, R6.reuse, R28 ;  /* 0x0000001c061c7220 */ /* 0x040fe20000410000 */
[----:B------:R-:W-:Y:S01]  /*f420*/  ISETP.GT.AND P0, PT, R17, 0x29, P0 ;  /* 0x000000291100780c */ /* 0x000fe20000704270 */
[C---:B------:R-:W-:Y:S01]  /*f430*/  FMUL.FTZ R17, R6.reuse, R145 ;  /* 0x0000009106117220 */ /* 0x040fe20000410000 */
[----:B------:R-:W-:Y:S01]  /*f440*/  FMNMX.FTZ R2, R169, R2, !PT ;  /* 0x00000002a9027209 */ /* 0x000fe20007810000 */
[----:B------:R-:W-:Y:S01]  /*f450*/  FMUL.FTZ R29, R6, R29 ;  /* 0x0000001d061d7220 */ /* 0x000fe20000410000 */
[----:B------:R-:W-:Y:S01]  /*f460*/  ISETP.LT.OR P0, PT, R18, 0x2a, P0 ;  /* 0x0000002a1200780c */ /* 0x000fe20000701670 */
[C---:B------:R-:W-:Y:S01]  /*f470*/  FMUL.FTZ R32, R6.reuse, R32 ;  /* 0x0000002006207220 */ /* 0x040fe20000410000 */
[----:B------:R-:W-:Y:S01]  /*f480*/  FMNMX.FTZ R2, R25, R2, !PT ;  /* 0x0000000219027209 */ /* 0x000fe20007810000 */
[C---:B------:R-:W-:Y:S01]  /*f490*/  FMUL.FTZ R33, R6.reuse, R33 ;  /* 0x0000002106217220 */ /* 0x040fe20000410000 */
[----:B------:R-:W-:Y:S01]  /*f4a0*/  FSEL R3, R7, -INF , !P0 ;  /* 0xff80000007037808 */ /* 0x000fe20004000000 */
        /* <DEDUP_REMOVED lines=18> */
[----:B--2---:R-:W-:Y:S01]  /*f5d0*/  FFMA.FTZ R5, R6, R170, R19 ;  /* 0x000000aa06057223 */ /* 0x004fe20000010013 */
[----:B------:R-:W-:Y:S01]  /*f5e0*/  F2FP.PACK_AB R170, R8, R13 ;  /* 0x0000000d08aa723e */ /* 0x000fe200000000ff */
[----:B------:R-:W-:Y:S01]  /*f5f0*/  FMUL.FTZ R49, R6, R49 ;  /* 0x0000003106317220 */ /* 0x000fe20000410000 */
[----:B------:R-:W-:Y:S01]  /*f600*/  FMNMX.FTZ R2, R157, R2, !PT ;  /* 0x000000029d027209 */ /* 0x000fe20007810000 */
[----:B------:R-:W-:Y:S01]  /*f610*/  FADD.FTZ R5, R16, R5 ;  /* 0x0000000510057221 */ /* 0x000fe20000010000 */
[----:B------:R-:W-:Y:S01]  /*f620*/  MUFU.EX2 R149, R149 ;  /* 0x0000009500957308 */ /* 0x000fe20000000800 */
[C---:B------:R-:W-:Y:S01]  /*f630*/  FMUL.FTZ R16, R6.reuse, R144 ;  /* 0x0000009006107220 */ /* 0x040fe20000410000 */
[----:B------:R-:W-:Y:S01]  /*f640*/  FMNMX.FTZ R4, R3, R2, !PT ;  /* 0x0000000203047209 */ /* 0x000fe20007810000 */
[----:B------:R-:W-:Y:S01]  /*f650*/  FADD.FTZ R5, R13, R5 ;  /* 0x000000050d057221 */ /* 0x000fe20000010000 */
[----:B------:R-:W-:Y:S01]  /*f660*/  UISETP.GT.AND UP0, UPT, UR23, UR7, UPT ;  /* 0x000000071700728c */ /* 0x000fe2000bf04270 */
[----:B------:R-:W-:Y:S02]  /*f670*/  FMUL.FTZ R13, R6, R141 ;  /* 0x0000008d060d7220 */ /* 0x000fe40000410000 */
[----:B------:R-:W1:Y:S01]  /*f680*/  SHFL.BFLY PT, R2, R4, 0x2, 0x1f ;  /* 0x0c401f0004027f89 */ /* 0x000e6200000e0000 */
[----:B------:R-:W-:Y:S01]  /*f690*/  FADD.FTZ R177, R8, R5 ;  /* 0x0000000508b17221 */ /* 0x000fe20000010000 */
[----:B------:R-:W-:Y:S01]  /*f6a0*/  UMOV UR23, UR4 ;  /* 0x0000000400177c82 */ /* 0x000fe20008000000 */
[C---:B------:R-:W-:Y:S02]  /*f6b0*/  FMUL.FTZ R8, R6.reuse, R136 ;  /* 0x0000008806087220 */ /* 0x040fe40000410000 */
[C---:B------:R-:W-:Y:S01]  /*f6c0*/  FMUL.FTZ R5, R6.reuse, R133 ;  /* 0x0000008506057220 */ /* 0x040fe20000410000 */
        /* <DEDUP_REMOVED lines=325> */
.L_x_208:
[----:B------:R-:W2:Y:S04]  /*10b20*/  LDL.LU R4, [R1+0x44] ;  /* 0x0000440001047983 */ /* 0x000ea80000300800 */
[----:B------:R-:W3:Y:S01]  /*10b30*/  LDL.LU R7, [R1+0x40] ;  /* 0x0000400001077983 */ /* 0x000ee20000300800 */
[----:B------:R-:W-:-:S02]  /*10b40*/  MOV R8, 0xff800000 ;  /* 0xff80000000087802 */ /* 0x000fc40000000f00 */
[----:B------:R-:W-:Y:S01]  /*10b50*/  PLOP3.LUT P2, PT, PT, PT, PT, 0x8, 0x0 ;  /* 0x000000000000781c */ /* 0x000fe20003f4e170 */
[----:B--2---:R-:W1:Y:S04]  /*10b60*/  SHFL.BFLY PT, R6, R4, 0x2, 0x1f ;  /* 0x0c401f0004067f89 */ /* 0x004e6800000e0000 */
[----:B---3--:R-:W2:Y:S01]  /*10b70*/  SHFL.BFLY PT, R5, R7, 0x2, 0x1f ;  /* 0x0c401f0007057f89 */ /* 0x008ea200000e0000 */
[----:B-1----:R-:W-:Y:S02]  /*10b80*/  FADD.FTZ R6, R6, R4 ;  /* 0x0000000406067221 */ /* 0x002fe40000010000 */
[----:B--2---:R-:W-:-:S03]  /*10b90*/  FADD.FTZ R5, R5, R7 ;  /* 0x0000000705057221 */ /* 0x004fc60000010000 */
[----:B------:R-:W1:Y:S01]  /*10ba0*/  SHFL.BFLY PT, R4, R6, 0x1, 0x1f ;  /* 0x0c201f0006047f89 */ /* 0x000e6200000e0000 */
[----:B------:R-:W-:-:S03]  /*10bb0*/  MOV R7, 0xff800000 ;  /* 0xff80000000077802 */ /* 0x000fc60000000f00 */
[----:B------:R-:W2:Y:S01]  /*10bc0*/  SHFL.BFLY PT, R3, R5, 0x1, 0x1f ;  /* 0x0c201f0005037f89 */ /* 0x000ea200000e0000 */
[----:B-1----:R-:W-:Y:S01]  /*10bd0*/  FADD.FTZ R4, R6, R4 ;  /* 0x0000000406047221 */ /* 0x002fe20000010000 */
[----:B------:R-:W-:Y:S01]  /*10be0*/  MOV R6, RZ ;  /* 0x000000ff00067202 */ /* 0x000fe20000000f00 */
[----:B--2---:R-:W-:-:S03]  /*10bf0*/  FADD.FTZ R3, R5, R3 ;  /* 0x0000000305037221 */ /* 0x004fc60000010000 */
[----:B------:R-:W-:Y:S02]  /*10c00*/  FSETP.NE.FTZ.AND P1, PT, R4, RZ, PT ;  /* 0x000000ff0400720b */ /* 0x000fe40003f35000 */
[----:B------:R-:W-:Y:S02]  /*10c10*/  MOV R5, RZ ;  /* 0x000000ff00057202 */ /* 0x000fe40000000f00 */
[----:B------:R-:W-:-:S09]  /*10c20*/  FSETP.NE.FTZ.AND P0, PT, R3, RZ, PT ;  /* 0x000000ff0300720b */ /* 0x000fd20003f15000 */
[----:B------:R-:W1:Y:S01]  /*10c30*/  @P1 MUFU.RCP R6, R4 ;  /* 0x0000000400061308 */ /* 0x000e620000001000 */
[----:B------:R-:W-:-:S03]  /*10c40*/  @P1 MOV R10, 0x3f317218 ;  /* 0x3f317218000a1802 */ /* 0x000fc60000000f00 */
[----:B------:R-:W-:Y:S02]  /*10c50*/  @P0 MOV R9, 0x3f317218 ;  /* 0x3f31721800090802 */ /* 0x000fe40000000f00 */
        /* <DEDUP_REMOVED lines=12> */
[----:B------:R-:W-:Y:S02]  /*10d20*/  FMUL.FTZ R145, R6, R145 ;  /* 0x0000009106917220 */ /* 0x000fe40000410000 */
        /* <DEDUP_REMOVED lines=56> */
[----:B------:R-:W-:Y:S02]  /*110b0*/  FMUL.FTZ R128, R6, R128 ;  /* 0x0000008006807220 */ /* 0x000fe40000410000 */
        /* <DEDUP_REMOVED lines=64> */
[----:B------:R-:W-:Y:S02]  /*114c0*/  FMUL.FTZ R5, R5, R131 ;  /* 0x0000008305057220 */ /* 0x000fe40000410000 */
[----:B------:R-:W-:Y:S02]  /*114d0*/  @P1 FFMA.FTZ R7, R10, R0, R4 ;  /* 0x000000000a071223 */ /* 0x000fe40000010004 */
[----:B------:R-:W-:-:S02]  /*114e0*/  @P0 FFMA.FTZ R8, R9, R2, R3 ;  /* 0x0000000209080223 */ /* 0x000fc40000010003 */
.L_x_169:
[----:B------:R-:W-:Y:S05]  /*114f0*/  @P2 BRA `(.L_x_222) ;  /* 0x0000197000002947 */ /* 0x000fea0003800000 */
[----:B------:R-:W3:Y:S01]  /*11500*/  S2R R0, SR_TID.X ;  /* 0x0000000000007919 */ /* 0x000ee20000002100 */
[----:B------:R-:W-:Y:S01]  /*11510*/  IMAD.MOV.U32 R12, RZ, RZ, c[0x0][0x4e8] ;  /* 0x00013a00ff0c7624 */ /* 0x000fe200078e00ff */
[----:B------:R-:W-:Y:S01]  /*11520*/  ULDC.64 UR4, c[0x0][0x490] ;  /* 0x0001240000047ab9 */ /* 0x000fe20000000a00 */
[----:B------:R-:W-:Y:S01]  /*11530*/  F2FP.PACK_AB R132, R133, R132 ;  /* 0x000000848584723e */ /* 0x000fe200000000ff */
[----:B------:R-:W4:Y:S01]  /*11540*/  S2R R22, SR_CTAID.Z ;  /* 0x0000000000167919 */ /* 0x000f220000002700 */
[----:B------:R-:W-:Y:S01]  /*11550*/  UIMAD UR6, UR9, UR4, URZ ;  /* 0x00000004090672a4 */ /* 0x000fe2000f8e023f */
[C---:B------:R-:W-:Y:S01]  /*11560*/  ISETP.NE.AND P3, PT, R12.reuse, 0x1, PT ;  /* 0x000000010c00780c */ /* 0x040fe20003f65270 */
[----:B--2---:R-:W-:Y:S01]  /*11570*/  UIMAD.WIDE.U32 UR12, UR11, UR4, URZ ;  /* 0x000000040b0c72a5 */ /* 0x004fe2000f8e003f */
[----:B------:R-:W-:Y:S01]  /*11580*/  IMAD R12, R12, c[0x0][0x388], RZ ;  /* 0x0000e2000c0c7a24 */ /* 0x000fe200078e02ff */
[----:B------:R-:W-:Y:S01]  /*11590*/  UIMAD UR6, UR11, UR5, UR6 ;  /* 0x000000050b0672a4 */ /* 0x000fe2000f8e0206 */
[----:B------:R-:W-:Y:S01]  /*115a0*/  F2FP.PACK_AB R134, R135, R134 ;  /* 0x000000868786723e */ /* 0x000fe200000000ff */
[----:B------:R-:W-:Y:S01]  /*115b0*/  BSSY B0, `(.L_x_223) ;  /* 0x000012e000007945 */ /* 0x000fe20003800000 */
[----:B------:R-:W-:Y:S01]  /*115c0*/  ULDC.64 UR4, c[0x0][0x3e8] ;  /* 0x0000fa0000047ab9 */ /* 0x000fe20000000a00 */
[----:B------:R-:W-:Y:S01]  /*115d0*/  IMAD.U32 R25, RZ, RZ, UR13 ;  /* 0x0000000dff197e24 */ /* 0x000fe2000f8e00ff */
[----:B------:R-:W-:Y:S01]  /*115e0*/  UIMAD UR9, UR9, UR4, URZ ;  /* 0x00000004090972a4 */ /* 0x000fe2000f8e023f */
[----:B------:R-:W-:Y:S01]  /*115f0*/  IMAD.U32 R24, RZ, RZ, UR12 ;  /* 0x0000000cff187e24 */ /* 0x000fe2000f8e00ff */
[----:B------:R-:W-:Y:S01]  /*11600*/  UIMAD.WIDE.U32 UR14, UR11, UR4, URZ ;  /* 0x000000040b0e72a5 */ /* 0x000fe2000f8e003f */
[----:B------:R-:W-:Y:S01]  /*11610*/  F2FP.PACK_AB R136, R137, R136 ;  /* 0x000000888988723e */ /* 0x000fe200000000ff */
[----:B------:R-:W-:Y:S01]  /*11620*/  UIMAD UR5, UR11, UR5, UR9 ;  /* 0x000000050b0572a4 */ /* 0x000fe2000f8e0209 */
[----:B------:R-:W-:Y:S01]  /*11630*/  F2FP.PACK_AB R138, R139, R138 ;  /* 0x0000008a8b8a723e */ /* 0x000fe200000000ff */
[----:B------:R-:W-:Y:S01]  /*11640*/  UIADD3 UR6, UR13, UR6, URZ ;  /* 0x000000060d067290 */ /* 0x000fe2000fffe03f */
[----:B------:R-:W-:Y:S01]  /*11650*/  F2FP.PACK_AB R140, R141, R140 ;  /* 0x0000008c8d8c723e */ /* 0x000fe200000000ff */
[----:B------:R-:W-:Y:S01]  /*11660*/  UIADD3 UR5, UR15, UR5, URZ ;  /* 0x000000050f057290 */ /* 0x000fe2000fffe03f */
[----:B------:R-:W-:Y:S01]  /*11670*/  IMAD.U32 R27, RZ, RZ, UR15 ;  /* 0x0000000fff1b7e24 */ /* 0x000fe2000f8e00ff */
[----:B-1-3--:R-:W-:Y:S01]  /*11680*/  SHF.R.S32.HI R2, RZ, 0x1f, R0 ;  /* 0x0000001fff027819 */ /* 0x00afe20000011400 */
[----:B------:R-:W-:Y:S01]  /*11690*/  IMAD.U32 R26, RZ, RZ, UR14 ;  /* 0x0000000eff1a7e24 */ /* 0x000fe2000f8e00ff */
[----:B------:R-:W-:Y:S01]  /*116a0*/  F2FP.PACK_AB R142, R143, R142 ;  /* 0x0000008e8f8e723e */ /* 0x000fe200000000ff */
[----:B------:R-:W-:Y:S01]  /*116b0*/  IMAD.U32 R25, RZ, RZ, UR6 ;  /* 0x00000006ff197e24 */ /* 0x000fe2000f8e00ff */
[CC--:B------:R-:W-:Y:S01]  /*116c0*/  LEA.HI R9, R2.reuse, R0.reuse, RZ, 0x2 ;  /* 0x0000000002097211 */ /* 0x0c0fe200078f10ff */
[----:B------:R-:W-:Y:S01]  /*116d0*/  IMAD.U32 R27, RZ, RZ, UR5 ;  /* 0x00000005ff1b7e24 */ /* 0x000fe2000f8e00ff */
[-C--:B------:R-:W-:Y:S01]  /*116e0*/  LEA.HI R19, R2, R0.reuse, RZ, 0x5 ;  /* 0x0000000002137211 */ /* 0x080fe200078f28ff */
[----:B----4-:R-:W-:Y:S01]  /*116f0*/  IMAD.WIDE.U32 R24, R22, c[0x0][0x498], R24 ;  /* 0x0001260016187a25 */ /* 0x010fe200078e0018 */
[----:B------:R-:W-:-:S02]  /*11700*/  LEA.HI R4, R2, R0, RZ, 0x3 ;  /* 0x0000000002047211 */ /* 0x000fc400078f18ff */
[--C-:B------:R-:W-:Y:S02]  /*11710*/  SHF.R.S32.HI R21, RZ, 0x2, R9.reuse ;  /* 0x00000002ff157819 */ /* 0x100fe40000011409 */
[----:B------:R-:W-:Y:S02]  /*11720*/  SHF.R.S32.HI R3, RZ, 0x1f, R9 ;  /* 0x0000001fff037819 */ /* 0x000fe40000011409 */
[----:B------:R-:W-:Y:S02]  /*11730*/  LOP3.LUT R9, R9, 0xfffffffc, RZ, 0xc0, !PT ;  /* 0xfffffffc09097812 */ /* 0x000fe400078ec0ff */
[----:B------:R-:W-:Y:S02]  /*11740*/  LOP3.LUT R10, R19, 0xffffffe0, RZ, 0xc0, !PT ;  /* 0xffffffe0130a7812 */ /* 0x000fe400078ec0ff */
[----:B------:R-:W-:Y:S01]  /*11750*/  LOP3.LUT R11, R4, 0xfffffff8, RZ, 0xc0, !PT ;  /* 0xfffffff8040b7812 */ /* 0x000fe200078ec0ff */
[C---:B------:R-:W-:Y:S01]  /*11760*/  IMAD.IADD R9, R0.reuse, 0x1, -R9 ;  /* 0x0000000100097824 */ /* 0x040fe200078e0a09 */
[----:B------:R-:W-:Y:S01]  /*11770*/  LEA.HI R3, R3, R21, RZ, 0x3 ;  /* 0x0000001503037211 */ /* 0x000fe200078f18ff */
[----:B------:R-:W-:Y:S01]  /*11780*/  IMAD.IADD R10, R0, 0x1, -R10 ;  /* 0x00000001000a7824 */ /* 0x000fe200078e0a0a */
[----:B------:R-:W-:Y:S01]  /*11790*/  LEA.HI R2, R2, R0, RZ, 0x6 ;  /* 0x0000000002027211 */ /* 0x000fe200078f30ff */
[----:B------:R-:W-:Y:S01]  /*117a0*/  IMAD.IADD R0, R0, 0x1, -R11 ;  /* 0x0000000100007824 */ /* 0x000fe200078e0a0b */
[----:B------:R-:W-:-:S02]  /*117b0*/  LOP3.LUT R11, R3, 0xfffffff8, RZ, 0xc0, !PT ;  /* 0xfffffff8030b7812 */ /* 0x000fc400078ec0ff */
[----:B------:R-:W-:Y:S01]  /*117c0*/  SHF.R.S32.HI R4, RZ, 0x3, R4 ;  /* 0x00000003ff047819 */ /* 0x000fe20000011404 */
[----:B------:R-:W-:Y:S01]  /*117d0*/  IMAD.SHL.U32 R2, R2, 0x8, RZ ;  /* 0x0000000802027824 */ /* 0x000fe200078e00ff */
[----:B------:R-:W-:Y:S01]  /*117e0*/  SHF.R.S32.HI R3, RZ, 0x1f, R10 ;  /* 0x0000001fff037819 */ /* 0x000fe2000001140a */
[----:B------:R-:W-:Y:S01]  /*117f0*/  IMAD.IADD R21, R21, 0x1, -R11 ;  /* 0x0000000115157824 */ /* 0x000fe200078e0a0b */
[--C-:B------:R-:W-:Y:S01]  /*11800*/  SHF.R.S32.HI R15, RZ, 0x5, R19.reuse ;  /* 0x00000005ff0f7819 */ /* 0x100fe20000011413 */
[----:B------:R-:W1:Y:S01]  /*11810*/  S2R R11, SR_CTAID.X ;  /* 0x00000000000b7919 */ /* 0x000e620000002500 */
[----:B------:R-:W-:Y:S01]  /*11820*/  IMAD.SHL.U32 R16, R4, 0x40, RZ ;  /* 0x0000004004107824 */ /* 0x000fe200078e00ff */
[----:B------:R-:W-:Y:S01]  /*11830*/  LOP3.LUT P0, RZ, R10, 0x3, RZ, 0xc0, !PT ;  /* 0x000000030aff7812 */ /* 0x000fe2000780c0ff */
[C---:B------:R-:W-:Y:S01]  /*11840*/  IMAD R18, R0.reuse, 0x20, R4 ;  /* 0x0000002000127824 */ /* 0x040fe200078e0204 */
[----:B------:R-:W-:Y:S02]  /*11850*/  SHF.R.S32.HI R19, RZ, 0x1f, R19 ;  /* 0x0000001fff137819 */ /* 0x000fe40000011413 */
[----:B------:R-:W-:Y:S01]  /*11860*/  LEA.HI R10, R3, R10, RZ, 0x2 ;  /* 0x0000000a030a7211 */ /* 0x000fe200078f10ff */
[----:B------:R-:W-:Y:S01]  /*11870*/  IMAD.SHL.U32 R3, R0, 0x8, RZ ;  /* 0x0000000800037824 */ /* 0x000fe200078e00ff */
[----:B------:R-:W-:-:S02]  /*11880*/  LOP3.LUT R16, R16, 0x1c0, RZ, 0xc0, !PT ;  /* 0x000001c010107812 */ /* 0x000fc400078ec0ff */
[----:B------:R-:W-:Y:S02]  /*11890*/  LEA.HI R19, R19, R15, RZ, 0x3 ;  /* 0x0000000f13137211 */ /* 0x000fe400078f18ff */
[----:B------:R-:W-:Y:S02]  /*118a0*/  LEA.HI R17, R9, R9, RZ, 0x1 ;  /* 0x0000000909117211 */ /* 0x000fe400078f08ff */
[----:B------:R-:W-:Y:S02]  /*118b0*/  SHF.R.U32.HI R0, RZ, 0x3, R16 ;  /* 0x00000003ff007819 */ /* 0x000fe40000011610 */
[----:B------:R-:W-:Y:S02]  /*118c0*/  LOP3.LUT R16, R16, 0x38, R3, 0xf8, !PT ;  /* 0x0000003810107812 */ /* 0x000fe400078ef803 */
[----:B------:R-:W-:Y:S02]  /*118d0*/  LOP3.LUT R19, R19, 0xffffff8, RZ, 0xc0, !PT ;  /* 0x0ffffff813137812 */ /* 0x000fe400078ec0ff */
[----:B------:R-:W-:-:S02]  /*118e0*/  LOP3.LUT R17, R17, 0x1ffffffe, RZ, 0xc0, !PT ;  /* 0x1ffffffe11117812 */ /* 0x000fc400078ec0ff */
[----:B------:R-:W-:Y:S01]  /*118f0*/  SHF.R.S32.HI R13, RZ, 0x1f, R22 ;  /* 0x0000001fff0d7819 */ /* 0x000fe20000011416 */
[----:B------:R-:W-:Y:S01]  /*11900*/  IMAD.IADD R19, R15, 0x1, -R19 ;  /* 0x000000010f137824 */ /* 0x000fe200078e0a13 */
[----:B------:R-:W-:Y:S01]  /*11910*/  LOP3.LUT R0, R16, R0, RZ, 0x3c, !PT ;  /* 0x0000000010007212 */ /* 0x000fe200078e3cff */
[----:B-1----:R-:W-:Y:S01]  /*11920*/  IMAD R18, R11, 0x80, R18 ;  /* 0x000000800b127824 */ /* 0x002fe200078e0212 */
[----:B------:R-:W-:Y:S01]  /*11930*/  R2P PR, R21, 0x6 ;  /* 0x0000000615007804 */ /* 0x000fe20000000000 */
[----:B------:R-:W-:Y:S01]  /*11940*/  IMAD R15, R15, 0x200, R9 ;  /* 0x000002000f0f7824 */ /* 0x000fe200078e0209 */
[C---:B------:R-:W-:Y:S01]  /*11950*/  LOP3.LUT R20, R21.reuse, 0x1, RZ, 0xc0, !PT ;  /* 0x0000000115147812 */ /* 0x040fe200078ec0ff */
[----:B------:R-:W-:Y:S01]  /*11960*/  @P3 IMAD.HI.U32 R16, R18, c[0x0][0x4ec], RZ ;  /* 0x00013b0012103a27 */ /* 0x000fe200078e00ff */
[----:B------:R-:W-:Y:S02]  /*11970*/  SHF.R.S32.HI R10, RZ, 0x2, R10 ;  /* 0x00000002ff0a7819 */ /* 0x000fe4000001140a */
[----:B------:R-:W-:Y:S01]  /*11980*/  LOP3.LUT R2, R0, 0x7ffffe00, R2, 0xf8, !PT ;  /* 0x7ffffe0000027812 */ /* 0x000fe200078ef802 */
[----:B------:R-:W-:Y:S01]  /*11990*/  IMAD.SHL.U32 R21, R21, 0x40, RZ ;  /* 0x0000004015157824 */ /* 0x000fe200078e00ff */
[----:B------:R-:W-:Y:S01]  /*119a0*/  ISETP.NE.U32.AND P4, PT, R20, 0x1, PT ;  /* 0x000000011400780c */ /* 0x000fe20003f85070 */
[----:B------:R-:W-:Y:S01]  /*119b0*/  IMAD.IADD R9, R9, 0x1, -R17 ;  /* 0x0000000109097824 */ /* 0x000fe200078e0a11 */
[----:B------:R-:W-:Y:S01]  /*119c0*/  F2FP.PACK_AB R144, R145, R144 ;  /* 0x000000909190723e */ /* 0x000fe200000000ff */
[----:B------:R-:W-:Y:S01]  /*119d0*/  IMAD R14, R13, c[0x0][0x498], RZ ;  /* 0x000126000d0e7a24 */ /* 0x000fe200078e02ff */
[----:B------:R-:W-:Y:S01]  /*119e0*/  LOP3.LUT R21, R21, 0x1c0, RZ, 0xc0, !PT ;  /* 0x000001c015157812 */ /* 0x000fe200078ec0ff */
[----:B------:R-:W-:Y:S01]  /*119f0*/  IMAD.MOV.U32 R17, RZ, RZ, R18 ;  /* 0x000000ffff117224 */ /* 0x000fe200078e0012 */
[----:B------:R-:W-:Y:S01]  /*11a00*/  @P3 SHF.R.U32.HI R17, RZ, c[0x0][0x4f0], R16 ;  /* 0x00013c00ff113a19 */ /* 0x000fe20000011610 */
[----:B------:R-:W-:Y:S01]  /*11a10*/  IMAD R13, R13, c[0x0][0x3f0], RZ ;  /* 0x0000fc000d0d7a24 */ /* 0x000fe200078e02ff */
[----:B------:R-:W-:Y:S01]  /*11a20*/  LEA.HI R21, R21, R21, RZ, 0x1d ;  /* 0x0000001515157211 */ /* 0x000fe200078fe8ff */
[----:B------:R-:W-:Y:S01]  /*11a30*/  IMAD R10, R19, 0x10, R10 ;  /* 0x00000010130a7824 */ /* 0x000fe200078e020a */
[----:B------:R-:W-:Y:S01]  /*11a40*/  SHF.R.S32.HI R0, RZ, 0x1f, R17 ;  /* 0x0000001fff007819 */ /* 0x000fe20000011411 */
[C---:B------:R-:W-:Y:S01]  /*11a50*/  IMAD R14, R22.reuse, c[0x0][0x49c], R14 ;  /* 0x00012700160e7a24 */ /* 0x040fe200078e020e */
[----:B------:R-:W-:Y:S01]  /*11a60*/  F2FP.PACK_AB R146, R147, R146 ;  /* 0x000000929392723e */ /* 0x000fe200000000ff */
[C---:B------:R-:W-:Y:S01]  /*11a70*/  IMAD R13, R22.reuse, c[0x0][0x3f4], R13 ;  /* 0x0000fd00160d7a24 */ /* 0x040fe200078e020d */
[----:B------:R-:W-:Y:S01]  /*11a80*/  F2FP.PACK_AB R148, R149, R148 ;  /* 0x000000949594723e */ /* 0x000fe200000000ff */
[----:B------:R-:W-:Y:S01]  /*11a90*/  IMAD.WIDE.U32 R22, R22, c[0x0][0x3f0], R26 ;  /* 0x0000fc0016167a25 */ /* 0x000fe200078e001a */
[----:B------:R-:W-:-:S02]  /*11aa0*/  F2FP.PACK_AB R150, R151, R150 ;  /* 0x000000969796723e */ /* 0x000fc400000000ff */
[----:B------:R-:W-:Y:S01]  /*11ab0*/  F2FP.PACK_AB R152, R153, R152 ;  /* 0x000000989998723e */ /* 0x000fe200000000ff */
[--C-:B------:R-:W-:Y:S01]  /*11ac0*/  IMAD R9, R9, 0x8, R10.reuse ;  /* 0x0000000809097824 */ /* 0x100fe200078e020a */
[----:B------:R-:W-:Y:S01]  /*11ad0*/  F2FP.PACK_AB R154, R155, R154 ;  /* 0x0000009a9b9a723e */ /* 0x000fe200000000ff */
[----:B------:R-:W-:Y:S01]  /*11ae0*/  IMAD.IADD R23, R23, 0x1, R13 ;  /* 0x0000000117177824 */ /* 0x000fe200078e020d */
[----:B------:R-:W-:Y:S01]  /*11af0*/  F2FP.PACK_AB R28, R29, R28 ;  /* 0x0000001c1d1c723e */ /* 0x000fe200000000ff */
[----:B------:R-:W-:Y:S01]  /*11b00*/  IMAD R0, R0, c[0x0][0x3e0], RZ ;  /* 0x0000f80000007a24 */ /* 0x000fe200078e02ff */
[----:B------:R-:W-:Y:S01]  /*11b10*/  F2FP.PACK_AB R30, R31, R30 ;  /* 0x0000001e1f1e723e */ /* 0x000fe200000000ff */
[----:B------:R-:W-:Y:S01]  /*11b20*/  IMAD.U32 R15, R15, 0x2, R21 ;  /* 0x000000020f0f7824 */ /* 0x000fe200078e0015 */
[----:B------:R-:W-:Y:S01]  /*11b30*/  F2FP.PACK_AB R32, R33, R32 ;  /* 0x000000202120723e */ /* 0x000fe200000000ff */
[----:B------:R-:W-:Y:S01]  /*11b40*/  IMAD R9, R11, 0x80, R9 ;  /* 0x000000800b097824 */ /* 0x000fe200078e0209 */
[----:B------:R-:W-:Y:S01]  /*11b50*/  F2FP.PACK_AB R34, R35, R34 ;  /* 0x000000222322723e */ /* 0x000fe200000000ff */
[----:B------:R-:W-:Y:S01]  /*11b60*/  IMAD.MOV R13, RZ, RZ, -R17 ;  /* 0x000000ffff0d7224 */ /* 0x000fe200078e0a11 */
[----:B------:R-:W-:Y:S01]  /*11b70*/  F2FP.PACK_AB R36, R37, R36 ;  /* 0x000000242524723e */ /* 0x000fe200000000ff */
[----:B------:R-:W-:Y:S01]  /*11b80*/  IMAD R10, R11, 0x80, R10 ;  /* 0x000000800b0a7824 */ /* 0x000fe200078e020a */
[----:B------:R-:W-:Y:S01]  /*11b90*/  F2FP.PACK_AB R38, R39, R38 ;  /* 0x000000262726723e */ /* 0x000fe200000000ff */
[----:B------:R-:W-:Y:S01]  /*11ba0*/  IMAD.WIDE.U32 R22, R17, c[0x0][0x3e0], R22 ;  /* 0x0000f80011167a25 */ /* 0x000fe200078e0016 */
[----:B------:R-:W-:-:S02]  /*11bb0*/  F2FP.PACK_AB R40, R41, R40 ;  /* 0x000000282928723e */ /* 0x000fc400000000ff */
[CC--:B------:R-:W-:Y:S01]  /*11bc0*/  ISETP.GE.OR P6, PT, R10.reuse, R12.reuse, P0 ;  /* 0x0000000c0a00720c */ /* 0x0c0fe200007c6670 */
[----:B------:R-:W-:Y:S01]  /*11bd0*/  IMAD R0, R17, c[0x0][0x3e4], R0 ;  /* 0x0000f90011007a24 */ /* 0x000fe200078e0200 */
[----:B------:R-:W-:Y:S01]  /*11be0*/  IADD3 R10, R10, 0x8, RZ ;  /* 0x000000080a0a7810 */ /* 0x000fe20007ffe0ff */
[----:B------:R-:W-:Y:S01]  /*11bf0*/  IMAD.SHL.U32 R17, R15, 0x2, RZ ;  /* 0x000000020f117824 */ /* 0x000fe200078e00ff */
[----:B------:R-:W-:Y:S01]  /*11c00*/  BAR.SYNC.DEFER_BLOCKING 0x1, 0x100 ;  /* 0x0044000000007b1d */ /* 0x000fe20000010000 */
[----:B------:R-:W-:Y:S01]  /*11c10*/  @P3 IMAD.HI.U32 R15, R9, c[0x0][0x4ec], RZ ;  /* 0x00013b00090f3a27 */ /* 0x000fe200078e00ff */
[----:B------:R-:W-:Y:S02]  /*11c20*/  ISETP.GE.OR P5, PT, R10, R12, P0 ;  /* 0x0000000c0a00720c */ /* 0x000fe400007a6670 */
[----:B------:R-:W-:Y:S01]  /*11c30*/  IADD3 R10, R17, 0x70, RZ ;  /* 0x00000070110a7810 */ /* 0x000fe20007ffe0ff */
[----:B------:R-:W-:Y:S01]  /*11c40*/  IMAD.MOV.U32 R16, RZ, RZ, R9 ;  /* 0x000000ffff107224 */ /* 0x000fe200078e0009 */
[----:B------:R-:W-:Y:S01]  /*11c50*/  @P3 SHF.R.U32.HI R16, RZ, c[0x0][0x4f0], R15 ;  /* 0x00013c00ff103a19 */ /* 0x000fe2000001160f */
[----:B------:R-:W-:Y:S01]  /*11c60*/  IMAD R13, R13, c[0x0][0x4e8], R18 ;  /* 0x00013a000d0d7a24 */ /* 0x000fe200078e0212 */
[----:B------:R-:W-:Y:S01]  /*11c70*/  IADD3 R15, R17, 0x80, RZ ;  /* 0x00000080110f7810 */ /* 0x000fe20007ffe0ff */
[----:B------:R-:W-:Y:S01]  /*11c80*/  IMAD.IADD R23, R23, 0x1, R0 ;  /* 0x0000000117177824 */ /* 0x000fe200078e0200 */
[----:B------:R-:W-:-:S02]  /*11c90*/  SHF.R.S32.HI R0, RZ, 0x1f, R16 ;  /* 0x0000001fff007819 */ /* 0x000fc40000011410 */
[----:B------:R-:W-:Y:S01]  /*11ca0*/  IADD3 R18, P0, R16, R24, RZ ;  /* 0x0000001810127210 */ /* 0x000fe20007f1e0ff */
[----:B------:R-:W-:Y:S01]  /*11cb0*/  IMAD.WIDE.U32 R22, R13, c[0x0][0x3d8], R22 ;  /* 0x0000f6000d167a25 */ /* 0x000fe200078e0016 */
[----:B------:R-:W-:Y:S02]  /*11cc0*/  @P4 IADD3 R10, R15, 0x10, RZ ;  /* 0x000000100f0a4810 */ /* 0x000fe40007ffe0ff */
[----:B------:R-:W-:Y:S01]  /*11cd0*/  IADD3.X R19, R0, R25, R14, P0, !PT ;  /* 0x0000001900137210 */ /* 0x000fe200007fe40e */
[----:B------:R-:W-:Y:S01]  /*11ce0*/  IMAD.MOV R15, RZ, RZ, -R16 ;  /* 0x000000ffff0f7224 */ /* 0x000fe200078e0a10 */
[----:B------:R-:W-:Y:S01]  /*11cf0*/  SHF.R.S32.HI R14, RZ, 0x1f, R13 ;  /* 0x0000001fff0e7819 */ /* 0x000fe2000001140d */
[----:B------:R-:W-:Y:S01]  /*11d00*/  IMAD.MOV.U32 R0, RZ, RZ, 0x20 ;  /* 0x00000020ff007424 */ /* 0x000fe200078e00ff */
[----:B------:R-:W-:Y:S01]  /*11d10*/  F2FP.PACK_AB R42, R43, R42 ;  /* 0x0000002a2b2a723e */ /* 0x000fe200000000ff */
[----:B------:R-:W-:Y:S01]  /*11d20*/  IMAD R16, R15, c[0x0][0x4e8], R9 ;  /* 0x00013a000f107a24 */ /* 0x000fe200078e0209 */
[----:B------:R-:W-:Y:S01]  /*11d30*/  F2FP.PACK_AB R44, R45, R44 ;  /* 0x0000002c2d2c723e */ /* 0x000fe200000000ff */
[----:B------:R-:W-:Y:S01]  /*11d40*/  IMAD R14, R14, c[0x0][0x3d8], RZ ;  /* 0x0000f6000e0e7a24 */ /* 0x000fe200078e02ff */
[----:B------:R-:W-:Y:S01]  /*11d50*/  SEL R0, R0, 0xffffffe0, !P1 ;  /* 0xffffffe000007807 */ /* 0x000fe20004800000 */
[----:B------:R-:W-:Y:S01]  /*11d60*/  IMAD.MOV.U32 R9, RZ, RZ, 0x40 ;  /* 0x00000040ff097424 */ /* 0x000fe200078e00ff */
[----:B------:R-:W-:Y:S01]  /*11d70*/  STS [R17+0x80], R132 ;  /* 0x0000808411007388 */ /* 0x000fe20000000800 */
[----:B------:R-:W-:Y:S01]  /*11d80*/  IMAD R14, R13, c[0x0][0x3dc], R14 ;  /* 0x0000f7000d0e7a24 */ /* 0x000fe200078e020e */
[----:B------:R-:W-:Y:S01]  /*11d90*/  SHF.R.S32.HI R13, RZ, 0x1f, R16 ;  /* 0x0000001fff0d7819 */ /* 0x000fe20000011410 */
[----:B------:R-:W-:Y:S01]  /*11da0*/  IMAD.IADD R15, R17, 0x1, R0 ;  /* 0x00000001110f7824 */ /* 0x000fe200078e0200 */
[----:B------:R-:W-:Y:S01]  /*11db0*/  SEL R9, R9, 0xffffffc0, !P2 ;  /* 0xffffffc009097807 */ /* 0x000fe20005000000 */
[----:B------:R-:W-:Y:S01]  /*11dc0*/  IMAD.IADD R0, R0, 0x1, R10 ;  /* 0x0000000100007824 */ /* 0x000fe200078e020a */
[----:B------:R-:W-:Y:S01]  /*11dd0*/  STS [R17+0x480], R134 ;  /* 0x0004808611007388 */ /* 0x000fe20000000800 */
[----:B------:R-:W-:Y:S01]  /*11de0*/  IMAD R13, R13, c[0x0][0x488], RZ ;  /* 0x000122000d0d7a24 */ /* 0x000fe200078e02ff */
[----:B------:R-:W-:Y:S01]  /*11df0*/  F2FP.PACK_AB R46, R47, R46 ;  /* 0x0000002e2f2e723e */ /* 0x000fe200000000ff */
[----:B------:R-:W-:Y:S01]  /*11e00*/  IMAD.IADD R20, R17, 0x1, R9 ;  /* 0x0000000111147824 */ /* 0x000fe200078e0209 */
[----:B------:R-:W-:Y:S01]  /*11e10*/  STS [R10], R136 ;  /* 0x000000880a007388 */ /* 0x000fe20000000800 */
[----:B------:R-:W-:Y:S01]  /*11e20*/  IMAD.WIDE.U32 R18, R16, c[0x0][0x488], R18 ;  /* 0x0001220010127a25 */ /* 0x000fe200078e0012 */
[----:B------:R-:W-:-:S02]  /*11e30*/  F2FP.PACK_AB R48, R49, R48 ;  /* 0x000000303130723e */ /* 0x000fc400000000ff */
[----:B------:R-:W-:Y:S01]  /*11e40*/  STS [R10+0x400], R138 ;  /* 0x0004008a0a007388 */ /* 0x000fe20000000800 */
[----:B------:R-:W-:Y:S01]  /*11e50*/  IMAD R13, R16, c[0x0][0x48c], R13 ;  /* 0x00012300100d7a24 */ /* 0x000fe200078e020d */
[----:B------:R-:W-:Y:S01]  /*11e60*/  F2FP.PACK_AB R50, R51, R50 ;  /* 0x000000323332723e */ /* 0x000fe200000000ff */
[C---:B------:R-:W-:Y:S01]  /*11e70*/  IMAD.IADD R16, R9.reuse, 0x1, R10 ;  /* 0x0000000109107824 */ /* 0x040fe200078e020a */
[----:B------:R-:W-:Y:S01]  /*11e80*/  STS [R15+0x80], R140 ;  /* 0x0000808c0f007388 */ /* 0x000fe20000000800 */
[----:B------:R-:W-:Y:S01]  /*11e90*/  IMAD.IADD R24, R9, 0x1, R15 ;  /* 0x0000000109187824 */ /* 0x000fe200078e020f */
[----:B------:R-:W-:Y:S01]  /*11ea0*/  F2FP.PACK_AB R52, R53, R52 ;  /* 0x000000343534723e */ /* 0x000fe200000000ff */
[----:B------:R-:W-:Y:S01]  /*11eb0*/  IMAD.IADD R9, R0, 0x1, R9 ;  /* 0x0000000100097824 */ /* 0x000fe200078e0209 */
[----:B------:R-:W-:Y:S01]  /*11ec0*/  STS [R15+0x480], R142 ;  /* 0x0004808e0f007388 */ /* 0x000fe20000000800 */
[----:B------:R-:W-:Y:S01]  /*11ed0*/  F2FP.PACK_AB R54, R55, R54 ;  /* 0x000000363736723e */ /* 0x000fe200000000ff */
[----:B------:R-:W-:Y:S01]  /*11ee0*/  IMAD.IADD R13, R19, 0x1, R13 ;  /* 0x00000001130d7824 */ /* 0x000fe200078e020d */
        /* <DEDUP_REMOVED lines=14> */
[----:B------:R-:W-:Y:S01]  /*11fd0*/  F2FP.PACK_AB R74, R75, R74 ;  /* 0x0000004a4b4a723e */ /* 0x000fe200000000ff */
[----:B------:R-:W-:Y:S01]  /*11fe0*/  IMAD R75, R11, 0x80, R4 ;  /* 0x000000800b4b7824 */ /* 0x000fe200078e0204 */
        /* <DEDUP_REMOVED lines=33> */
[----:B------:R-:W-:Y:S01]  /*12200*/  LEA R21, P0, R18, c[0x0][0x450], 0x2 ;  /* 0x0001140012157a11 */ /* 0x000fe200078010ff */
        /* <DEDUP_REMOVED lines=10> */
[----:B------:R-:W-:-:S03]  /*122b0*/  LEA.HI.X R13, R18, c[0x0][0x454], R13, 0x2, P0 ;  /* 0x00011500120d7a11 */ /* 0x000fc600000f140d */
        /* <DEDUP_REMOVED lines=35> */
[----:B------:R-:W-:Y:S01]  /*124f0*/  STS [R24+0xc480], R126 ;  /* 0x00c4807e18007388 */ /* 0x000fe20000000800 */
[----:B-1----:R-:W-:-:S03]  /*12500*/  LEA R0, P0, R22, c[0x0][0x380], 0x1 ;  /* 0x0000e00016007a11 */ /* 0x002fc600078008ff */
[----:B------:R-:W-:Y:S04]  /*12510*/  STS [R9+0xc000], R6 ;  /* 0x00c0000609007388 */ /* 0x000fe80000000800 */
[----:B------:R1:W-:Y:S04]  /*12520*/  STS [R9+0xc400], R5 ;  /* 0x00c4000509007388 */ /* 0x0003e80000000800 */
[----:B------:R-:W-:Y:S04]  /*12530*/  SHFL.IDX PT, R18, R21, RZ, 0x1c1f ;  /* 0x001c1fff15127589 */ /* 0x000fe800000e0000 */
[----:B------:R-:W2:Y:S04]  /*12540*/  SHFL.IDX PT, R19, R13, RZ, 0x1c1f ;  /* 0x001c1fff0d137589 */ /* 0x000ea800000e0000 */
[----:B------:R-:W-:Y:S06]  /*12550*/  BAR.SYNC.DEFER_BLOCKING 0x1, 0x100 ;  /* 0x0044000000007b1d */ /* 0x000fec0000010000 */
[----:B------:R-:W-:Y:S04]  /*12560*/  SHFL.IDX PT, R26, R21, 0x1, 0x1c1f ;  /* 0x003c1f00151a7f89 */ /* 0x000fe800000e0000 */
[----:B------:R-:W3:Y:S01]  /*12570*/  SHFL.IDX PT, R27, R13, 0x1, 0x1c1f ;  /* 0x003c1f000d1b7f89 */ /* 0x000ee200000e0000 */
[----:B-1----:R-:W-:-:S03]  /*12580*/  IMAD.SHL.U32 R5, R2, 0x2, RZ ;  /* 0x0000000202057824 */ /* 0x002fc600078e00ff */
[----:B------:R1:W4:Y:S01]  /*12590*/  SHFL.IDX PT, R76, R0, RZ, 0x181f ;  /* 0x00181fff004c7589 */ /* 0x00032200000e0000 */
[----:B------:R-:W-:-:S05]  /*125a0*/  IMAD.IADD R2, R23, 0x1, R14 ;  /* 0x0000000117027824 */ /* 0x000fca00078e020e */
[----:B------:R-:W-:Y:S02]  /*125b0*/  LEA.HI.X R2, R22, c[0x0][0x384], R2, 0x1, P0 ;  /* 0x0000e10016027a11 */ /* 0x000fe400000f0c02 */
[----:B------:R-:W-:Y:S01]  /*125c0*/  ISETP.GE.AND P0, PT, R75, R12, PT ;  /* 0x0000000c4b00720c */ /* 0x000fe20003f06270 */
[----:B--2---:R1:W-:Y:S04]  /*125d0*/  @!P6 ST.E [R18.64], R7 ;  /* 0x000000071200e985 */ /* 0x0043e8000c101912 */
[----:B------:R1:W2:Y:S04]  /*125e0*/  SHFL.IDX PT, R77, R2, RZ, 0x181f ;  /* 0x00181fff024d7589 */ /* 0x0002a800000e0000 */
[----:B---3--:R1:W-:Y:S04]  /*125f0*/  @!P5 ST.E [R26.64], R8 ;  /* 0x000000081a00d985 */ /* 0x0083e8000c101912 */
[----:B------:R1:W3:Y:S04]  /*12600*/  LDS.128 R64, [R5+0x1080] ;  /* 0x0010800005407984 */ /* 0x0002e80000000c00 */
        /* <DEDUP_REMOVED lines=10> */
[----:B------:R1:W1:Y:S01]  /*126b0*/  LDS.128 R16, [R5+0xf080] ;  /* 0x00f0800005107984 */ /* 0x0002620000000c00 */
[----:B------:R-:W-:Y:S05]  /*126c0*/  @P0 BRA `(.L_x_224) ;  /* 0x000001c000000947 */ /* 0x000fea0003800000 */
[----:B--234-:R-:W2:Y:S01]  /*126d0*/  LDS.128 R68, [R5+0x80] ;  /* 0x0000800005447984 */ /* 0x01cea20000000c00 */
[----:B------:R-:W-:-:S02]  /*126e0*/  IADD3 R74, R3, 0x40, RZ ;  /* 0x00000040034a7810 */ /* 0x000fc40007ffe0ff */
[C---:B------:R-:W-:Y:S01]  /*126f0*/  IADD3 R72, R3.reuse, 0x80, RZ ;  /* 0x0000008003487810 */ /* 0x040fe20007ffe0ff */
[----:B------:R-:W3:Y:S01]  /*12700*/  LDS.128 R20, [R5+0x4080] ;  /* 0x0040800005147984 */ /* 0x000ee20000000c00 */
[C---:B------:R-:W-:Y:S02]  /*12710*/  IADD3 R14, R3.reuse, 0xc0, RZ ;  /* 0x000000c0030e7810 */ /* 0x040fe40007ffe0ff */
[----:B------:R-:W-:Y:S01]  /*12720*/  ISETP.GE.AND P2, PT, R74, c[0x0][0x3c8], PT ;  /* 0x0000f2004a007a0c */ /* 0x000fe20003f46270 */
[----:B-1----:R-:W1:Y:S01]  /*12730*/  LDS.128 R8, [R5+0x8080] ;  /* 0x0080800005087984 */ /* 0x002e620000000c00 */
[----:B------:R-:W-:Y:S02]  /*12740*/  ISETP.GE.AND P1, PT, R72, c[0x0][0x3c8], PT ;  /* 0x0000f20048007a0c */ /* 0x000fe40003f26270 */
[----:B------:R-:W-:Y:S01]  /*12750*/  ISETP.GE.AND P0, PT, R14, c[0x0][0x3c8], PT ;  /* 0x0000f2000e007a0c */ /* 0x000fe20003f06270 */
[----:B------:R-:W4:Y:S01]  /*12760*/  LDS.128 R4, [R5+0xc080] ;  /* 0x00c0800005047984 */ /* 0x000f220000000c00 */
[----:B------:R-:W-:-:S07]  /*12770*/  ISETP.GE.AND P3, PT, R3, c[0x0][0x3c8], PT ;  /* 0x0000f20003007a0c */ /* 0x000fce0003f66270 */
[----:B------:R-:W-:Y:S02]  /*12780*/  @!P2 SHF.R.S32.HI R73, RZ, 0x1f, R74 ;  /* 0x0000001fff49a819 */ /* 0x000fe4000001144a */
[----:B------:R-:W-:Y:S02]  /*12790*/  @!P1 SHF.R.S32.HI R15, RZ, 0x1f, R72 ;  /* 0x0000001fff0f9819 */ /* 0x000fe40000011448 */
[----:B------:R-:W-:Y:S02]  /*127a0*/  @!P0 SHF.R.S32.HI R13, RZ, 0x1f, R14 ;  /* 0x0000001fff0d8819 */ /* 0x000fe4000001140e */
[----:B------:R-:W-:Y:S01]  /*127b0*/  @!P2 LEA.HI R73, R73, R74, RZ, 0x3 ;  /* 0x0000004a4949a211 */ /* 0x000fe200078f18ff */
[----:B------:R-:W-:Y:S01]  /*127c0*/  @!P3 IMAD.WIDE R78, R3, 0x2, R76 ;  /* 0x00000002034eb825 */ /* 0x000fe200078e024c */
[----:B------:R-:W-:Y:S02]  /*127d0*/  @!P1 LEA.HI R15, R15, R72, RZ, 0x3 ;  /* 0x000000480f0f9211 */ /* 0x000fe400078f18ff */
[----:B------:R-:W-:-:S02]  /*127e0*/  @!P0 LEA.HI R13, R13, R14, RZ, 0x3 ;  /* 0x0000000e0d0d8211 */ /* 0x000fc400078f18ff */
[----:B------:R-:W-:Y:S02]  /*127f0*/  @!P2 LOP3.LUT R73, R73, 0xfffffff8, RZ, 0xc0, !PT ;  /* 0xfffffff84949a812 */ /* 0x000fe400078ec0ff */
[----:B------:R-:W-:Y:S02]  /*12800*/  @!P1 LOP3.LUT R15, R15, 0xfffffff8, RZ, 0xc0, !PT ;  /* 0xfffffff80f0f9812 */ /* 0x000fe400078ec0ff */
[----:B------:R-:W-:Y:S01]  /*12810*/  @!P0 LOP3.LUT R13, R13, 0xfffffff8, RZ, 0xc0, !PT ;  /* 0xfffffff80d0d8812 */ /* 0x000fe200078ec0ff */
[--C-:B------:R-:W-:Y:S01]  /*12820*/  @!P2 IMAD.WIDE R72, R73, 0x2, R76.reuse ;  /* 0x000000024948a825 */ /* 0x100fe200078e024c */
[----:B--2---:R2:W-:Y:S03]  /*12830*/  @!P3 ST.E.128 [R78.64], R68 ;  /* 0x000000444e00b985 */ /* 0x0045e6000c101d12 */
[--C-:B------:R-:W-:Y:S01]  /*12840*/  @!P1 IMAD.WIDE R14, R15, 0x2, R76.reuse ;  /* 0x000000020f0e9825 */ /* 0x100fe200078e024c */
[----:B---3--:R2:W-:Y:S03]  /*12850*/  @!P2 ST.E.128 [R72.64], R20 ;  /* 0x000000144800a985 */ /* 0x0085e6000c101d12 */
[----:B------:R-:W-:Y:S01]  /*12860*/  @!P0 IMAD.WIDE R76, R13, 0x2, R76 ;  /* 0x000000020d4c8825 */ /* 0x000fe200078e024c */
[----:B-1----:R2:W-:Y:S04]  /*12870*/  @!P1 ST.E.128 [R14.64], R8 ;  /* 0x000000080e009985 */ /* 0x0025e8000c101d12 */
[----:B----4-:R2:W-:Y:S02]  /*12880*/  @!P0 ST.E.128 [R76.64], R4 ;  /* 0x000000044c008985 */ /* 0x0105e4000c101d12 */
.L_x_224:
[----:B--234-:R-:W-:Y:S05]  /*12890*/  BSYNC B0 ;  /* 0x0000000000007941 */ /* 0x01cfea0003800000 */
.L_x_223:
[----:B------:R-:W-:Y:S01]  /*128a0*/  IADD3 R4, R75, 0x20, RZ ;  /* 0x000000204b047810 */ /* 0x000fe20007ffe0ff */
[----:B------:R2:W3:Y:S01]  /*128b0*/  SHFL.IDX PT, R11, R2, 0x1, 0x181f ;  /* 0x00381f00020b7f89 */ /* 0x0004e200000e0000 */
[----:B------:R-:W-:Y:S02]  /*128c0*/  BSSY B0, `(.L_x_225) ;  /* 0x000001c000007945 */ /* 0x000fe40003800000 */
[----:B------:R-:W-:Y:S01]  /*128d0*/  ISETP.GE.AND P0, PT, R4, R12, PT ;  /* 0x0000000c0400720c */ /* 0x000fe20003f06270 */
[----:B------:R2:W4:-:S12]  /*128e0*/  SHFL.IDX PT, R10, R0, 0x1, 0x181f ;  /* 0x00381f00000a7f89 */ /* 0x00051800000e0000 */
[----:B------:R-:W-:Y:S05]  /*128f0*/  @P0 BRA `(.L_x_226) ;  /* 0x0000018000000947 */ /* 0x000fea0003800000 */
[C---:B------:R-:W-:Y:S02]  /*12900*/  IADD3 R9, R3.reuse, 0x40, RZ ;  /* 0x0000004003097810 */ /* 0x040fe40007ffe0ff */
[C---:B-1----:R-:W-:Y:S02]  /*12910*/  IADD3 R7, R3.reuse, 0x80, RZ ;  /* 0x0000008003077810 */ /* 0x042fe40007ffe0ff */
        /* <DEDUP_REMOVED lines=22> */
.L_x_226:
[----:B------:R-:W-:Y:S05]  /*12a80*/  BSYNC B0 ;  /* 0x0000000000007941 */ /* 0x000fea0003800000 */
.L_x_225:
[----:B-1----:R-:W-:Y:S01]  /*12a90*/  IADD3 R4, R75, 0x40, RZ ;  /* 0x000000404b047810 */ /* 0x002fe20007ffe0ff */
[----:B---3--:R1:W3:Y:S01]  /*12aa0*/  SHFL.IDX PT, R11, R2, 0x2, 0x181f ;  /* 0x00581f00020b7f89 */ /* 0x0082e200000e0000 */
[----:B------:R-:W-:Y:S02]  /*12ab0*/  BSSY B0, `(.L_x_227) ;  /* 0x000001c000007945 */ /* 0x000fe40003800000 */
[----:B------:R-:W-:Y:S01]  /*12ac0*/  ISETP.GE.AND P0, PT, R4, R12, PT ;  /* 0x0000000c0400720c */ /* 0x000fe20003f06270 */
[----:B----4-:R1:W4:-:S12]  /*12ad0*/  SHFL.IDX PT, R10, R0, 0x2, 0x181f ;  /* 0x00581f00000a7f89 */ /* 0x01031800000e0000 */
        /* <DEDUP_REMOVED lines=25> */
.L_x_228:
[----:B------:R-:W-:Y:S05]  /*12c70*/  BSYNC B0 ;  /* 0x0000000000007941 */ /* 0x000fea0003800000 */
.L_x_227:
[----:B------:R-:W-:Y:S01]  /*12c80*/  IADD3 R75, R75, 0x60, RZ ;  /* 0x000000604b4b7810 */ /* 0x000fe20007ffe0ff */
[----:B---3--:R3:W1:Y:S03]  /*12c90*/  SHFL.IDX PT, R7, R2, 0x3, 0x181f ;  /* 0x00781f0002077f89 */ /* 0x00866600000e0000 */
[----:B------:R-:W-:Y:S01]  /*12ca0*/  ISETP.GE.AND P0, PT, R75, R12, PT ;  /* 0x0000000c4b00720c */ /* 0x000fe20003f06270 */
[----:B------:R3:W2:-:S12]  /*12cb0*/  SHFL.IDX PT, R6, R0, 0x3, 0x181f ;  /* 0x00781f0000067f89 */ /* 0x00069800000e0000 */
[----:B------:R-:W-:Y:S05]  /*12cc0*/  @P0 EXIT ;  /* 0x000000000000094d */ /* 0x000fea0003800000 */
[C---:B------:R-:W-:Y:S02]  /*12cd0*/  IADD3 R5, R3.reuse, 0x40, RZ ;  /* 0x0000004003057810 */ /* 0x040fe40007ffe0ff */
[----:B-123--:R-:W-:Y:S02]  /*12ce0*/  IADD3 R2, R3, 0x80, RZ ;  /* 0x0000008003027810 */ /* 0x00efe40007ffe0ff */
[----:B------:R-:W-:Y:S02]  /*12cf0*/  ISETP.GE.AND P1, PT, R5, c[0x0][0x3c8], PT ;  /* 0x0000f20005007a0c */ /* 0x000fe40003f26270 */
[----:B------:R-:W-:Y:S02]  /*12d00*/  ISETP.GE.AND P0, PT, R2, c[0x0][0x3c8], PT ;  /* 0x0000f20002007a0c */ /* 0x000fe40003f06270 */
[----:B------:R-:W-:-:S09]  /*12d10*/  ISETP.GE.AND P2, PT, R3, c[0x0][0x3c8], PT ;  /* 0x0000f20003007a0c */ /* 0x000fd20003f46270 */
[----:B------:R-:W-:Y:S02]  /*12d20*/  @!P1 SHF.R.S32.HI R4, RZ, 0x1f, R5 ;  /* 0x0000001fff049819 */ /* 0x000fe40000011405 */
[----:B------:R-:W-:Y:S02]  /*12d30*/  @!P0 SHF.R.S32.HI R0, RZ, 0x1f, R2 ;  /* 0x0000001fff008819 */ /* 0x000fe40000011402 */
[----:B------:R-:W-:Y:S01]  /*12d40*/  @!P1 LEA.HI R4, R4, R5, RZ, 0x3 ;  /* 0x0000000504049211 */ /* 0x000fe200078f18ff */
[C-C-:B------:R-:W-:Y:S01]  /*12d50*/  @!P2 IMAD.WIDE R8, R3.reuse, 0x2, R6.reuse ;  /* 0x000000020308a825 */ /* 0x140fe200078e0206 */
[----:B------:R-:W-:Y:S02]  /*12d60*/  @!P0 LEA.HI R0, R0, R2, RZ, 0x3 ;  /* 0x0000000200008211 */ /* 0x000fe400078f18ff */
[----:B------:R-:W-:Y:S02]  /*12d70*/  @!P1 LOP3.LUT R4, R4, 0xfffffff8, RZ, 0xc0, !PT ;  /* 0xfffffff804049812 */ /* 0x000fe400078ec0ff */
[----:B------:R-:W-:Y:S01]  /*12d80*/  @!P0 LOP3.LUT R0, R0, 0xfffffff8, RZ, 0xc0, !PT ;  /* 0xfffffff800008812 */ /* 0x000fe200078ec0ff */
[----:B------:R1:W-:Y:S01]  /*12d90*/  @!P2 ST.E.128 [R8.64], R56 ;  /* 0x000000380800a985 */ /* 0x0003e2000c101d12 */
[----:B------:R-:W-:Y:S01]  /*12da0*/  IADD3 R3, R3, 0xc0, RZ ;  /* 0x000000c003037810 */ /* 0x000fe20007ffe0ff */
[----:B------:R-:W-:-:S04]  /*12db0*/  @!P1 IMAD.WIDE R4, R4, 0x2, R6 ;  /* 0x0000000204049825 */ /* 0x000fc800078e0206 */
[----:B----4-:R-:W-:Y:S01]  /*12dc0*/  @!P0 IMAD.WIDE R10, R0, 0x2, R6 ;  /* 0x00000002000a8825 */ /* 0x010fe200078e0206 */
        /* <DEDUP_REMOVED lines=10> */
.L_x_222:
[----:B------:R-:W3:Y:S01]  /*12e70*/  S2R R9, SR_TID.X ;  /* 0x0000000000097919 */ /* 0x000ee20000002100 */
[----:B------:R-:W-:Y:S03]  /*12e80*/  BSSY B0, `(.L_x_229) ;  /* 0x0000029000007945 */ /* 0x000fe60003800000 */
[----:B------:R-:W4:Y:S01]  /*12e90*/  S2R R7, SR_CTAID.Z ;  /* 0x0000000000077919 */ /* 0x000f220000002700 */
[----:B---3--:R-:W-:Y:S02]  /*12ea0*/  ISETP.GT.AND P0, PT, R9, 0x7f, PT ;  /* 0x0000007f0900780c */ /* 0x008fe40003f04270 */
[----:B-1--4-:R-:W-:-:S11]  /*12eb0*/  SHF.R.S32.HI R2, RZ, 0x1f, R7 ;  /* 0x0000001fff027819 */ /* 0x012fd60000011407 */
[----:B------:R-:W-:Y:S05]  /*12ec0*/  @P0 BRA `(.L_x_230) ;  /* 0x0000024000000947 */ /* 0x000fea0003800000 */
[----:B------:R-:W1:Y:S01]  /*12ed0*/  S2R R3, SR_CTAID.X ;  /* 0x0000000000037919 */ /* 0x000e620000002500 */
[----:B------:R-:W-:-:S05]  /*12ee0*/  MOV R4, c[0x0][0x4e8] ;  /* 0x00013a0000047a02 */ /* 0x000fca0000000f00 */
[----:B------:R-:W-:Y:S01]  /*12ef0*/  IMAD R0, R4, c[0x0][0x388], RZ ;  /* 0x0000e20004007a24 */ /* 0x000fe200078e02ff */
[----:B-1----:R-:W-:-:S04]  /*12f00*/  LEA R3, R3, R9, 0x7 ;  /* 0x0000000903037211 */ /* 0x002fc800078e38ff */
[----:B------:R-:W-:-:S13]  /*12f10*/  ISETP.GE.AND P0, PT, R3, R0, PT ;  /* 0x000000000300720c */ /* 0x000fda0003f06270 */
[----:B------:R-:W-:Y:S05]  /*12f20*/  @P0 BRA `(.L_x_230) ;  /* 0x000001e000000947 */ /* 0x000fea0003800000 */
[----:B------:R-:W-:Y:S01]  /*12f30*/  ISETP.NE.AND P0, PT, R4, 0x1, PT ;  /* 0x000000010400780c */ /* 0x000fe20003f05270 */
[----:B------:R-:W-:Y:S01]  /*12f40*/  ULDC.64 UR4, c[0x0][0x490] ;  /* 0x0001240000047ab9 */ /* 0x000fe20000000a00 */
[----:B------:R-:W-:Y:S01]  /*12f50*/  IMAD.MOV.U32 R6, RZ, RZ, R3 ;  /* 0x000000ffff067224 */ /* 0x000fe200078e0003 */
[----:B------:R-:W-:Y:S02]  /*12f60*/  UIMAD UR6, UR9, UR4, URZ ;  /* 0x00000004090672a4 */ /* 0x000fe4000f8e023f */
[----:B--2---:R-:W-:Y:S02]  /*12f70*/  UIMAD.WIDE.U32 UR12, UR11, UR4, URZ ;  /* 0x000000040b0c72a5 */ /* 0x004fe4000f8e003f */
[----:B------:R-:W-:-:S04]  /*12f80*/  UIMAD UR4, UR11, UR5, UR6 ;  /* 0x000000050b0472a4 */ /* 0x000fc8000f8e0206 */
[----:B------:R-:W-:Y:S01]  /*12f90*/  UIADD3 UR4, UR13, UR4, URZ ;  /* 0x000000040d047290 */ /* 0x000fe2000fffe03f */
[----:B------:R-:W-:Y:S01]  /*12fa0*/  MOV R4, UR12 ;  /* 0x0000000c00047c02 */ /* 0x000fe20008000f00 */
[----:B------:R-:W-:-:S04]  /*12fb0*/  @P0 IMAD.HI.U32 R0, R3, c[0x0][0x4ec], RZ ;  /* 0x00013b0003000a27 */ /* 0x000fc800078e00ff */
[----:B------:R-:W-:Y:S01]  /*12fc0*/  MOV R11, UR4 ;  /* 0x00000004000b7c02 */ /* 0x000fe20008000f00 */
[----:B------:R-:W-:Y:S01]  /*12fd0*/  IMAD.MOV.U32 R10, RZ, RZ, R4 ;  /* 0x000000ffff0a7224 */ /* 0x000fe200078e0004 */
[----:B------:R-:W-:Y:S01]  /*12fe0*/  @P0 SHF.R.U32.HI R6, RZ, c[0x0][0x4f0], R0 ;  /* 0x00013c00ff060a19 */ /* 0x000fe20000011600 */
[----:B------:R-:W-:Y:S02]  /*12ff0*/  IMAD.U32 R5, RZ, RZ, UR13 ;  /* 0x0000000dff057e24 */ /* 0x000fe4000f8e00ff */
[----:B------:R-:W-:-:S04]  /*13000*/  IMAD.WIDE.U32 R10, R7, c[0x0][0x498], R10 ;  /* 0x00012600070a7a25 */ /* 0x000fc800078e000a */
[----:B------:R-:W-:Y:S01]  /*13010*/  IMAD.MOV R0, RZ, RZ, -R6 ;  /* 0x000000ffff007224 */ /* 0x000fe200078e0a06 */
[----:B------:R-:W-:-:S03]  /*13020*/  IADD3 R10, P0, R6, R10, RZ ;  /* 0x0000000a060a7210 */ /* 0x000fc60007f1e0ff */
[----:B------:R-:W-:Y:S01]  /*13030*/  IMAD R5, R0, c[0x0][0x4e8], R3 ;  /* 0x00013a0000057a24 */ /* 0x000fe200078e0203 */
[----:B------:R-:W-:Y:S01]  /*13040*/  SHF.R.S32.HI R3, RZ, 0x1f, R6 ;  /* 0x0000001fff037819 */ /* 0x000fe20000011406 */
[----:B------:R-:W-:-:S03]  /*13050*/  IMAD R0, R2, c[0x0][0x498], RZ ;  /* 0x0001260002007a24 */ /* 0x000fc600078e02ff */
[----:B------:R-:W-:Y:S01]  /*13060*/  SHF.R.S32.HI R4, RZ, 0x1f, R5 ;  /* 0x0000001fff047819 */ /* 0x000fe20000011405 */
[----:B------:R-:W-:-:S04]  /*13070*/  IMAD R0, R7, c[0x0][0x49c], R0 ;  /* 0x0001270007007a24 */ /* 0x000fc800078e0200 */
[----:B------:R-:W-:Y:S01]  /*13080*/  IMAD R4, R4, c[0x0][0x488], RZ ;  /* 0x0001220004047a24 */ /* 0x000fe200078e02ff */
[----:B------:R-:W-:Y:S02]  /*13090*/  IADD3.X R11, R3, R11, R0, P0, !PT ;  /* 0x0000000b030b7210 */ /* 0x000fe400007fe400 */
[----:B------:R-:W-:Y:S01]  /*130a0*/  MOV R0, 0xff800000 ;  /* 0xff80000000007802 */ /* 0x000fe20000000f00 */
[C---:B------:R-:W-:Y:S02]  /*130b0*/  IMAD R4, R5.reuse, c[0x0][0x48c], R4 ;  /* 0x0001230005047a24 */ /* 0x040fe400078e0204 */
[----:B------:R-:W-:-:S05]  /*130c0*/  IMAD.WIDE.U32 R10, R5, c[0x0][0x488], R10 ;  /* 0x00012200050a7a25 */ /* 0x000fca00078e000a */
[----:B------:R-:W-:Y:S02]  /*130d0*/  IADD3 R4, R11, R4, RZ ;  /* 0x000000040b047210 */ /* 0x000fe40007ffe0ff */
[----:B------:R-:W-:-:S04]  /*130e0*/  LEA R12, P0, R10, c[0x0][0x450], 0x2 ;  /* 0x000114000a0c7a11 */ /* 0x000fc800078010ff */
[----:B------:R-:W-:-:S05]  /*130f0*/  LEA.HI.X R13, R10, c[0x0][0x454], R4, 0x2, P0 ;  /* 0x000115000a0d7a11 */ /* 0x000fca00000f1404 */
[----:B------:R1:W-:Y:S04]  /*13100*/  STG.E [R12.64], R0 ;  /* 0x000000000c007986 */ /* 0x0003e8000c101912 */
.L_x_230:
[----:B------:R-:W-:Y:S05]  /*13110*/  BSYNC B0 ;  /* 0x0000000000007941 */ /* 0x000fea0003800000 */
.L_x_229:
[----:B-1----:R-:W1:Y:S01]  /*13120*/  S2R R0, SR_CTAID.X ;  /* 0x0000000000007919 */ /* 0x002e620000002500 */
[----:B------:R-:W-:Y:S01]  /*13130*/  SHF.R.S32.HI R5, RZ, 0x1f, R9 ;  /* 0x0000001fff057819 */ /* 0x000fe20000011409 */
[----:B------:R-:W-:Y:S01]  /*13140*/  IMAD.MOV.U32 R4, RZ, RZ, c[0x0][0x4e8] ;  /* 0x00013a00ff047624 */ /* 0x000fe200078e00ff */
[----:B------:R-:W-:Y:S01]  /*13150*/  ULDC.64 UR4, c[0x0][0x3e8] ;  /* 0x0000fa0000047ab9 */ /* 0x000fe20000000a00 */
[----:B------:R-:W-:Y:S01]  /*13160*/  IMAD R2, R2, c[0x0][0x3f0], RZ ;  /* 0x0000fc0002027a24 */ /* 0x000fe200078e02ff */
[----:B------:R-:W-:Y:S01]  /*13170*/  LEA.HI R5, R5, R9, RZ, 0x3 ;  /* 0x0000000905057211 */ /* 0x000fe200078f18ff */
[----:B------:R-:W-:Y:S01]  /*13180*/  UIMAD UR9, UR9, UR4, URZ ;  /* 0x00000004090972a4 */ /* 0x000fe2000f8e023f */
[C---:B------:R-:W-:Y:S01]  /*13190*/  ISETP.NE.AND P0, PT, R4.reuse, 0x1, PT ;  /* 0x000000010400780c */ /* 0x040fe20003f05270 */
[----:B------:R-:W-:Y:S01]  /*131a0*/  UIMAD.WIDE.U32 UR6, UR11, UR4, URZ ;  /* 0x000000040b0672a5 */ /* 0x000fe2000f8e003f */
[----:B------:R-:W-:Y:S01]  /*131b0*/  LOP3.LUT R3, R5, 0xfffffff8, RZ, 0xc0, !PT ;  /* 0xfffffff805037812 */ /* 0x000fe200078ec0ff */
[----:B------:R-:W-:Y:S01]  /*131c0*/  UIMAD UR4, UR11, UR5, UR9 ;  /* 0x000000050b0472a4 */ /* 0x000fe2000f8e0209 */
[----:B------:R-:W-:Y:S01]  /*131d0*/  SHF.R.S32.HI R5, RZ, 0x3, R5 ;  /* 0x00000003ff057819 */ /* 0x000fe20000011405 */
[----:B------:R-:W-:Y:S01]  /*131e0*/  IMAD R2, R7, c[0x0][0x3f4], R2 ;  /* 0x0000fd0007027a24 */ /* 0x000fe200078e0202 */
[----:B------:R-:W-:Y:S01]  /*131f0*/  BSSY B0, `(.L_x_231) ;  /* 0x000003a000007945 */ /* 0x000fe20003800000 */
[----:B------:R-:W-:Y:S01]  /*13200*/  IMAD.IADD R9, R9, 0x1, -R3 ;  /* 0x0000000109097824 */ /* 0x000fe200078e0a03 */
[----:B------:R-:W-:Y:S01]  /*13210*/  UIADD3 UR4, UR7, UR4, URZ ;  /* 0x0000000407047290 */ /* 0x000fe2000fffe03f */
[----:B------:R-:W-:Y:S01]  /*13220*/  IMAD.U32 R11, RZ, RZ, UR7 ;  /* 0x00000007ff0b7e24 */ /* 0x000fe2000f8e00ff */
[----:B------:R-:W-:Y:S01]  /*13230*/  MOV R10, UR6 ;  /* 0x00000006000a7c02 */ /* 0x000fe20008000f00 */
[----:B------:R-:W-:Y:S01]  /*13240*/  IMAD R4, R4, c[0x0][0x388], RZ ;  /* 0x0000e20004047a24 */ /* 0x000fe200078e02ff */
[C---:B------:R-:W-:Y:S01]  /*13250*/  LEA R6, R9.reuse, R5, 0x5 ;  /* 0x0000000509067211 */ /* 0x040fe200078e28ff */
[----:B------:R-:W-:Y:S01]  /*13260*/  IMAD.SHL.U32 R9, R9, 0x8, RZ ;  /* 0x0000000809097824 */ /* 0x000fe200078e00ff */
[----:B------:R-:W-:-:S03]  /*13270*/  MOV R11, UR4 ;  /* 0x00000004000b7c02 */ /* 0x000fc60008000f00 */
[C---:B-1----:R-:W-:Y:S01]  /*13280*/  IMAD R6, R0.reuse, 0x80, R6 ;  /* 0x0000008000067824 */ /* 0x042fe200078e0206 */
[----:B------:R-:W-:Y:S01]  /*13290*/  LEA R5, R0, R5, 0x7 ;  /* 0x0000000500057211 */ /* 0x000fe200078e38ff */
[----:B------:R-:W-:-:S04]  /*132a0*/  IMAD.WIDE.U32 R10, R7, c[0x0][0x3f0], R10 ;  /* 0x0000fc00070a7a25 */ /* 0x000fc800078e000a */
[----:B------:R-:W-:-:S04]  /*132b0*/  @P0 IMAD.HI.U32 R3, R6, c[0x0][0x4ec], RZ ;  /* 0x00013b0006030a27 */ /* 0x000fc800078e00ff */
[----:B------:R-:W-:Y:S01]  /*132c0*/  IMAD.MOV.U32 R8, RZ, RZ, R6 ;  /* 0x000000ffff087224 */ /* 0x000fe200078e0006 */
[----:B------:R-:W-:Y:S01]  /*132d0*/  @P0 SHF.R.U32.HI R8, RZ, c[0x0][0x4f0], R3 ;  /* 0x00013c00ff080a19 */ /* 0x000fe20000011603 */
[----:B------:R-:W-:-:S03]  /*132e0*/  IMAD.IADD R11, R11, 0x1, R2 ;  /* 0x000000010b0b7824 */ /* 0x000fc600078e0202 */
[----:B------:R-:W-:Y:S01]  /*132f0*/  SHF.R.S32.HI R7, RZ, 0x1f, R8 ;  /* 0x0000001fff077819 */ /* 0x000fe20000011408 */
[C---:B------:R-:W-:Y:S01]  /*13300*/  IMAD.WIDE.U32 R10, R8.reuse, c[0x0][0x3e0], R10 ;  /* 0x0000f800080a7a25 */ /* 0x040fe200078e000a */
[----:B------:R-:W-:-:S03]  /*13310*/  IADD3 R3, -R8, RZ, RZ ;  /* 0x000000ff08037210 */ /* 0x000fc60007ffe1ff */
[----:B------:R-:W-:Y:S02]  /*13320*/  IMAD R7, R7, c[0x0][0x3e0], RZ ;  /* 0x0000f80007077a24 */ /* 0x000fe400078e02ff */
[----:B------:R-:W-:Y:S01]  /*13330*/  IMAD R3, R3, c[0x0][0x4e8], R6 ;  /* 0x00013a0003037a24 */ /* 0x000fe200078e0206 */
[C---:B------:R-:W-:Y:S01]  /*13340*/  IADD3 R6, R9.reuse, 0xc0, RZ ;  /* 0x000000c009067810 */ /* 0x040fe20007ffe0ff */
[----:B------:R-:W-:Y:S01]  /*13350*/  IMAD R7, R8, c[0x0][0x3e4], R7 ;  /* 0x0000f90008077a24 */ /* 0x000fe200078e0207 */
[----:B------:R-:W-:Y:S02]  /*13360*/  IADD3 R8, R9, 0x40, RZ ;  /* 0x0000004009087810 */ /* 0x000fe40007ffe0ff */
[----:B------:R-:W-:Y:S02]  /*13370*/  SHF.R.S32.HI R2, RZ, 0x1f, R3 ;  /* 0x0000001fff027819 */ /* 0x000fe40000011403 */
[----:B------:R-:W-:Y:S02]  /*13380*/  IADD3 R11, R11, R7, RZ ;  /* 0x000000070b0b7210 */ /* 0x000fe40007ffe0ff */
[----:B------:R-:W-:Y:S01]  /*13390*/  IADD3 R7, R9, 0x80, RZ ;  /* 0x0000008009077810 */ /* 0x000fe20007ffe0ff */
[----:B------:R-:W-:-:S02]  /*133a0*/  IMAD R2, R2, c[0x0][0x3d8], RZ ;  /* 0x0000f60002027a24 */ /* 0x000fc400078e02ff */
[----:B------:R-:W-:-:S04]  /*133b0*/  IMAD.WIDE.U32 R10, R3, c[0x0][0x3d8], R10 ;  /* 0x0000f600030a7a25 */ /* 0x000fc800078e000a */
[----:B------:R-:W-:-:S04]  /*133c0*/  IMAD R2, R3, c[0x0][0x3dc], R2 ;  /* 0x0000f70003027a24 */ /* 0x000fc800078e0202 */
[----:B------:R-:W-:Y:S01]  /*133d0*/  IMAD.IADD R2, R11, 0x1, R2 ;  /* 0x000000010b027824 */ /* 0x000fe200078e0202 */
[----:B------:R-:W-:-:S04]  /*133e0*/  LEA R11, P0, R10, c[0x0][0x380], 0x1 ;  /* 0x0000e0000a0b7a11 */ /* 0x000fc800078008ff */
[----:B------:R-:W-:Y:S01]  /*133f0*/  LEA.HI.X R10, R10, c[0x0][0x384], R2, 0x1, P0 ;  /* 0x0000e1000a0a7a11 */ /* 0x000fe200000f0c02 */
[----:B------:R1:W3:Y:S01]  /*13400*/  SHFL.IDX PT, R12, R11, RZ, 0x181f ;  /* 0x00181fff0b0c7589 */ /* 0x0002e200000e0000 */
[----:B------:R-:W-:-:S03]  /*13410*/  ISETP.GE.AND P0, PT, R5, R4, PT ;  /* 0x000000040500720c */ /* 0x000fc60003f06270 */
[----:B------:R1:W4:Y:S10]  /*13420*/  SHFL.IDX PT, R13, R10, RZ, 0x181f ;  /* 0x00181fff0a0d7589 */ /* 0x00033400000e0000 */
        /* <DEDUP_REMOVED lines=22> */
.L_x_232:
[----:B------:R-:W-:Y:S05]  /*13590*/  BSYNC B0 ;  /* 0x0000000000007941 */ /* 0x000fea0003800000 */
.L_x_231:
        /* <DEDUP_REMOVED lines=27> */
.L_x_234:
[----:B------:R-:W-:Y:S05]  /*13750*/  BSYNC B0 ;  /* 0x0000000000007941 */ /* 0x000fea0003800000 */
.L_x_233:
        /* <DEDUP_REMOVED lines=27> */
.L_x_236:
[----:B------:R-:W-:Y:S05]  /*13910*/  BSYNC B0 ;  /* 0x0000000000007941 */ /* 0x000fea0003800000 */
.L_x_235:
        /* <DEDUP_REMOVED lines=28> */
.L_x_172:
[----:B---3--:R-:W-:Y:S02]  /*13ae0*/  MOV R12, R11 ;  /* 0x0000000b000c7202 */ /* 0x008fe40000000f00 */
[----:B------:R-:W-:Y:S02]  /*13af0*/  MOV R14, 0x13b10 ;  /* 0x00013b10000e7802 */ /* 0x000fe40000000f00 */
[----:B------:R-:W-:Y:S05]  /*13b00*/  CALL.REL.NOINC `($__internal_0_$__cuda_sm70_shflsync_idx_p) ;  /* 0x000001b000007944 */ /* 0x000fea0003c00000 */
[----:B------:R-:W-:Y:S01]  /*13b10*/  IMAD.MOV.U32 R11, RZ, RZ, R12 ;  /* 0x000000ffff0b7224 */ /* 0x000fe200078e000c */
[----:B------:R-:W-:Y:S02]  /*13b20*/  MOV R12, R8 ;  /* 0x00000008000c7202 */ /* 0x000fe40000000f00 */
[----:B------:R-:W-:Y:S02]  /*13b30*/  MOV R14, 0x13b50 ;  /* 0x00013b50000e7802 */ /* 0x000fe40000000f00 */
[----:B-1---5:R-:W-:Y:S05]  /*13b40*/  CALL.REL.NOINC `($__internal_0_$__cuda_sm70_shflsync_idx_p) ;  /* 0x0000017000007944 */ /* 0x022fea0003c00000 */
[----:B------:R-:W-:Y:S01]  /*13b50*/  MOV R8, R12 ;  /* 0x0000000c00087202 */ /* 0x000fe20000000f00 */
[----:B-1---5:R-:W-:Y:S05]  /*13b60*/  BRA `(.L_x_237) ;  /* 0xfffee60000007947 */ /* 0x022fea000383ffff */
.L_x_188:
[----:B----4-:R-:W-:Y:S02]  /*13b70*/  MOV R14, 0x13b90 ;  /* 0x00013b90000e7802 */ /* 0x010fe40000000f00 */
[----:B-1----:R-:W-:Y:S05]  /*13b80*/  CALL.REL.NOINC `($__internal_0_$__cuda_sm70_shflsync_idx_p) ;  /* 0x0000013000007944 */ /* 0x002fea0003c00000 */
[----:B------:R-:W-:Y:S01]  /*13b90*/  MOV R14, 0x13bd0 ;  /* 0x00013bd0000e7802 */ /* 0x000fe20000000f00 */
[----:B------:R-:W-:Y:S01]  /*13ba0*/  IMAD.MOV.U32 R5, RZ, RZ, R12 ;  /* 0x000000ffff057224 */ /* 0x000fe200078e000c */
[----:B-----5:R-:W-:Y:S02]  /*13bb0*/  MOV R12, R0 ;  /* 0x00000000000c7202 */ /* 0x020fe40000000f00 */
[----:B-1----:R-:W-:Y:S05]  /*13bc0*/  CALL.REL.NOINC `($__internal_0_$__cuda_sm70_shflsync_idx_p) ;  /* 0x000000f000007944 */ /* 0x002fea0003c00000 */
[----:B-1---5:R-:W-:-:S05]  /*13bd0*/  BRA `(.L_x_238) ;  /* 0xffff215000007947 */ /* 0x022fca000383ffff */
.L_x_205:
[----:B---3--:R-:W-:Y:S02]  /*13be0*/  MOV R14, 0x13c00 ;  /* 0x00013c00000e7802 */ /* 0x008fe40000000f00 */
[----:B-1----:R-:W-:Y:S05]  /*13bf0*/  CALL.REL.NOINC `($__internal_0_$__cuda_sm70_shflsync_idx_p) ;  /* 0x000000c000007944 */ /* 0x002fea0003c00000 */
[----:B------:R-:W-:Y:S01]  /*13c00*/  MOV R14, 0x13c40 ;  /* 0x00013c40000e7802 */ /* 0x000fe20000000f00 */
[----:B------:R-:W-:Y:S01]  /*13c10*/  IMAD.MOV.U32 R7, RZ, RZ, R12 ;  /* 0x000000ffff077224 */ /* 0x000fe200078e000c */
[----:B------:R-:W-:Y:S02]  /*13c20*/  MOV R12, R6 ;  /* 0x00000006000c7202 */ /* 0x000fe40000000f00 */
[----:B-1---5:R-:W-:Y:S05]  /*13c30*/  CALL.REL.NOINC `($__internal_0_$__cuda_sm70_shflsync_idx_p) ;  /* 0x0000008000007944 */ /* 0x022fea0003c00000 */
[----:B-1---5:R-:W-:-:S05]  /*13c40*/  BRA `(.L_x_239) ;  /* 0xffff62e000007947 */ /* 0x022fca000383ffff */
.L_x_211:
[----:B-1----:R-:W-:Y:S02]  /*13c50*/  MOV R14, 0x13c70 ;  /* 0x00013c70000e7802 */ /* 0x002fe40000000f00 */
[----:B------:R-:W-:Y:S05]  /*13c60*/  CALL.REL.NOINC `($__internal_0_$__cuda_sm70_shflsync_idx_p) ;  /* 0x0000005000007944 */ /* 0x000fea0003c00000 */
[----:B------:R-:W-:Y:S01]  /*13c70*/  MOV R14, 0x13cb0 ;  /* 0x00013cb0000e7802 */ /* 0x000fe20000000f00 */
[----:B------:R-:W-:Y:S01]  /*13c80*/  IMAD.MOV.U32 R5, RZ, RZ, R12 ;  /* 0x000000ffff057224 */ /* 0x000fe200078e000c */
[----:B------:R-:W-:Y:S02]  /*13c90*/  MOV R12, R4 ;  /* 0x00000004000c7202 */ /* 0x000fe40000000f00 */
[----:B-1---5:R-:W-:Y:S05]  /*13ca0*/  CALL.REL.NOINC `($__internal_0_$__cuda_sm70_shflsync_idx_p) ;  /* 0x0000001000007944 */ /* 0x022fea0003c00000 */
[----:B-1---5:R-:W-:-:S05]  /*13cb0*/  BRA `(.L_x_240) ;  /* 0xffff948000007947 */ /* 0x022fca000383ffff */
        .weak           $__internal_0_$__cuda_sm70_shflsync_idx_p
        .type           $__internal_0_$__cuda_sm70_shflsync_idx_p,@function
        .size           $__internal_0_$__cuda_sm70_shflsync_idx_p,(.L_x_1769 - $__internal_0_$__cuda_sm70_shflsync_idx_p)
$__internal_0_$__cuda_sm70_shflsync_idx_p:
[----:B------:R1:W-:Y:S01]  /*13cc0*/  STL [R1+0x60], R0 ;  /* 0x0000600001007387 */ /* 0x0003e20000100800 */
[----:B------:R-:W-:Y:S01]  /*13cd0*/  IMAD.MOV.U32 R15, RZ, RZ, 0x181f ;  /* 0x0000181fff0f7424 */ /* 0x000fe200078e00ff */
[----:B------:R-:W-:Y:S01]  /*13ce0*/  MOV R13, 0x1 ;  /* 0x00000001000d7802 */ /* 0x000fe20000000f00 */
[----:B-1----:R-:W-:-:S04]  /*13cf0*/  IMAD.MOV.U32 R0, RZ, RZ, -0x1 ;  /* 0xffffffffff007424 */ /* 0x002fc800078e00ff */
[----:B------:R-:W-:Y:S04]  /*13d00*/  WARPSYNC R0 ;  /* 0x0000000000007348 */ /* 0x000fe80003800000 */
[----:B------:R1:W2:Y:S04]  /*13d10*/  SHFL.IDX PT, R12, R12, R13, R15 ;  /* 0x0000000d0c0c7389 */ /* 0x0002a800000e000f */
[----:B-1----:R1:W5:Y:S01]  /*13d20*/  LDL.LU R0, [R1+0x60] ;  /* 0x0000600001007983 */ /* 0x0023620000300800 */
[----:B------:R-:W-:-:S04]  /*13d30*/  MOV R15, 0x0 ;  /* 0x00000000000f7802 */ /* 0x000fc80000000f00 */
[----:B--2---:R-:W-:Y:S05]  /*13d40*/  RET.REL.NODEC R14 `(_ZN7cutlass13device_kernelIN5flash19enable_sm80_to_sm89INS1_16FlashAttnFwdSm80INS1_25CollectiveMainloopFwdSm80ILi8ELi1ELb1EN4cute5tupleIJNS5_1CILi128EEENS7_ILi48EEENS7_ILi256EEEEEELi256ENS_6half_tEfNS_4arch4Sm80ELb0ELb1ELb1ELb0ELb1ELb0ELb1ELb0EEENS1_21CollectiveEpilogueFwdINS6_IJS8_SA_S9_EEENS6_IJNS7_ILi1EEESI_SI_EEESC_SE_Li256ELb0ELb1ELb0ELb0EEENS1_19SingleTileSchedulerILb0ELb0ELb1ELi128EEEEEEEEEvNT_6ParamsE) ;  /* 0xfffec2b00e007950 */ /* 0x004fea0003c3ffff */
.L_x_241:
        /* <DEDUP_REMOVED lines=11> */
.L_x_1769:


//--------------------- .text._ZN7cutlass13device_kernelIN5flash19enable_sm80_to_sm89INS1_16FlashAttnFwdSm80INS1_25CollectiveMainloopFwdSm80ILi8ELi1ELb1EN4cute5tupleIJNS5_1CILi128EEENS7_ILi48EEENS7_ILi256EEEEEELi256ENS_6half_tEfNS_4arch4Sm80ELb0ELb1ELb1ELb1ELb1ELb0ELb1ELb0EEENS1_21CollectiveEpilogueFwdINS6_IJS8_SA_S9_EEENS6_IJNS7_ILi1EEESI_SI_EEESC_SE_Li256ELb1ELb1ELb0ELb0EEENS1_19SingleTileSchedulerILb1ELb0ELb1ELi128EEEEEEEEEvNT_6ParamsE --------------------------
	.section	.text._ZN7cutlass13device_kernelIN5flash19enable_sm80_to_sm89INS1_16FlashAttnFwdSm80INS1_25CollectiveMainloopFwdSm80ILi8ELi1ELb1EN4cute5tupleIJNS5_1CILi128EEENS7_ILi48EEENS7_ILi256EEEEEELi256ENS_6half_tEfNS_4arch4Sm80ELb0ELb1ELb1ELb1ELb1ELb0ELb1ELb0EEENS1_21CollectiveEpilogueFwdINS6_IJS8_SA_S9_EEENS6_IJNS7_ILi1EEESI_SI_EEESC_SE_Li256ELb1ELb1ELb0ELb0EEENS1_19SingleTileSchedulerILb1ELb0ELb1ELi128EEEEEEEEEvNT_6ParamsE,"ax",@progbits
	.sectioninfo	@"SHI_REGISTERS=255"
	.align	128
.text._ZN7cutlass13device_kernelIN5flash19enable_sm80_to_sm89INS1_16FlashAttnFwdSm80INS1_25CollectiveMainloopFwdSm80ILi8ELi1ELb1EN4cute5tupleIJNS5_1CILi128EEENS7_ILi48EEENS7_ILi256EEEEEELi256ENS_6half_tEfNS_4arch4Sm80ELb0ELb1ELb1ELb1ELb1ELb0ELb1ELb0EEENS1_21CollectiveEpilogueFwdINS6_IJS8_SA_S9_EEENS6_IJNS7_ILi1EEESI_SI_EEESC_SE_Li256ELb1ELb1ELb0ELb0EEENS1_19SingleTileSchedulerILb1ELb0ELb1ELi128EEEEEEEEEvNT_6ParamsE:
        .type           _ZN7cutlass13device_kernelIN5flash19enable_sm80_to_sm89INS1_16FlashAttnFwdSm80INS1_25CollectiveMainloopFwdSm80ILi8ELi1ELb1EN4cute5tupleIJNS5_1CILi128EEENS7_ILi48EEENS7_ILi256EEEEEELi256ENS_6half_tEfNS_4arch4Sm80ELb0ELb1ELb1ELb1ELb1ELb0ELb1ELb0EEENS1_21CollectiveEpilogueFwdINS6_IJS8_SA_S9_EEENS6_IJNS7_ILi1EEESI_SI_EEESC_SE_Li256ELb1ELb1ELb0ELb0EEENS1_19SingleTileSchedulerILb1ELb0ELb1ELi128EEEEEEEEEvNT_6ParamsE,@function
        .size           _ZN7cutlass13device_kernelIN5flash19enable_sm80_to_sm89INS1_16FlashAttnFwdSm80INS1_25CollectiveMainloopFwdSm80ILi8ELi1ELb1EN4cute5tupleIJNS5_1CILi128EEENS7_ILi48EEENS7_ILi256EEEEEELi256ENS_6half_tEfNS_4arch4Sm80ELb0ELb1ELb1ELb1ELb1ELb0ELb1ELb0EEENS1_21CollectiveEpilogueFwdINS6_IJS8_SA_S9_EEENS6_IJNS7_ILi1EEESI_SI_EEESC_SE_Li256ELb1ELb1ELb0ELb0EEENS1_19SingleTileSchedulerILb1ELb0ELb1ELi128EEEEEEEEEvNT_6ParamsE,(.L_x_1771 - _ZN7cutlass13device_kernelIN5flash19enable_sm80_to_sm89INS1_16FlashAttnFwdSm80INS1_25CollectiveMainloopFwdSm80ILi8ELi1ELb1EN4cute5tupleIJNS5_1CILi128EEENS7_ILi48EEENS7_ILi256EEEEEELi256ENS_6half_tEfNS_4arch4Sm80ELb0ELb1ELb1ELb1ELb1ELb0ELb1ELb0EEENS1_21CollectiveEpilogueFwdINS6_IJS8_SA_S9_EEENS6_IJNS7_ILi1EEESI_SI_EEESC_SE_Li256ELb1ELb1ELb0ELb0EEENS1_19SingleTileSchedulerILb1ELb0ELb1ELi128EEEEEEEEEvNT_6ParamsE)
        .other          _ZN7cutlass13device_kernelIN5flash19enable_sm80_to_sm89INS1_16FlashAttnFwdSm80INS1_25CollectiveMainloopFwdSm80ILi8ELi1ELb1EN4cute5tupleIJNS5_1CILi128EEENS7_ILi48EEENS7_ILi256EEEEEELi256ENS_6half_tEfNS_4arch4Sm80ELb0ELb1ELb1ELb1ELb1ELb0ELb1ELb0EEENS1_21CollectiveEpilogueFwdINS6_IJS8_SA_S9_EEENS6_IJNS7_ILi1EEESI_SI_EEESC_SE_Li256ELb1ELb1ELb0ELb0EEENS1_19SingleTileSchedulerILb1ELb0ELb1ELi128EEEEEEEEEvNT_6ParamsE,@"STO_CUDA_ENTRY STV_DEFAULT"
_ZN7cutlass13device_kernelIN5flash19enable_sm80_to_sm89INS1_16FlashAttnFwdSm80INS1_25CollectiveMainloopFwdSm80ILi8ELi1ELb1EN4cute5tupleIJNS5_1CILi128EEENS7_ILi48EEENS7_ILi256EEEEEELi256ENS_6half_tEfNS_4arch4Sm80ELb0ELb1ELb1ELb1ELb1ELb0ELb1ELb0EEENS1_21CollectiveEpilogueFwdINS6_IJS8_SA_S9_EEENS6_IJNS7_ILi1EEESI_SI_EEESC_SE_Li256ELb1ELb1ELb0ELb0EEENS1_19SingleTileSchedulerILb1ELb0ELb1ELi128EEEEEEEEEvNT_6ParamsE:
        /* <DEDUP_REMOVED lines=21> */
.L_x_243:
        /* <DEDUP_REMOVED lines=13> */
.L_x_245:
[----:B------:R-:W-:Y:S02]  /*0220*/  ULDC UR5, c[0x0][0x54c] ;  /* 0x0001530000057ab9 */ /* 0x000fe40000000800 */
.L_x_244:
[----:B------:R-:W-:Y:S02]  /*0230*/  ULDC UR4, c[0x0][0x548] ;  /* 0x0001520000047ab9 */ /* 0x000fe40000000800 */
[----:B------:R-:W-:-:S02]  /*0240*/  USHF.L.U32 UR23, UR28, 0x7, URZ ;  /* 0x000000071c177899 */ /* 0x000fc4000800063f */
[----:B------:R-:W-:-:S04]  /*0250*/  UIMAD UR4, UR5, UR4, URZ ;  /* 0x00000004050472a4 */ /* 0x000fc8000f8e023f */
[----:B------:R-:W-:-:S04]  /*0260*/  UISETP.GE.AND UP0, UPT, UR23, UR4, UPT ;  /* 0x000000041700728c */ /* 0x000fc8000bf06270 */
[----:B------:R-:W-:Y:S01]  /*0270*/  USEL UR13, UR13, 0xffffffff, !UP0 ;  /* 0xffffffff0d0d7887 */ /* 0x000fe2000c000000 */
[----:B------:R-:W-:Y:S05]  /*0280*/  BRA `(.L_x_246) ;  /* 0x000001b000007947 */ /* 0x000fea0003800000 */
.L_x_242:
        /* <DEDUP_REMOVED lines=8> */
.L_x_247:
        /* <DEDUP_REMOVED lines=13> */
.L_x_249:
[----:B------:R-:W-:Y:S02]  /*03e0*/  ULDC UR5, c[0x0][0x54c] ;  /* 0x0001530000057ab9 */ /* 0x000fe40000000800 */
.L_x_248:
[----:B------:R-:W-:Y:S02]  /*03f0*/  ULDC UR4, c[0x0][0x548] ;  /* 0x0001520000047ab9 */ /* 0x000fe40000000800 */
[----:B------:R-:W-:-:S02]  /*0400*/  USHF.L.U32 UR23, UR28, 0x7, URZ ;  /* 0x000000071c177899 */ /* 0x000fc4000800063f */
[----:B------:R-:W-:-:S04]  /*0410*/  UIMAD UR4, UR5, UR4, URZ ;  /* 0x00000004050472a4 */ /* 0x000fc8000f8e023f */
[----:B------:R-:W-:-:S04]  /*0420*/  UISETP.GE.AND UP0, UPT, UR23, UR4, UPT ;  /* 0x000000041700728c */ /* 0x000fc8000bf06270 */
[----:B------:R-:W-:-:S06]  /*0430*/  USEL UR13, UR13, 0xffffffff, !UP0 ;  /* 0xffffffff0d0d7887 */ /* 0x000fcc000c000000 */
.L_x_246:
[----:B------:R-:W-:-:S13]  /*0440*/  ISETP.LE.AND P0, PT, RZ, UR13, PT ;  /* 0x0000000dff007c0c */ /* 0x000fda000bf03270 */
[----:B------:R-:W-:Y:S05]  /*0450*/  @!P0 EXIT ;  /* 0x000000000000894d */ /* 0x000fea0003800000 */
[----:B------:R-:W-:Y:S02]  /*0460*/  ULDC.64 UR8, c[0x0][0x370] ;  /* 0x0000dc0000087ab9 */ /* 0x000fe40000000a00 */
[----:B------:R-:W-:Y:S02]  /*0470*/  UISETP.NE.U32.AND UP2, UPT, URZ, UR8, UPT ;  /* 0x000000083f00728c */ /* 0x000fe4000bf45070 */
[----:B------:R-:W-:Y:S02]  /*0480*/  ULDC.64 UR4, c[0x0][0x360] ;  /* 0x0000d80000047ab9 */ /* 0x000fe40000000a00 */
[----:B------:R-:W-:Y:S02]  /*0490*/  UISETP.NE.U32.AND UP0, UPT, URZ, UR4, UPT ;  /* 0x000000043f00728c */ /* 0x000fe4000bf05070 */
[----:B------:R-:W-:Y:S02]  /*04a0*/  ULDC.64 UR6, c[0x0][0x348] ;  /* 0x0000d20000067ab9 */ /* 0x000fe40000000a00 */
[----:B------:R-:W-:-:S02]  /*04b0*/  UISETP.NE.AND.EX UP2, UPT, URZ, UR9, UPT, UP2 ;  /* 0x000000093f00728c */ /* 0x000fc4000bf45320 */
[----:B------:R-:W-:Y:S02]  /*04c0*/  UISETP.NE.U32.AND UP1, UPT, URZ, UR6, UPT ;  /* 0x000000063f00728c */ /* 0x000fe4000bf25070 */
[----:B------:R-:W-:Y:S02]  /*04d0*/  UISETP.NE.AND.EX UP0, UPT, URZ, UR5, UPT, UP0 ;  /* 0x000000053f00728c */ /* 0x000fe4000bf05300 */
[----:B------:R-:W-:Y:S01]  /*04e0*/  UISETP.NE.AND.EX UP1, UPT, URZ, UR7, UPT, UP1 ;  /* 0x000000073f00728c */ /* 0x000fe2000bf25310 */
[----:B------:R-:W-:Y:S01]  /*04f0*/  PLOP3.LUT P2, PT, PT, PT, UP2, 0x80, 0x0 ;  /* 0x000000000000781c */ /* 0x000fe20003f4f028 */
[----:B------:R-:W-:Y:S02]  /*0500*/  ULDC.64 UR8, c[0x0][0x370] ;  /* 0x0000dc0000087ab9 */ /* 0x000fe40000000a00 */
[----:B------:R-:W-:Y:S01]  /*0510*/  ULDC.64 UR6, c[0x0][0x348] ;  /* 0x0000d20000067ab9 */ /* 0x000fe20000000a00 */
[----:B------:R-:W-:Y:S01]  /*0520*/  PLOP3.LUT P0, PT, PT, PT, UP0, 0x80, 0x0 ;  /* 0x000000000000781c */ /* 0x000fe20003f0f008 */
[----:B------:R-:W-:Y:S01]  /*0530*/  ULDC.64 UR4, c[0x0][0x360] ;  /* 0x0000d80000047ab9 */ /* 0x000fe20000000a00 */
[----:B------:R-:W-:Y:S01]  /*0540*/  PLOP3.LUT P1, PT, PT, PT, UP1, 0x80, 0x0 ;  /* 0x000000000000781c */ /* 0x000fe20003f2f018 */
[----:B------:R-:W-:-:S02]  /*0550*/  @UP2 UIMAD.WIDE UR8, UR13, UR16, UR8 ;  /* 0x000000100d0822a5 */ /* 0x000fc4000f8e0208 */
[----:B------:R-:W-:Y:S02]  /*0560*/  @UP0 UIMAD.WIDE UR4, UR13, UR16, UR4 ;  /* 0x000000100d0402a5 */ /* 0x000fe4000f8e0204 */
[----:B------:R-:W-:Y:S02]  /*0570*/  UIMAD.WIDE UR6, UR13, UR16, UR6 ;  /* 0x000000100d0672a5 */ /* 0x000fe4000f8e0206 */
[----:B------:R-:W-:Y:S02]  /*0580*/  IMAD.U32 R3, RZ, RZ, UR9 ;  /* 0x00000009ff037e24 */ /* 0x000fe4000f8e00ff */
[----:B------:R-:W-:Y:S01]  /*0590*/  IMAD.U32 R2, RZ, RZ, UR8 ;  /* 0x00000008ff027e24 */ /* 0x000fe2000f8e00ff */
[----:B------:R-:W-:Y:S01]  /*05a0*/  MOV R6, UR4 ;  /* 0x0000000400067c02 */ /* 0x000fe20008000f00 */
[----:B------:R-:W-:Y:S01]  /*05b0*/  IMAD.U32 R7, RZ, RZ, UR5 ;  /* 0x00000005ff077e24 */ /* 0x000fe2000f8e00ff */
[----:B------:R-:W-:Y:S01]  /*05c0*/  MOV R4, UR6 ;  /* 0x0000000600047c02 */ /* 0x000fe20008000f00 */
[----:B------:R-:W-:Y:S01]  /*05d0*/  IMAD.U32 R5, RZ, RZ, UR7 ;  /* 0x00000007ff057e24 */ /* 0x000fe2000f8e00ff */
[----:B------:R1:W2:Y:S04]  /*05e0*/  @P2 LDG.E R3, [R2.64] ;  /* 0x0000001202032981 */ /* 0x0002a8000c1e1900 */
[----:B------:R-:W3:Y:S04]  /*05f0*/  @P0 LDG.E R0, [R6.64] ;  /* 0x0000001206000981 */ /* 0x000ee8000c1e1900 */
[----:B-1----:R-:W4:Y:S01]  /*0600*/  @P1 LDG.E R2, [R4.64] ;  /* 0x0000001204021981 */ /* 0x002f22000c1e1900 */
[----:B------:R-:W1:Y:S01]  /*0610*/  S2UR UR10, SR_CTAID.Y ;  /* 0x00000000000a79c3 */ /* 0x000e620000002600 */
[----:B------:R-:W-:-:S02]  /*0620*/  UMOV UR11, URZ ;  /* 0x0000003f000b7c82 */ /* 0x000fc40008000000 */
[----:B------:R-:W-:Y:S02]  /*0630*/  ULDC UR12, c[0x0][0x168] ;  /* 0x00005a00000c7ab9 */ /* 0x000fe40000000800 */
[----:B------:R-:W-:Y:S02]  /*0640*/  UMOV UR22, URZ ;  /* 0x0000003f00167c82 */ /* 0x000fe40008000000 */
[----:B------:R-:W-:Y:S02]  /*0650*/  ULDC UR4, c[0x0][0x2ac] ;  /* 0x0000ab0000047ab9 */ /* 0x000fe40000000800 */
[----:B------:R-:W-:Y:S02]  /*0660*/  ULDC UR8, c[0x0][0x1d0] ;  /* 0x0000740000087ab9 */ /* 0x000fe40000000800 */
[----:B------:R-:W-:Y:S02]  /*0670*/  UIMAD UR8, UR4, UR8, URZ ;  /* 0x00000008040872a4 */ /* 0x000fe4000f8e023f */
[----:B-1----:R-:W-:Y:S01]  /*0680*/  USHF.R.S32.HI UR9, URZ, 0x1f, UR10 ;  /* 0x0000001f3f097899 */ /* 0x002fe2000801140a */
[----:B--2---:R1:W2:Y:S08]  /*0690*/  @P2 R2UR UR11, R3 ;  /* 0x00000000030b23c2 */ /* 0x0042b000000e0000 */
[----:B---3--:R1:W3:Y:S08]  /*06a0*/  @P0 R2UR UR12, R0 ;  /* 0x00000000000c03c2 */ /* 0x0082f000000e0000 */
[----:B----4-:R1:W4:Y:S02]  /*06b0*/  @P1 R2UR UR22, R2 ;  /* 0x00000000021613c2 */ /* 0x01032400000e0000 */
[----:B-1--4-:R-:W-:Y:S05]  /*06c0*/  @P0 BRA `(.L_x_250) ;  /* 0x0000006000000947 */ /* 0x012fea0003800000 */
[----:B--2---:R-:W-:Y:S05]  /*06d0*/  @!P1 BRA `(.L_x_250) ;  /* 0x0000005000009947 */ /* 0x004fea0003800000 */
[----:B------:R1:W2:Y:S04]  /*06e0*/  LDG.E R0, [R4.64] ;  /* 0x0000001204007981 */ /* 0x0002a8000c1e1900 */
[----:B-1----:R-:W4:Y:S01]  /*06f0*/  LDG.E R4, [R4.64+0x4] ;  /* 0x0000041204047981 */ /* 0x002f22000c1e1900 */
[----:B--23--:R-:W1:Y:S08]  /*0700*/  R2UR UR12, R0 ;  /* 0x00000000000c73c2 */ /* 0x00ce7000000e0000 */
[----:B----4-:R-:W1:Y:S02]  /*0710*/  R2UR UR4, R4 ;  /* 0x00000000040473c2 */ /* 0x010e6400000e0000 */
[----:B-1----:R-:W-:-:S06]  /*0720*/  UIADD3 UR12, -UR12, UR4, URZ ;  /* 0x000000040c0c7290 */ /* 0x002fcc000fffe13f */
.L_x_250:
[----:B--2---:R-:W-:-:S04]  /*0730*/  ISETP.NE.U32.AND P0, PT, RZ, c[0x0][0x368], PT ;  /* 0x0000da00ff007a0c */ /* 0x004fc80003f05070 */
        /* <DEDUP_REMOVED lines=9> */
.L_x_251:
        /* <DEDUP_REMOVED lines=8> */
[----:B------:R-:W4:Y:S01]  /*0850*/  LDG.E R0, [R4.64+0x4] ;  /* 0x0000041204007981 */ /* 0x000f22000c1e1900 */
[----:B--2---:R-:W1:Y:S08]  /*0860*/  R2UR UR4, R2 ;  /* 0x00000000020473c2 */ /* 0x004e7000000e0000 */
[----:B----4-:R-:W1:Y:S02]  /*0870*/  R2UR UR8, R0 ;  /* 0x00000000000873c2 */ /* 0x010e6400000e0000 */
[----:B-1----:R-:W-:-:S06]  /*0880*/  UIADD3 UR8, -UR4, UR8, URZ ;  /* 0x0000000804087290 */ /* 0x002fcc000fffe13f */
.L_x_252:
[----:B------:R-:W-:Y:S02]  /*0890*/  ULDC UR4, c[0x0][0x2c4] ;  /* 0x0000b10000047ab9 */ /* 0x000fe40000000800 */
[----:B------:R-:W-:-:S02]  /*08a0*/  UISETP.NE.AND UP0, UPT, UR4, 0x1, UPT ;  /* 0x000000010400788c */ /* 0x000fc4000bf05270 */
[----:B------:R-:W-:Y:S02]  /*08b0*/  ULDC.64 UR6, c[0x0][0x2c8] ;  /* 0x0000b20000067ab9 */ /* 0x000fe40000000a00 */
[----:B------:R-:W-:Y:S02]  /*08c0*/  UIADD3 UR14, UR23, 0x7f, URZ ;  /* 0x0000007f170e7890 */ /* 0x000fe4000fffe03f */
[----:B------:R-:W-:Y:S02]  /*08d0*/  ULDC.64 UR4, c[0x0][0x328] ;  /* 0x0000ca0000047ab9 */ /* 0x000fe40000000a00 */
[----:B------:R-:W-:Y:S02]  /*08e0*/  UP2UR UR15, UPR, URZ, 0x1 ;  /* 0x000000013f0f7883 */ /* 0x000fe40008000000 */
[----:B------:R-:W-:Y:S02]  /*08f0*/  UIADD3 UR8, -UR11, UR8, URZ ;  /* 0x000000080b087290 */ /* 0x000fe4000fffe13f */
[----:B------:R-:W-:-:S04]  /*0900*/  @UP0 UIADD3 UR20, UR23, 0x7f, URZ ;  /* 0x0000007f17140890 */ /* 0x000fc8000fffe03f */
[----:B------:R-:W-:Y:S02]  /*0910*/  UIMAD.WIDE.U32 UR20, UR20, UR6, URZ ;  /* 0x00000006141472a5 */ /* 0x000fe4000f8e003f */
[----:B---3--:R-:W-:Y:S02]  /*0920*/  UIADD3 UR6, UR8, 0x1, -UR12 ;  /* 0x0000000108067890 */ /* 0x008fe4000fffe80c */
[----:B------:R-:W-:Y:S02]  /*0930*/  @UP0 USHF.R.U32.HI UR14, URZ, UR7, UR21 ;  /* 0x000000073f0e0299 */ /* 0x000fe40008011615 */
[----:B------:R-:W-:Y:S02]  /*0940*/  UISETP.GE.AND UP0, UPT, UR5, 0x1, UPT ;  /* 0x000000010500788c */ /* 0x000fe4000bf06270 */
[----:B------:R-:W-:Y:S02]  /*0950*/  UIADD3 UR6, UR6, UR14, URZ ;  /* 0x0000000e06067290 */ /* 0x000fe4000fffe03f */
[----:B------:R-:W-:-:S02]  /*0960*/  UP2UR UR14, UPR, URZ, 0x1 ;  /* 0x000000013f0e7883 */ /* 0x000fc40008000000 */
[----:B------:R-:W-:Y:S01]  /*0970*/  PLOP3.LUT P0, PT, PT, PT, UP0, 0x40, 0x0 ;  /* 0x000000000000781c */ /* 0x000fe20003f0e808 */
[----:B------:R-:W-:-:S12]  /*0980*/  UIADD3 UR4, UR6, UR4, URZ ;  /* 0x0000000406047290 */ /* 0x000fd8000fffe03f */
[----:B------:R-:W-:Y:S05]  /*0990*/  @P0 BRA `(.L_x_253) ;  /* 0x0000012000000947 */ /* 0x000fea0003800000 */
[----:B------:R-:W-:Y:S01]  /*09a0*/  ISETP.LT.AND P0, PT, RZ, UR6, PT ;  /* 0x00000006ff007c0c */ /* 0x000fe2000bf01270 */
[----:B------:R-:W-:-:S12]  /*09b0*/  UIADD3 UR17, UR6, -0x1, URZ ;  /* 0xffffffff06117890 */ /* 0x000fd8000fffe03f */
        /* <DEDUP_REMOVED lines=8> */
.L_x_254:
[----:B------:R-:W-:Y:S02]  /*0a40*/  UISETP.NE.AND UP0, UPT, UR5, 0x1, UPT ;  /* 0x000000010500788c */ /* 0x000fe4000bf05270 */
[----:B------:R-:W-:Y:S02]  /*0a50*/  ULDC.64 UR6, c[0x0][0x330] ;  /* 0x0000cc0000067ab9 */ /* 0x000fe40000000a00 */
[----:B------:R-:W-:-:S07]  /*0a60*/  UIMAD.WIDE.U32 UR20, UR17, UR6, URZ ;  /* 0x00000006111472a5 */ /* 0x000fce000f8e003f */
[----:B------:R-:W-:Y:S02]  /*0a70*/  @UP0 USHF.R.U32.HI UR17, URZ, UR7, UR21 ;  /* 0x000000073f110299 */ /* 0x000fe40008011615 */
.L_x_255:
[----:B------:R-:W-:Y:S02]  /*0a80*/  ULDC UR6, c[0x0][0x32c] ;  /* 0x0000cb0000067ab9 */ /* 0x000fe40000000800 */
[----:B------:R-:W-:-:S04]  /*0a90*/  UIMAD UR6, UR17, UR5, UR6 ;  /* 0x00000005110672a4 */ /* 0x000fc8000f8e0206 */
[----:B------:R-:W-:-:S04]  /*0aa0*/  UISETP.LT.AND UP0, UPT, UR4, UR6, UPT ;  /* 0x000000060400728c */ /* 0x000fc8000bf01270 */
[----:B------:R-:W-:Y:S02]  /*0ab0*/  USEL UR4, UR4, UR6, UP0 ;  /* 0x0000000604047287 */ /* 0x000fe40008000000 */
.L_x_253:
[----:B------:R-:W-:Y:S02]  /*0ac0*/  UISETP.NE.AND UP0, UPT, UR15, URZ, UPT ;  /* 0x0000003f0f00728c */ /* 0x000fe4000bf05270 */
[----:B------:R-:W-:Y:S02]  /*0ad0*/  ULDC.64 UR6, c[0x0][0x2c8] ;  /* 0x0000b20000067ab9 */ /* 0x000fe40000000a00 */
[----:B------:R-:W-:Y:S02]  /*0ae0*/  UIADD3 UR26, UR4, 0x2f, URZ ;  /* 0x0000002f041a7890 */ /* 0x000fe4000fffe03f */
[----:B------:R-:W-:Y:S02]  /*0af0*/  UIMAD.WIDE.U32 UR20, UR23, UR6, URZ ;  /* 0x00000006171472a5 */ /* 0x000fe4000f8e003f */
[----:B------:R-:W-:Y:S02]  /*0b00*/  UIMAD.WIDE UR26, UR26, 0x2aaaaaab, URZ ;  /* 0x2aaaaaab1a1a78a5 */ /* 0x000fe4000f8e023f */
[----:B------:R-:W-:-:S02]  /*0b10*/  UIADD3 UR24, UR8, 0x2f, URZ ;  /* 0x0000002f08187890 */ /* 0x000fc4000fffe03f */
[----:B------:R-:W-:Y:S02]  /*0b20*/  UISETP.GE.AND UP2, UPT, UR5, 0x1, UPT ;  /* 0x000000010500788c */ /* 0x000fe4000bf46270 */
[----:B------:R-:W-:Y:S02]  /*0b30*/  @UP0 UMOV UR17, UR21 ;  /* 0x0000001500110c82 */ /* 0x000fe40008000000 */
[----:B------:R-:W-:Y:S02]  /*0b40*/  UMOV UR4, UR23 ;  /* 0x0000001700047c82 */ /* 0x000fe40008000000 */
[----:B------:R-:W-:Y:S01]  /*0b50*/  UIMAD.WIDE UR24, UR24, 0x2aaaaaab, URZ ;  /* 0x2aaaaaab181878a5 */ /* 0x000fe2000f8e023f */
[----:B------:R-:W-:Y:S01]  /*0b60*/  PLOP3.LUT P0, PT, PT, PT, UP2, 0x40, 0x0 ;  /* 0x000000000000781c */ /* 0x000fe20003f0e828 */
[----:B------:R-:W-:Y:S02]  /*0b70*/  @UP0 USHF.R.U32.HI UR4, URZ, UR7, UR17 ;  /* 0x000000073f040299 */ /* 0x000fe40008011611 */
[----:B------:R-:W-:-:S02]  /*0b80*/  USHF.R.U32.HI UR7, URZ, 0x1f, UR25 ;  /* 0x0000001f3f077899 */ /* 0x000fc40008011619 */
[----:B------:R-:W-:Y:S02]  /*0b90*/  UMOV UR17, UR27 ;  /* 0x0000001b00117c82 */ /* 0x000fe40008000000 */
[----:B------:R-:W-:Y:S02]  /*0ba0*/  USHF.R.U32.HI UR21, URZ, 0x1f, UR17 ;  /* 0x0000001f3f157899 */ /* 0x000fe40008011611 */
        /* <DEDUP_REMOVED lines=13> */
[----:B------:R-:W-:Y:S02]  /*0c80*/  UISETP.NE.AND UP0, UPT, UR5, 0x1, UPT ;  /* 0x000000010500788c */ /* 0x000fe4000bf05270 */
[----:B------:R-:W-:Y:S02]  /*0c90*/  ULOP3.LUT UR7, URZ, UR7, URZ, 0x33, !UPT ;  /* 0x000000073f077292 */ /* 0x000fe4000f8e333f */
[----:B------:R-:W-:Y:S02]  /*0ca0*/  ULDC.64 UR4, c[0x0][0x330] ;  /* 0x0000cc0000047ab9 */ /* 0x000fe40000000a00 */
[----:B------:R-:W-:-:S07]  /*0cb0*/  UIMAD.WIDE.U32 UR24, UR7, UR4, URZ ;  /* 0x00000004071872a5 */ /* 0x000fce000f8e003f */
[----:B------:R-:W-:Y:S02]  /*0cc0*/  @UP0 UMOV UR17, UR25 ;  /* 0x0000001900110c82 */ /* 0x000fe40008000000 */
[----:B------:R-:W-:-:S04]  /*0cd0*/  @UP0 USHF.R.U32.HI UR7, URZ, UR5, UR17 ;  /* 0x000000053f070299 */ /* 0x000fc80008011611 */
[----:B------:R-:W-:Y:S01]  /*0ce0*/  ULOP3.LUT UR7, URZ, UR7, URZ, 0x33, !UPT ;  /* 0x000000073f077292 */ /* 0x000fe2000f8e333f */
[----:B------:R-:W-:Y:S05]  /*0cf0*/  BRA `(.L_x_258) ;  /* 0x0000005000007947 */ /* 0x000fea0003800000 */
.L_x_257:
[----:B------:R-:W-:-:S03]  /*0d00*/  UISETP.NE.AND UP0, UPT, UR5, 0x1, UPT ;  /* 0x000000010500788c */ /* 0x000fc6000bf05270 */
[----:B------:R-:W-:Y:S02]  /*0d10*/  ULDC.64 UR4, c[0x0][0x330] ;  /* 0x0000cc0000047ab9 */ /* 0x000fe40000000a00 */
[----:B------:R-:W-:-:S07]  /*0d20*/  UIMAD.WIDE.U32 UR24, UR7, UR4, URZ ;  /* 0x00000004071872a5 */ /* 0x000fce000f8e003f */
[----:B------:R-:W-:Y:S02]  /*0d30*/  @UP0 UMOV UR17, UR25 ;  /* 0x0000001900110c82 */ /* 0x000fe40008000000 */
[----:B------:R-:W-:Y:S02]  /*0d40*/  @UP0 USHF.R.U32.HI UR7, URZ, UR5, UR17 ;  /* 0x000000053f070299 */ /* 0x000fe40008011611 */
.L_x_258:
[----:B------:R-:W-:Y:S02]  /*0d50*/  ULDC UR4, c[0x0][0x32c] ;  /* 0x0000cb0000047ab9 */ /* 0x000fe40000000800 */
[----:B------:R-:W-:-:S04]  /*0d60*/  UIMAD UR4, UR7, UR4, URZ ;  /* 0x00000004070472a4 */ /* 0x000fc8000f8e023f */
[----:B------:R-:W-:-:S04]  /*0d70*/  UISETP.LT.AND UP0, UPT, UR6, UR4, UPT ;  /* 0x000000040600728c */ /* 0x000fc8000bf01270 */
[----:B------:R-:W-:-:S04]  /*0d80*/  USEL UR6, UR6, UR4, !UP0 ;  /* 0x0000000406067287 */ /* 0x000fc8000c000000 */
.L_x_256:
[----:B------:R-:W-:Y:S01]  /*0d90*/  UIMAD.WIDE UR4, UR6, 0x2aaaaaab, URZ ;  /* 0x2aaaaaab060478a5 */ /* 0x000fe2000f8e023f */
[----:B------:R-:W-:Y:S01]  /*0da0*/  PLOP3.LUT P2, PT, PT, PT, PT, 0x80, 0x0 ;  /* 0x000000000000781c */ /* 0x000fe20003f4f070 */
[----:B------:R-:W-:Y:S01]  /*0db0*/  CS2R R4, SRZ ;  /* 0x0000000000047805 */ /* 0x000fe2000001ff00 */
[----:B------:R-:W-:Y:S01]  /*0dc0*/  IMAD.MOV.U32 R130, RZ, RZ, RZ ;  /* 0x000000ffff827224 */ /* 0x000fe200078e00ff */
[----:B------:R-:W-:Y:S01]  /*0dd0*/  USHF.R.U32.HI UR4, URZ, 0x1f, UR5 ;  /* 0x0000001f3f047899 */ /* 0x000fe20008011605 */
[----:B------:R-:W-:Y:S01]  /*0de0*/  IMAD.MOV.U32 R128, RZ, RZ, RZ ;  /* 0x000000ffff807224 */ /* 0x000fe200078e00ff */
[----:B------:R-:W-:Y:S01]  /*0df0*/  CS2R R126, SRZ ;  /* 0x00000000007e7805 */ /* 0x000fe2000001ff00 */
        /* <DEDUP_REMOVED lines=66> */
[----:B------:R-:W-:Y:S01]  /*1220*/  MOV R8, RZ ;  /* 0x000000ff00087202 */ /* 0x000fe20000000f00 */
[----:B------:R-:W-:Y:S01]  /*1230*/  IMAD.MOV.U32 R7, RZ, RZ, RZ ;  /* 0x000000ffff077224 */ /* 0x000fe200078e00ff */
[----:B------:R-:W-:Y:S05]  /*1240*/  @!P0 BRA `(.L_x_259) ;  /* 0x000109b000008947 */ /* 0x000fea0003800000 */
[----:B------:R-:W-:Y:S02]  /*1250*/  ULDC.64 UR4, c[0x0][0x340] ;  /* 0x0000d00000047ab9 */ /* 0x000fe40000000a00 */
[----:B------:R-:W-:-:S02]  /*1260*/  UISETP.NE.U32.AND UP0, UPT, URZ, UR4, UPT ;  /* 0x000000043f00728c */ /* 0x000fc4000bf05070 */
[----:B------:R-:W-:Y:S02]  /*1270*/  UISETP.NE.AND UP2, UPT, UR15, URZ, UPT ;  /* 0x0000003f0f00728c */ /* 0x000fe4000bf45270 */
[----:B------:R-:W-:-:S03]  /*1280*/  UISETP.NE.AND.EX UP0, UPT, URZ, UR5, UPT, UP0 ;  /* 0x000000053f00728c */ /* 0x000fc6000bf05300 */
[----:B------:R-:W-:-:S03]  /*1290*/  ULDC.64 UR4, c[0x0][0x340] ;  /* 0x0000d00000047ab9 */ /* 0x000fc60000000a00 */
[----:B------:R-:W-:-:S05]  /*12a0*/  PLOP3.LUT P0, PT, PT, PT, UP0, 0x80, 0x0 ;  /* 0x000000000000781c */ /* 0x000fca0003f0f008 */
[----:B------:R-:W-:-:S06]  /*12b0*/  @UP0 UIMAD.WIDE UR4, UR13, UR16, UR4 ;  /* 0x000000100d0402a5 */ /* 0x000fcc000f8e0204 */
[----:B------:R-:W-:Y:S02]  /*12c0*/  IMAD.U32 R2, RZ, RZ, UR4 ;  /* 0x00000004ff027e24 */ /* 0x000fe4000f8e00ff */
[----:B------:R-:W-:Y:S01]  /*12d0*/  IMAD.U32 R3, RZ, RZ, UR5 ;  /* 0x00000005ff037e24 */ /* 0x000fe2000f8e00ff */
[----:B------:R-:W-:Y:S02]  /*12e0*/  UMOV UR25, 0x30 ;  /* 0x0000003000197882 */ /* 0x000fe40000000000 */
[----:B------:R-:W-:Y:S02]  /*12f0*/  UIMAD UR24, UR21, UR25, -0x30 ;  /* 0xffffffd0151874a4 */ /* 0x000fe4000f8e0219 */
[----:B------:R-:W-:Y:S01]  /*1300*/  UIMAD UR29, UR21, -0x30, UR25 ;  /* 0xffffffd0151d78a4 */ /* 0x000fe2000f8e0219 */
[----:B------:R1:W2:Y:S01]  /*1310*/  @P0 LDG.E R0, [R2.64] ;  /* 0x0000001202000981 */ /* 0x0002a2000c1e1900 */
[----:B------:R-:W-:Y:S01]  /*1320*/  IMAD.MOV.U32 R4, RZ, RZ, c[0x0][0x2b8] ;  /* 0x0000ae00ff047624 */ /* 0x000fe200078e00ff */
[----:B------:R-:W-:Y:S01]  /*1330*/  ULDC.64 UR4, c[0x0][0x2b0] ;  /* 0x0000ac0000047ab9 */ /* 0x000fe20000000a00 */
[----:B------:R-:W-:Y:S01]  /*1340*/  IMAD.MOV.U32 R31, RZ, RZ, RZ ;  /* 0x000000ffff1f7224 */ /* 0x000fe200078e00ff */
[----:B------:R-:W-:Y:S02]  /*1350*/  BAR.SYNC.DEFER_BLOCKING 0x0 ;  /* 0x0000000000007b1d */ /* 0x000fe40000010000 */
[----:B------:R-:W-:-:S02]  /*1360*/  ISETP.NE.AND P1, PT, R4, 0x1, PT ;  /* 0x000000010400780c */ /* 0x000fc40003f25270 */
[----:B-1----:R-:W-:-:S04]  /*1370*/  SHF.R.S32.HI R2, RZ, 0x1f, R129 ;  /* 0x0000001fff027819 */ /* 0x002fc80000011481 */
[----:B------:R-:W-:-:S04]  /*1380*/  LEA.HI R17, R2, R129, RZ, 0x3 ;  /* 0x0000008102117211 */ /* 0x000fc800078f18ff */
[----:B------:R-:W-:Y:S02]  /*1390*/  LOP3.LUT R14, R17, 0xfffffff8, RZ, 0xc0, !PT ;  /* 0xfffffff8110e7812 */ /* 0x000fe400078ec0ff */
[----:B------:R-:W-:-:S03]  /*13a0*/  SHF.R.S32.HI R30, RZ, 0x3, R17 ;  /* 0x00000003ff1e7819 */ /* 0x000fc60000011411 */
[----:B------:R-:W-:-:S04]  /*13b0*/  IMAD.IADD R14, R129, 0x1, -R14 ;  /* 0x00000001810e7824 */ /* 0x000fc800078e0a0e */
[C---:B------:R-:W-:Y:S01]  /*13c0*/  IMAD R32, R14.reuse, 0x20, R30 ;  /* 0x000000200e207824 */ /* 0x040fe200078e021e */
[----:B------:R-:W-:Y:S01]  /*13d0*/  USEL UR27, UR13, URZ, !UP1 ;  /* 0x0000003f0d1b7287 */ /* 0x000fe2000c800000 */
[----:B--2---:R1:W2:Y:S02]  /*13e0*/  @P0 R2UR UR26, R0 ;  /* 0x00000000001a03c2 */ /* 0x0042a400000e0000 */
[----:B--2---:R-:W-:Y:S01]  /*13f0*/  @!UP0 UMOV UR26, UR13 ;  /* 0x0000000d001a8c82 */ /* 0x004fe20008000000 */
[----:B------:R-:W-:Y:S01]  /*1400*/  IMAD.SHL.U32 R40, R14, 0x8, RZ ;  /* 0x000000080e287824 */ /* 0x000fe200078e00ff */
[----:B------:R-:W-:Y:S02]  /*1410*/  USHF.R.S32.HI UR6, URZ, 0x1f, UR26 ;  /* 0x0000001f3f067899 */ /* 0x000fe4000801141a */
[----:B------:R-:W-:Y:S01]  /*1420*/  UIADD3 UR32, UR8, UR29, URZ ;  /* 0x0000001d08207290 */ /* 0x000fe2000fffe03f */
[----:B------:R-:W-:Y:S01]  /*1430*/  LEA.HI R15, R2, R129, RZ, 0x4 ;  /* 0x00000081020f7211 */ /* 0x000fe200078f20ff */
[----:B------:R-:W-:Y:S01]  /*1440*/  UIMAD UR6, UR6, UR4, URZ ;  /* 0x00000004060672a4 */ /* 0x000fe2000f8e023f */
[----:B------:R-:W-:Y:S01]  /*1450*/  IMAD.SHL.U32 R16, R14, 0x40, RZ ;  /* 0x000000400e107824 */ /* 0x000fe200078e00ff */
[----:B------:R-:W-:Y:S01]  /*1460*/  UIMAD.WIDE.U32 UR16, UR26, UR4, URZ ;  /* 0x000000041a1072a5 */ /* 0x000fe2000f8e003f */
[----:B------:R-:W-:Y:S01]  /*1470*/  STL [R1+0x20], R32 ;  /* 0x0000202001007387 */ /* 0x000fe20000100800 */
[----:B------:R-:W-:Y:S01]  /*1480*/  UIMAD UR6, UR26, UR5, UR6 ;  /* 0x000000051a0672a4 */ /* 0x000fe2000f8e0206 */
[----:B-1----:R-:W-:-:S03]  /*1490*/  IADD3 R0, R32, UR24, RZ ;  /* 0x0000001820007c10 */ /* 0x002fc6000fffe0ff */
[----:B------:R-:W-:Y:S02]  /*14a0*/  UIADD3 UR6, UR17, UR6, URZ ;  /* 0x0000000611067290 */ /* 0x000fe4000fffe03f */
[----:B------:R-:W-:Y:S01]  /*14b0*/  USHF.R.S32.HI UR26, URZ, 0x1f, UR22 ;  /* 0x0000001f3f1a7899 */ /* 0x000fe20008011416 */
[C---:B------:R-:W-:Y:S01]  /*14c0*/  ISETP.GE.AND P0, PT, R0.reuse, UR8, PT ;  /* 0x0000000800007c0c */ /* 0x040fe2000bf06270 */
[----:B------:R-:W-:Y:S01]  /*14d0*/  ULDC.64 UR4, c[0x0][0x178] ;  /* 0x00005e0000047ab9 */ /* 0x000fe20000000a00 */
[----:B------:R-:W-:Y:S02]  /*14e0*/  IADD3 R0, R0, UR11, RZ ;  /* 0x0000000b00007c10 */ /* 0x000fe4000fffe0ff */
        /* <DEDUP_REMOVED lines=9> */
[----:B------:R-:W-:Y:S01]  /*1580*/  UIMAD UR26, UR26, UR4, URZ ;  /* 0x000000041a1a72a4 */ /* 0x000fe2000f8e023f */
[----:B------:R-:W-:Y:S01]  /*1590*/  PLOP3.LUT P1, PT, PT, PT, UP2, 0x80, 0x0 ;  /* 0x000000000000781c */ /* 0x000fe20003f2f028 */
[----:B------:R-:W-:Y:S01]  /*15a0*/  UIMAD.WIDE.U32 UR30, UR22, UR4, URZ ;  /* 0x00000004161e72a5 */ /* 0x000fe2000f8e003f */
[----:B------:R-:W-:Y:S01]  /*15b0*/  PLOP3.LUT P0, PT, PT, PT, UP2, 0x80, 0x0 ;  /* 0x000000000000781c */ /* 0x000fe20003f0f028 */
[----:B------:R-:W-:Y:S01]  /*15c0*/  UIMAD UR26, UR22, UR5, UR26 ;  /* 0x00000005161a72a4 */ /* 0x000fe2000f8e021a */
[----:B------:R-:W-:Y:S01]  /*15d0*/  IMAD.MOV R3, RZ, RZ, -R3 ;  /* 0x000000ffff037224 */ /* 0x000fe200078e0a03 */
[----:B------:R-:W-:Y:S01]  /*15e0*/  ISETP.GE.AND P3, PT, R40, c[0x0][0x198], PT ;  /* 0x0000660028007a0c */ /* 0x000fe20003f66270 */
[----:B------:R-:W-:Y:S01]  /*15f0*/  ULDC.64 UR4, c[0x0][0x1b8] ;  /* 0x00006e0000047ab9 */ /* 0x000fe20000000a00 */
[----:B------:R-:W-:Y:S01]  /*1600*/  SHF.R.S32.HI R10, RZ, 0x4, R15 ;  /* 0x00000004ff0a7819 */ /* 0x000fe2000001140f */
[----:B------:R-:W-:Y:S01]  /*1610*/  UIADD3 UR31, UR31, UR26, URZ ;  /* 0x0000001a1f1f7290 */ /* 0x000fe2000fffe03f */
[----:B------:R-:W-:Y:S01]  /*1620*/  IMAD R36, R3, c[0x0][0x2b8], R0 ;  /* 0x0000ae0003247a24 */ /* 0x000fe200078e0200 */
[----:B------:R-:W-:Y:S01]  /*1630*/  UIMAD UR22, UR9, UR4, URZ ;  /* 0x00000004091672a4 */ /* 0x000fe2000f8e023f */
[----:B------:R-:W-:Y:S01]  /*1640*/  LOP3.LUT R16, R16, 0x1c0, RZ, 0xc0, !PT ;  /* 0x000001c010107812 */ /* 0x000fe200078ec0ff */
[----:B------:R-:W-:Y:S01]  /*1650*/  USHF.R.S32.HI UR26, URZ, 0x1f, UR13 ;  /* 0x0000001f3f1a7899 */ /* 0x000fe2000801140d */
[----:B------:R-:W-:Y:S01]  /*1660*/  SHF.R.S32.HI R11, RZ, 0x1f, R40 ;  /* 0x0000001fff0b7819 */ /* 0x000fe20000011428 */
[----:B------:R-:W-:Y:S01]  /*1670*/  UIMAD UR22, UR10, UR5, UR22 ;  /* 0x000000050a1672a4 */ /* 0x000fe2000f8e0216 */
[----:B------:R-:W-:Y:S01]  /*1680*/  LOP3.LUT R17, R16, 0x8, R17, 0xf8, !PT ;  /* 0x0000000810117812 */ /* 0x000fe200078ef811 */
[----:B------:R-:W-:Y:S01]  /*1690*/  UIMAD.WIDE.U32 UR30, UR10, UR4, UR30 ;  /* 0x000000040a1e72a5 */ /* 0x000fe2000f8e001e */
[----:B------:R-:W-:Y:S01]  /*16a0*/  SHF.R.U32.HI R16, RZ, 0x3, R16 ;  /* 0x00000003ff107819 */ /* 0x000fe20000011610 */
[----:B------:R-:W-:Y:S01]  /*16b0*/  USEL UR26, UR26, URZ, !UP1 ;  /* 0x0000003f1a1a7287 */ /* 0x000fe2000c800000 */
[----:B------:R-:W-:Y:S01]  /*16c0*/  BSSY B0, `(.L_x_260) ;  /* 0x0000142000007945 */ /* 0x000fe20003800000 */
[----:B------:R-:W-:Y:S01]  /*16d0*/  ULDC.64 UR4, c[0x0][0x1c0] ;  /* 0x0000700000047ab9 */ /* 0x000fe20000000a00 */
[----:B------:R-:W-:Y:S01]  /*16e0*/  LOP3.LUT R16, R17, R16, RZ, 0x3c, !PT ;  /* 0x0000001011107212 */ /* 0x000fe200078e3cff */
[----:B------:R-:W-:Y:S01]  /*16f0*/  UIMAD UR26, UR26, UR4, URZ ;  /* 0x000000041a1a72a4 */ /* 0x000fe2000f8e023f */
[----:B-1----:R-:W-:Y:S01]  /*1700*/  IADD3 R4, R32, UR23, RZ ;  /* 0x0000001720047c10 */ /* 0x002fe2000fffe0ff */
[----:B------:R-:W-:-:S02]  /*1710*/  UIADD3 UR31, UR31, UR22, URZ ;  /* 0x000000161f1f7290 */ /* 0x000fc4000fffe03f */
[----:B------:R-:W-:Y:S02]  /*1720*/  UIMAD UR5, UR27, UR5, UR26 ;  /* 0x000000051b0572a4 */ /* 0x000fe4000f8e021a */
[----:B------:R-:W-:Y:S01]  /*1730*/  @P1 IMAD.HI.U32 R5, R4, c[0x0][0x2c8], RZ ;  /* 0x0000b20004051a27 */ /* 0x000fe200078e00ff */
[----:B------:R-:W-:Y:S02]  /*1740*/  UIMAD.WIDE.U32 UR30, UR27, UR4, UR30 ;  /* 0x000000041b1e72a5 */ /* 0x000fe4000f8e001e */
[----:B------:R-:W-:Y:S01]  /*1750*/  UISETP.LT.AND UP0, UPT, UR32, 0x30, UPT ;  /* 0x000000302000788c */ /* 0x000fe2000bf01270 */
[----:B------:R-:W-:Y:S01]  /*1760*/  IMAD.MOV.U32 R7, RZ, RZ, R4 ;  /* 0x000000ffff077224 */ /* 0x000fe200078e0004 */
[----:B------:R-:W-:Y:S01]  /*1770*/  @P0 SHF.R.U32.HI R7, RZ, c[0x0][0x2cc], R5 ;  /* 0x0000b300ff070a19 */ /* 0x000fe20000011605 */
[----:B------:R-:W-:Y:S01]  /*1780*/  UIADD3 UR5, UR31, UR5, URZ ;  /* 0x000000051f057290 */ /* 0x000fe2000fffe03f */
[----:B------:R-:W-:Y:S02]  /*1790*/  IMAD.U32 R9, RZ, RZ, UR31 ;  /* 0x0000001fff097e24 */ /* 0x000fe4000f8e00ff */
[--C-:B------:R-:W-:Y:S01]  /*17a0*/  SHF.R.S32.HI R6, RZ, 0x1f, R7.reuse ;  /* 0x0000001fff067819 */ /* 0x100fe20000011407 */
[----:B------:R-:W-:-:S02]  /*17b0*/  IMAD.MOV R5, RZ, RZ, -R7 ;  /* 0x000000ffff057224 */ /* 0x000fc400078e0a07 */
[----:B------:R-:W-:Y:S01]  /*17c0*/  IMAD.U32 R8, RZ, RZ, UR30 ;  /* 0x0000001eff087e24 */ /* 0x000fe2000f8e00ff */
[----:B------:R-:W-:Y:S01]  /*17d0*/  ULDC UR30, c[0x0][0x2c4] ;  /* 0x0000b100001e7ab9 */ /* 0x000fe20000000800 */
[----:B------:R-:W-:Y:S01]  /*17e0*/  IMAD.U32 R9, RZ, RZ, UR5 ;  /* 0x00000005ff097e24 */ /* 0x000fe2000f8e00ff */
[----:B------:R-:W-:Y:S01]  /*17f0*/  UIMAD UR30, UR12, UR30, URZ ;  /* 0x0000001e0c1e72a4 */ /* 0x000fe2000f8e023f */
[----:B------:R-:W-:Y:S01]  /*1800*/  IMAD R6, R6, c[0x0][0x1b0], RZ ;  /* 0x00006c0006067a24 */ /* 0x000fe200078e02ff */
[----:B------:R-:W-:Y:S01]  /*1810*/  ULDC.64 UR4, c[0x0][0x1e8] ;  /* 0x00007a0000047ab9 */ /* 0x000fe20000000a00 */
[----:B------:R-:W-:Y:S01]  /*1820*/  IMAD R5, R5, c[0x0][0x2c4], R4 ;  /* 0x0000b10005057a24 */ /* 0x000fe200078e0204 */
[----:B------:R-:W-:Y:S01]  /*1830*/  UIMAD UR22, UR9, UR4, URZ ;  /* 0x00000004091672a4 */ /* 0x000fe2000f8e023f */
[C---:B------:R-:W-:Y:S01]  /*1840*/  IMAD R6, R7.reuse, c[0x0][0x1b4], R6 ;  /* 0x00006d0007067a24 */ /* 0x040fe200078e0206 */
[----:B------:R-:W-:Y:S01]  /*1850*/  UIMAD.WIDE.U32 UR26, UR10, UR4, URZ ;  /* 0x000000040a1a72a5 */ /* 0x000fe2000f8e003f */
[----:B------:R-:W-:Y:S01]  /*1860*/  IMAD.WIDE.U32 R8, R7, c[0x0][0x1b0], R8 ;  /* 0x00006c0007087a25 */ /* 0x000fe200078e0008 */
[----:B------:R-:W-:Y:S01]  /*1870*/  SHF.R.S32.HI R7, RZ, 0x1f, R5 ;  /* 0x0000001fff077819 */ /* 0x000fe20000011405 */
[----:B------:R-:W-:-:S02]  /*1880*/  UIMAD UR22, UR10, UR5, UR22 ;  /* 0x000000050a1672a4 */ /* 0x000fc4000f8e0216 */
[----:B------:R-:W-:Y:S01]  /*1890*/  IMAD.IADD R13, R9, 0x1, R6 ;  /* 0x00000001090d7824 */ /* 0x000fe200078e0206 */
[----:B------:R-:W-:Y:S01]  /*18a0*/  USEL UR4, UR32, 0x30, UP0 ;  /* 0x0000003020047887 */ /* 0x000fe20008000000 */
[----:B------:R-:W-:Y:S01]  /*18b0*/  IMAD R7, R7, c[0x0][0x1a8], RZ ;  /* 0x00006a0007077a24 */ /* 0x000fe200078e02ff */
[----:B------:R-:W-:Y:S01]  /*18c0*/  UIADD3 UR22, UR27, UR22, URZ ;  /* 0x000000161b167290 */ /* 0x000fe2000fffe03f */
[----:B------:R-:W-:Y:S02]  /*18d0*/  IMAD.MOV.U32 R12, RZ, RZ, R8 ;  /* 0x000000ffff0c7224 */ /* 0x000fe400078e0008 */
[C---:B------:R-:W-:Y:S02]  /*18e0*/  IMAD R7, R5.reuse, c[0x0][0x1ac], R7 ;  /* 0x00006b0005077a24 */ /* 0x040fe400078e0207 */
[----:B------:R-:W-:Y:S01]  /*18f0*/  IMAD.WIDE.U32 R4, R5, c[0x0][0x1a8], R12 ;  /* 0x00006a0005047a25 */ /* 0x000fe200078e000c */
[C---:B------:R-:W-:Y:S02]  /*1900*/  IADD3 R13, R40.reuse, 0x80, RZ ;  /* 0x00000080280d7810 */ /* 0x040fe40007ffe0ff */
[----:B------:R-:W-:Y:S01]  /*1910*/  IADD3 R12, R40, 0xc0, RZ ;  /* 0x000000c0280c7810 */ /* 0x000fe20007ffe0ff */
[----:B------:R-:W-:Y:S01]  /*1920*/  IMAD.IADD R7, R5, 0x1, R7 ;  /* 0x0000000105077824 */ /* 0x000fe200078e0207 */
[----:B------:R-:W-:Y:S01]  /*1930*/  LEA R18, P0, R4, c[0x0][0x160], 0x1 ;  /* 0x0000580004127a11 */ /* 0x000fe200078008ff */
[----:B------:R-:W-:Y:S01]  /*1940*/  IMAD.SHL.U32 R8, R30, 0x40, RZ ;  /* 0x000000401e087824 */ /* 0x000fe200078e00ff */
[----:B------:R-:W-:-:S02]  /*1950*/  SHF.R.S32.HI R3, RZ, 0x1f, R13 ;  /* 0x0000001fff037819 */ /* 0x000fc4000001140d */
[----:B------:R-:W-:Y:S01]  /*1960*/  LEA.HI.X R7, R4, c[0x0][0x164], R7, 0x1, P0 ;  /* 0x0000590004077a11 */ /* 0x000fe200000f0c07 */
[----:B------:R-:W-:Y:S01]  /*1970*/  SHFL.IDX PT, R20, R18, RZ, 0x181f ;  /* 0x00181fff12147589 */ /* 0x000fe200000e0000 */
[----:B------:R-:W-:Y:S02]  /*1980*/  LOP3.LUT R8, R8, 0x1c0, RZ, 0xc0, !PT ;  /* 0x000001c008087812 */ /* 0x000fe400078ec0ff */
[----:B------:R-:W-:Y:S01]  /*1990*/  LEA.HI R4, R2, R129, RZ, 0x6 ;  /* 0x0000008102047211 */ /* 0x000fe200078f30ff */
[----:B------:R-:W1:Y:S01]  /*19a0*/  SHFL.IDX PT, R21, R7, RZ, 0x181f ;  /* 0x00181fff07157589 */ /* 0x000e6200000e0000 */
[----:B------:R-:W-:Y:S02]  /*19b0*/  SHF.R.U32.HI R6, RZ, 0x3, R8 ;  /* 0x00000003ff067819 */ /* 0x000fe40000011608 */
[----:B------:R-:W-:Y:S01]  /*19c0*/  LOP3.LUT R5, R8, 0x38, R40, 0xf8, !PT ;  /* 0x0000003808057812 */ /* 0x000fe200078ef828 */
[----:B------:R-:W-:Y:S01]  /*19d0*/  IMAD.SHL.U32 R4, R4, 0x8, RZ ;  /* 0x0000000804047824 */ /* 0x000fe200078e00ff */
[----:B------:R-:W-:Y:S01]  /*19e0*/  IADD3 R8, R40, 0x40, RZ ;  /* 0x0000004028087810 */ /* 0x000fe20007ffe0ff */
[----:B------:R-:W-:Y:S01]  /*19f0*/  SHFL.IDX PT, R24, R18, 0x1, 0x181f ;  /* 0x00381f0012187f89 */ /* 0x000fe200000e0000 */
[----:B------:R-:W-:-:S02]  /*1a00*/  LOP3.LUT R5, R5, R6, RZ, 0x3c, !PT ;  /* 0x0000000605057212 */ /* 0x000fc400078e3cff */
[----:B------:R-:W-:Y:S01]  /*1a10*/  IADD3 R6, R30, UR23, RZ ;  /* 0x000000171e067c10 */ /* 0x000fe2000fffe0ff */
[----:B------:R-:W3:Y:S01]  /*1a20*/  SHFL.IDX PT, R25, R7, 0x1, 0x181f ;  /* 0x00381f0007197f89 */ /* 0x000ee200000e0000 */
[----:B------:R-:W-:Y:S02]  /*1a30*/  LOP3.LUT R5, R5, 0xfffffe00, R4, 0xf8, !PT ;  /* 0xfffffe0005057812 */ /* 0x000fe400078ef804 */
[----:B------:R-:W-:Y:S01]  /*1a40*/  ISETP.GE.AND P0, PT, R6, UR30, PT ;  /* 0x0000001e06007c0c */ /* 0x000fe2000bf06270 */
[----:B------:R-:W-:Y:S01]  /*1a50*/  SHFL.IDX PT, R19, R7, 0x3, 0x181f ;  /* 0x00781f0007137f89 */ /* 0x000fe200000e0000 */
[----:B------:R-:W-:Y:S01]  /*1a60*/  SHF.R.S32.HI R4, RZ, 0x1f, R8 ;  /* 0x0000001fff047819 */ /* 0x000fe20000011408 */
[----:B------:R-:W-:Y:S01]  /*1a70*/  IMAD.SHL.U32 R41, R5, 0x2, RZ ;  /* 0x0000000205297824 */ /* 0x000fe200078e00ff */
[----:B------:R-:W-:Y:S02]  /*1a80*/  SHF.R.S32.HI R0, RZ, 0x1f, R12 ;  /* 0x0000001fff007819 */ /* 0x000fe4000001140c */
[----:B------:R-:W-:-:S02]  /*1a90*/  LEA.HI R4, R4, R8, RZ, 0x3 ;  /* 0x0000000804047211 */ /* 0x000fc400078f18ff */
[----:B------:R-:W-:Y:S02]  /*1aa0*/  ISETP.GE.AND P2, PT, R8, c[0x0][0x198], PT ;  /* 0x0000660008007a0c */ /* 0x000fe40003f46270 */
[----:B------:R-:W-:Y:S02]  /*1ab0*/  LEA.HI R3, R3, R13, RZ, 0x3 ;  /* 0x0000000d03037211 */ /* 0x000fe400078f18ff */
[----:B------:R-:W-:Y:S02]  /*1ac0*/  ISETP.GE.AND P4, PT, R13, c[0x0][0x198], PT ;  /* 0x000066000d007a0c */ /* 0x000fe40003f86270 */
[----:B------:R-:W-:Y:S02]  /*1ad0*/  LEA.HI R0, R0, R12, RZ, 0x3 ;  /* 0x0000000c00007211 */ /* 0x000fe400078f18ff */
[----:B------:R-:W-:Y:S02]  /*1ae0*/  ISETP.GE.AND P5, PT, R12, c[0x0][0x198], PT ;  /* 0x000066000c007a0c */ /* 0x000fe40003fa6270 */
[----:B------:R-:W-:Y:S01]  /*1af0*/  LOP3.LUT R35, R4, 0xfffffff8, RZ, 0xc0, !PT ;  /* 0xfffffff804237812 */ /* 0x000fe200078ec0ff */
[----:B-1----:R-:W-:Y:S01]  /*1b00*/  @!P0 IMAD.WIDE R4, R40, 0x2, R20 ;  /* 0x0000000228048825 */ /* 0x002fe200078e0214 */
[----:B------:R-:W-:-:S02]  /*1b10*/  LOP3.LUT R34, R3, 0xfffffff8, RZ, 0xc0, !PT ;  /* 0xfffffff803227812 */ /* 0x000fc400078ec0ff */
[----:B------:R-:W-:Y:S01]  /*1b20*/  LOP3.LUT R33, R0, 0xfffffff8, RZ, 0xc0, !PT ;  /* 0xfffffff800217812 */ /* 0x000fe200078ec0ff */
[--C-:B------:R-:W-:Y:S01]  /*1b30*/  @!P0 IMAD.WIDE R26, R35, 0x2, R20.reuse ;  /* 0x00000002231a8825 */ /* 0x100fe200078e0214 */
[----:B------:R1:W-:Y:S01]  /*1b40*/  @!P0 LDGSTS.E.BYPASS.LTC128B.128 [R41+0x4080], [R4.64], !P3 ;  /* 0x0408000004298fae */ /* 0x0003e2000d901d52 */
[----:B------:R-:W-:Y:S02]  /*1b50*/  IADD3 R3, R6, 0x20, RZ ;  /* 0x0000002006037810 */ /* 0x000fe40007ffe0ff */
[--C-:B------:R-:W-:Y:S01]  /*1b60*/  @!P0 IMAD.WIDE R22, R34, 0x2, R20.reuse ;  /* 0x0000000222168825 */ /* 0x100fe200078e0214 */
[----:B------:R4:W-:Y:S01]  /*1b70*/  @!P0 LDGSTS.E.BYPASS.LTC128B.128 [R41+0x8080], [R26.64], !P2 ;  /* 0x080800001a298fae */ /* 0x0009e2000d101d52 */
[----:B------:R-:W-:Y:S02]  /*1b80*/  ISETP.GE.AND P6, PT, R8, c[0x0][0x1d4], PT ;  /* 0x0000750008007a0c */ /* 0x000fe40003fc6270 */
[----:B------:R-:W-:Y:S01]  /*1b90*/  @!P0 IMAD.WIDE R20, R33, 0x2, R20 ;  /* 0x0000000221148825 */ /* 0x000fe200078e0214 */
[----:B------:R5:W-:Y:S04]  /*1ba0*/  @!P0 LDGSTS.E.BYPASS.LTC128B.128 [R41+0xc080], [R22.64], !P4 ;  /* 0x0c08000016298fae */ /* 0x000be8000e101d52 */
[----:B------:R5:W-:Y:S01]  /*1bb0*/  @!P0 LDGSTS.E.BYPASS.LTC128B.128 [R41+0x10080], [R20.64], !P5 ;  /* 0x1008000014298fae */ /* 0x000be2000e901d52 */
[----:B------:R-:W-:-:S02]  /*1bc0*/  ISETP.GE.AND P0, PT, R3, UR30, PT ;  /* 0x0000001e03007c0c */ /* 0x000fc4000bf06270 */
[C---:B------:R-:W-:Y:S02]  /*1bd0*/  IADD3 R3, R6.reuse, 0x40, RZ ;  /* 0x0000004006037810 */ /* 0x040fe40007ffe0ff */
[----:B------:R-:W-:-:S09]  /*1be0*/  IADD3 R6, R6, 0x60, RZ ;  /* 0x0000006006067810 */ /* 0x000fd20007ffe0ff */
[----:B---3--:R-:W-:Y:S01]  /*1bf0*/  @!P0 IMAD.WIDE R28, R40, 0x2, R24 ;  /* 0x00000002281c8825 */ /* 0x008fe200078e0218 */
[----:B-1----:R-:W-:-:S03]  /*1c00*/  SHF.R.S32.HI R5, RZ, 0x1f, R36 ;  /* 0x0000001fff057819 */ /* 0x002fc60000011424 */
[----:B----4-:R-:W-:Y:S01]  /*1c10*/  @!P0 IMAD.WIDE R26, R35, 0x2, R24 ;  /* 0x00000002231a8825 */ /* 0x010fe200078e0218 */
[----:B------:R1:W-:Y:S03]  /*1c20*/  @!P0 LDGSTS.E.BYPASS.LTC128B.128 [R41+0x5080], [R28.64], !P3 ;  /* 0x050800001c298fae */ /* 0x0003e6000d901d52 */
[----:B------:R-:W-:Y:S01]  /*1c30*/  IMAD R0, R5, c[0x0][0x1e0], RZ ;  /* 0x0000780005007a24 */ /* 0x000fe200078e02ff */
[----:B------:R3:W-:Y:S01]  /*1c40*/  @!P0 LDGSTS.E.BYPASS.LTC128B.128 [R41+0x9080], [R26.64], !P2 ;  /* 0x090800001a298fae */ /* 0x0007e2000d101d52 */
[----:B-----5:R-:W-:-:S04]  /*1c50*/  IMAD.WIDE.U32 R22, R36, c[0x0][0x1e0], RZ ;  /* 0x0000780024167a25 */ /* 0x020fc800078e00ff */
[----:B------:R-:W-:-:S04]  /*1c60*/  @!P0 IMAD.WIDE R20, R34, 0x2, R24 ;  /* 0x0000000222148825 */ /* 0x000fc800078e0218 */
[----:B------:R-:W-:Y:S01]  /*1c70*/  IMAD R0, R36, c[0x0][0x1e4], R0 ;  /* 0x0000790024007a24 */ /* 0x000fe200078e0200 */
[----:B------:R4:W-:Y:S01]  /*1c80*/  @!P0 LDGSTS.E.BYPASS.LTC128B.128 [R41+0xd080], [R20.64], !P4 ;  /* 0x0d08000014298fae */ /* 0x0009e2000e101d52 */
[----:B------:R-:W-:-:S04]  /*1c90*/  @!P0 IMAD.WIDE R24, R33, 0x2, R24 ;  /* 0x0000000221188825 */ /* 0x000fc800078e0218 */
[----:B------:R-:W-:Y:S01]  /*1ca0*/  IMAD.IADD R23, R23, 0x1, R0 ;  /* 0x0000000117177824 */ /* 0x000fe200078e0200 */
[----:B------:R5:W-:Y:S01]  /*1cb0*/  @!P0 LDGSTS.E.BYPASS.LTC128B.128 [R41+0x11080], [R24.64], !P5 ;  /* 0x1108000018298fae */ /* 0x000be2000e901d52 */
[----:B------:R-:W-:-:S03]  /*1cc0*/  ISETP.GE.AND P0, PT, R3, UR30, PT ;  /* 0x0000001e03007c0c */ /* 0x000fc6000bf06270 */
[----:B----4-:R-:W-:Y:S04]  /*1cd0*/  SHFL.IDX PT, R20, R18, 0x2, 0x181f ;  /* 0x00581f0012147f89 */ /* 0x010fe800000e0000 */
[----:B------:R-:W3:Y:S04]  /*1ce0*/  SHFL.IDX PT, R21, R7, 0x2, 0x181f ;  /* 0x00581f0007157f89 */ /* 0x000ee800000e0000 */
[----:B------:R-:W4:Y:S02]  /*1cf0*/  SHFL.IDX PT, R18, R18, 0x3, 0x181f ;  /* 0x00781f0012127f89 */ /* 0x000f2400000e0000 */
[----:B---3--:R-:W-:-:S04]  /*1d00*/  @!P0 IMAD.WIDE R26, R40, 0x2, R20 ;  /* 0x00000002281a8825 */ /* 0x008fc800078e0214 */
[--C-:B-----5:R-:W-:Y:S01]  /*1d10*/  @!P0 IMAD.WIDE R24, R35, 0x2, R20.reuse ;  /* 0x0000000223188825 */ /* 0x120fe200078e0214 */
[----:B------:R4:W-:Y:S04]  /*1d20*/  @!P0 LDGSTS.E.BYPASS.LTC128B.128 [R41+0x6080], [R26.64], !P3 ;  /* 0x060800001a298fae */ /* 0x0009e8000d901d52 */
[----:B------:R3:W-:Y:S02]  /*1d30*/  @!P0 LDGSTS.E.BYPASS.LTC128B.128 [R41+0xa080], [R24.64], !P2 ;  /* 0x0a08000018298fae */ /* 0x0007e4000d101d52 */
[----:B---3--:R-:W-:Y:S01]  /*1d40*/  @!P0 IMAD.WIDE R24, R33, 0x2, R20 ;  /* 0x0000000221188825 */ /* 0x008fe200078e0214 */
[----:B--2---:R-:W-:-:S03]  /*1d50*/  SHF.R.S32.HI R4, RZ, 0x1f, R31 ;  /* 0x0000001fff047819 */ /* 0x004fc6000001141f */
[C---:B------:R-:W-:Y:S01]  /*1d60*/  IMAD.WIDE.U32 R22, R31.reuse, c[0x0][0x1f0], R22 ;  /* 0x00007c001f167a25 */ /* 0x040fe200078e0016 */
[----:B------:R-:W-:Y:S03]  /*1d70*/  STL [R1+0x8], R31 ;  /* 0x0000081f01007387 */ /* 0x000fe60000100800 */
[----:B------:R-:W-:Y:S01]  /*1d80*/  IMAD R0, R4, c[0x0][0x1f0], RZ ;  /* 0x00007c0004007a24 */ /* 0x000fe200078e02ff */
[----:B------:R-:W-:Y:S01]  /*1d90*/  IADD3 R9, P1, R22, UR26, RZ ;  /* 0x0000001a16097c10 */ /* 0x000fe2000ff3e0ff */
[----:B------:R-:W-:Y:S01]  /*1da0*/  IMAD R4, R4, c[0x0][0x218], RZ ;  /* 0x0000860004047a24 */ /* 0x000fe200078e02ff */
[----:B------:R-:W-:Y:S01]  /*1db0*/  STL [R1+0x24], R40 ;  /* 0x0000242801007387 */ /* 0x000fe20000100800 */
[C---:B------:R-:W-:Y:S02]  /*1dc0*/  IMAD R0, R31.reuse, c[0x0][0x1f4], R0 ;  /* 0x00007d001f007a24 */ /* 0x040fe400078e0200 */
[----:B------:R-:W-:Y:S01]  /*1dd0*/  IMAD R4, R31, c[0x0][0x21c], R4 ;  /* 0x000087001f047a24 */ /* 0x000fe200078e0204 */
[----:B------:R-:W-:Y:S02]  /*1de0*/  STL [R1+0xc], R36 ;  /* 0x00000c2401007387 */ /* 0x000fe40000100800 */
[----:B------:R-:W-:-:S02]  /*1df0*/  IADD3.X R0, R23, UR22, R0, P1, !PT ;  /* 0x0000001617007c10 */ /* 0x000fc40008ffe400 */
[C---:B------:R-:W-:Y:S01]  /*1e00*/  LEA R3, P1, R9.reuse, c[0x0][0x1c8], 0x1 ;  /* 0x0000720009037a11 */ /* 0x040fe200078208ff */
[----:B------:R-:W-:Y:S03]  /*1e10*/  STL [R1+0x1c], R41 ;  /* 0x00001c2901007387 */ /* 0x000fe60000100800 */
[----:B------:R-:W-:Y:S01]  /*1e20*/  LEA.HI.X R0, R9, c[0x0][0x1cc], R0, 0x1, P1 ;  /* 0x0000730009007a11 */ /* 0x000fe200008f0c00 */
[----:B------:R-:W-:Y:S01]  /*1e30*/  SHFL.IDX PT, R22, R3, RZ, 0x181f ;  /* 0x00181fff03167589 */ /* 0x000fe200000e0000 */
[----:B------:R-:W-:Y:S01]  /*1e40*/  ISETP.GE.AND P1, PT, R6, UR30, PT ;  /* 0x0000001e06007c0c */ /* 0x000fe2000bf26270 */
[----:B------:R-:W-:Y:S01]  /*1e50*/  @!P0 IMAD.WIDE R6, R34, 0x2, R20 ;  /* 0x0000000222068825 */ /* 0x000fe200078e0214 */
[----:B------:R-:W-:Y:S01]  /*1e60*/  LEA.HI R9, R15, R10, RZ, 0x1 ;  /* 0x0000000a0f097211 */ /* 0x000fe200078f08ff */
[----:B------:R-:W2:Y:S02]  /*1e70*/  SHFL.IDX PT, R23, R0, RZ, 0x181f ;  /* 0x00181fff00177589 */ /* 0x000ea400000e0000 */
[----:B------:R-:W-:Y:S01]  /*1e80*/  IMAD.WIDE.U32 R20, R36, c[0x0][0x208], RZ ;  /* 0x0000820024147a25 */ /* 0x000fe200078e00ff */
[----:B------:R-:W-:Y:S01]  /*1e90*/  LOP3.LUT R9, R9, 0xfffffffe, RZ, 0xc0, !PT ;  /* 0xfffffffe09097812 */ /* 0x000fe200078ec0ff */
[----:B------:R3:W-:Y:S04]  /*1ea0*/  @!P0 LDGSTS.E.BYPASS.LTC128B.128 [R41+0xe080], [R6.64], !P4 ;  /* 0x0e08000006298fae */ /* 0x0007e8000e101d52 */
[----:B------:R5:W-:Y:S01]  /*1eb0*/  @!P0 LDGSTS.E.BYPASS.LTC128B.128 [R41+0x12080], [R24.64], !P5 ;  /* 0x1208000018298fae */ /* 0x000be2000e901d52 */
[----:B------:R-:W-:Y:S01]  /*1ec0*/  ISETP.GE.AND P5, PT, R13, c[0x0][0x1d4], PT ;  /* 0x000075000d007a0c */ /* 0x000fe20003fa6270 */
[----:B----4-:R-:W-:-:S02]  /*1ed0*/  @!P1 IMAD.WIDE R26, R40, 0x2, R18 ;  /* 0x00000002281a9825 */ /* 0x010fc400078e0212 */
[----:B------:R-:W-:Y:S02]  /*1ee0*/  STL [R1+0x18], R35 ;  /* 0x0000182301007387 */ /* 0x000fe40000100800 */
[----:B------:R-:W-:Y:S02]  /*1ef0*/  IMAD.IADD R9, R10, 0x1, -R9 ;  /* 0x000000010a097824 */ /* 0x000fe400078e0a09 */
[----:B------:R4:W-:Y:S01]  /*1f00*/  @!P1 LDGSTS.E.BYPASS.LTC128B.128 [R41+0x7080], [R26.64], !P3 ;  /* 0x070800001a299fae */ /* 0x0009e2000d901d52 */
[----:B------:R-:W-:-:S03]  /*1f10*/  ISETP.GE.AND P3, PT, R40, c[0x0][0x1d4], PT ;  /* 0x0000750028007a0c */ /* 0x000fc60003f66270 */
[----:B------:R-:W-:Y:S04]  /*1f20*/  STL [R1+0x14], R34 ;  /* 0x0000142201007387 */ /* 0x000fe80000100800 */
[----:B------:R-:W-:Y:S01]  /*1f30*/  STL [R1+0x10], R33 ;  /* 0x0000102101007387 */ /* 0x000fe20000100800 */
[----:B---3--:R-:W-:Y:S01]  /*1f40*/  IMAD R6, R5, c[0x0][0x208], RZ ;  /* 0x0000820005067a24 */ /* 0x008fe200078e02ff */
[----:B------:R-:W-:Y:S01]  /*1f50*/  IADD3 R5, -R30, UR4, RZ ;  /* 0x000000041e057c10 */ /* 0x000fe2000fffe1ff */
[----:B------:R-:W-:Y:S02]  /*1f60*/  ULDC.64 UR4, c[0x0][0x210] ;  /* 0x0000840000047ab9 */ /* 0x000fe40000000a00 */
[----:B------:R-:W-:Y:S01]  /*1f70*/  IMAD R6, R36, c[0x0][0x20c], R6 ;  /* 0x0000830024067a24 */ /* 0x000fe200078e0206 */
[----:B------:R-:W-:Y:S01]  /*1f80*/  ISETP.GE.AND P0, PT, R5, 0x1, PT ;  /* 0x000000010500780c */ /* 0x000fe20003f06270 */
[----:B-----5:R-:W-:Y:S01]  /*1f90*/  @!P1 IMAD.WIDE R24, R34, 0x2, R18 ;  /* 0x0000000222189825 */ /* 0x020fe200078e0212 */
[----:B------:R-:W-:-:S02]  /*1fa0*/  UIMAD UR25, UR9, UR4, URZ ;  /* 0x00000004091972a4 */ /* 0x000fc4000f8e023f */
[----:B------:R-:W-:Y:S01]  /*1fb0*/  UIMAD.WIDE.U32 UR30, UR10, UR4, URZ ;  /* 0x000000040a1e72a5 */ /* 0x000fe2000f8e003f */
[----:B------:R-:W-:Y:S01]  /*1fc0*/  IMAD.IADD R21, R21, 0x1, R6 ;  /* 0x0000000115157824 */ /* 0x000fe200078e0206 */
[----:B------:R-:W-:Y:S01]  /*1fd0*/  UIMAD UR25, UR10, UR5, UR25 ;  /* 0x000000050a1972a4 */ /* 0x000fe2000f8e0219 */
[--C-:B------:R-:W-:Y:S01]  /*1fe0*/  @!P1 IMAD.WIDE R6, R35, 0x2, R18.reuse ;  /* 0x0000000223069825 */ /* 0x100fe200078e0212 */
[----:B------:R-:W-:Y:S02]  /*1ff0*/  UIADD3 UR4, UR21, -0x1, URZ ;  /* 0xffffffff15047890 */ /* 0x000fe4000fffe03f */
[----:B------:R-:W-:Y:S01]  /*2000*/  UIADD3 UR25, UR31, UR25, URZ ;  /* 0x000000191f197290 */ /* 0x000fe2000fffe03f */
[----:B------:R-:W-:Y:S01]  /*2010*/  @!P1 IMAD.WIDE R18, R33, 0x2, R18 ;  /* 0x0000000221129825 */ /* 0x000fe200078e0212 */
[----:B------:R2:W-:Y:S01]  /*2020*/  @!P1 LDGSTS.E.BYPASS.LTC128B.128 [R41+0xb080], [R6.64], !P2 ;  /* 0x0b08000006299fae */ /* 0x0005e2000d101d52 */
[----:B------:R-:W-:-:S03]  /*2030*/  ISETP.GE.AND P2, PT, R12, c[0x0][0x198], PT ;  /* 0x000066000c007a0c */ /* 0x000fc60003f46270 */
[----:B------:R3:W-:Y:S01]  /*2040*/  @!P1 LDGSTS.E.BYPASS.LTC128B.128 [R41+0xf080], [R24.64], !P4 ;  /* 0x0f08000018299fae */ /* 0x0007e2000e101d52 */
[----:B------:R-:W-:-:S09]  /*2050*/  ISETP.GE.AND P4, PT, R12, c[0x0][0x1d4], PT ;  /* 0x000075000c007a0c */ /* 0x000fd20003f86270 */
[----:B------:R5:W-:Y:S01]  /*2060*/  @!P1 LDGSTS.E.BYPASS.LTC128B.128 [R41+0x13080], [R18.64], !P2 ;  /* 0x1308000012299fae */ /* 0x000be2000d101d52 */
[----:B------:R-:W-:Y:S02]  /*2070*/  LOP3.LUT P1, RZ, R14, 0x2, RZ, 0xc0, !PT ;  /* 0x000000020eff7812 */ /* 0x000fe4000782c0ff */
[C---:B------:R-:W-:Y:S01]  /*2080*/  ISETP.GE.AND P2, PT, R40.reuse, c[0x0][0x1d4], PT ;  /* 0x0000750028007a0c */ /* 0x040fe20003f46270 */
[----:B------:R-:W0:Y:S01]  /*2090*/  LDGDEPBAR ;  /* 0x00000000000079af */ /* 0x000e220000000000 */
[----:B--2---:R-:W-:-:S04]  /*20a0*/  @P0 IMAD.WIDE R6, R40, 0x2, R22 ;  /* 0x0000000228060825 */ /* 0x004fc800078e0216 */
[--C-:B---3--:R-:W-:Y:S01]  /*20b0*/  @P0 IMAD.WIDE R24, R35, 0x2, R22.reuse ;  /* 0x0000000223180825 */ /* 0x108fe200078e0216 */
[----:B------:R2:W-:Y:S04]  /*20c0*/  @P0 LDGSTS.E.BYPASS.LTC128B.128 [R41+0x14080], [R6.64], !P3 ;  /* 0x1408000006290fae */ /* 0x0005e8000d901d52 */
[----:B------:R3:W-:Y:S01]  /*20d0*/  @P0 LDGSTS.E.BYPASS.LTC128B.128 [R41+0x15880], [R24.64], !P6 ;  /* 0x1588000018290fae */ /* 0x0007e2000f101d52 */
[----:B-----5:R-:W-:-:S04]  /*20e0*/  @P0 IMAD.WIDE R18, R34, 0x2, R22 ;  /* 0x0000000222120825 */ /* 0x020fc800078e0216 */
[----:B------:R-:W-:Y:S01]  /*20f0*/  @P0 IMAD.WIDE R22, R33, 0x2, R22 ;  /* 0x0000000221160825 */ /* 0x000fe200078e0216 */
[----:B------:R5:W-:Y:S04]  /*2100*/  @P0 LDGSTS.E.BYPASS.LTC128B.128 [R41+0x17080], [R18.64], !P5 ;  /* 0x1708000012290fae */ /* 0x000be8000e901d52 */
[----:B------:R1:W-:Y:S01]  /*2110*/  @P0 LDGSTS.E.BYPASS.LTC128B.128 [R41+0x18880], [R22.64], !P4 ;  /* 0x1888000016290fae */ /* 0x0003e2000e101d52 */
[----:B--2---:R-:W-:-:S05]  /*2120*/  LOP3.LUT R7, R15, 0xfffffff0, RZ, 0xc0, !PT ;  /* 0xfffffff00f077812 */ /* 0x004fca00078ec0ff */
[----:B------:R-:W-:-:S05]  /*2130*/  IMAD.IADD R7, R129, 0x1, -R7 ;  /* 0x0000000181077824 */ /* 0x000fca00078e0a07 */
[----:B------:R-:W-:Y:S01]  /*2140*/  SHF.R.S32.HI R6, RZ, 0x1f, R7 ;  /* 0x0000001fff067819 */ /* 0x000fe20000011407 */
[----:B-----5:R-:W-:-:S03]  /*2150*/  IMAD.WIDE.U32 R18, R31, c[0x0][0x218], R20 ;  /* 0x000086001f127a25 */ /* 0x020fc600078e0014 */
[----:B------:R-:W-:Y:S01]  /*2160*/  LEA.HI R6, R6, R7, RZ, 0x3 ;  /* 0x0000000706067211 */ /* 0x000fe200078f18ff */
[----:B------:R2:W-:Y:S01]  /*2170*/  SHFL.IDX PT, R20, R3, 0x1, 0x181f ;  /* 0x00381f0003147f89 */ /* 0x0005e200000e0000 */
[----:B------:R-:W-:-:S03]  /*2180*/  IADD3 R15, P0, R18, UR30, RZ ;  /* 0x0000001e120f7c10 */ /* 0x000fc6000ff1e0ff */
[----:B------:R5:W1:Y:S01]  /*2190*/  SHFL.IDX PT, R21, R0, 0x1, 0x181f ;  /* 0x00381f0000157f89 */ /* 0x000a6200000e0000 */
[----:B------:R-:W-:Y:S02]  /*21a0*/  IADD3.X R4, R19, UR25, R4, P0, !PT ;  /* 0x0000001913047c10 */ /* 0x000fe400087fe404 */
[----:B------:R-:W-:Y:S02]  /*21b0*/  ISETP.GT.AND P0, PT, R5, 0x20, PT ;  /* 0x000000200500780c */ /* 0x000fe40003f04270 */
[C---:B--2---:R-:W-:Y:S01]  /*21c0*/  LOP3.LUT R3, R6.reuse, 0xfffffff8, RZ, 0xc0, !PT ;  /* 0xfffffff806037812 */ /* 0x044fe200078ec0ff */
[----:B------:R-:W-:Y:S02]  /*21d0*/  IMAD.SHL.U32 R6, R6, 0x40, RZ ;  /* 0x0000004006067824 */ /* 0x000fe400078e00ff */
[----:B-----5:R-:W-:-:S08]  /*21e0*/  IMAD R0, R9, 0x200, R16 ;  /* 0x0000020009007824 */ /* 0x020fd000078e0210 */
[----:B-1----:R-:W-:-:S04]  /*21f0*/  @P0 IMAD.WIDE R18, R40, 0x2, R20 ;  /* 0x0000000228120825 */ /* 0x002fc800078e0214 */
[--C-:B------:R-:W-:Y:S01]  /*2200*/  @P0 IMAD.WIDE R16, R35, 0x2, R20.reuse ;  /* 0x0000000223100825 */ /* 0x100fe200078e0214 */
[----:B------:R1:W-:Y:S01]  /*2210*/  @P0 LDGSTS.E.BYPASS.LTC128B.128 [R41+0x15080], [R18.64], !P3 ;  /* 0x1508000012290fae */ /* 0x0003e2000d901d52 */
[----:B------:R-:W-:Y:S02]  /*2220*/  ISETP.GT.AND P3, PT, R32, 0x2f, PT ;  /* 0x0000002f2000780c */ /* 0x000fe40003f64270 */
[--C-:B------:R-:W-:Y:S01]  /*2230*/  @P0 IMAD.WIDE R22, R34, 0x2, R20.reuse ;  /* 0x0000000222160825 */ /* 0x100fe200078e0214 */
[----:B------:R2:W-:Y:S03]  /*2240*/  @P0 LDGSTS.E.BYPASS.LTC128B.128 [R41+0x16880], [R16.64], !P6 ;  /* 0x1688000010290fae */ /* 0x0005e6000f101d52 */
[----:B------:R-:W-:Y:S01]  /*2250*/  @P0 IMAD.WIDE R20, R33, 0x2, R20 ;  /* 0x0000000221140825 */ /* 0x000fe200078e0214 */
[----:B------:R5:W-:Y:S03]  /*2260*/  @P0 LDGSTS.E.BYPASS.LTC128B.128 [R41+0x18080], [R22.64], !P5 ;  /* 0x1808000016290fae */ /* 0x000be6000e901d52 */
[----:B------:R-:W-:Y:S01]  /*2270*/  IMAD.IADD R3, R7, 0x1, -R3 ;  /* 0x0000000107037824 */ /* 0x000fe200078e0a03 */
[----:B------:R5:W-:Y:S01]  /*2280*/  @P0 LDGSTS.E.BYPASS.LTC128B.128 [R41+0x19880], [R20.64], !P4 ;  /* 0x1988000014290fae */ /* 0x000be2000e101d52 */
[----:B---3--:R-:W-:Y:S01]  /*2290*/  IMAD.SHL.U32 R25, R0, 0x2, RZ ;  /* 0x0000000200197824 */ /* 0x008fe200078e00ff */
[----:B------:R-:W-:Y:S01]  /*22a0*/  LEA.HI R7, R2, R129, RZ, 0x5 ;  /* 0x0000008102077211 */ /* 0x000fe200078f28ff */
[----:B------:R-:W-:Y:S01]  /*22b0*/  IMAD.SHL.U32 R5, R3, 0x40, RZ ;  /* 0x0000004003057824 */ /* 0x000fe200078e00ff */
[----:B------:R-:W0:Y:S01]  /*22c0*/  LDGDEPBAR ;  /* 0x00000000000079af */ /* 0x000e220000000000 */
[----:B------:R-:W-:Y:S01]  /*22d0*/  IMAD.SHL.U32 R9, R9, 0x8, RZ ;  /* 0x0000000809097824 */ /* 0x000fe200078e00ff */
[----:B------:R-:W-:-:S02]  /*22e0*/  IADD3 R0, R25, 0x14080, RZ ;  /* 0x0001408019007810 */ /* 0x000fc40007ffe0ff */
[----:B------:R-:W-:Y:S01]  /*22f0*/  LOP3.LUT R5, R5, 0x1c0, RZ, 0xc0, !PT ;  /* 0x000001c005057812 */ /* 0x000fe200078ec0ff */
[----:B------:R-:W-:Y:S01]  /*2300*/  STL [R1+0x4], R25 ;  /* 0x0000041901007387 */ /* 0x000fe20000100800 */
[----:B------:R-:W-:Y:S02]  /*2310*/  IADD3 R24, R25, 0x140a0, RZ ;  /* 0x000140a019187810 */ /* 0x000fe40007ffe0ff */
[----:B------:R-:W-:Y:S02]  /*2320*/  @P1 IADD3 R24, R0, -0x20, RZ ;  /* 0xffffffe000181810 */ /* 0x000fe40007ffe0ff */
[----:B------:R-:W-:Y:S02]  /*2330*/  LOP3.LUT R0, R5, 0x8, R9, 0xf8, !PT ;  /* 0x0000000805007812 */ /* 0x000fe400078ef809 */
[----:B------:R-:W-:Y:S01]  /*2340*/  SHF.R.U32.HI R5, RZ, 0x3, R5 ;  /* 0x00000003ff057819 */ /* 0x000fe20000011605 */
[----:B------:R-:W-:Y:S01]  /*2350*/  STL [R1], R24 ;  /* 0x0000001801007387 */ /* 0x000fe20000100800 */
[----:B------:R-:W-:-:S02]  /*2360*/  LEA R10, P1, R15, c[0x0][0x1f8], 0x1 ;  /* 0x00007e000f0a7a11 */ /* 0x000fc400078208ff */
[----:B------:R-:W-:Y:S01]  /*2370*/  LOP3.LUT R5, R0, R5, RZ, 0x3c, !PT ;  /* 0x0000000500057212 */ /* 0x000fe200078e3cff */
[----:B------:R-:W-:Y:S01]  /*2380*/  IMAD.MOV.U32 R0, RZ, RZ, 0x20 ;  /* 0x00000020ff007424 */ /* 0x000fe200078e00ff */
[----:B------:R-:W-:Y:S01]  /*2390*/  LEA.HI.X R15, R15, c[0x0][0x1fc], R4, 0x1, P1 ;  /* 0x00007f000f0f7a11 */ /* 0x000fe200008f0c04 */
[----:B------:R-:W-:Y:S01]  /*23a0*/  IMAD.MOV.U32 R4, RZ, RZ, 0x10 ;  /* 0x00000010ff047424 */ /* 0x000fe200078e00ff */
[----:B------:R-:W-:Y:S01]  /*23b0*/  LOP3.LUT R5, R5, 0xfffffe00, R6, 0xf8, !PT ;  /* 0xfffffe0005057812 */ /* 0x000fe200078ef806 */
[----:B-1----:R-:W-:Y:S01]  /*23c0*/  SHFL.IDX PT, R18, R10, RZ, 0x181f ;  /* 0x00181fff0a127589 */ /* 0x002fe200000e0000 */
[----:B------:R-:W-:Y:S01]  /*23d0*/  SHF.R.S32.HI R6, RZ, 0x5, R7 ;  /* 0x00000005ff067819 */ /* 0x000fe20000011407 */
[----:B------:R-:W-:-:S04]  /*23e0*/  DEPBAR.LE SB0, 0x1 ;  /* 0x000080400000791a */ /* 0x000fc80000000000 */
[----:B------:R-:W-:Y:S01]  /*23f0*/  IMAD R220, R6, 0x400, R5 ;  /* 0x0000040006dc7824 */ /* 0x000fe200078e0205 */
[C---:B------:R-:W-:Y:S01]  /*2400*/  LOP3.LUT P0, RZ, R3.reuse, 0x2, RZ, 0xc0, !PT ;  /* 0x0000000203ff7812 */ /* 0x040fe2000780c0ff */
[----:B------:R-:W2:Y:S01]  /*2410*/  SHFL.IDX PT, R19, R15, RZ, 0x181f ;  /* 0x00181fff0f137589 */ /* 0x000ea200000e0000 */
[----:B------:R-:W-:Y:S02]  /*2420*/  LOP3.LUT P1, RZ, R3, 0x4, RZ, 0xc0, !PT ;  /* 0x0000000403ff7812 */ /* 0x000fe4000782c0ff */
[----:B------:R-:W-:Y:S01]  /*2430*/  SEL R4, R4, 0xfffffff0, !P0 ;  /* 0xfffffff004047807 */ /* 0x000fe20004000000 */
[----:B------:R1:W-:Y:S01]  /*2440*/  STL [R1+0x3c], R11 ;  /* 0x00003c0b01007387 */ /* 0x0003e20000100800 */
[C---:B------:R-:W-:Y:S01]  /*2450*/  LEA R228, R220.reuse, 0x4080, 0x1 ;  /* 0x00004080dce47811 */ /* 0x040fe200078e08ff */
[----:B------:R-:W-:Y:S01]  /*2460*/  IMAD.SHL.U32 R220, R220, 0x2, RZ ;  /* 0x00000002dcdc7824 */ /* 0x000fe200078e00ff */
[----:B------:R-:W-:Y:S01]  /*2470*/  SEL R3, R0, 0xffffffe0, !P1 ;  /* 0xffffffe000037807 */ /* 0x000fe20004800000 */
[----:B------:R-:W-:Y:S01]  /*2480*/  BAR.SYNC.DEFER_BLOCKING 0x0 ;  /* 0x0000000000007b1d */ /* 0x000fe20000010000 */
[----:B------:R-:W-:Y:S01]  /*2490*/  IADD3 R9, -R30, UR32, RZ ;  /* 0x000000201e097c10 */ /* 0x000fe2000fffe1ff */
[--C-:B------:R-:W-:Y:S01]  /*24a0*/  IMAD R224, R4, 0x2, R228.reuse ;  /* 0x0000000204e07824 */ /* 0x100fe200078e02e4 */
[----:B------:R-:W-:Y:S01]  /*24b0*/  ISETP.GE.AND P1, PT, R8, c[0x0][0x1d4], PT ;  /* 0x0000750008007a0c */ /* 0x000fe20003f26270 */
[----:B------:R-:W-:Y:S01]  /*24c0*/  IMAD R228, R3, 0x2, R228 ;  /* 0x0000000203e47824 */ /* 0x000fe200078e02e4 */
[----:B------:R-:W-:Y:S01]  /*24d0*/  ISETP.LT.OR P0, PT, R9, 0x1, P2 ;  /* 0x000000010900780c */ /* 0x000fe20001701670 */
[----:B------:R-:W-:Y:S01]  /*24e0*/  IMAD R232, R3, 0x2, R224 ;  /* 0x0000000203e87824 */ /* 0x000fe200078e02e0 */
[----:B------:R-:W-:-:S02]  /*24f0*/  ISETP.GE.AND P2, PT, R13, c[0x0][0x1d4], PT ;  /* 0x000075000d007a0c */ /* 0x000fc40003f46270 */
[----:B------:R-:W-:Y:S02]  /*2500*/  SHF.R.S32.HI R13, RZ, 0x1f, R35 ;  /* 0x0000001fff0d7819 */ /* 0x000fe40000011423 */
[C---:B------:R-:W-:Y:S02]  /*2510*/  IADD3 R247, R24.reuse, 0x800, RZ ;  /* 0x0000080018f77810 */ /* 0x040fe40007ffe0ff */
[----:B------:R-:W-:Y:S01]  /*2520*/  IADD3 R246, R24, 0x1000, RZ ;  /* 0x0000100018f67810 */ /* 0x000fe20007ffe0ff */
[----:B------:R4:W-:Y:S01]  /*2530*/  STL [R1+0x30], R13 ;  /* 0x0000300d01007387 */ /* 0x0009e20000100800 */
[----:B--2---:R-:W-:Y:S01]  /*2540*/  IMAD.WIDE R16, R40, 0x2, R18 ;  /* 0x0000000228107825 */ /* 0x004fe200078e0212 */
[----:B-1----:R-:W-:Y:S02]  /*2550*/  SHF.R.S32.HI R11, RZ, 0x1f, R33 ;  /* 0x0000001fff0b7819 */ /* 0x002fe40000011421 */
[----:B------:R4:W1:Y:S04]  /*2560*/  LDSM.16.M88.4 R160, [R220+0x4080] ;  /* 0x00408000dca0783b */ /* 0x0008680000000200 */
[----:B------:R4:W2:Y:S04]  /*2570*/  LDSM.16.M88.4 R188, [R220+0x8080] ;  /* 0x00808000dcbc783b */ /* 0x0008a80000000200 */
[----:B------:R4:W3:Y:S04]  /*2580*/  LDSM.16.M88.4 R204, [R220+0xc080] ;  /* 0x00c08000dccc783b */ /* 0x0008e80000000200 */
        /* <DEDUP_REMOVED lines=18> */
[----:B------:R4:W1:Y:S04]  /*26b0*/  LDSM.16.M88.4 R28, [R25+0x15080] ;  /* 0x01508000191c783b */ /* 0x0008680000000200 */
[----:B------:R4:W1:Y:S04]  /*26c0*/  LDSM.16.M88.4 R56, [R24] ;  /* 0x000000001838783b */ /* 0x0008680000000200 */
[----:B-----5:R4:W1:Y:S04]  /*26d0*/  LDSM.16.M88.4 R20, [R24+0x800] ;  /* 0x000800001814783b */ /* 0x0208680000000200 */
        /* <DEDUP_REMOVED lines=18> */
[----:B------:R-:W-:-:S04]  /*2800*/  LOP3.LUT P0, RZ, R14, 0x4, RZ, 0xc0, !PT ;  /* 0x000000040eff7812 */ /* 0x000fc8000780c0ff */
[----:B------:R-:W-:Y:S02]  /*2810*/  SEL R0, R0, 0xffffffe0, !P0 ;  /* 0xffffffe000007807 */ /* 0x000fe40004000000 */
[----:B------:R-:W-:-:S13]  /*2820*/  ISETP.GT.AND P0, PT, R129, 0x7f, PT ;  /* 0x0000007f8100780c */ /* 0x000fda0003f04270 */
[----:B------:R-:W-:Y:S05]  /*2830*/  @P0 BRA `(.L_x_261) ;  /* 0x000002a000000947 */ /* 0x000fea0003800000 */
[----:B-123--:R-:W-:Y:S05]  /*2840*/  BRA.DIV ~URZ, `(.L_x_262) ;  /* 0x00011e827f007947 */ /* 0x00efea000b800000 */
[----:B----4-:R1:W2:Y:S04]  /*2850*/  SHFL.IDX PT, R11, R15, 0x1, 0x181f ;  /* 0x00381f000f0b7f89 */ /* 0x0102a800000e0000 */
[----:B------:R-:W3:Y:S02]  /*2860*/  SHFL.IDX PT, R10, R10, 0x1, 0x181f ;  /* 0x00381f000a0a7f89 */ /* 0x000ee400000e0000 */
.L_x_332:
[----:B------:R-:W4:Y:S04]  /*2870*/  LDL R16, [R1+0x14] ;  /* 0x0000140001107983 */ /* 0x000f280000100800 */
[----:B------:R-:W5:Y:S04]  /*2880*/  LDL R17, [R1+0x2c] ;  /* 0x00002c0001117983 */ /* 0x000f680000100800 */
[----:B---3--:R-:W3:Y:S04]  /*2890*/  LDL R26, [R1+0x3c] ;  /* 0x00003c00011a7983 */ /* 0x008ee80000100800 */
[----:B--2---:R-:W2:Y:S04]  /*28a0*/  LDL R18, [R1+0x1c] ;  /* 0x00001c0001127983 */ /* 0x004ea80000100800 */
[----:B------:R-:W2:Y:S04]  /*28b0*/  LDL R19, [R1+0x10] ;  /* 0x0000100001137983 */ /* 0x000ea80000100800 */
[----:B------:R-:W2:Y:S04]  /*28c0*/  LDL R24, [R1+0x28] ;  /* 0x0000280001187983 */ /* 0x000ea80000100800 */
[----:B------:R-:W1:Y:S01]  /*28d0*/  S2R R27, SR_TID.X ;  /* 0x00000000001b7919 */ /* 0x000e620000002100 */
[----:B------:R-:W-:-:S02]  /*28e0*/  SHF.R.S32.HI R12, RZ, 0x1f, R8 ;  /* 0x0000001fff0c7819 */ /* 0x000fc40000011408 */
[----:B------:R-:W-:Y:S02]  /*28f0*/  SHF.R.S32.HI R13, RZ, 0x1f, R8 ;  /* 0x0000001fff0d7819 */ /* 0x000fe40000011408 */
[-C--:B------:R-:W-:Y:S02]  /*2900*/  LEA.HI R12, R12, R8.reuse, RZ, 0x3 ;  /* 0x000000080c0c7211 */ /* 0x080fe400078f18ff */
[----:B------:R-:W-:Y:S02]  /*2910*/  LEA.HI R13, R13, R8, RZ, 0x3 ;  /* 0x000000080d0d7211 */ /* 0x000fe400078f18ff */
[----:B------:R-:W-:Y:S02]  /*2920*/  LOP3.LUT R12, R12, 0xfffffff8, RZ, 0xc0, !PT ;  /* 0xfffffff80c0c7812 */ /* 0x000fe400078ec0ff */
[----:B------:R-:W-:Y:S02]  /*2930*/  LOP3.LUT R13, R13, 0xfffffff8, RZ, 0xc0, !PT ;  /* 0xfffffff80d0d7812 */ /* 0x000fe400078ec0ff */
[----:B------:R-:W-:-:S02]  /*2940*/  LEA R14, P0, R12, R10, 0x1 ;  /* 0x0000000a0c0e7211 */ /* 0x000fc400078008ff */
[----:B------:R-:W-:Y:S02]  /*2950*/  SHF.R.S32.HI R13, RZ, 0x1f, R13 ;  /* 0x0000001fff0d7819 */ /* 0x000fe4000001140d */
[----:B-1----:R-:W-:-:S04]  /*2960*/  LEA.HI R25, R2, R27, RZ, 0x3 ;  /* 0x0000001b02197211 */ /* 0x002fc800078f18ff */
[----:B------:R-:W-:Y:S02]  /*2970*/  LOP3.LUT R25, R25, 0xfffffff8, RZ, 0xc0, !PT ;  /* 0xfffffff819197812 */ /* 0x000fe400078ec0ff */
[----:B------:R-:W-:-:S03]  /*2980*/  LEA.HI.X R15, R12, R11, R13, 0x1, P0 ;  /* 0x0000000b0c0f7211 */ /* 0x000fc600000f0c0d */
[----:B------:R-:W-:-:S04]  /*2990*/  IMAD.IADD R25, R27, 0x1, -R25 ;  /* 0x000000011b197824 */ /* 0x000fc800078e0a19 */
[----:B------:R-:W-:Y:S01]  /*29a0*/  IMAD.SHL.U32 R25, R25, 0x8, RZ ;  /* 0x0000000819197824 */ /* 0x000fe200078e00ff */
[----:B----4-:R-:W-:-:S04]  /*29b0*/  LEA R12, P0, R16, R10, 0x1 ;  /* 0x0000000a100c7211 */ /* 0x010fc800078008ff */
[----:B-----5:R-:W-:Y:S02]  /*29c0*/  LEA.HI.X R13, R16, R11, R17, 0x1, P0 ;  /* 0x0000000b100d7211 */ /* 0x020fe400000f0c11 */
[----:B------:R-:W-:-:S04]  /*29d0*/  LEA R16, P0, R25, R10, 0x1 ;  /* 0x0000000a19107211 */ /* 0x000fc800078008ff */
[C---:B---3--:R-:W-:Y:S02]  /*29e0*/  LEA.HI.X R17, R25.reuse, R11, R26, 0x1, P0 ;  /* 0x0000000b19117211 */ /* 0x048fe400000f0c1a */
[----:B------:R-:W-:-:S04]  /*29f0*/  ISETP.GE.AND P0, PT, R25, c[0x0][0x1d4], PT ;  /* 0x0000750019007a0c */ /* 0x000fc80003f06270 */
[----:B------:R-:W-:-:S13]  /*2a00*/  ISETP.LT.OR P0, PT, R9, 0x21, P0 ;  /* 0x000000210900780c */ /* 0x000fda0000701670 */
[----:B------:R-:W-:Y:S01]  /*2a10*/  @!PT LDS RZ, [RZ] ;  /* 0x00000000fffff984 */ /* 0x000fe20000000800 */
[----:B------:R-:W-:Y:S01]  /*2a20*/  @!PT LDS RZ, [RZ] ;  /* 0x00000000fffff984 */ /* 0x000fe20000000800 */
[----:B------:R-:W-:Y:S01]  /*2a30*/  @!PT LDS RZ, [RZ] ;  /* 0x00000000fffff984 */ /* 0x000fe20000000800 */
[----:B--2---:R1:W-:Y:S01]  /*2a40*/  LDGSTS.E.BYPASS.LTC128B.128 [R18+0x5080], [R16.64], !P0 ;  /* 0x0508000010127fae */ /* 0x0043e2000c101d52 */
[----:B------:R-:W-:-:S04]  /*2a50*/  LEA R10, P0, R19, R10, 0x1 ;  /* 0x0000000a130a7211 */ /* 0x000fc800078008ff */
        /* <DEDUP_REMOVED lines=8> */
.L_x_261:
[----:B-123--:R-:W-:Y:S05]  /*2ae0*/  BSYNC B0 ;  /* 0x0000000000007941 */ /* 0x00efea0003800000 */
.L_x_260:
[----:B------:R-:W2:Y:S04]  /*2af0*/  LDL R61, [R1+0x4] ;  /* 0x00000400013d7983 */ /* 0x000ea80000100800 */
[----:B------:R-:W3:Y:S04]  /*2b00*/  LDL R60, [R1] ;  /* 0x00000000013c7983 */ /* 0x000ee80000100800 */
[----:B------:R-:W0:Y:S01]  /*2b10*/  LDGDEPBAR ;  /* 0x00000000000079af */ /* 0x000e220000000000 */
[----:B------:R-:W-:Y:S01]  /*2b20*/  WARPSYNC 0xffffffff ;  /* 0xffffffff00007948 */ /* 0x000fe20003800000 */
[----:B----4-:R-:W-:Y:S01]  /*2b30*/  HMMA.16816.F32 R12, R160, R44, RZ ;  /* 0x0000002ca00c723c */ /* 0x010fe200000018ff */
        /* <DEDUP_REMOVED lines=13> */
[C---:B--2---:R-:W-:Y:S01]  /*2c10*/  IMAD R251, R0.reuse, 0x2, R61 ;  /* 0x0000000200fb7824 */ /* 0x044fe200078e023d */
[----:B------:R-:W-:Y:S01]  /*2c20*/  LDSM.16.M88.4 R56, [R61+0x15880] ;  /* 0x015880003d38783b */ /* 0x000fe20000000200 */
[----:B---3--:R-:W-:-:S03]  /*2c30*/  IMAD R245, R0, 0x2, R60 ;  /* 0x0000000200f57824 */ /* 0x008fc600078e023c */
        /* <DEDUP_REMOVED lines=138> */
[----:B------:R-:W2:Y:S06]  /*34e0*/  MUFU.TANH R0, R0 ;  /* 0x0000000000007308 */ /* 0x000eac0000002400 */
[C---:B---3--:R-:W-:Y:S02]  /*34f0*/  HMMA.16816.F32 R40, R232.reuse, R32, R40 ;  /* 0x00000020e828723c */ /* 0x048fe40000001828 */
[----:B------:R3:W1:Y:S06]  /*3500*/  MUFU.TANH R16, R13 ;  /* 0x0000000d00107308 */ /* 0x00066c0000002400 */
        /* <DEDUP_REMOVED lines=13> */
[----:B------:R4:W5:Y:S04]  /*35e0*/  LDL R64, [R1+0x2c] ;  /* 0x00002c0001407983 */ /* 0x0009680000100800 */
[----:B------:R4:W5:Y:S04]  /*35f0*/  LDL R65, [R1+0x18] ;  /* 0x0000180001417983 */ /* 0x0009680000100800 */
[----:B------:R4:W5:Y:S04]  /*3600*/  LDL R66, [R1+0x30] ;  /* 0x0000300001427983 */ /* 0x0009680000100800 */
[----:B------:R4:W5:Y:S01]  /*3610*/  LDL R60, [R1+0x1c] ;  /* 0x00001c00013c7983 */ /* 0x0009620000100800 */
[----:B--2---:R-:W-:-:S03]  /*3620*/  LEA.HI R68, R2, R71, RZ, 0x3 ;  /* 0x0000004702447211 */ /* 0x004fc600078f18ff */
[----:B------:R4:W5:Y:S01]  /*3630*/  LDL R61, [R1+0x10] ;  /* 0x00001000013d7983 */ /* 0x0009620000100800 */
[----:B------:R-:W-:Y:S02]  /*3640*/  LEA.HI R69, R2, R71, RZ, 0x3 ;  /* 0x0000004702457211 */ /* 0x000fe400078f18ff */
[----:B------:R-:W-:Y:S01]  /*3650*/  LOP3.LUT R68, R68, 0xfffffff8, RZ, 0xc0, !PT ;  /* 0xfffffff844447812 */ /* 0x000fe200078ec0ff */
[----:B------:R4:W5:Y:S01]  /*3660*/  LDL R62, [R1+0x28] ;  /* 0x00002800013e7983 */ /* 0x0009620000100800 */
[----:B------:R-:W-:-:S03]  /*3670*/  SHF.R.S32.HI R69, RZ, 0x3, R69 ;  /* 0x00000003ff457819 */ /* 0x000fc60000011445 */
[----:B------:R-:W-:Y:S01]  /*3680*/  IMAD.IADD R68, R71, 0x1, -R68 ;  /* 0x0000000147447824 */ /* 0x000fe200078e0a44 */
[----:B------:R4:W5:Y:S03]  /*3690*/  LDL R63, [R1+0x14] ;  /* 0x00001400013f7983 */ /* 0x0009660000100800 */
        /* <DEDUP_REMOVED lines=11> */
[----:B------:R2:W4:Y:S01]  /*3750*/  @!P3 LDG.E R18, [R12.64] ;  /* 0x000000120c12b981 */ /* 0x000522000c1e1900 */
[----:B------:R-:W-:-:S03]  /*3760*/  IMAD.MOV R11, RZ, RZ, -R11 ;  /* 0x000000ffff0b7224 */ /* 0x000fc600078e0a0b */
[----:B------:R-:W1:Y:S01]  /*3770*/  S2R R69, SR_TID.X ;  /* 0x0000000000457919 */ /* 0x000e620000002100 */
[----:B------:R-:W-:-:S05]  /*3780*/  IMAD R19, R11, c[0x0][0x2b8], R8 ;  /* 0x0000ae000b137a24 */ /* 0x000fca00078e0208 */
[----:B------:R-:W-:-:S05]  /*3790*/  SHF.R.S32.HI R8, RZ, 0x1f, R19 ;  /* 0x0000001fff087819 */ /* 0x000fca0000011413 */
[----:B------:R-:W-:-:S04]  /*37a0*/  IMAD R8, R8, c[0x0][0x1e0], RZ ;  /* 0x0000780008087a24 */ /* 0x000fc800078e02ff */
[C---:B------:R-:W-:Y:S02]  /*37b0*/  IMAD R8, R19.reuse, c[0x0][0x1e4], R8 ;  /* 0x0000790013087a24 */ /* 0x040fe400078e0208 */
[----:B--2---:R-:W-:-:S04]  /*37c0*/  IMAD.WIDE.U32 R12, R19, c[0x0][0x1e0], RZ ;  /* 0x00007800130c7a25 */ /* 0x004fc800078e00ff */
[----:B------:R-:W-:Y:S01]  /*37d0*/  IMAD.IADD R13, R13, 0x1, R8 ;  /* 0x000000010d0d7824 */ /* 0x000fe200078e0208 */
[----:B------:R-:W-:Y:S01]  /*37e0*/  STL [R1+0xc], R19 ;  /* 0x00000c1301007387 */ /* 0x000fe20000100800 */
[----:B------:R-:W-:Y:S01]  /*37f0*/  BSSY B0, `(.L_x_264) ;  /* 0x0000024000007945 */ /* 0x000fe20003800000 */
[----:B---3--:R-:W-:Y:S01]  /*3800*/  IMAD.MOV.U32 R68, RZ, RZ, R67 ;  /* 0x000000ffff447224 */ /* 0x008fe200078e0043 */
[----:B-1----:R-:W-:-:S04]  /*3810*/  LEA.HI R67, R2, R69, RZ, 0x3 ;  /* 0x0000004502437211 */ /* 0x002fc800078f18ff */
[----:B------:R-:W-:-:S05]  /*3820*/  LOP3.LUT R67, R67, 0xfffffff8, RZ, 0xc0, !PT ;  /* 0xfffffff843437812 */ /* 0x000fca00078ec0ff */
[----:B------:R-:W-:-:S04]  /*3830*/  IMAD.IADD R67, R69, 0x1, -R67 ;  /* 0x0000000145437824 */ /* 0x000fc800078e0a43 */
[----:B------:R-:W-:-:S05]  /*3840*/  IMAD.SHL.U32 R67, R67, 0x8, RZ ;  /* 0x0000000843437824 */ /* 0x000fca00078e00ff */
[----:B------:R-:W-:Y:S02]  /*3850*/  ISETP.GE.AND P1, PT, R67, c[0x0][0x1d4], PT ;  /* 0x0000750043007a0c */ /* 0x000fe40003f26270 */
[----:B----4-:R-:W-:Y:S01]  /*3860*/  SHF.R.S32.HI R11, RZ, 0x1f, R18 ;  /* 0x0000001fff0b7819 */ /* 0x010fe20000011412 */
[----:B------:R-:W-:-:S04]  /*3870*/  IMAD.WIDE.U32 R12, R18, c[0x0][0x1f0], R12 ;  /* 0x00007c00120c7a25 */ /* 0x000fc800078e000c */
[----:B------:R-:W-:Y:S01]  /*3880*/  IMAD R11, R11, c[0x0][0x1f0], RZ ;  /* 0x00007c000b0b7a24 */ /* 0x000fe200078e02ff */
[----:B------:R1:W-:Y:S03]  /*3890*/  STL [R1+0x8], R18 ;  /* 0x0000081201007387 */ /* 0x0003e60000100800 */
[----:B------:R-:W-:Y:S01]  /*38a0*/  IMAD R11, R18, c[0x0][0x1f4], R11 ;  /* 0x00007d00120b7a24 */ /* 0x000fe200078e020b */
[----:B------:R-:W-:-:S04]  /*38b0*/  IADD3 R8, P0, R12, UR26, RZ ;  /* 0x0000001a0c087c10 */ /* 0x000fc8000ff1e0ff */
[----:B------:R-:W-:Y:S02]  /*38c0*/  IADD3.X R12, R13, UR22, R11, P0, !PT ;  /* 0x000000160d0c7c10 */ /* 0x000fe400087fe40b */
[----:B------:R-:W-:-:S04]  /*38d0*/  LEA R11, P0, R8, c[0x0][0x1c8], 0x1 ;  /* 0x00007200080b7a11 */ /* 0x000fc800078008ff */
[----:B------:R-:W-:Y:S02]  /*38e0*/  LEA.HI.X R8, R8, c[0x0][0x1cc], R12, 0x1, P0 ;  /* 0x0000730008087a11 */ /* 0x000fe400000f0c0c */
[----:B-1----:R-:W-:-:S04]  /*38f0*/  LEA.HI R18, R2, R69, RZ, 0x3 ;  /* 0x0000004502127211 */ /* 0x002fc800078f18ff */
[----:B------:R-:W-:-:S04]  /*3900*/  SHF.R.S32.HI R18, RZ, 0x3, R18 ;  /* 0x00000003ff127819 */ /* 0x000fc80000011412 */
[----:B------:R-:W-:-:S04]  /*3910*/  IADD3 R17, -R18, 0x30, RZ ;  /* 0x0000003012117810 */ /* 0x000fc80007ffe1ff */
[----:B------:R-:W-:Y:S01]  /*3920*/  ISETP.GE.AND P0, PT, R17, 0x1, PT ;  /* 0x000000011100780c */ /* 0x000fe20003f06270 */
[----:B------:R1:W2:Y:S04]  /*3930*/  SHFL.IDX PT, R12, R11, RZ, 0x181f ;  /* 0x00181fff0b0c7589 */ /* 0x0002a800000e0000 */
[----:B------:R1:W3:Y:S08]  /*3940*/  SHFL.IDX PT, R13, R8, RZ, 0x181f ;  /* 0x00181fff080d7589 */ /* 0x0002f000000e0000 */
[----:B------:R-:W-:Y:S05]  /*3950*/  @!P0 BRA `(.L_x_265) ;  /* 0x000000d000008947 */ /* 0x000fea0003800000 */
[----:B--2---:R-:W-:-:S04]  /*3960*/  LEA R22, P0, R67, R12, 0x1 ;  /* 0x0000000c43167211 */ /* 0x004fc800078008ff */
[----:B---3--:R-:W-:Y:S02]  /*3970*/  LEA.HI.X R23, R67, R13, R68, 0x1, P0 ;  /* 0x0000000d43177211 */ /* 0x008fe400000f0c44 */
[----:B-----5:R-:W-:-:S03]  /*3980*/  LEA R20, P0, R65, R12, 0x1 ;  /* 0x0000000c41147211 */ /* 0x020fc600078008ff */
        /* <DEDUP_REMOVED lines=10> */
.L_x_265:
[----:B------:R-:W-:Y:S05]  /*3a30*/  BSYNC B0 ;  /* 0x0000000000007941 */ /* 0x000fea0003800000 */
.L_x_264:
[----:B------:R-:W-:Y:S01]  /*3a40*/  ISETP.GE.AND P0, PT, R17, 0x21, PT ;  /* 0x000000211100780c */ /* 0x000fe20003f06270 */
[----:B-1----:R-:W1:Y:S01]  /*3a50*/  SHFL.IDX PT, R8, R8, 0x1, 0x181f ;  /* 0x00381f0008087f89 */ /* 0x002e6200000e0000 */
[----:B------:R-:W-:Y:S03]  /*3a60*/  BSSY B0, `(.L_x_263) ;  /* 0x0000010000007945 */ /* 0x000fe60003800000 */
[----:B------:R-:W4:Y:S08]  /*3a70*/  SHFL.IDX PT, R11, R11, 0x1, 0x181f ;  /* 0x00381f000b0b7f89 */ /* 0x000f3000000e0000 */
[----:B------:R-:W-:Y:S05]  /*3a80*/  @!P0 BRA `(.L_x_266) ;  /* 0x000000d000008947 */ /* 0x000fea0003800000 */
[----:B--2-4-:R-:W-:-:S04]  /*3a90*/  LEA R20, P0, R67, R11, 0x1 ;  /* 0x0000000b43147211 */ /* 0x014fc800078008ff */
[----:B-1----:R-:W-:Y:S02]  /*3aa0*/  LEA.HI.X R21, R67, R8, R68, 0x1, P0 ;  /* 0x0000000843157211 */ /* 0x002fe400000f0c44 */
[----:B-----5:R-:W-:-:S03]  /*3ab0*/  LEA R18, P0, R65, R11, 0x1 ;  /* 0x0000000b41127211 */ /* 0x020fc600078008ff */
[----:B------:R-:W-:Y:S01]  /*3ac0*/  @!PT LDS RZ, [RZ] ;  /* 0x00000000fffff984 */ /* 0x000fe20000000800 */
[----:B------:R1:W-:Y:S01]  /*3ad0*/  LDGSTS.E.BYPASS.LTC128B.128 [R60+0x15080], [R20.64], !P1 ;  /* 0x15080000143c7fae */ /* 0x0003e2000c901d52 */
[----:B------:R-:W-:Y:S02]  /*3ae0*/  LEA.HI.X R19, R65, R8, R66, 0x1, P0 ;  /* 0x0000000841137211 */ /* 0x000fe400000f0c42 */
[----:B------:R-:W-:-:S03]  /*3af0*/  LEA R12, P0, R63, R11, 0x1 ;  /* 0x0000000b3f0c7211 */ /* 0x000fc600078008ff */
[----:B------:R1:W-:Y:S01]  /*3b00*/  LDGSTS.E.BYPASS.LTC128B.128 [R60+0x16880], [R18.64], !P6 ;  /* 0x16880000123c7fae */ /* 0x0003e2000f101d52 */
[----:B---3--:R-:W-:Y:S02]  /*3b10*/  LEA.HI.X R13, R63, R8, R64, 0x1, P0 ;  /* 0x000000083f0d7211 */ /* 0x008fe400000f0c40 */
[----:B------:R-:W-:-:S03]  /*3b20*/  LEA R22, P0, R61, R11, 0x1 ;  /* 0x0000000b3d167211 */ /* 0x000fc600078008ff */
[----:B------:R1:W-:Y:S01]  /*3b30*/  LDGSTS.E.BYPASS.LTC128B.128 [R60+0x18080], [R12.64], !P5 ;  /* 0x180800000c3c7fae */ /* 0x0003e2000e901d52 */
[----:B------:R-:W-:-:S05]  /*3b40*/  LEA.HI.X R23, R61, R8, R62, 0x1, P0 ;  /* 0x000000083d177211 */ /* 0x000fca00000f0c3e */
[----:B------:R1:W-:Y:S04]  /*3b50*/  LDGSTS.E.BYPASS.LTC128B.128 [R60+0x19880], [R22.64], !P4 ;  /* 0x19880000163c7fae */ /* 0x0003e8000e101d52 */
.L_x_266:
[----:B------:R-:W-:Y:S05]  /*3b60*/  BSYNC B0 ;  /* 0x0000000000007941 */ /* 0x000fea0003800000 */
.L_x_263:
[----:B-123--:R-:W1:Y:S01]  /*3b70*/  S2R R13, SR_TID.X ;  /* 0x00000000000d7919 */ /* 0x00ee620000002100 */
[----:B------:R-:W-:Y:S01]  /*3b80*/  LOP3.LUT R7, R7, 0xffffffe0, RZ, 0xc0, !PT ;  /* 0xffffffe007077812 */ /* 0x000fe200078ec0ff */
[----:B------:R-:W-:Y:S01]  /*3b90*/  UISETP.NE.AND UP0, UPT, UR15, URZ, UPT ;  /* 0x0000003f0f00728c */ /* 0x000fe2000bf05270 */
[----:B------:R-:W-:Y:S01]  /*3ba0*/  SHF.R.S32.HI R12, RZ, 0x1f, R6 ;  /* 0x0000001fff0c7819 */ /* 0x000fe20000011406 */
[----:B------:R-:W-:Y:S01]  /*3bb0*/  FMUL.FTZ R53, R53, c[0x0][0x320] ;  /* 0x0000c80035357a20 */ /* 0x000fe20000410000 */
        /* <DEDUP_REMOVED lines=9> */
[----:B------:R-:W-:Y:S01]  /*3c50*/  ULOP3.LUT UR24, URZ, UR24, URZ, 0x33, !UPT ;  /* 0x000000183f187292 */ /* 0x000fe2000f8e333f */
[----:B------:R-:W-:Y:S01]  /*3c60*/  IMAD.U32 R18, RZ, RZ, UR29 ;  /* 0x0000001dff127e24 */ /* 0x000fe2000f8e00ff */
[----:B------:R-:W0:Y:S01]  /*3c70*/  LDGDEPBAR ;  /* 0x00000000000079af */ /* 0x000e220000000000 */
[----:B------:R-:W-:-:S04]  /*3c80*/  IMAD.IADD R12, R6, 0x1, -R12 ;  /* 0x00000001060c7824 */ /* 0x000fc800078e0a0c */
[----:B------:R2:W4:Y:S02]  /*3c90*/  MUFU.TANH R127, R52 ;  /* 0x00000034007f7308 */ /* 0x0005240000002400 */
[----:B-1--4-:R-:W-:Y:S01]  /*3ca0*/  LEA.HI R11, R2, R13, RZ, 0x2 ;  /* 0x0000000d020b7211 */ /* 0x012fe200078f10ff */
[----:B------:R-:W-:-:S03]  /*3cb0*/  IMAD.IADD R7, R13, 0x1, -R7 ;  /* 0x000000010d077824 */ /* 0x000fc600078e0a07 */
[----:B------:R-:W-:Y:S02]  /*3cc0*/  LOP3.LUT R11, R11, 0xfffffffc, RZ, 0xc0, !PT ;  /* 0xfffffffc0b0b7812 */ /* 0x000fe400078ec0ff */
[----:B------:R2:W1:Y:S01]  /*3cd0*/  MUFU.TANH R125, R48 ;  /* 0x00000030007d7308 */ /* 0x0004620000002400 */
[----:B------:R-:W-:Y:S02]  /*3ce0*/  SHF.R.S32.HI R8, RZ, 0x1f, R7 ;  /* 0x0000001fff087819 */ /* 0x000fe40000011407 */
[----:B------:R-:W-:Y:S02]  /*3cf0*/  IMAD.IADD R11, R13, 0x1, -R11 ;  /* 0x000000010d0b7824 */ /* 0x000fe400078e0a0b */
[----:B------:R-:W-:-:S03]  /*3d00*/  LEA.HI R8, R8, R7, RZ, 0x2 ;  /* 0x0000000708087211 */ /* 0x000fc600078f10ff */
[----:B------:R2:W4:Y:S01]  /*3d10*/  MUFU.TANH R124, R49 ;  /* 0x00000031007c7308 */ /* 0x0005220000002400 */
[----:B------:R-:W-:Y:S02]  /*3d20*/  LEA.HI R2, R11, R11, RZ, 0x1 ;  /* 0x0000000b0b027211 */ /* 0x000fe400078f08ff */
[----:B------:R-:W-:Y:S02]  /*3d30*/  LEA.HI.SX32 R6, R8, UR23, 0x1e ;  /* 0x0000001708067c11 */ /* 0x000fe4000f8ff2ff */
[----:B------:R-:W-:-:S03]  /*3d40*/  LOP3.LUT R2, R2, 0x1ffffffe, RZ, 0xc0, !PT ;  /* 0x1ffffffe02027812 */ /* 0x000fc600078ec0ff */
[----:B------:R-:W-:Y:S02]  /*3d50*/  IMAD R6, R12, 0x10, R6 ;  /* 0x000000100c067824 */ /* 0x000fe400078e0206 */
[----:B------:R-:W-:Y:S02]  /*3d60*/  IMAD.IADD R2, R11, 0x1, -R2 ;  /* 0x000000010b027824 */ /* 0x000fe400078e0a02 */
[----:B------:R-:W-:Y:S02]  /*3d70*/  FMUL.FTZ R12, R41, c[0x0][0x320] ;  /* 0x0000c800290c7a20 */ /* 0x000fe40000410000 */
[----:B------:R-:W-:Y:S02]  /*3d80*/  IMAD R13, R2, 0x8, R6 ;  /* 0x00000008020d7824 */ /* 0x000fe400078e0206 */
[----:B------:R-:W-:Y:S02]  /*3d90*/  FMUL.FTZ R11, R36, c[0x0][0x320] ;  /* 0x0000c800240b7a20 */ /* 0x000fe40000410000 */
[----:B------:R-:W-:Y:S01]  /*3da0*/  @P0 IMAD.HI.U32 R6, R13, c[0x0][0x2c8], RZ ;  /* 0x0000b2000d060a27 */ /* 0x000fe200078e00ff */
[----:B------:R-:W-:Y:S01]  /*3db0*/  PLOP3.LUT P0, PT, PT, PT, UP0, 0x80, 0x0 ;  /* 0x000000000000781c */ /* 0x000fe20003f0f008 */
[----:B------:R-:W-:Y:S01]  /*3dc0*/  UISETP.NE.AND UP0, UPT, UR14, URZ, UPT ;  /* 0x0000003f0e00728c */ /* 0x000fe2000bf05270 */
[----:B------:R1:W-:Y:S01]  /*3dd0*/  STL [R1+0x34], R13 ;  /* 0x0000340d01007387 */ /* 0x0003e20000100800 */
[----:B------:R-:W-:Y:S01]  /*3de0*/  IMAD.MOV.U32 R2, RZ, RZ, R13 ;  /* 0x000000ffff027224 */ /* 0x000fe200078e000d */
[----:B------:R-:W1:Y:S08]  /*3df0*/  MUFU.TANH R12, R12 ;  /* 0x0000000c000c7308 */ /* 0x000e700000002400 */
[----:B------:R-:W2:Y:S01]  /*3e00*/  MUFU.TANH R11, R11 ;  /* 0x0000000b000b7308 */ /* 0x000ea20000002400 */
[----:B------:R-:W-:-:S02]  /*3e10*/  @P0 SHF.R.U32.HI R2, RZ, c[0x0][0x2cc], R6 ;  /* 0x0000b300ff020a19 */ /* 0x000fc40000011606 */
[----:B------:R-:W-:Y:S02]  /*3e20*/  LOP3.LUT R6, R8, 0x7ffffffc, RZ, 0xc0, !PT ;  /* 0x7ffffffc08067812 */ /* 0x000fe400078ec0ff */
[----:B------:R-:W-:Y:S01]  /*3e30*/  PLOP3.LUT P0, PT, PT, PT, UP0, 0x40, 0x0 ;  /* 0x000000000000781c */ /* 0x000fe20003f0e808 */
[----:B------:R-:W2:Y:S02]  /*3e40*/  SHFL.IDX PT, R17, R2, RZ, 0x1c1f ;  /* 0x001c1fff02117589 */ /* 0x000ea400000e0000 */
[----:B------:R-:W-:Y:S01]  /*3e50*/  IMAD.IADD R7, R7, 0x1, -R6 ;  /* 0x0000000107077824 */ /* 0x000fe200078e0a06 */
[----:B------:R2:W2:Y:S01]  /*3e60*/  MUFU.TANH R8, R37 ;  /* 0x0000002500087308 */ /* 0x0004a20000002400 */
[----:B------:R-:W-:Y:S02]  /*3e70*/  IMAD.U32 R6, RZ, RZ, UR32 ;  /* 0x00000020ff067e24 */ /* 0x000fe4000f8e00ff */
[----:B------:R-:W-:Y:S02]  /*3e80*/  IMAD.SHL.U32 R20, R7, 0x2, RZ ;  /* 0x0000000207147824 */ /* 0x000fe400078e00ff */
[----:B-1----:R-:W-:-:S03]  /*3e90*/  FMUL.FTZ R13, R40, c[0x0][0x320] ;  /* 0x0000c800280d7a20 */ /* 0x002fc60000410000 */
[C---:B------:R-:W-:Y:S01]  /*3ea0*/  IADD3 R6, -R20.reuse, 0x1, R6 ;  /* 0x0000000114067810 */ /* 0x040fe20007ffe106 */
[----:B------:R1:W-:Y:S01]  /*3eb0*/  STL [R1+0x38], R20 ;  /* 0x0000381401007387 */ /* 0x0003e20000100800 */
[----:B------:R-:W-:Y:S02]  /*3ec0*/  IADD3 R18, -R20, UR8, R18 ;  /* 0x0000000814127c10 */ /* 0x000fe4000fffe112 */
[----:B------:R-:W-:Y:S01]  /*3ed0*/  IADD3 R19, R6, -UR12, RZ ;  /* 0x8000000c06137c10 */ /* 0x000fe2000fffe0ff */
[----:B------:R-:W1:Y:S01]  /*3ee0*/  MUFU.TANH R13, R13 ;  /* 0x0000000d000d7308 */ /* 0x000e620000002400 */
[----:B------:R-:W-:Y:S02]  /*3ef0*/  IADD3 R7, -R20, UR29, RZ ;  /* 0x0000001d14077c10 */ /* 0x000fe4000fffe1ff */
[C---:B------:R-:W-:Y:S02]  /*3f00*/  IADD3 R6, R19.reuse, c[0x0][0x328], RZ ;  /* 0x0000ca0013067a10 */ /* 0x040fe40007ffe0ff */
[----:B------:R-:W-:-:S03]  /*3f10*/  IADD3 R19, R19, UR24, RZ ;  /* 0x0000001813137c10 */ /* 0x000fc6000fffe0ff */
[----:B--2---:R-:W-:-:S05]  /*3f20*/  IMAD.IADD R21, R6, 0x1, R17 ;  /* 0x0000000106157824 */ /* 0x004fca00078e0211 */
[----:B------:R-:W-:Y:S01]  /*3f30*/  IMNMX R21, R21, R18, PT ;  /* 0x0000001215157217 */ /* 0x000fe20003800200 */
[----:B-1----:R-:W-:Y:S01]  /*3f40*/  IMAD.IADD R20, R19, 0x1, R17 ;  /* 0x0000000113147824 */ /* 0x002fe200078e0211 */
[----:B------:R-:W-:Y:S05]  /*3f50*/  @P0 BRA `(.L_x_267) ;  /* 0x0000015000000947 */ /* 0x000fea0003800000 */
[----:B---34-:R-:W-:Y:S01]  /*3f60*/  IMAD.U32 R22, RZ, RZ, UR12 ;  /* 0x0000000cff167e24 */ /* 0x018fe2000f8e00ff */
[----:B------:R-:W-:Y:S04]  /*3f70*/  BSSY B0, `(.L_x_268) ;  /* 0x000000f000007945 */ /* 0x000fe80003800000 */
[----:B------:R-:W-:-:S04]  /*3f80*/  IADD3 R22, -R22, UR8, R17 ;  /* 0x0000000816167c10 */ /* 0x000fc8000fffe111 */
[----:B------:R-:W-:-:S13]  /*3f90*/  ISETP.GT.AND P0, PT, R22, -0x1, PT ;  /* 0xffffffff1600780c */ /* 0x000fda0003f04270 */
[----:B------:R-:W-:Y:S05]  /*3fa0*/  @P0 BRA `(.L_x_269) ;  /* 0x0000007000000947 */ /* 0x000fea0003800000 */
[----:B------:R-:W-:Y:S01]  /*3fb0*/  IMAD.MOV.U32 R17, RZ, RZ, 0x1 ;  /* 0x00000001ff117424 */ /* 0x000fe200078e00ff */
[----:B------:R-:W-:-:S04]  /*3fc0*/  LOP3.LUT R22, RZ, R22, RZ, 0x33, !PT ;  /* 0x00000016ff167212 */ /* 0x000fc800078e33ff */
[----:B------:R-:W-:-:S13]  /*3fd0*/  ISETP.NE.AND P0, PT, R17, c[0x0][0x32c], PT ;  /* 0x0000cb0011007a0c */ /* 0x000fda0003f05270 */
[----:B------:R-:W-:-:S05]  /*3fe0*/  @P0 IMAD.HI.U32 R17, R22, c[0x0][0x330], RZ ;  /* 0x0000cc0016110a27 */ /* 0x000fca00078e00ff */
[----:B------:R-:W-:-:S04]  /*3ff0*/  @P0 SHF.R.U32.HI R22, RZ, c[0x0][0x334], R17 ;  /* 0x0000cd00ff160a19 */ /* 0x000fc80000011611 */
[----:B------:R-:W-:Y:S01]  /*4000*/  LOP3.LUT R22, RZ, R22, RZ, 0x33, !PT ;  /* 0x00000016ff167212 */ /* 0x000fe200078e33ff */
[----:B------:R-:W-:Y:S05]  /*4010*/  BRA `(.L_x_270) ;  /* 0x0000004000007947 */ /* 0x000fea0003800000 */
.L_x_269:
[----:B------:R-:W-:-:S04]  /*4020*/  MOV R17, 0x1 ;  /* 0x0000000100117802 */ /* 0x000fc80000000f00 */
[----:B------:R-:W-:-:S13]  /*4030*/  ISETP.NE.AND P0, PT, R17, c[0x0][0x32c], PT ;  /* 0x0000cb0011007a0c */ /* 0x000fda0003f05270 */
[----:B------:R-:W-:-:S05]  /*4040*/  @P0 IMAD.HI.U32 R17, R22, c[0x0][0x330], RZ ;  /* 0x0000cc0016110a27 */ /* 0x000fca00078e00ff */
[----:B------:R-:W-:Y:S02]  /*4050*/  @P0 SHF.R.U32.HI R22, RZ, c[0x0][0x334], R17 ;  /* 0x0000cd00ff160a19 */ /* 0x000fe40000011611 */
.L_x_270:
[----:B------:R-:W-:Y:S05]  /*4060*/  BSYNC B0 ;  /* 0x0000000000007941 */ /* 0x000fea0003800000 */
.L_x_268:
[----:B------:R-:W-:-:S05]  /*4070*/  IMAD R22, R22, c[0x0][0x32c], R7 ;  /* 0x0000cb0016167a24 */ /* 0x000fca00078e0207 */
[----:B------:R-:W-:Y:S02]  /*4080*/  IADD3 R17, R22, c[0x0][0x32c], RZ ;  /* 0x0000cb0016117a10 */ /* 0x000fe40007ffe0ff */
[----:B------:R-:W-:Y:S02]  /*4090*/  IMNMX R20, R20, R22, !PT ;  /* 0x0000001614147217 */ /* 0x000fe40007800200 */
[----:B------:R-:W-:Y:S02]  /*40a0*/  IMNMX R21, R21, R17, PT ;  /* 0x0000001115157217 */ /* 0x000fe40003800200 */
.L_x_267:
[----:B---34-:R-:W-:Y:S01]  /*40b0*/  UISETP.GE.AND UP0, UPT, UR29, 0x1, UPT ;  /* 0x000000011d00788c */ /* 0x018fe2000bf06270 */
[----:B------:R-:W-:Y:S01]  /*40c0*/  FMUL.FTZ R23, R42, c[0x0][0x320] ;  /* 0x0000c8002a177a20 */ /* 0x000fe20000410000 */
        /* <DEDUP_REMOVED lines=25> */
[----:B------:R1:W2:Y:S01]  /*4260*/  MUFU.TANH R168, R54 ;  /* 0x0000003600a87308 */ /* 0x0002a20000002400 */
[----:B------:R-:W-:Y:S01]  /*4270*/  ISETP.LT.OR P0, PT, R21, 0x2, P0 ;  /* 0x000000021500780c */ /* 0x000fe20000701670 */
[----:B------:R-:W-:-:S03]  /*4280*/  FMUL.FTZ R39, R39, c[0x0][0x320] ;  /* 0x0000c80027277a20 */ /* 0x000fc60000410000 */
[----:B------:R-:W-:Y:S02]  /*4290*/  FSEL R16, R16, -INF , !P0 ;  /* 0xff80000010107808 */ /* 0x000fe40004000000 */
[----:B------:R-:W-:Y:S01]  /*42a0*/  PLOP3.LUT P0, PT, PT, PT, UP0, 0x40, 0x0 ;  /* 0x000000000000781c */ /* 0x000fe20003f0e808 */
[----:B------:R-:W-:Y:S01]  /*42b0*/  UISETP.GE.AND UP0, UPT, UR29, 0xa, UPT ;  /* 0x0000000a1d00788c */ /* 0x000fe2000bf06270 */
[----:B------:R-:W3:Y:S02]  /*42c0*/  MUFU.TANH R0, R0 ;  /* 0x0000000000007308 */ /* 0x000ee40000002400 */
[----:B------:R-:W-:Y:S01]  /*42d0*/  ISETP.GT.AND P0, PT, R20, 0x8, P0 ;  /* 0x000000081400780c */ /* 0x000fe20000704270 */
[----:B------:R-:W-:-:S03]  /*42e0*/  UP2UR UR5, UPR, URZ, 0x1 ;  /* 0x000000013f057883 */ /* 0x000fc60008000000 */
[----:B------:R-:W-:Y:S02]  /*42f0*/  ISETP.LT.OR P0, PT, R21, 0x9, P0 ;  /* 0x000000091500780c */ /* 0x000fe40000701670 */
[----:B------:R1:W4:Y:S02]  /*4300*/  MUFU.TANH R159, R55 ;  /* 0x00000037009f7308 */ /* 0x0003240000002400 */
        /* <DEDUP_REMOVED lines=14> */
[----:B------:R-:W-:Y:S02]  /*43f0*/  FSEL R13, R13, -INF , !P0 ;  /* 0xff8000000d0d7808 */ /* 0x000fe40004000000 */
[----:B------:R-:W-:Y:S01]  /*4400*/  PLOP3.LUT P0, PT, PT, PT, UP6, 0x40, 0x0 ;  /* 0x000000000000781c */ /* 0x000fe20003f0e868 */
[----:B------:R-:W-:-:S03]  /*4410*/  UISETP.NE.AND UP6, UPT, UR14, URZ, UPT ;  /* 0x0000003f0e00728c */ /* 0x000fc6000bfc5270 */
[----:B------:R-:W-:Y:S01]  /*4420*/  ISETP.GT.AND P0, PT, R20, 0x11, P0 ;  /* 0x000000111400780c */ /* 0x000fe20000704270 */
[----:B------:R-:W1:Y:S03]  /*4430*/  MUFU.TANH R23, R23 ;  /* 0x0000001700177308 */ /* 0x000e660000002400 */
[----:B------:R-:W-:-:S04]  /*4440*/  ISETP.LT.OR P0, PT, R21, 0x12, P0 ;  /* 0x000000121500780c */ /* 0x000fc80000701670 */
[----:B------:R-:W-:Y:S01]  /*4450*/  FSEL R12, R12, -INF , !P0 ;  /* 0xff8000000c0c7808 */ /* 0x000fe20004000000 */
[----:B------:R-:W1:Y:S01]  /*4460*/  MUFU.TANH R24, R24 ;  /* 0x0000001800187308 */ /* 0x000e620000002400 */
        /* <DEDUP_REMOVED lines=21> */
[----:B------:R-:W-:Y:S02]  /*45c0*/  ISETP.GT.AND P0, PT, R20, 0x29, P0 ;  /* 0x000000291400780c */ /* 0x000fe40000704270 */
[----:B------:R-:W1:Y:S02]  /*45d0*/  SHFL.IDX PT, R20, R2, 0x1, 0x1c1f ;  /* 0x003c1f0002147f89 */ /* 0x000e6400000e0000 */
[----:B------:R-:W-:Y:S01]  /*45e0*/  ISETP.LT.OR P0, PT, R21, 0x2a, P0 ;  /* 0x0000002a1500780c */ /* 0x000fe20000701670 */
[----:B------:R-:W-:-:S03]  /*45f0*/  FMUL.FTZ R21, R38, c[0x0][0x320] ;  /* 0x0000c80026157a20 */ /* 0x000fc60000410000 */
[----:B------:R-:W-:Y:S02]  /*4600*/  FSEL R124, R124, -INF , !P0 ;  /* 0xff8000007c7c7808 */ /* 0x000fe40004000000 */
[----:B------:R-:W-:Y:S01]  /*4610*/  PLOP3.LUT P0, PT, PT, PT, UP6, 0x40, 0x0 ;  /* 0x000000000000781c */ /* 0x000fe20003f0e868 */
[----:B------:R-:W2:Y:S01]  /*4620*/  MUFU.TANH R21, R21 ;  /* 0x0000001500157308 */ /* 0x000ea20000002400 */
[----:B------:R-:W-:Y:S01]  /*4630*/  UISETP.NE.AND UP6, UPT, UR35, URZ, UPT ;  /* 0x0000003f2300728c */ /* 0x000fe2000bfc5270 */
[----:B-1----:R-:W-:-:S06]  /*4640*/  IMAD.IADD R2, R6, 0x1, R20 ;  /* 0x0000000106027824 */ /* 0x002fcc00078e0214 */
[----:B------:R1:W1:Y:S01]  /*4650*/  MUFU.TANH R6, R39 ;  /* 0x0000002700067308 */ /* 0x0002620000002400 */
[----:B------:R-:W-:Y:S01]  /*4660*/  IMAD.IADD R22, R19, 0x1, R20 ;  /* 0x0000000113167824 */ /* 0x000fe200078e0214 */
[----:B------:R-:W-:Y:S02]  /*4670*/  IMNMX R2, R2, R18, PT ;  /* 0x0000001202027217 */ /* 0x000fe40003800200 */
[----:B------:R-:W-:Y:S05]  /*4680*/  @P0 BRA `(.L_x_271) ;  /* 0x0000015000000947 */ /* 0x000fea0003800000 */
[----:B--234-:R-:W-:Y:S01]  /*4690*/  IMAD.U32 R18, RZ, RZ, UR12 ;  /* 0x0000000cff127e24 */ /* 0x01cfe2000f8e00ff */
        /* <DEDUP_REMOVED lines=11> */
.L_x_273:
[----:B------:R-:W-:-:S04]  /*4750*/  MOV R18, 0x1 ;  /* 0x0000000100127802 */ /* 0x000fc80000000f00 */
[----:B------:R-:W-:-:S13]  /*4760*/  ISETP.NE.AND P0, PT, R18, c[0x0][0x32c], PT ;  /* 0x0000cb0012007a0c */ /* 0x000fda0003f05270 */
[----:B------:R-:W-:-:S05]  /*4770*/  @P0 IMAD.HI.U32 R18, R20, c[0x0][0x330], RZ ;  /* 0x0000cc0014120a27 */ /* 0x000fca00078e00ff */
[----:B------:R-:W-:Y:S02]  /*4780*/  @P0 SHF.R.U32.HI R20, RZ, c[0x0][0x334], R18 ;  /* 0x0000cd00ff140a19 */ /* 0x000fe40000011612 */
.L_x_274:
[----:B------:R-:W-:Y:S05]  /*4790*/  BSYNC B0 ;  /* 0x0000000000007941 */ /* 0x000fea0003800000 */
.L_x_272:
[----:B------:R-:W-:-:S05]  /*47a0*/  IMAD R20, R20, c[0x0][0x32c], R7 ;  /* 0x0000cb0014147a24 */ /* 0x000fca00078e0207 */
[----:B------:R-:W-:Y:S02]  /*47b0*/  IADD3 R7, R20, c[0x0][0x32c], RZ ;  /* 0x0000cb0014077a10 */ /* 0x000fe40007ffe0ff */
[----:B------:R-:W-:Y:S02]  /*47c0*/  IMNMX R22, R22, R20, !PT ;  /* 0x0000001416167217 */ /* 0x000fe40007800200 */
[----:B------:R-:W-:Y:S02]  /*47d0*/  IMNMX R2, R2, R7, PT ;  /* 0x0000000702027217 */ /* 0x000fe40003800200 */
.L_x_271:
[----:B--234-:R-:W-:Y:S01]  /*47e0*/  UP2UR UR29, UPR, URZ, 0x10 ;  /* 0x000000103f1d7883 */ /* 0x01cfe20008000000 */
[----:B------:R-:W-:Y:S01]  /*47f0*/  IMAD.SHL.U32 R252, R5, 0x2, RZ ;  /* 0x0000000205fc7824 */ /* 0x000fe200078e00ff */
[----:B------:R-:W-:Y:S02]  /*4800*/  UISETP.NE.AND UP4, UPT, UR34, URZ, UPT ;  /* 0x0000003f2200728c */ /* 0x000fe4000bf85270 */
[----:B------:R-:W-:Y:S01]  /*4810*/  UP2UR UR34, UPR, URZ, 0x8 ;  /* 0x000000083f227883 */ /* 0x000fe20008000000 */
[--C-:B------:R-:W-:Y:S01]  /*4820*/  IMAD R250, R4, 0x2, R252.reuse ;  /* 0x0000000204fa7824 */ /* 0x100fe200078e02fc */
[----:B------:R-:W-:Y:S01]  /*4830*/  UISETP.NE.AND UP3, UPT, UR33, URZ, UPT ;  /* 0x0000003f2100728c */ /* 0x000fe2000bf65270 */
[----:B------:R-:W-:Y:S01]  /*4840*/  LDSM.16.MT88.4 R136, [R252+0x4080] ;  /* 0x00408000fc88783b */ /* 0x000fe20000004200 */
[----:B------:R-:W-:Y:S01]  /*4850*/  PLOP3.LUT P0, PT, PT, PT, UP4, 0x40, 0x0 ;  /* 0x000000000000781c */ /* 0x000fe20003f0e848 */
[----:B------:R-:W-:Y:S01]  /*4860*/  UP2UR UR33, UPR, URZ, 0x4 ;  /* 0x000000043f217883 */ /* 0x000fe20008000000 */
[C---:B------:R-:W-:Y:S01]  /*4870*/  IMAD R249, R3.reuse, 0x2, R252 ;  /* 0x0000000203f97824 */ /* 0x040fe200078e02fc */
[----:B------:R-:W-:Y:S01]  /*4880*/  UISETP.NE.AND UP2, UPT, UR32, URZ, UPT ;  /* 0x0000003f2000728c */ /* 0x000fe2000bf45270 */
[----:B------:R-:W-:Y:S01]  /*4890*/  ISETP.GT.AND P0, PT, R22, RZ, P0 ;  /* 0x000000ff1600720c */ /* 0x000fe20000704270 */
[----:B------:R-:W-:Y:S01]  /*48a0*/  UP2UR UR32, UPR, URZ, 0x2 ;  /* 0x000000023f207883 */ /* 0x000fe20008000000 */
[----:B------:R-:W-:Y:S01]  /*48b0*/  IMAD R248, R3, 0x2, R250 ;  /* 0x0000000203f87824 */ /* 0x000fe200078e02fa */
        /* <DEDUP_REMOVED lines=10> */
[----:B------:R-:W-:Y:S01]  /*4960*/  UIADD3 UR21, UR21, -0x2, URZ ;  /* 0xfffffffe15157890 */ /* 0x000fe2000fffe03f */
[----:B------:R-:W-:-:S02]  /*4970*/  ISETP.GT.AND P0, PT, R22, 0x1, P0 ;  /* 0x000000011600780c */ /* 0x000fc40000704270 */
[----:B------:R-:W-:Y:S02]  /*4980*/  LDSM.16.MT88.4 R48, [R250+0x5880] ;  /* 0x00588000fa30783b */ /* 0x000fe40000004200 */
[----:B------:R-:W-:Y:S02]  /*4990*/  ISETP.LT.OR P0, PT, R2, 0x2, P0 ;  /* 0x000000020200780c */ /* 0x000fe40000701670 */
[----:B------:R-:W-:Y:S02]  /*49a0*/  LDSM.16.MT88.4 R88, [R249+0x7080] ;  /* 0x00708000f958783b */ /* 0x000fe40000004200 */
[----:B------:R-:W-:Y:S02]  /*49b0*/  FSEL R19, R10, -INF , !P0 ;  /* 0xff8000000a137808 */ /* 0x000fe40004000000 */
[----:B------:R-:W-:Y:S01]  /*49c0*/  PLOP3.LUT P0, PT, PT, PT, UP2, 0x40, 0x0 ;  /* 0x000000000000781c */ /* 0x000fe20003f0e828 */
[----:B------:R-:W-:Y:S01]  /*49d0*/  UISETP.NE.AND UP2, UPT, UR33, URZ, UPT ;  /* 0x0000003f2100728c */ /* 0x000fe2000bf45270 */
[----:B-----5:R-:W-:Y:S02]  /*49e0*/  LDSM.16.MT88.4 R64, [R248+0x5880] ;  /* 0x00588000f840783b */ /* 0x020fe40000004200 */
[----:B------:R-:W-:-:S02]  /*49f0*/  ISETP.GT.AND P0, PT, R22, 0x8, P0 ;  /* 0x000000081600780c */ /* 0x000fc40000704270 */
[----:B------:R-:W-:Y:S02]  /*4a00*/  LDSM.16.MT88.4 R104, [R252+0x8880] ;  /* 0x00888000fc68783b */ /* 0x000fe40000004200 */
[----:B------:R-:W-:Y:S02]  /*4a10*/  ISETP.LT.OR P0, PT, R2, 0x9, P0 ;  /* 0x000000090200780c */ /* 0x000fe40000701670 */
[----:B------:R-:W-:Y:S02]  /*4a20*/  LDSM.16.MT88.4 R96, [R248+0x7080] ;  /* 0x00708000f860783b */ /* 0x000fe40000004200 */
[----:B------:R-:W-:Y:S02]  /*4a30*/  FSEL R18, R24, -INF , !P0 ;  /* 0xff80000018127808 */ /* 0x000fe40004000000 */
[----:B------:R-:W-:Y:S01]  /*4a40*/  PLOP3.LUT P0, PT, PT, PT, UP1, 0x40, 0x0 ;  /* 0x000000000000781c */ /* 0x000fe20003f0e818 */
[----:B------:R-:W-:Y:S01]  /*4a50*/  UISETP.NE.AND UP1, UPT, UR32, URZ, UPT ;  /* 0x0000003f2000728c */ /* 0x000fe2000bf25270 */
[----:B------:R-:W-:Y:S02]  /*4a60*/  LDSM.16.MT88.4 R112, [R250+0x8880] ;  /* 0x00888000fa70783b */ /* 0x000fe40000004200 */
[----:B------:R-:W-:-:S02]  /*4a70*/  ISETP.GT.AND P0, PT, R22, 0x9, P0 ;  /* 0x000000091600780c */ /* 0x000fc40000704270 */
[----:B------:R-:W-:Y:S02]  /*4a80*/  LDSM.16.MT88.4 R32, [R248+0x4080] ;  /* 0x00408000f820783b */ /* 0x000fe40000004200 */
[----:B------:R-:W-:Y:S02]  /*4a90*/  ISETP.LT.OR P0, PT, R2, 0xa, P0 ;  /* 0x0000000a0200780c */ /* 0x000fe40000701670 */
        /* <DEDUP_REMOVED lines=10> */
[----:B------:R-:W-:-:S02]  /*4b40*/  ISETP.LT.OR P0, PT, R2, 0x11, P0 ;  /* 0x000000110200780c */ /* 0x000fc40000701670 */
[----:B------:R-:W-:Y:S01]  /*4b50*/  FMNMX.FTZ R0, R14, R0, !PT ;  /* 0x000000000e007209 */ /* 0x000fe20007810000 */
[----:B------:R-:W-:Y:S01]  /*4b60*/  LDSM.16.MT88.4 R72, [R252+0x7080] ;  /* 0x00708000fc48783b */ /* 0x000fe20000004200 */
[----:B------:R-:W-:Y:S02]  /*4b70*/  FSEL R9, R23, -INF , !P0 ;  /* 0xff80000017097808 */ /* 0x000fe40004000000 */
[----:B------:R-:W-:Y:S01]  /*4b80*/  PLOP3.LUT P0, PT, PT, PT, UP6, 0x40, 0x0 ;  /* 0x000000000000781c */ /* 0x000fe20003f0e868 */
[----:B------:R-:W-:Y:S01]  /*4b90*/  LDSM.16.MT88.4 R24, [R250+0x4880] ;  /* 0x00488000fa18783b */ /* 0x000fe20000004200 */
[----:B------:R-:W-:Y:S01]  /*4ba0*/  FMNMX.FTZ R0, R13, R0, !PT ;  /* 0x000000000d007209 */ /* 0x000fe20007810000 */
[----:B------:R-:W-:Y:S01]  /*4bb0*/  UISETP.NE.AND UP6, UPT, UR14, URZ, UPT ;  /* 0x0000003f0e00728c */ /* 0x000fe2000bfc5270 */
[----:B------:R-:W-:Y:S02]  /*4bc0*/  ISETP.GT.AND P0, PT, R22, 0x11, P0 ;  /* 0x000000111600780c */ /* 0x000fe40000704270 */
[----:B------:R-:W-:-:S02]  /*4bd0*/  FMNMX.FTZ R0, R12, R0, !PT ;  /* 0x000000000c007209 */ /* 0x000fc40007810000 */
[----:B------:R-:W-:Y:S02]  /*4be0*/  ISETP.LT.OR P0, PT, R2, 0x12, P0 ;  /* 0x000000120200780c */ /* 0x000fe40000701670 */
[----:B------:R-:W-:Y:S02]  /*4bf0*/  FMNMX.FTZ R0, R11, R0, !PT ;  /* 0x000000000b007209 */ /* 0x000fe40007810000 */
[----:B------:R-:W-:Y:S02]  /*4c00*/  FSEL R170, R170, -INF , !P0 ;  /* 0xff800000aaaa7808 */ /* 0x000fe40004000000 */
[----:B------:R-:W-:Y:S01]  /*4c10*/  PLOP3.LUT P0, PT, PT, PT, UP5, 0x40, 0x0 ;  /* 0x000000000000781c */ /* 0x000fe20003f0e858 */
[----:B------:R-:W-:Y:S01]  /*4c20*/  UISETP.NE.AND UP5, UPT, UR15, URZ, UPT ;  /* 0x0000003f0f00728c */ /* 0x000fe2000bfa5270 */
[----:B------:R-:W-:Y:S02]  /*4c30*/  FMNMX.FTZ R0, R8, R0, !PT ;  /* 0x0000000008007209 */ /* 0x000fe40007810000 */
[----:B------:R-:W-:-:S02]  /*4c40*/  ISETP.GT.AND P0, PT, R22, 0x18, P0 ;  /* 0x000000181600780c */ /* 0x000fc40000704270 */
[----:B------:R-:W-:Y:S02]  /*4c50*/  FMNMX.FTZ R0, R127, R0, !PT ;  /* 0x000000007f007209 */ /* 0x000fe40007810000 */
[----:B------:R-:W-:Y:S02]  /*4c60*/  ISETP.LT.OR P0, PT, R2, 0x19, P0 ;  /* 0x000000190200780c */ /* 0x000fe40000701670 */
[----:B------:R-:W-:Y:S02]  /*4c70*/  FMNMX.FTZ R0, R126, R0, !PT ;  /* 0x000000007e007209 */ /* 0x000fe40007810000 */
[----:B------:R-:W-:Y:S01]  /*4c80*/  FSEL R7, R21, -INF , !P0 ;  /* 0xff80000015077808 */ /* 0x000fe20004000000 */
[----:B------:R-:W-:Y:S01]  /*4c90*/  @UP5 USHF.L.U32 UR28, UR28, 0x7, URZ ;  /* 0x000000071c1c5899 */ /* 0x000fe2000800063f */
[----:B------:R-:W-:Y:S02]  /*4ca0*/  PLOP3.LUT P0, PT, PT, PT, UP4, 0x40, 0x0 ;  /* 0x000000000000781c */ /* 0x000fe40003f0e848 */
[----:B------:R-:W-:Y:S01]  /*4cb0*/  FMNMX.FTZ R0, R125, R0, !PT ;  /* 0x000000007d007209 */ /* 0x000fe20007810000 */
[----:B------:R-:W-:Y:S01]  /*4cc0*/  UIMAD.WIDE.U32 UR28, UR28, UR4, URZ ;  /* 0x000000041c1c72a5 */ /* 0x000fe2000f8e003f */
[----:B------:R-:W-:-:S02]  /*4cd0*/  ISETP.GT.AND P0, PT, R22, 0x19, P0 ;  /* 0x000000191600780c */ /* 0x000fc40000704270 */
[----:B------:R-:W-:Y:S01]  /*4ce0*/  FMNMX.FTZ R0, R124, R0, !PT ;  /* 0x000000007c007209 */ /* 0x000fe20007810000 */
[----:B------:R-:W-:Y:S01]  /*4cf0*/  @UP5 USHF.R.U32.HI UR23, URZ, UR5, UR29 ;  /* 0x000000053f175299 */ /* 0x000fe2000801161d */
[----:B------:R-:W-:Y:S02]  /*4d00*/  ISETP.LT.OR P0, PT, R2, 0x1a, P0 ;  /* 0x0000001a0200780c */ /* 0x000fe40000701670 */
[----:B------:R-:W-:Y:S01]  /*4d10*/  FMNMX.FTZ R21, R20, R19, !PT ;  /* 0x0000001314157209 */ /* 0x000fe20007810000 */
[----:B------:R-:W-:Y:S01]  /*4d20*/  UIADD3 UR4, UR20, UR23, URZ ;  /* 0x0000001714047290 */ /* 0x000fe2000fffe03f */
[----:B-1----:R-:W-:Y:S02]  /*4d30*/  FSEL R6, R6, -INF , !P0 ;  /* 0xff80000006067808 */ /* 0x002fe40004000000 */
[----:B------:R-:W-:Y:S01]  /*4d40*/  PLOP3.LUT P0, PT, PT, PT, UP3, 0x40, 0x0 ;  /* 0x000000000000781c */ /* 0x000fe20003f0e838 */
[----:B------:R-:W-:Y:S01]  /*4d50*/  ULDC UR20, c[0x0][0x328] ;  /* 0x0000ca0000147ab9 */ /* 0x000fe20000000800 */
[----:B------:R-:W-:Y:S01]  /*4d60*/  FMNMX.FTZ R21, R18, R21, !PT ;  /* 0x0000001512157209 */ /* 0x000fe20007810000 */
[----:B------:R-:W-:Y:S01]  /*4d70*/  UIADD3 UR20, UR4, UR20, URZ ;  /* 0x0000001404147290 */ /* 0x000fe2000fffe03f */
[----:B------:R-:W-:-:S02]  /*4d80*/  ISETP.GT.AND P0, PT, R22, 0x20, P0 ;  /* 0x000000201600780c */ /* 0x000fc40000704270 */
[----:B------:R-:W-:Y:S02]  /*4d90*/  FMNMX.FTZ R21, R10, R21, !PT ;  /* 0x000000150a157209 */ /* 0x000fe40007810000 */
[----:B------:R-:W-:Y:S02]  /*4da0*/  ISETP.LT.OR P0, PT, R2, 0x21, P0 ;  /* 0x000000210200780c */ /* 0x000fe40000701670 */
[----:B------:R-:W-:Y:S02]  /*4db0*/  FMNMX.FTZ R21, R9, R21, !PT ;  /* 0x0000001509157209 */ /* 0x000fe40007810000 */
[----:B------:R-:W-:Y:S02]  /*4dc0*/  FSEL R168, R168, -INF , !P0 ;  /* 0xff800000a8a87808 */ /* 0x000fe40004000000 */
[----:B------:R-:W-:Y:S02]  /*4dd0*/  PLOP3.LUT P0, PT, PT, PT, UP2, 0x40, 0x0 ;  /* 0x000000000000781c */ /* 0x000fe40003f0e828 */
[----:B------:R-:W-:-:S02]  /*4de0*/  FMNMX.FTZ R21, R170, R21, !PT ;  /* 0x00000015aa157209 */ /* 0x000fc40007810000 */
[----:B------:R-:W-:Y:S02]  /*4df0*/  ISETP.GT.AND P0, PT, R22, 0x21, P0 ;  /* 0x000000211600780c */ /* 0x000fe40000704270 */
[----:B------:R-:W-:Y:S02]  /*4e00*/  FMNMX.FTZ R21, R7, R21, !PT ;  /* 0x0000001507157209 */ /* 0x000fe40007810000 */
[----:B------:R-:W-:Y:S02]  /*4e10*/  ISETP.LT.OR P0, PT, R2, 0x22, P0 ;  /* 0x000000220200780c */ /* 0x000fe40000701670 */
[----:B------:R-:W-:Y:S02]  /*4e20*/  FMNMX.FTZ R21, R6, R21, !PT ;  /* 0x0000001506157209 */ /* 0x000fe40007810000 */
[----:B------:R-:W-:Y:S02]  /*4e30*/  FSEL R159, R159, -INF , !P0 ;  /* 0xff8000009f9f7808 */ /* 0x000fe40004000000 */
[----:B------:R-:W-:-:S02]  /*4e40*/  PLOP3.LUT P0, PT, PT, PT, UP1, 0x40, 0x0 ;  /* 0x000000000000781c */ /* 0x000fc40003f0e818 */
[----:B------:R-:W-:Y:S02]  /*4e50*/  FMNMX.FTZ R21, R168, R21, !PT ;  /* 0x00000015a8157209 */ /* 0x000fe40007810000 */
[----:B------:R-:W-:Y:S02]  /*4e60*/  ISETP.GT.AND P0, PT, R22, 0x28, P0 ;  /* 0x000000281600780c */ /* 0x000fe40000704270 */
[----:B------:R-:W-:Y:S02]  /*4e70*/  FMNMX.FTZ R21, R159, R21, !PT ;  /* 0x000000159f157209 */ /* 0x000fe40007810000 */
[----:B------:R-:W-:-:S04]  /*4e80*/  ISETP.LT.OR P0, PT, R2, 0x29, P0 ;  /* 0x000000290200780c */ /* 0x000fc80000701670 */
[----:B------:R-:W-:Y:S02]  /*4e90*/  FSEL R158, R158, -INF , !P0 ;  /* 0xff8000009e9e7808 */ /* 0x000fe40004000000 */
[----:B------:R-:W-:Y:S02]  /*4ea0*/  PLOP3.LUT P0, PT, PT, PT, UP0, 0x40, 0x0 ;  /* 0x000000000000781c */ /* 0x000fe40003f0e808 */
[----:B------:R-:W-:Y:S02]  /*4eb0*/  FMNMX.FTZ R21, R158, R21, !PT ;  /* 0x000000159e157209 */ /* 0x000fe40007810000 */
[----:B------:R-:W-:-:S04]  /*4ec0*/  ISETP.GT.AND P0, PT, R22, 0x29, P0 ;  /* 0x000000291600780c */ /* 0x000fc80000704270 */
[----:B------:R-:W-:Y:S02]  /*4ed0*/  ISETP.LT.OR P0, PT, R2, 0x2a, P0 ;  /* 0x0000002a0200780c */ /* 0x000fe40000701670 */
[----:B------:R-:W1:Y:S02]  /*4ee0*/  SHFL.BFLY PT, R2, R0, 0x2, 0x1f ;  /* 0x0c401f0000027f89 */ /* 0x000e6400000e0000 */
[----:B------:R-:W-:-:S04]  /*4ef0*/  FSEL R157, R157, -INF , !P0 ;  /* 0xff8000009d9d7808 */ /* 0x000fc80004000000 */
[----:B------:R-:W-:Y:S02]  /*4f00*/  FMNMX.FTZ R21, R157, R21, !PT ;  /* 0x000000159d157209 */ /* 0x000fe40007810000 */
[----:B-1----:R-:W-:-:S05]  /*4f10*/  FMNMX.FTZ R0, R0, R2, !PT ;  /* 0x0000000200007209 */ /* 0x002fca0007810000 */
[----:B------:R-:W1:Y:S02]  /*4f20*/  SHFL.BFLY PT, R2, R0, 0x1, 0x1f ;  /* 0x0c201f0000027f89 */ /* 0x000e6400000e0000 */
[----:B-1----:R-:W-:Y:S02]  /*4f30*/  FMNMX.FTZ R0, R0, R2, !PT ;  /* 0x0000000200007209 */ /* 0x002fe40007810000 */
[----:B------:R-:W1:Y:S02]  /*4f40*/  SHFL.BFLY PT, R2, R21, 0x2, 0x1f ;  /* 0x0c401f0015027f89 */ /* 0x000e6400000e0000 */
[C---:B------:R-:W-:Y:S01]  /*4f50*/  FSETP.NEU.FTZ.AND P0, PT, R0.reuse, -INF , PT ;  /* 0xff8000000000780b */ /* 0x040fe20003f1d000 */
[----:B------:R-:W-:-:S05]  /*4f60*/  FMUL.FTZ R174, R0, c[0x0][0x2d0] ;  /* 0x0000b40000ae7a20 */ /* 0x000fca0000410000 */
[----:B------:R-:W-:-:S05]  /*4f70*/  FSEL R174, R174, RZ, P0 ;  /* 0x000000ffaeae7208 */ /* 0x000fca0000000000 */
[--C-:B------:R-:W-:Y:S02]  /*4f80*/  FFMA.FTZ R123, R17, c[0x0][0x2d0], -R174.reuse ;  /* 0x0000b400117b7a23 */ /* 0x100fe400000108ae */
[--C-:B------:R-:W-:Y:S02]  /*4f90*/  FFMA.FTZ R122, R16, c[0x0][0x2d0], -R174.reuse ;  /* 0x0000b400107a7a23 */ /* 0x100fe400000108ae */
[--C-:B------:R-:W-:Y:S02]  /*4fa0*/  FFMA.FTZ R121, R15, c[0x0][0x2d0], -R174.reuse ;  /* 0x0000b4000f797a23 */ /* 0x100fe400000108ae */
[--C-:B------:R-:W-:Y:S01]  /*4fb0*/  FFMA.FTZ R120, R14, c[0x0][0x2d0], -R174.reuse ;  /* 0x0000b4000e787a23 */ /* 0x100fe200000108ae */
[----:B------:R-:W-:Y:S01]  /*4fc0*/  MUFU.EX2 R123, R123 ;  /* 0x0000007b007b7308 */ /* 0x000fe20000000800 */
[--C-:B------:R-:W-:Y:S02]  /*4fd0*/  FFMA.FTZ R173, R11, c[0x0][0x2d0], -R174.reuse ;  /* 0x0000b4000bad7a23 */ /* 0x100fe400000108ae */
[--C-:B------:R-:W-:Y:S01]  /*4fe0*/  FFMA.FTZ R172, R8, c[0x0][0x2d0], -R174.reuse ;  /* 0x0000b40008ac7a23 */ /* 0x100fe200000108ae */
[----:B-1----:R-:W-:Y:S01]  /*4ff0*/  FMNMX.FTZ R21, R21, R2, !PT ;  /* 0x0000000215157209 */ /* 0x002fe20007810000 */
[----:B------:R-:W-:-:S02]  /*5000*/  FFMA.FTZ R119, R13, c[0x0][0x2d0], -R174 ;  /* 0x0000b4000d777a23 */ /* 0x000fc400000108ae */
[----:B------:R-:W-:Y:S01]  /*5010*/  FFMA.FTZ R116, R12, c[0x0][0x2d0], -R174 ;  /* 0x0000b4000c747a23 */ /* 0x000fe200000108ae */
[----:B------:R-:W1:Y:S01]  /*5020*/  MUFU.EX2 R122, R122 ;  /* 0x0000007a007a7308 */ /* 0x000e620000000800 */
[----:B------:R-:W2:Y:S04]  /*5030*/  SHFL.BFLY PT, R2, R21, 0x1, 0x1f ;  /* 0x0c201f0015027f89 */ /* 0x000ea800000e0000 */
[----:B------:R-:W-:Y:S03]  /*5040*/  LDSM.16.MT88.4 R12, [R250+0x6080] ;  /* 0x00608000fa0c783b */ /* 0x000fe60000004200 */
[----:B------:R-:W-:Y:S08]  /*5050*/  MUFU.EX2 R121, R121 ;  /* 0x0000007900797308 */ /* 0x000ff00000000800 */
[----:B------:R-:W3:Y:S01]  /*5060*/  MUFU.EX2 R120, R120 ;  /* 0x0000007800787308 */ /* 0x000ee20000000800 */
[----:B-1----:R-:W-:Y:S01]  /*5070*/  F2FP.PACK_AB R128, R122, R123 ;  /* 0x0000007b7a80723e */ /* 0x002fe200000000ff */
[----:B------:R-:W-:-:S06]  /*5080*/  FADD.FTZ R122, R123, R122 ;  /* 0x0000007a7b7a7221 */ /* 0x000fcc0000010000 */
[----:B------:R-:W-:Y:S01]  /*5090*/  MUFU.EX2 R119, R119 ;  /* 0x0000007700777308 */ /* 0x000fe20000000800 */
[----:B--2---:R-:W-:-:S04]  /*50a0*/  FMNMX.FTZ R2, R2, R21, !PT ;  /* 0x0000001502027209 */ /* 0x004fc80007810000 */
[C---:B------:R-:W-:Y:S01]  /*50b0*/  FSETP.NEU.FTZ.AND P0, PT, R2.reuse, -INF , PT ;  /* 0xff8000000200780b */ /* 0x040fe20003f1d000 */
[----:B------:R-:W-:Y:S01]  /*50c0*/  FMUL.FTZ R169, R2, c[0x0][0x2d0] ;  /* 0x0000b40002a97a20 */ /* 0x000fe20000410000 */
[----:B---3--:R-:W-:Y:S01]  /*50d0*/  F2FP.PACK_AB R130, R120, R121 ;  /* 0x000000797882723e */ /* 0x008fe200000000ff */
[----:B------:R-:W1:Y:S01]  /*50e0*/  MUFU.EX2 R116, R116 ;  /* 0x0000007400747308 */ /* 0x000e620000000800 */
[----:B------:R-:W-:Y:S02]  /*50f0*/  FADD.FTZ R121, R121, R122 ;  /* 0x0000007a79797221 */ /* 0x000fe40000010000 */
[----:B------:R-:W-:Y:S02]  /*5100*/  FSEL R169, R169, RZ, P0 ;  /* 0x000000ffa9a97208 */ /* 0x000fe40000000000 */
[----:B------:R-:W-:-:S03]  /*5110*/  PLOP3.LUT P0, PT, PT, PT, UP6, 0x40, 0x0 ;  /* 0x000000000000781c */ /* 0x000fc60003f0e868 */
[--C-:B------:R-:W-:Y:S01]  /*5120*/  FFMA.FTZ R118, R20, c[0x0][0x2d0], -R169.reuse ;  /* 0x0000b40014767a23 */ /* 0x100fe200000108a9 */
[----:B------:R-:W-:Y:S01]  /*5130*/  MUFU.EX2 R173, R173 ;  /* 0x000000ad00ad7308 */ /* 0x000fe20000000800 */
[--C-:B------:R-:W-:Y:S01]  /*5140*/  FFMA.FTZ R117, R19, c[0x0][0x2d0], -R169.reuse ;  /* 0x0000b40013757a23 */ /* 0x100fe200000108a9 */
[----:B------:R-:W-:Y:S01]  /*5150*/  LDSM.16.MT88.4 R20, [R249+0x4880] ;  /* 0x00488000f914783b */ /* 0x000fe20000004200 */
[--C-:B------:R-:W-:Y:S02]  /*5160*/  FFMA.FTZ R175, R18, c[0x0][0x2d0], -R169.reuse ;  /* 0x0000b40012af7a23 */ /* 0x100fe400000108a9 */
[--C-:B------:R-:W-:Y:S01]  /*5170*/  FFMA.FTZ R176, R10, c[0x0][0x2d0], -R169.reuse ;  /* 0x0000b4000ab07a23 */ /* 0x100fe200000108a9 */
[----:B------:R-:W-:Y:S01]  /*5180*/  LDSM.16.MT88.4 R16, [R248+0x4880] ;  /* 0x00488000f810783b */ /* 0x000fe20000004200 */
[--C-:B------:R-:W-:Y:S01]  /*5190*/  FFMA.FTZ R171, R9, c[0x0][0x2d0], -R169.reuse ;  /* 0x0000b40009ab7a23 */ /* 0x100fe200000108a9 */
[----:B------:R-:W-:Y:S01]  /*51a0*/  MUFU.EX2 R118, R118 ;  /* 0x0000007600767308 */ /* 0x000fe20000000800 */
[--C-:B------:R-:W-:Y:S01]  /*51b0*/  FFMA.FTZ R170, R170, c[0x0][0x2d0], -R169.reuse ;  /* 0x0000b400aaaa7a23 */ /* 0x100fe200000108a9 */
[----:B------:R-:W2:Y:S01]  /*51c0*/  LDSM.16.MT88.4 R8, [R252+0x4880] ;  /* 0x00488000fc08783b */ /* 0x000ea20000004200 */
[--C-:B------:R-:W-:Y:S01]  /*51d0*/  FFMA.FTZ R156, R6, c[0x0][0x2d0], -R169.reuse ;  /* 0x0000b400069c7a23 */ /* 0x100fe200000108a9 */
[----:B-1----:R-:W-:Y:S01]  /*51e0*/  F2FP.PACK_AB R4, R116, R119 ;  /* 0x000000777404723e */ /* 0x002fe200000000ff */
[----:B------:R-:W-:-:S03]  /*51f0*/  FFMA.FTZ R7, R7, c[0x0][0x2d0], -R169 ;  /* 0x0000b40007077a23 */ /* 0x000fc600000108a9 */
[----:B------:R-:W1:Y:S08]  /*5200*/  MUFU.EX2 R117, R117 ;  /* 0x0000007500757308 */ /* 0x000e700000000800 */
[----:B------:R-:W-:Y:S08]  /*5210*/  MUFU.EX2 R175, R175 ;  /* 0x000000af00af7308 */ /* 0x000ff00000000800 */
[----:B------:R-:W3:Y:S01]  /*5220*/  MUFU.EX2 R176, R176 ;  /* 0x000000b000b07308 */ /* 0x000ee20000000800 */
[----:B-1----:R-:W-:-:S07]  /*5230*/  F2FP.PACK_AB R129, R117, R118 ;  /* 0x000000767581723e */ /* 0x002fce00000000ff */
[----:B------:R-:W1:Y:S01]  /*5240*/  MUFU.EX2 R172, R172 ;  /* 0x000000ac00ac7308 */ /* 0x000e620000000800 */
[----:B---3--:R-:W-:-:S07]  /*5250*/  F2FP.PACK_AB R131, R176, R175 ;  /* 0x000000afb083723e */ /* 0x008fce00000000ff */
[----:B------:R-:W-:Y:S01]  /*5260*/  MUFU.EX2 R171, R171 ;  /* 0x000000ab00ab7308 */ /* 0x000fe20000000800 */
[----:B------:R-:W-:Y:S01]  /*5270*/  HMMA.16816.F32 R132, R128, R136, RZ ;  /* 0x000000888084723c */ /* 0x000fe200000018ff */
[----:B-1----:R-:W-:-:S06]  /*5280*/  F2FP.PACK_AB R6, R172, R173 ;  /* 0x000000adac06723e */ /* 0x002fcc00000000ff */
[----:B------:R-:W1:Y:S01]  /*5290*/  MUFU.EX2 R170, R170 ;  /* 0x000000aa00aa7308 */ /* 0x000e620000000800 */
[C---:B------:R-:W-:Y:S07]  /*52a0*/  HMMA.16816.F32 R136, R128.reuse, R138, RZ ;  /* 0x0000008a8088723c */ /* 0x040fee00000018ff */
[----:B------:R-:W-:Y:S01]  /*52b0*/  MUFU.EX2 R3, R7 ;  /* 0x0000000700037308 */ /* 0x000fe20000000800 */
[C---:B------:R-:W-:Y:S07]  /*52c0*/  HMMA.16816.F32 R36, R128.reuse, R40, RZ ;  /* 0x000000288024723c */ /* 0x040fee00000018ff */
[----:B------:R-:W3:Y:S01]  /*52d0*/  MUFU.EX2 R156, R156 ;  /* 0x0000009c009c7308 */ /* 0x000ee20000000800 */
[----:B-1----:R-:W-:Y:S01]  /*52e0*/  F2FP.PACK_AB R5, R170, R171 ;  /* 0x000000abaa05723e */ /* 0x002fe200000000ff */
[C---:B------:R-:W-:Y:S08]  /*52f0*/  HMMA.16816.F32 R40, R128.reuse, R42, RZ ;  /* 0x0000002a8028723c */ /* 0x040ff000000018ff */
[----:B------:R-:W-:Y:S01]  /*5300*/  HMMA.16816.F32 R52, R128, R56, RZ ;  /* 0x000000388034723c */ /* 0x000fe200000018ff */
[----:B---3--:R-:W-:-:S07]  /*5310*/  F2FP.PACK_AB R7, R156, R3 ;  /* 0x000000039c07723e */ /* 0x008fce00000000ff */
[----:B------:R-:W-:Y:S08]  /*5320*/  HMMA.16816.F32 R56, R128, R58, RZ ;  /* 0x0000003a8038723c */ /* 0x000ff000000018ff */
[C---:B--2---:R-:W-:Y:S08]  /*5330*/  HMMA.16816.F32 R132, R4.reuse, R8, R132 ;  /* 0x000000080484723c */ /* 0x044ff00000001884 */
[----:B------:R-:W-:Y:S01]  /*5340*/  HMMA.16816.F32 R136, R4, R10, R136 ;  /* 0x0000000a0488723c */ /* 0x000fe20000001888 */
[----:B------:R-:W1:Y:S07]  /*5350*/  LDSM.16.MT88.4 R8, [R252+0x6080] ;  /* 0x00608000fc08783b */ /* 0x000e6e0000004200 */
[C---:B------:R-:W-:Y:S08]  /*5360*/  HMMA.16816.F32 R44, R128.reuse, R48, RZ ;  /* 0x00000030802c723c */ /* 0x040ff000000018ff */
[C---:B------:R-:W-:Y:S08]  /*5370*/  HMMA.16816.F32 R48, R128.reuse, R50, RZ ;  /* 0x000000328030723c */ /* 0x040ff000000018ff */
[----:B------:R-:W-:Y:S08]  /*5380*/  HMMA.16816.F32 R84, R128, R88, RZ ;  /* 0x000000588054723c */ /* 0x000ff000000018ff */
[C---:B------:R-:W-:Y:S08]  /*5390*/  HMMA.16816.F32 R44, R4.reuse, R12, R44 ;  /* 0x0000000c042c723c */ /* 0x040ff0000000182c */
[C---:B------:R-:W-:Y:S01]  /*53a0*/  HMMA.16816.F32 R48, R4.reuse, R14, R48 ;  /* 0x0000000e0430723c */ /* 0x040fe20000001830 */
[----:B------:R-:W2:Y:S07]  /*53b0*/  LDSM.16.MT88.4 R12, [R248+0x6080] ;  /* 0x00608000f80c783b */ /* 0x000eae0000004200 */
        /* <DEDUP_REMOVED lines=23> */
[----:B------:R-:W2:Y:S02]  /*5530*/  LDSM.16.MT88.4 R120, [R249+0x8880] ;  /* 0x00888000f978783b */ /* 0x000ea40000004200 */
[----:B------:R-:W-:-:S04]  /*5540*/  FADD.FTZ R14, R119, R14 ;  /* 0x0000000e770e7221 */ /* 0x000fc80000010000 */
[----:B------:R-:W-:Y:S01]  /*5550*/  FADD.FTZ R14, R116, R14 ;  /* 0x0000000e740e7221 */ /* 0x000fe20000010000 */
[----:B------:R-:W-:Y:S03]  /*5560*/  HMMA.16816.F32 R28, R128, R32, RZ ;  /* 0x00000020801c723c */ /* 0x000fe600000018ff */
[----:B------:R-:W-:-:S04]  /*5570*/  FADD.FTZ R173, R173, R14 ;  /* 0x0000000eadad7221 */ /* 0x000fc80000010000 */
[----:B------:R-:W-:Y:S01]  /*5580*/  FADD.FTZ R173, R172, R173 ;  /* 0x000000adacad7221 */ /* 0x000fe20000010000 */
[----:B------:R-:W-:Y:S07]  /*5590*/  HMMA.16816.F32 R92, R4, R12, R92 ;  /* 0x0000000c045c723c */ /* 0x000fee000000185c */
[----:B------:R-:W-:Y:S01]  /*55a0*/  FADD.FTZ R12, R118, R117 ;  /* 0x00000075760c7221 */ /* 0x000fe20000010000 */
[----:B------:R-:W-:Y:S01]  /*55b0*/  HMMA.16816.F32 R32, R128, R34, RZ ;  /* 0x000000228020723c */ /* 0x000fe200000018ff */
[----:B------:R-:W-:-:S02]  /*55c0*/  FFMA.FTZ R13, R126, c[0x0][0x2d0], -R174 ;  /* 0x0000b4007e0d7a23 */ /* 0x000fc400000108ae */
[----:B------:R-:W-:Y:S02]  /*55d0*/  FADD.FTZ R175, R175, R12 ;  /* 0x0000000cafaf7221 */ /* 0x000fe40000010000 */
[----:B------:R-:W-:Y:S02]  /*55e0*/  FFMA.FTZ R12, R127, c[0x0][0x2d0], -R174 ;  /* 0x0000b4007f0c7a23 */ /* 0x000fe400000108ae */
[----:B------:R-:W-:Y:S01]  /*55f0*/  FADD.FTZ R176, R176, R175 ;  /* 0x000000afb0b07221 */ /* 0x000fe20000010000 */
[----:B-1----:R-:W-:Y:S03]  /*5600*/  HMMA.16816.F32 R100, R4, R8, R100 ;  /* 0x000000080464723c */ /* 0x002fe60000001864 */
[----:B------:R-:W-:-:S04]  /*5610*/  FADD.FTZ R176, R171, R176 ;  /* 0x000000b0abb07221 */ /* 0x000fc80000010000 */
[----:B------:R-:W-:Y:S01]  /*5620*/  FADD.FTZ R170, R170, R176 ;  /* 0x000000b0aaaa7221 */ /* 0x000fe20000010000 */
[----:B------:R-:W-:Y:S01]  /*5630*/  HMMA.16816.F32 R104, R4, R10, R104 ;  /* 0x0000000a0468723c */ /* 0x000fe20000001868 */
[----:B------:R-:W1:Y:S02]  /*5640*/  LDSM.16.MT88.4 R8, [R250+0x9080] ;  /* 0x00908000fa08783b */ /* 0x000e640000004200 */
[----:B------:R-:W-:-:S04]  /*5650*/  FADD.FTZ R170, R3, R170 ;  /* 0x000000aa03aa7221 */ /* 0x000fc80000010000 */
[----:B------:R-:W-:Y:S01]  /*5660*/  FADD.FTZ R156, R156, R170 ;  /* 0x000000aa9c9c7221 */ /* 0x000fe20000010000 */
[C---:B--2---:R-:W-:Y:S08]  /*5670*/  HMMA.16816.F32 R116, R128.reuse, R120, RZ ;  /* 0x000000788074723c */ /* 0x044ff000000018ff */
[----:B------:R-:W-:Y:S08]  /*5680*/  HMMA.16816.F32 R120, R128, R122, RZ ;  /* 0x0000007a8078723c */ /* 0x000ff000000018ff */
[C---:B------:R-:W-:Y:S08]  /*5690*/  HMMA.16816.F32 R28, R4.reuse, R16, R28 ;  /* 0x00000010041c723c */ /* 0x040ff0000000181c */
[----:B------:R-:W-:Y:S01]  /*56a0*/  HMMA.16816.F32 R32, R4, R18, R32 ;  /* 0x000000120420723c */ /* 0x000fe20000001820 */
[----:B------:R-:W2:Y:S07]  /*56b0*/  LDSM.16.MT88.4 R16, [R250+0x7880] ;  /* 0x00788000fa10783b */ /* 0x000eae0000004200 */
[----:B------:R-:W-:Y:S08]  /*56c0*/  HMMA.16816.F32 R76, R128, R80, RZ ;  /* 0x00000050804c723c */ /* 0x000ff000000018ff */
[C---:B-1----:R-:W-:Y:S08]  /*56d0*/  HMMA.16816.F32 R108, R4.reuse, R8, R108 ;  /* 0x00000008046c723c */ /* 0x042ff0000000186c */
[----:B------:R-:W-:Y:S01]  /*56e0*/  HMMA.16816.F32 R112, R4, R10, R112 ;  /* 0x0000000a0470723c */ /* 0x000fe20000001870 */
[----:B------:R-:W1:Y:S07]  /*56f0*/  LDSM.16.MT88.4 R8, [R249+0x9080] ;  /* 0x00908000f908783b */ /* 0x000e6e0000004200 */
[C---:B------:R-:W-:Y:S08]  /*5700*/  HMMA.16816.F32 R148, R128.reuse, R152, RZ ;  /* 0x000000988094723c */ /* 0x040ff000000018ff */
[----:B------:R-:W-:Y:S08]  /*5710*/  HMMA.16816.F32 R152, R128, R154, RZ ;  /* 0x0000009a8098723c */ /* 0x000ff000000018ff */
[----:B--2---:R-:W-:Y:S07]  /*5720*/  HMMA.16816.F32 R76, R4, R16, R76 ;  /* 0x00000010044c723c */ /* 0x004fee000000184c */
[--C-:B------:R-:W-:Y:S01]  /*5730*/  FFMA.FTZ R17, R125, c[0x0][0x2d0], -R174.reuse ;  /* 0x0000b4007d117a23 */ /* 0x100fe200000108ae */
[----:B------:R-:W-:Y:S01]  /*5740*/  HMMA.16816.F32 R140, R128, R144, RZ ;  /* 0x00000090808c723c */ /* 0x000fe200000018ff */
[----:B------:R-:W-:-:S04]  /*5750*/  FFMA.FTZ R16, R124, c[0x0][0x2d0], -R174 ;  /* 0x0000b4007c107a23 */ /* 0x000fc800000108ae */
[----:B------:R-:W-:Y:S03]  /*5760*/  MUFU.EX2 R17, R17 ;  /* 0x0000001100117308 */ /* 0x000fe60000000800 */
[----:B------:R-:W-:Y:S05]  /*5770*/  HMMA.16816.F32 R68, R128, R72, RZ ;  /* 0x000000488044723c */ /* 0x000fea00000018ff */
[----:B------:R-:W-:Y:S03]  /*5780*/  MUFU.EX2 R16, R16 ;  /* 0x0000001000107308 */ /* 0x000fe60000000800 */
        /* <DEDUP_REMOVED lines=15> */
[--C-:B------:R-:W-:Y:S01]  /*5880*/  FFMA.FTZ R18, R168, c[0x0][0x2d0], -R169.reuse ;  /* 0x0000b400a8127a23 */ /* 0x100fe200000108a9 */
[----:B--2---:R-:W-:Y:S01]  /*5890*/  HMMA.16816.F32 R68, R4, R20, R68 ;  /* 0x000000140444723c */ /* 0x004fe20000001844 */
[----:B------:R-:W-:-:S04]  /*58a0*/  FFMA.FTZ R19, R159, c[0x0][0x2d0], -R169 ;  /* 0x0000b4009f137a23 */ /* 0x000fc800000108a9 */
[----:B------:R-:W2:Y:S02]  /*58b0*/  MUFU.EX2 R18, R18 ;  /* 0x0000001200127308 */ /* 0x000ea40000000800 */
[--C-:B------:R-:W-:Y:S01]  /*58c0*/  FFMA.FTZ R21, R158, c[0x0][0x2d0], -R169.reuse ;  /* 0x0000b4009e157a23 */ /* 0x100fe200000108a9 */
[----:B------:R-:W-:Y:S01]  /*58d0*/  HMMA.16816.F32 R72, R4, R22, R72 ;  /* 0x000000160448723c */ /* 0x000fe20000001848 */
[----:B------:R-:W-:-:S04]  /*58e0*/  FFMA.FTZ R20, R157, c[0x0][0x2d0], -R169 ;  /* 0x0000b4009d147a23 */ /* 0x000fc800000108a9 */
[----:B------:R-:W3:Y:S03]  /*58f0*/  MUFU.EX2 R19, R19 ;  /* 0x0000001300137308 */ /* 0x000ee60000000800 */
[C---:B-1----:R-:W-:Y:S05]  /*5900*/  HMMA.16816.F32 R124, R4.reuse, R8, R124 ;  /* 0x00000008047c723c */ /* 0x042fea000000187c */
[----:B------:R-:W-:Y:S01]  /*5910*/  MUFU.EX2 R21, R21 ;  /* 0x0000001500157308 */ /* 0x000fe20000000800 */
[----:B--2---:R-:W-:Y:S02]  /*5920*/  FADD.FTZ R156, R18, R156 ;  /* 0x0000009c129c7221 */ /* 0x004fe40000010000 */
[----:B------:R-:W-:Y:S01]  /*5930*/  HMMA.16816.F32 R128, R4, R10, R128 ;  /* 0x0000000a0480723c */ /* 0x000fe20000001880 */
[----:B------:R-:W1:Y:S04]  /*5940*/  LDSM.16.MT88.4 R8, [R250+0x5080] ;  /* 0x00508000fa08783b */ /* 0x000e680000004200 */
[----:B------:R-:W2:Y:S01]  /*5950*/  MUFU.EX2 R4, R12 ;  /* 0x0000000c00047308 */ /* 0x000ea20000000800 */
[----:B---3--:R-:W-:Y:S01]  /*5960*/  FADD.FTZ R156, R19, R156 ;  /* 0x0000009c139c7221 */ /* 0x008fe20000010000 */
[----:B------:R-:W-:-:S06]  /*5970*/  F2FP.PACK_AB R6, R16, R17 ;  /* 0x000000111006723e */ /* 0x000fcc00000000ff */
[----:B------:R3:W4:Y:S08]  /*5980*/  MUFU.EX2 R5, R13 ;  /* 0x0000000d00057308 */ /* 0x0007300000000800 */
[----:B------:R-:W1:Y:S01]  /*5990*/  MUFU.EX2 R20, R20 ;  /* 0x0000001400147308 */ /* 0x000e620000000800 */
[----:B--2---:R-:W-:Y:S01]  /*59a0*/  FADD.FTZ R3, R4, R173 ;  /* 0x000000ad04037221 */ /* 0x004fe20000010000 */
[----:B---3--:R-:W2:Y:S03]  /*59b0*/  LDSM.16.MT88.4 R12, [R252+0x5080] ;  /* 0x00508000fc0c783b */ /* 0x008ea60000004200 */
[C---:B----4-:R-:W-:Y:S01]  /*59c0*/  FADD.FTZ R3, R5.reuse, R3 ;  /* 0x0000000305037221 */ /* 0x050fe20000010000 */
[----:B------:R-:W-:-:S02]  /*59d0*/  F2FP.PACK_AB R4, R5, R4 ;  /* 0x000000040504723e */ /* 0x000fc400000000ff */
[----:B------:R-:W-:Y:S01]  /*59e0*/  F2FP.PACK_AB R5, R19, R18 ;  /* 0x000000121305723e */ /* 0x000fe200000000ff */
[----:B------:R-:W-:Y:S01]  /*59f0*/  FADD.FTZ R3, R17, R3 ;  /* 0x0000000311037221 */ /* 0x000fe20000010000 */
[----:B-1----:R-:W-:Y:S01]  /*5a00*/  F2FP.PACK_AB R7, R20, R21 ;  /* 0x000000151407723e */ /* 0x002fe200000000ff */
[----:B------:R-:W-:-:S06]  /*5a10*/  FADD.FTZ R21, R21, R156 ;  /* 0x0000009c15157221 */ /* 0x000fcc0000010000 */
[C---:B------:R-:W-:Y:S08]  /*5a20*/  HMMA.16816.F32 R140, R4.reuse, R8, R140 ;  /* 0x00000008048c723c */ /* 0x040ff0000000188c */
        /* <DEDUP_REMOVED lines=44> */
[----:B------:R-:W-:Y:S07]  /*5cf0*/  HMMA.16816.F32 R120, R4, R14, R120 ;  /* 0x0000000e0478723c */ /* 0x000fee0000001878 */
[----:B------:R-:W-:-:S02]  /*5d00*/  FADD.FTZ R4, R16, R3 ;  /* 0x0000000310047221 */ /* 0x000fc40000010000 */
[----:B------:R-:W-:-:S03]  /*5d10*/  FADD.FTZ R3, R20, R21 ;  /* 0x0000001514037221 */ /* 0x000fc60000010000 */
[----:B------:R1:W-:Y:S04]  /*5d20*/  STL [R1+0x44], R4 ;  /* 0x0000440401007387 */ /* 0x0003e80000100800 */
[----:B------:R1:W-:Y:S01]  /*5d30*/  STL [R1+0x40], R3 ;  /* 0x0000400301007387 */ /* 0x0003e20000100800 */
[----:B------:R-:W-:Y:S05]  /*5d40*/  @P0 BRA `(.L_x_275) ;  /* 0x0000016000000947 */ /* 0x000fea0003800000 */
[----:B------:R-:W-:Y:S01]  /*5d50*/  ISETP.LT.AND P0, PT, RZ, UR4, PT ;  /* 0x00000004ff007c0c */ /* 0x000fe2000bf01270 */
[----:B------:R-:W-:-:S12]  /*5d60*/  UIADD3 UR23, UR4, -0x1, URZ ;  /* 0xffffffff04177890 */ /* 0x000fd8000fffe03f */
[----:B------:R-:W-:Y:S05]  /*5d70*/  @P0 BRA `(.L_x_276) ;  /* 0x0000009000000947 */ /* 0x000fea0003800000 */
[----:B------:R-:W-:Y:S02]  /*5d80*/  UMOV UR23, 0x1 ;  /* 0x0000000100177882 */ /* 0x000fe40000000000 */
[----:B------:R-:W-:Y:S02]  /*5d90*/  ULDC UR5, c[0x0][0x32c] ;  /* 0x0000cb0000057ab9 */ /* 0x000fe40000000800 */
[----:B------:R-:W-:Y:S02]  /*5da0*/  UISETP.NE.AND UP0, UPT, UR23, UR5, UPT ;  /* 0x000000051700728c */ /* 0x000fe4000bf05270 */
[----:B------:R-:W-:-:S03]  /*5db0*/  UIADD3 UR23, -UR4, URZ, URZ ;  /* 0x0000003f04177290 */ /* 0x000fc6000fffe13f */
[----:B------:R-:W-:Y:S02]  /*5dc0*/  ULDC.64 UR4, c[0x0][0x330] ;  /* 0x0000cc0000047ab9 */ /* 0x000fe40000000a00 */
[----:B------:R-:W-:-:S04]  /*5dd0*/  UIMAD.WIDE.U32 UR28, UR23, UR4, URZ ;  /* 0x00000004171c72a5 */ /* 0x000fc8000f8e003f */
[----:B------:R-:W-:-:S04]  /*5de0*/  @UP0 USHF.R.U32.HI UR23, URZ, UR5, UR29 ;  /* 0x000000053f170299 */ /* 0x000fc8000801161d */
[----:B------:R-:W-:Y:S01]  /*5df0*/  ULOP3.LUT UR23, URZ, UR23, URZ, 0x33, !UPT ;  /* 0x000000173f177292 */ /* 0x000fe2000f8e333f */
[----:B------:R-:W-:Y:S05]  /*5e00*/  BRA `(.L_x_277) ;  /* 0x0000006000007947 */ /* 0x000fea0003800000 */
.L_x_276:
[----:B------:R-:W-:Y:S02]  /*5e10*/  UMOV UR5, 0x1 ;  /* 0x0000000100057882 */ /* 0x000fe40000000000 */
[----:B------:R-:W-:Y:S02]  /*5e20*/  ULDC UR4, c[0x0][0x32c] ;  /* 0x0000cb0000047ab9 */ /* 0x000fe40000000800 */
[----:B------:R-:W-:-:S03]  /*5e30*/  UISETP.NE.AND UP0, UPT, UR5, UR4, UPT ;  /* 0x000000040500728c */ /* 0x000fc6000bf05270 */
[----:B------:R-:W-:Y:S02]  /*5e40*/  ULDC.64 UR4, c[0x0][0x330] ;  /* 0x0000cc0000047ab9 */ /* 0x000fe40000000a00 */
[----:B------:R-:W-:-:S06]  /*5e50*/  UIMAD.WIDE.U32 UR28, UR23, UR4, URZ ;  /* 0x00000004171c72a5 */ /* 0x000fcc000f8e003f */
[----:B------:R-:W-:Y:S02]  /*5e60*/  @UP0 USHF.R.U32.HI UR23, URZ, UR5, UR29 ;  /* 0x000000053f170299 */ /* 0x000fe4000801161d */
.L_x_277:
[----:B------:R-:W-:Y:S02]  /*5e70*/  ULDC UR4, c[0x0][0x32c] ;  /* 0x0000cb0000047ab9 */ /* 0x000fe40000000800 */
[----:B------:R-:W-:-:S04]  /*5e80*/  UIMAD UR4, UR23, UR4, UR4 ;  /* 0x00000004170472a4 */ /* 0x000fc8000f8e0204 */
[----:B------:R-:W-:-:S04]  /*5e90*/  UISETP.LT.AND UP0, UPT, UR20, UR4, UPT ;  /* 0x000000041400728c */ /* 0x000fc8000bf01270 */
[----:B------:R-:W-:-:S04]  /*5ea0*/  USEL UR20, UR20, UR4, UP0 ;  /* 0x0000000414147287 */ /* 0x000fc80008000000 */
.L_x_275:
        /* <DEDUP_REMOVED lines=11> */
[----:B-1----:R-:W5:Y:S04]  /*5f60*/  LDL R4, [R1+0x2c] ;  /* 0x00002c0001047983 */ /* 0x002f680000100800 */
        /* <DEDUP_REMOVED lines=22> */
.L_x_291:
        /* <DEDUP_REMOVED lines=62> */
[----:B----4-:R2:W4:Y:S02]  /*64b0*/  SHFL.IDX PT, R13, R0, 0x1, 0x181f ;  /* 0x00381f00000d7f89 */ /* 0x01052400000e0000 */
.L_x_333:
[----:B------:R-:W5:Y:S04]  /*64c0*/  LDL R7, [R1+0x24] ;  /* 0x0000240001077983 */ /* 0x000f680000100800 */
[----:B--2---:R-:W2:Y:S04]  /*64d0*/  LDL R6, [R1+0x4c] ;  /* 0x00004c0001067983 */ /* 0x004ea80000100800 */
[----:B----4-:R-:W4:Y:S04]  /*64e0*/  LDL R21, [R1+0x48] ;  /* 0x0000480001157983 */ /* 0x010f280000100800 */
[----:B---3--:R-:W3:Y:S04]  /*64f0*/  LDL R0, [R1+0x1c] ;  /* 0x00001c0001007983 */ /* 0x008ee80000100800 */
[----:B------:R-:W3:Y:S04]  /*6500*/  LDL R20, [R1+0x54] ;  /* 0x0000540001147983 */ /* 0x000ee80000100800 */
[----:B------:R-:W3:Y:S04]  /*6510*/  LDL R15, [R1+0x50] ;  /* 0x00005000010f7983 */ /* 0x000ee80000100800 */
[----:B------:R-:W3:Y:S04]  /*6520*/  LDL R14, [R1+0x5c] ;  /* 0x00005c00010e7983 */ /* 0x000ee80000100800 */
[----:B------:R-:W3:Y:S01]  /*6530*/  LDL R12, [R1+0x58] ;  /* 0x00005800010c7983 */ /* 0x000ee20000100800 */
[----:B-----5:R-:W-:Y:S02]  /*6540*/  ISETP.GE.AND P1, PT, R7, c[0x0][0x1d4], PT ;  /* 0x0000750007007a0c */ /* 0x020fe40003f26270 */
[----:B--2---:R-:W-:Y:S05]  /*6550*/  IADD3 R6, P0, R13, R6, RZ ;  /* 0x000000060d067210 */ /* 0x004fea0007f1e0ff */
[----:B----4-:R-:W-:Y:S06]  /*6560*/  IMAD.X R7, R5, 0x1, R21, P0 ;  /* 0x0000000105077824 */ /* 0x010fec00000e0615 */
[----:B------:R-:W-:Y:S01]  /*6570*/  @!PT LDS RZ, [RZ] ;  /* 0x00000000fffff984 */ /* 0x000fe20000000800 */
[----:B------:R-:W-:Y:S01]  /*6580*/  @!PT LDS RZ, [RZ] ;  /* 0x00000000fffff984 */ /* 0x000fe20000000800 */
[----:B------:R-:W-:Y:S01]  /*6590*/  @!PT LDS RZ, [RZ] ;  /* 0x00000000fffff984 */ /* 0x000fe20000000800 */
[----:B---3--:R2:W-:Y:S02]  /*65a0*/  LDGSTS.E.BYPASS.LTC128B.128 [R0+0x5080], [R6.64], !P1 ;  /* 0x0508000006007fae */ /* 0x0085e4000c901d52 */
[----:B--2---:R-:W-:Y:S05]  /*65b0*/  IADD3 R6, P0, R13, R20, RZ ;  /* 0x000000140d067210 */ /* 0x004fea0007f1e0ff */
[----:B------:R-:W-:Y:S01]  /*65c0*/  IMAD.X R7, R5, 0x1, R15, P0 ;  /* 0x0000000105077824 */ /* 0x000fe200000e060f */
[C---:B------:R-:W-:Y:S04]  /*65d0*/  IADD3 R4, P0, R13.reuse, R4, RZ ;  /* 0x000000040d047210 */ /* 0x040fe80007f1e0ff */
[----:B------:R2:W-:Y:S02]  /*65e0*/  LDGSTS.E.BYPASS.LTC128B.128 [R0+0x6880], [R6.64], !P6 ;  /* 0x0688000006007fae */ /* 0x0005e4000f101d52 */
[----:B--2---:R-:W-:Y:S05]  /*65f0*/  IADD3 R6, P1, R13, R14, RZ ;  /* 0x0000000e0d067210 */ /* 0x004fea0007f3e0ff */
[C---:B------:R-:W-:Y:S02]  /*6600*/  IMAD.X R7, R5.reuse, 0x1, R12, P1 ;  /* 0x0000000105077824 */ /* 0x040fe400008e060c */
[----:B------:R-:W-:Y:S03]  /*6610*/  IMAD.X R5, R5, 0x1, R2, P0 ;  /* 0x0000000105057824 */ /* 0x000fe600000e0602 */
[----:B------:R2:W-:Y:S04]  /*6620*/  LDGSTS.E.BYPASS.LTC128B.128 [R0+0x8080], [R6.64], !P5 ;  /* 0x0808000006007fae */ /* 0x0005e8000e901d52 */
[----:B------:R2:W-:Y:S02]  /*6630*/  LDGSTS.E.BYPASS.LTC128B.128 [R0+0x9880], [R4.64], !P4 ;  /* 0x0988000004007fae */ /* 0x0005e4000e101d52 */
.L_x_280:
[----:B------:R-:W-:Y:S05]  /*6640*/  BSYNC B0 ;  /* 0x0000000000007941 */ /* 0x000fea0003800000 */
.L_x_279:
        /* <DEDUP_REMOVED lines=179> */
[----:B------:R1:W1:Y:S01]  /*7180*/  MUFU.TANH R179, R15 ;  /* 0x0000000f00b37308 */ /* 0x0002620000002400 */
        /* <DEDUP_REMOVED lines=22> */
[----:B-1----:R-:W-:Y:S03]  /*72f0*/  IMAD.U32 R15, RZ, RZ, UR20 ;  /* 0x00000014ff0f7e24 */ /* 0x002fe6000f8e00ff */
[----:B------:R-:W4:Y:S04]  /*7300*/  LDL R21, [R1+0x48] ;  /* 0x0000480001157983 */ /* 0x000f280000100800 */
[----:B------:R-:W4:Y:S04]  /*7310*/  LDL R170, [R1+0x54] ;  /* 0x0000540001aa7983 */ /* 0x000f280000100800 */
[----:B------:R-:W4:Y:S04]  /*7320*/  LDL R171, [R1+0x50] ;  /* 0x0000500001ab7983 */ /* 0x000f280000100800 */
[----:B------:R-:W4:Y:S04]  /*7330*/  LDL R168, [R1+0x5c] ;  /* 0x00005c0001a87983 */ /* 0x000f280000100800 */
        /* <DEDUP_REMOVED lines=24> */
[----:B------:R-:W-:Y:S02]  /*74c0*/  IMAD.WIDE.U32 R18, R23, c[0x0][0x1f0], R18 ;  /* 0x00007c0017127a25 */ /* 0x000fe400078e0012 */
[----:B------:R-:W2:Y:S02]  /*74d0*/  LDL R26, [R1+0x10] ;  /* 0x00001000011a7983 */ /* 0x000ea40000100800 */
[----:B------:R-:W-:Y:S01]  /*74e0*/  IMAD R15, R15, c[0x0][0x1f0], RZ ;  /* 0x00007c000f0f7a24 */ /* 0x000fe200078e02ff */
[----:B------:R-:W-:Y:S01]  /*74f0*/  IADD3 R18, P0, R18, UR26, RZ ;  /* 0x0000001a12127c10 */ /* 0x000fe2000ff1e0ff */
[----:B------:R-:W4:Y:S02]  /*7500*/  LDL R27, [R1+0x28] ;  /* 0x00002800011b7983 */ /* 0x000f240000100800 */
        /* <DEDUP_REMOVED lines=8> */
[----:B------:R-:W1:Y:S01]  /*7590*/  SHFL.IDX PT, R17, R17, 0x1, 0x181f ;  /* 0x00381f0011117f89 */ /* 0x000e6200000e0000 */
        /* <DEDUP_REMOVED lines=12> */
[--C-:B------:R-:W-:Y:S05]  /*7660*/  @P0 IMAD.X R23, R20, 0x1, R172.reuse, P1 ;  /* 0x0000000114170824 */ /* 0x100fea00008e06ac */
[----:B------:R1:W-:Y:S01]  /*7670*/  @P0 LDGSTS.E.BYPASS.LTC128B.128 [R177+0x17080], [R22.64], !P5 ;  /* 0x1708000016b10fae */ /* 0x0003e2000e901d52 */
[C---:B--2---:R-:W-:Y:S04]  /*7680*/  @P0 LEA R24, P1, R26.reuse, R19, 0x1 ;  /* 0x000000131a180211 */ /* 0x044fe800078208ff */
[----:B----4-:R-:W-:Y:S05]  /*7690*/  @P0 LEA.HI.X R25, R26, R20, R27, 0x1, P1 ;  /* 0x000000141a190211 */ /* 0x010fea00008f0c1b */
[----:B------:R1:W-:Y:S01]  /*76a0*/  @P0 LDGSTS.E.BYPASS.LTC128B.128 [R177+0x18880], [R24.64], !P4 ;  /* 0x1888000018b10fae */ /* 0x0003e2000e101d52 */
[----:B------:R-:W-:Y:S11]  /*76b0*/  ISETP.GE.AND P0, PT, R18, 0x21, PT ;  /* 0x000000211200780c */ /* 0x000ff60003f06270 */
[----:B------:R-:W-:Y:S02]  /*76c0*/  @!UPT UIADD3 URZ, URZ, URZ, URZ ;  /* 0x0000003f3f3ff290 */ /* 0x000fe4000fffe03f */
[----:B------:R-:W-:Y:S02]  /*76d0*/  @P0 IADD3 R18, P1, R17, R0, RZ ;  /* 0x0000000011120210 */ /* 0x000fe40007f3e0ff */
[----:B------:R1:W5:Y:S03]  /*76e0*/  LDL.LU R0, [R1+0x60] ;  /* 0x0000600001007983 */ /* 0x0003660000300800 */
[----:B------:R-:W-:Y:S05]  /*76f0*/  @P0 IMAD.X R19, R15, 0x1, R21, P1 ;  /* 0x000000010f130824 */ /* 0x000fea00008e0615 */
[----:B------:R2:W-:Y:S02]  /*7700*/  @P0 LDGSTS.E.BYPASS.LTC128B.128 [R177+0x15080], [R18.64], !P2 ;  /* 0x1508000012b10fae */ /* 0x0005e4000d101d52 */
[----:B--2---:R-:W-:Y:S05]  /*7710*/  @P0 IADD3 R18, P1, R17, R170, RZ ;  /* 0x000000aa11120210 */ /* 0x004fea0007f3e0ff */
[----:B------:R-:W-:Y:S05]  /*7720*/  @P0 IMAD.X R19, R15, 0x1, R171, P1 ;  /* 0x000000010f130824 */ /* 0x000fea00008e06ab */
[----:B------:R2:W-:Y:S02]  /*7730*/  @P0 LDGSTS.E.BYPASS.LTC128B.128 [R177+0x16880], [R18.64], !P6 ;  /* 0x1688000012b10fae */ /* 0x0005e4000f101d52 */
[----:B--2---:R-:W-:Y:S05]  /*7740*/  @P0 IADD3 R18, P1, R17, R168, RZ ;  /* 0x000000a811120210 */ /* 0x004fea0007f3e0ff */
[----:B------:R-:W-:Y:S01]  /*7750*/  @P0 IMAD.X R19, R15, 0x1, R172, P1 ;  /* 0x000000010f130824 */ /* 0x000fe200008e06ac */
[C---:B------:R-:W-:Y:S04]  /*7760*/  @P0 LEA R20, P1, R26.reuse, R17, 0x1 ;  /* 0x000000111a140211 */ /* 0x040fe800078208ff */
[----:B------:R1:W-:Y:S01]  /*7770*/  @P0 LDGSTS.E.BYPASS.LTC128B.128 [R177+0x18080], [R18.64], !P5 ;  /* 0x1808000012b10fae */ /* 0x0003e2000e901d52 */
[----:B------:R-:W-:Y:S05]  /*7780*/  @P0 LEA.HI.X R21, R26, R15, R27, 0x1, P1 ;  /* 0x0000000f1a150211 */ /* 0x000fea00008f0c1b */
[----:B------:R1:W-:Y:S03]  /*7790*/  @P0 LDGSTS.E.BYPASS.LTC128B.128 [R177+0x19880], [R20.64], !P4 ;  /* 0x1988000014b10fae */ /* 0x0003e6000e101d52 */
.L_x_282:
        /* <DEDUP_REMOVED lines=8> */
[----:B-12---:R-:W-:Y:S01]  /*7820*/  @P0 IMAD.HI.U32 R15, R17, c[0x0][0x2c8], RZ ;  /* 0x0000b200110f0a27 */ /* 0x006fe200078e00ff */
[----:B------:R-:W-:Y:S03]  /*7830*/  PLOP3.LUT P0, PT, PT, PT, UP1, 0x80, 0x0 ;  /* 0x000000000000781c */ /* 0x000fe60003f0f018 */
[----:B------:R-:W-:Y:S02]  /*7840*/  IMAD.MOV.U32 R23, RZ, RZ, R17 ;  /* 0x000000ffff177224 */ /* 0x000fe400078e0011 */
[----:B------:R-:W-:Y:S05]  /*7850*/  IMAD.U32 R17, RZ, RZ, UR20 ;  /* 0x00000014ff117e24 */ /* 0x000fea000f8e00ff */
[----:B---3--:R-:W-:Y:S03]  /*7860*/  IADD3 R17, -R26, 0x1, R17 ;  /* 0x000000011a117810 */ /* 0x008fe60007ffe111 */
[----:B------:R-:W-:Y:S01]  /*7870*/  @P0 SHF.R.U32.HI R23, RZ, c[0x0][0x2cc], R15 ;  /* 0x0000b300ff170a19 */ /* 0x000fe2000001160f */
[----:B------:R-:W-:Y:S01]  /*7880*/  IMAD.U32 R15, RZ, RZ, UR12 ;  /* 0x0000000cff0f7e24 */ /* 0x000fe2000f8e00ff */
[----:B------:R-:W-:Y:S04]  /*7890*/  PLOP3.LUT P0, PT, PT, PT, UP0, 0x40, 0x0 ;  /* 0x000000000000781c */ /* 0x000fe80003f0e808 */
[----:B------:R-:W-:Y:S02]  /*78a0*/  IADD3 R15, -R15, UR8, R17 ;  /* 0x000000080f0f7c10 */ /* 0x000fe4000fffe111 */
[----:B------:R-:W1:Y:S02]  /*78b0*/  SHFL.IDX PT, R17, R23, RZ, 0x1c1f ;  /* 0x001c1fff17117589 */ /* 0x000e6400000e0000 */
[C---:B------:R-:W-:Y:S02]  /*78c0*/  IADD3 R22, R15.reuse, c[0x0][0x328], RZ ;  /* 0x0000ca000f167a10 */ /* 0x040fe40007ffe0ff */
[----:B------:R-:W-:Y:S03]  /*78d0*/  IADD3 R15, R15, UR24, RZ ;  /* 0x000000180f0f7c10 */ /* 0x000fe6000fffe0ff */
[--C-:B-1----:R-:W-:Y:S02]  /*78e0*/  IMAD.IADD R25, R22, 0x1, R17.reuse ;  /* 0x0000000116197824 */ /* 0x102fe400078e0211 */
[----:B------:R-:W-:Y:S01]  /*78f0*/  IMAD.IADD R24, R15, 0x1, R17 ;  /* 0x000000010f187824 */ /* 0x000fe200078e0211 */
[----:B------:R-:W-:-:S05]  /*7900*/  @P0 BRA `(.L_x_283) ;  /* 0x0000019000000947 */ /* 0x000fca0003800000 */
[----:B------:R-:W-:Y:S01]  /*7910*/  IMAD.U32 R18, RZ, RZ, UR12 ;  /* 0x0000000cff127e24 */ /* 0x000fe2000f8e00ff */
[----:B------:R-:W-:Y:S04]  /*7920*/  BSSY B0, `(.L_x_284) ;  /* 0x0000012000007945 */ /* 0x000fe80003800000 */
[----:B------:R-:W-:Y:S04]  /*7930*/  IADD3 R18, -R18, UR8, R17 ;  /* 0x0000000812127c10 */ /* 0x000fe8000fffe111 */
        /* <DEDUP_REMOVED lines=11> */
.L_x_285:
[----:B------:R-:W-:Y:S04]  /*79f0*/  MOV R17, 0x1 ;  /* 0x0000000100117802 */ /* 0x000fe80000000f00 */
[----:B------:R-:W-:Y:S11]  /*7a00*/  ISETP.NE.AND P0, PT, R17, c[0x0][0x32c], PT ;  /* 0x0000cb0011007a0c */ /* 0x000ff60003f05270 */
[----:B------:R-:W-:Y:S02]  /*7a10*/  @!UPT UIADD3 URZ, URZ, URZ, URZ ;  /* 0x0000003f3f3ff290 */ /* 0x000fe4000fffe03f */
[----:B------:R-:W-:Y:S05]  /*7a20*/  @P0 IMAD.HI.U32 R17, R18, c[0x0][0x330], RZ ;  /* 0x0000cc0012110a27 */ /* 0x000fea00078e00ff */
[----:B------:R-:W-:Y:S02]  /*7a30*/  @P0 SHF.R.U32.HI R18, RZ, c[0x0][0x334], R17 ;  /* 0x0000cd00ff120a19 */ /* 0x000fe40000011611 */
.L_x_286:
[----:B------:R-:W-:Y:S05]  /*7a40*/  BSYNC B0 ;  /* 0x0000000000007941 */ /* 0x000fea0003800000 */
.L_x_284:
[----:B------:R-:W-:Y:S05]  /*7a50*/  IADD3 R17, -R26, UR20, RZ ;  /* 0x000000141a117c10 */ /* 0x000fea000fffe1ff */
[----:B------:R-:W-:Y:S05]  /*7a60*/  IMAD R17, R18, c[0x0][0x32c], R17 ;  /* 0x0000cb0012117a24 */ /* 0x000fea00078e0211 */
[----:B------:R-:W-:Y:S02]  /*7a70*/  IMNMX R24, R24, R17, !PT ;  /* 0x0000001118187217 */ /* 0x000fe40007800200 */
[----:B------:R-:W-:Y:S04]  /*7a80*/  IADD3 R17, R17, c[0x0][0x32c], RZ ;  /* 0x0000cb0011117a10 */ /* 0x000fe80007ffe0ff */
[----:B------:R-:W-:Y:S02]  /*7a90*/  IMNMX R25, R25, R17, PT ;  /* 0x0000001119197217 */ /* 0x000fe40003800200 */
.L_x_283:
        /* <DEDUP_REMOVED lines=12> */
[----:B-----5:R-:W-:Y:S01]  /*7b60*/  FSEL R17, R0, -INF , !P0 ;  /* 0xff80000000117808 */ /* 0x020fe20004000000 */
        /* <DEDUP_REMOVED lines=13> */
[----:B------:R-:W-:Y:S04]  /*7c40*/  ISETP.LT.OR P0, PT, R25, 0x9, P0 ;  /* 0x000000091900780c */ /* 0x000fe80000701670 */
        /* <DEDUP_REMOVED lines=61> */
.L_x_289:
[----:B------:R-:W-:Y:S04]  /*8020*/  MOV R0, 0x1 ;  /* 0x0000000100007802 */ /* 0x000fe80000000f00 */
[----:B------:R-:W-:Y:S11]  /*8030*/  ISETP.NE.AND P0, PT, R0, c[0x0][0x32c], PT ;  /* 0x0000cb0000007a0c */ /* 0x000ff60003f05270 */
[----:B------:R-:W-:Y:S02]  /*8040*/  @!UPT UIADD3 URZ, URZ, URZ, URZ ;  /* 0x0000003f3f3ff290 */ /* 0x000fe4000fffe03f */
[----:B------:R-:W-:Y:S05]  /*8050*/  @P0 IMAD.HI.U32 R0, R2, c[0x0][0x330], RZ ;  /* 0x0000cc0002000a27 */ /* 0x000fea00078e00ff */
[----:B------:R-:W-:Y:S02]  /*8060*/  @P0 SHF.R.U32.HI R2, RZ, c[0x0][0x334], R0 ;  /* 0x0000cd00ff020a19 */ /* 0x000fe40000011600 */
.L_x_290:
[----:B------:R-:W-:Y:S05]  /*8070*/  BSYNC B0 ;  /* 0x0000000000007941 */ /* 0x000fea0003800000 */
.L_x_288:
[----:B------:R-:W-:Y:S05]  /*8080*/  IADD3 R0, -R26, UR20, RZ ;  /* 0x000000141a007c10 */ /* 0x000fea000fffe1ff */
[----:B------:R-:W-:Y:S05]  /*8090*/  IMAD R0, R2, c[0x0][0x32c], R0 ;  /* 0x0000cb0002007a24 */ /* 0x000fea00078e0200 */
[----:B------:R-:W-:Y:S02]  /*80a0*/  IMNMX R15, R15, R0, !PT ;  /* 0x000000000f0f7217 */ /* 0x000fe40007800200 */
[----:B------:R-:W-:Y:S04]  /*80b0*/  IADD3 R0, R0, c[0x0][0x32c], RZ ;  /* 0x0000cb0000007a10 */ /* 0x000fe80007ffe0ff */
[----:B------:R-:W-:Y:S02]  /*80c0*/  IMNMX R16, R16, R0, PT ;  /* 0x0000000010107217 */ /* 0x000fe40003800200 */
.L_x_287:
        /* <DEDUP_REMOVED lines=17> */
[----:B------:R-:W-:Y:S03]  /*81e0*/  UIADD3 UR21, UR5, -0x1, URZ ;  /* 0xffffffff05157890 */ /* 0x000fe6000fffe03f */
        /* <DEDUP_REMOVED lines=16> */
[----:B------:R-:W-:Y:S02]  /*82f0*/  FADD.FTZ R2, -R2, R3 ;  /* 0x0000000302027221 */ /* 0x000fe40000010100 */
        /* <DEDUP_REMOVED lines=25> */
[C---:B------:R-:W-:Y:S04]  /*8490*/  ISETP.GT.AND P0, PT, R15.reuse, 0x8, P0 ;  /* 0x000000080f00780c */ /* 0x040fe80000704270 */
[----:B------:R-:W-:Y:S04]  /*84a0*/  ISETP.LT.OR P0, PT, R16, 0x9, P0 ;  /* 0x000000091000780c */ /* 0x000fe80000701670 */
[----:B------:R-:W-:Y:S01]  /*84b0*/  FSEL R10, R10, -INF , !P0 ;  /* 0xff8000000a0a7808 */ /* 0x000fe20004000000 */
[----:B------:R-:W-:Y:S01]  /*84c0*/  MUFU.EX2 R12, R12 ;  /* 0x0000000c000c7308 */ /* 0x000fe20000000800 */
[----:B------:R-:W-:Y:S01]  /*84d0*/  PLOP3.LUT P0, PT, PT, PT, UP1, 0x40, 0x0 ;  /* 0x000000000000781c */ /* 0x000fe20003f0e818 */
[----:B------:R-:W-:Y:S03]  /*84e0*/  UISETP.NE.AND UP1, UPT, UR28, URZ, UPT ;  /* 0x0000003f1c00728c */ /* 0x000fe6000bf25270 */
[----:B------:R-:W-:Y:S04]  /*84f0*/  ISETP.GT.AND P0, PT, R15, 0x9, P0 ;  /* 0x000000090f00780c */ /* 0x000fe80000704270 */
[C---:B------:R-:W-:Y:S01]  /*8500*/  ISETP.LT.OR P0, PT, R16.reuse, 0xa, P0 ;  /* 0x0000000a1000780c */ /* 0x040fe20000701670 */
[----:B------:R-:W3:Y:S03]  /*8510*/  MUFU.EX2 R8, R8 ;  /* 0x0000000800087308 */ /* 0x000ee60000000800 */
[----:B------:R-:W-:Y:S02]  /*8520*/  FSEL R169, R169, -INF , !P0 ;  /* 0xff800000a9a97808 */ /* 0x000fe40004000000 */
[----:B------:R-:W-:Y:S01]  /*8530*/  PLOP3.LUT P0, PT, PT, PT, UP0, 0x40, 0x0 ;  /* 0x000000000000781c */ /* 0x000fe20003f0e808 */
[----:B------:R-:W-:Y:S01]  /*8540*/  UISETP.NE.AND UP0, UPT, UR23, URZ, UPT ;  /* 0x0000003f1700728c */ /* 0x000fe2000bf05270 */
[----:B-1----:R-:W-:Y:S02]  /*8550*/  F2FP.PACK_AB R168, R13, R17 ;  /* 0x000000110da8723e */ /* 0x002fe400000000ff */
[----:B------:R-:W-:Y:S01]  /*8560*/  ISETP.GT.AND P0, PT, R15, 0x10, P0 ;  /* 0x000000100f00780c */ /* 0x000fe20000704270 */
[----:B------:R-:W-:Y:S03]  /*8570*/  MUFU.EX2 R172, R172 ;  /* 0x000000ac00ac7308 */ /* 0x000fe60000000800 */
[----:B------:R-:W-:Y:S04]  /*8580*/  ISETP.LT.OR P0, PT, R16, 0x11, P0 ;  /* 0x000000111000780c */ /* 0x000fe80000701670 */
[----:B------:R-:W-:Y:S02]  /*8590*/  FSEL R22, R9, -INF , !P0 ;  /* 0xff80000009167808 */ /* 0x000fe40004000000 */
[----:B------:R-:W-:Y:S01]  /*85a0*/  PLOP3.LUT P0, PT, PT, PT, UP6, 0x40, 0x0 ;  /* 0x000000000000781c */ /* 0x000fe20003f0e868 */
[----:B------:R-:W-:Y:S03]  /*85b0*/  MUFU.EX2 R175, R175 ;  /* 0x000000af00af7308 */ /* 0x000fe60000000800 */
[----:B------:R-:W-:Y:S02]  /*85c0*/  ISETP.GT.AND P0, PT, R15, 0x11, P0 ;  /* 0x000000110f00780c */ /* 0x000fe40000704270 */
[----:B---3--:R-:W-:Y:S02]  /*85d0*/  F2FP.PACK_AB R170, R8, R12 ;  /* 0x0000000c08aa723e */ /* 0x008fe400000000ff */
[C---:B------:R-:W-:Y:S03]  /*85e0*/  ISETP.LT.OR P0, PT, R16.reuse, 0x12, P0 ;  /* 0x000000121000780c */ /* 0x040fe60000701670 */
        /* <DEDUP_REMOVED lines=39> */
[----:B------:R-:W-:Y:S02]  /*8860*/  FMUL.FTZ R13, R6, R141 ;  /* 0x0000008d060d7220 */ /* 0x000fe40000410000 */
[----:B------:R-:W-:Y:S01]  /*8870*/  FADD.FTZ R5, R12, R5 ;  /* 0x000000050c057221 */ /* 0x000fe20000010000 */
[----:B------:R-:W-:Y:S01]  /*8880*/  FMNMX.FTZ R2, R169, R2, !PT ;  /* 0x00000002a9027209 */ /* 0x000fe20007810000 */
[----:B------:R-:W-:Y:S01]  /*8890*/  FMUL.FTZ R12, R6, R140 ;  /* 0x0000008c060c7220 */ /* 0x000fe20000410000 */
[----:B------:R-:W-:Y:S01]  /*88a0*/  MOV R140, R24 ;  /* 0x00000018008c7202 */ /* 0x000fe20000000f00 */
[----:B------:R-:W-:Y:S01]  /*88b0*/  FADD.FTZ R177, R8, R5 ;  /* 0x0000000508b17221 */ /* 0x000fe20000010000 */
[----:B------:R-:W-:Y:S01]  /*88c0*/  FMNMX.FTZ R2, R22, R2, !PT ;  /* 0x0000000216027209 */ /* 0x000fe20007810000 */
[C---:B------:R-:W-:Y:S02]  /*88d0*/  FMUL.FTZ R8, R6.reuse, R136 ;  /* 0x0000008806087220 */ /* 0x040fe40000410000 */
[C---:B------:R-:W-:Y:S01]  /*88e0*/  FMUL.FTZ R5, R6.reuse, R133 ;  /* 0x0000008506057220 */ /* 0x040fe20000410000 */
        /* <DEDUP_REMOVED lines=20> */
[C---:B------:R-:W-:Y:S02]  /*8a30*/  FMUL.FTZ R37, R6.reuse, R37 ;  /* 0x0000002506257220 */ /* 0x040fe40000410000 */
        /* <DEDUP_REMOVED lines=54> */
[----:B------:R-:W-:Y:S01]  /*8da0*/  MUFU.EX2 R136, R136 ;  /* 0x0000008800887308 */ /* 0x000fe20000000800 */
        /* <DEDUP_REMOVED lines=21> */
[----:B------:R1:W2:Y:S01]  /*8f00*/  MUFU.EX2 R150, R152 ;  /* 0x0000009800967308 */ /* 0x0002a20000000800 */
        /* <DEDUP_REMOVED lines=12> */
[----:B-1----:R-:W-:Y:S01]  /*8fd0*/  LDSM.16.MT88.4 R152, [R249+0x5080] ;  /* 0x00508000f998783b */ /* 0x002fe20000004200 */
        /* <DEDUP_REMOVED lines=41> */
[----:B------:R-:W-:Y:S02]  /*9270*/  FMUL.FTZ R10, R132, R138 ;  /* 0x0000008a840a7220 */ /* 0x000fe40000410000 */
[--C-:B------:R-:W-:Y:S02]  /*9280*/  FFMA.FTZ R147, R179, c[0x0][0x2d0], -R156.reuse ;  /* 0x0000b400b3937a23 */ /* 0x100fe4000001089c */
[----:B------:R-:W1:Y:S01]  /*9290*/  MUFU.EX2 R141, R141 ;  /* 0x0000008d008d7308 */ /* 0x000e620000000800 */
[----:B------:R-:W-:Y:S02]  /*92a0*/  FFMA.FTZ R149, R178, c[0x0][0x2d0], -R156 ;  /* 0x0000b400b2957a23 */ /* 0x000fe4000001089c */
[----:B--2---:R-:W-:Y:S07]  /*92b0*/  FADD.FTZ R177, R150, R177 ;  /* 0x000000b196b17221 */ /* 0x004fee0000010000 */
[----:B------:R-:W-:Y:S01]  /*92c0*/  MUFU.EX2 R147, R147 ;  /* 0x0000009300937308 */ /* 0x000fe20000000800 */
[----:B---3--:R-:W-:Y:S01]  /*92d0*/  FFMA.FTZ R142, R132, R148, R136 ;  /* 0x00000094848e7223 */ /* 0x008fe20000010088 */
[----:B------:R-:W-:Y:S01]  /*92e0*/  MOV R148, R145 ;  /* 0x0000009100947202 */ /* 0x000fe20000000f00 */
[----:B------:R-:W2:Y:S01]  /*92f0*/  LDSM.16.MT88.4 R132, [R252+0x4080] ;  /* 0x00408000fc84783b */ /* 0x000ea20000004200 */
[----:B------:R-:W-:Y:S01]  /*9300*/  MOV R145, R140 ;  /* 0x0000008c00917202 */ /* 0x000fe20000000f00 */
[----:B------:R-:W-:Y:S01]  /*9310*/  FFMA.FTZ R140, R169, c[0x0][0x2d0], -R156 ;  /* 0x0000b400a98c7a23 */ /* 0x000fe2000001089c */
[C---:B------:R-:W-:Y:S04]  /*9320*/  F2FP.PACK_AB R169, R144.reuse, R136 ;  /* 0x0000008890a9723e */ /* 0x040fe800000000ff */
[----:B------:R3:W-:Y:S01]  /*9330*/  MUFU.EX2 R146, R148 ;  /* 0x0000009400927308 */ /* 0x0007e20000000800 */
[----:B------:R-:W-:Y:S02]  /*9340*/  FADD.FTZ R142, R144, R142 ;  /* 0x0000008e908e7221 */ /* 0x000fe40000010000 */
[----:B------:R-:W-:Y:S02]  /*9350*/  FADD.FTZ R144, R143, R177 ;  /* 0x000000b18f907221 */ /* 0x000fe40000010000 */
[----:B-1----:R-:W-:Y:S05]  /*9360*/  FADD.FTZ R142, R141, R142 ;  /* 0x0000008e8d8e7221 */ /* 0x002fea0000010000 */
[----:B------:R-:W1:Y:S10]  /*9370*/  MUFU.EX2 R140, R140 ;  /* 0x0000008c008c7308 */ /* 0x000e740000000800 */
[----:B------:R-:W4:Y:S01]  /*9380*/  MUFU.EX2 R145, R145 ;  /* 0x0000009100917308 */ /* 0x000f220000000800 */
[----:B---3--:R-:W-:Y:S02]  /*9390*/  FFMA.FTZ R148, R137, c[0x0][0x2d0], -R156 ;  /* 0x0000b40089947a23 */ /* 0x008fe4000001089c */
[----:B------:R-:W-:Y:S07]  /*93a0*/  LDSM.16.MT88.4 R136, [R252+0x4880] ;  /* 0x00488000fc88783b */ /* 0x000fee0000004200 */
[----:B------:R-:W3:Y:S01]  /*93b0*/  MUFU.EX2 R148, R148 ;  /* 0x0000009400947308 */ /* 0x000ee20000000800 */
[C---:B-1----:R-:W-:Y:S09]  /*93c0*/  F2FP.PACK_AB R171, R140.reuse, R141 ;  /* 0x0000008d8cab723e */ /* 0x042ff200000000ff */
[----:B------:R-:W1:Y:S01]  /*93d0*/  MUFU.EX2 R149, R149 ;  /* 0x0000009500957308 */ /* 0x000e620000000800 */
[C---:B--2---:R-:W-:Y:S05]  /*93e0*/  HMMA.16816.F32 R4, R168.reuse, R132, R4 ;  /* 0x00000084a804723c */ /* 0x044fea0000001804 */
[----:B----4-:R-:W-:Y:S03]  /*93f0*/  FADD.FTZ R144, R145, R144 ;  /* 0x0000009091907221 */ /* 0x010fe60000010000 */
        /* <DEDUP_REMOVED lines=47> */
[----:B---3--:R-:W-:Y:S01]  /*96f0*/  F2FP.PACK_AB R133, R147, R148 ;  /* 0x000000949385723e */ /* 0x008fe200000000ff */
[----:B------:R-:W-:Y:S02]  /*9700*/  FADD.FTZ R150, R140, R142 ;  /* 0x0000008e8c967221 */ /* 0x000fe40000010000 */
[----:B------:R-:W-:Y:S01]  /*9710*/  FFMA.FTZ R168, R176, c[0x0][0x2d0], -R156 ;  /* 0x0000b400b0a87a23 */ /* 0x000fe2000001089c */
[C---:B------:R-:W-:Y:S01]  /*9720*/  F2FP.PACK_AB R134, R146.reuse, R145 ;  /* 0x000000919286723e */ /* 0x040fe200000000ff */
[----:B------:R-:W-:Y:S03]  /*9730*/  LDSM.16.MT88.4 R140, [R248+0x9080] ;  /* 0x00908000f88c783b */ /* 0x000fe60000004200 */
[----:B------:R-:W-:Y:S01]  /*9740*/  FADD.FTZ R176, R146, R144 ;  /* 0x0000009092b07221 */ /* 0x000fe20000010000 */
[----:B------:R-:W2:Y:S01]  /*9750*/  MUFU.EX2 R168, R168 ;  /* 0x000000a800a87308 */ /* 0x000ea20000000800 */
[----:B------:R-:W-:Y:S02]  /*9760*/  FADD.FTZ R148, R148, R150 ;  /* 0x0000009694947221 */ /* 0x000fe40000010000 */
[----:B------:R-:W-:Y:S02]  /*9770*/  FFMA.FTZ R169, R159, c[0x0][0x2d0], -R156 ;  /* 0x0000b4009fa97a23 */ /* 0x000fe4000001089c */
[----:B------:R-:W-:Y:S02]  /*9780*/  FADD.FTZ R148, R147, R148 ;  /* 0x0000009493947221 */ /* 0x000fe40000010000 */
[----:B------:R-:W-:Y:S01]  /*9790*/  LDSM.16.MT88.4 R144, [R250+0x5080] ;  /* 0x00508000fa90783b */ /* 0x000fe20000004200 */
[--C-:B------:R-:W-:Y:S01]  /*97a0*/  FFMA.FTZ R170, R158, c[0x0][0x2d0], -R156.reuse ;  /* 0x0000b4009eaa7a23 */ /* 0x100fe2000001089c */
[----:B------:R-:W-:Y:S01]  /*97b0*/  F2FP.PACK_AB R158, R172, R173 ;  /* 0x000000adac9e723e */ /* 0x000fe200000000ff */
[--C-:B------:R-:W-:Y:S01]  /*97c0*/  FFMA.FTZ R171, R157, c[0x0][0x2d0], -R156.reuse ;  /* 0x0000b4009dab7a23 */ /* 0x100fe2000001089c */
[----:B------:R-:W3:Y:S01]  /*97d0*/  MUFU.EX2 R169, R169 ;  /* 0x000000a900a97308 */ /* 0x000ee20000000800 */
[----:B------:R-:W-:Y:S02]  /*97e0*/  FFMA.FTZ R156, R3, c[0x0][0x2d0], -R156 ;  /* 0x0000b400039c7a23 */ /* 0x000fe4000001089c */
[----:B-1----:R-:W-:Y:S02]  /*97f0*/  FADD.FTZ R177, R149, R148 ;  /* 0x0000009495b17221 */ /* 0x002fe40000010000 */
[----:B------:R-:W-:Y:S04]  /*9800*/  FADD.FTZ R176, R175, R176 ;  /* 0x000000b0afb07221 */ /* 0x000fe80000010000 */
[----:B------:R-:W-:Y:S01]  /*9810*/  FADD.FTZ R176, R174, R176 ;  /* 0x000000b0aeb07221 */ /* 0x000fe20000010000 */
[----:B------:R1:W-:Y:S01]  /*9820*/  MUFU.EX2 R3, R156 ;  /* 0x0000009c00037308 */ /* 0x0003e20000000800 */
[C---:B--2---:R-:W-:Y:S02]  /*9830*/  F2FP.PACK_AB R135, R168.reuse, R149 ;  /* 0x00000095a887723e */ /* 0x044fe400000000ff */
[----:B------:R-:W-:Y:S02]  /*9840*/  FADD.FTZ R173, R173, R176 ;  /* 0x000000b0adad7221 */ /* 0x000fe40000010000 */
[----:B------:R-:W-:Y:S03]  /*9850*/  FADD.FTZ R177, R168, R177 ;  /* 0x000000b1a8b17221 */ /* 0x000fe60000010000 */
[C---:B------:R-:W-:Y:S02]  /*9860*/  HMMA.16816.F32 R4, R132.reuse, R136, R4 ;  /* 0x000000888404723c */ /* 0x040fe40000001804 */
[----:B------:R-:W2:Y:S03]  /*9870*/  MUFU.EX2 R170, R170 ;  /* 0x000000aa00aa7308 */ /* 0x000ea60000000800 */
[----:B---3--:R-:W-:Y:S03]  /*9880*/  FADD.FTZ R177, R169, R177 ;  /* 0x000000b1a9b17221 */ /* 0x008fe60000010000 */
[C---:B------:R-:W-:Y:S01]  /*9890*/  HMMA.16816.F32 R8, R132.reuse, R138, R8 ;  /* 0x0000008a8408723c */ /* 0x040fe20000001808 */
[----:B------:R-:W3:Y:S03]  /*98a0*/  LDSM.16.MT88.4 R136, [R250+0x4880] ;  /* 0x00488000fa88783b */ /* 0x000ee60000004200 */
[----:B------:R-:W4:Y:S01]  /*98b0*/  MUFU.EX2 R171, R171 ;  /* 0x000000ab00ab7308 */ /* 0x000f220000000800 */
[----:B-1----:R-:W-:Y:S02]  /*98c0*/  F2FP.PACK_AB R156, R174, R175 ;  /* 0x000000afae9c723e */ /* 0x002fe400000000ff */
[C---:B--2---:R-:W-:Y:S01]  /*98d0*/  F2FP.PACK_AB R157, R170.reuse, R169 ;  /* 0x000000a9aa9d723e */ /* 0x044fe200000000ff */
[----:B------:R-:W-:Y:S01]  /*98e0*/  FADD.FTZ R170, R170, R177 ;  /* 0x000000b1aaaa7221 */ /* 0x000fe20000010000 */
[----:B----4-:R-:W-:Y:S03]  /*98f0*/  F2FP.PACK_AB R159, R3, R171 ;  /* 0x000000ab039f723e */ /* 0x010fe600000000ff */
[----:B------:R-:W-:Y:S01]  /*9900*/  FADD.FTZ R170, R171, R170 ;  /* 0x000000aaabaa7221 */ /* 0x000fe20000010000 */
[C---:B---3--:R-:W-:Y:S08]  /*9910*/  HMMA.16816.F32 R12, R132.reuse, R136, R12 ;  /* 0x00000088840c723c */ /* 0x048ff0000000180c */
        /* <DEDUP_REMOVED lines=95> */
.L_x_278:
[----:B------:R-:W2:Y:S01]  /*9f10*/  S2UR UR20, SR_CTAID.X ;  /* 0x00000000001479c3 */ /* 0x000ea20000002500 */
[----:B------:R-:W-:-:S02]  /*9f20*/  UISETP.NE.AND UP1, UPT, UR15, URZ, UPT ;  /* 0x0000003f0f00728c */ /* 0x000fc4000bf25270 */
[----:B------:R-:W-:Y:S02]  /*9f30*/  ULDC.64 UR4, c[0x0][0x2c8] ;  /* 0x0000b20000047ab9 */ /* 0x000fe40000000a00 */
[----:B------:R-:W-:-:S06]  /*9f40*/  UISETP.NE.AND UP0, UPT, UR14, URZ, UPT ;  /* 0x0000003f0e00728c */ /* 0x000fcc000bf05270 */
[----:B------:R-:W-:Y:S01]  /*9f50*/  PLOP3.LUT P0, PT, PT, PT, UP0, 0x40, 0x0 ;  /* 0x000000000000781c */ /* 0x000fe20003f0e808 */
[----:B--2---:R-:W-:-:S04]  /*9f60*/  ULEA UR20, UR20, 0x7f, 0x7 ;  /* 0x0000007f14147891 */ /* 0x004fc8000f8e383f */
[----:B------:R-:W-:Y:S02]  /*9f70*/  UIMAD.WIDE.U32 UR28, UR20, UR4, URZ ;  /* 0x00000004141c72a5 */ /* 0x000fe4000f8e003f */
[----:B------:R-:W-:-:S05]  /*9f80*/  UIADD3 UR4, UR8, 0x1, -UR12 ;  /* 0x0000000108047890 */ /* 0x000fca000fffe80c */
[----:B------:R-:W-:Y:S02]  /*9f90*/  @UP1 UMOV UR23, UR29 ;  /* 0x0000001d00171c82 */ /* 0x000fe40008000000 */
[----:B------:R-:W-:-:S04]  /*9fa0*/  @UP1 USHF.R.U32.HI UR20, URZ, UR5, UR23 ;  /* 0x000000053f141299 */ /* 0x000fc80008011617 */
[----:B------:R-:W-:-:S03]  /*9fb0*/  UIADD3 UR23, UR4, UR20, URZ ;  /* 0x0000001404177290 */ /* 0x000fc6000fffe03f */
[----:B------:R-:W-:Y:S02]  /*9fc0*/  ULDC UR20, c[0x0][0x324] ;  /* 0x0000c90000147ab9 */ /* 0x000fe40000000800 */
[----:B------:R-:W-:Y:S01]  /*9fd0*/  UIADD3 UR20, UR23, -UR20, URZ ;  /* 0x8000001417147290 */ /* 0x000fe2000fffe03f */
[----:B------:R-:W-:Y:S05]  /*9fe0*/  @P0 BRA `(.L_x_292) ;  /* 0x0000016000000947 */ /* 0x000fea0003800000 */
[----:B------:R-:W-:-:S06]  /*9ff0*/  UISETP.GT.AND UP0, UPT, UR23, -0x1, UPT ;  /* 0xffffffff1700788c */ /* 0x000fcc000bf04270 */
[----:B------:R-:W-:-:S13]  /*a000*/  PLOP3.LUT P0, PT, PT, PT, UP0, 0x80, 0x0 ;  /* 0x000000000000781c */ /* 0x000fda0003f0f008 */
[----:B------:R-:W-:Y:S05]  /*a010*/  @P0 BRA `(.L_x_293) ;  /* 0x0000009000000947 */ /* 0x000fea0003800000 */
[----:B------:R-:W-:Y:S02]  /*a020*/  UMOV UR5, 0x1 ;  /* 0x0000000100057882 */ /* 0x000fe40000000000 */
[----:B------:R-:W-:Y:S02]  /*a030*/  ULDC UR4, c[0x0][0x32c] ;  /* 0x0000cb0000047ab9 */ /* 0x000fe40000000800 */
[----:B------:R-:W-:Y:S02]  /*a040*/  UISETP.NE.AND UP0, UPT, UR5, UR4, UPT ;  /* 0x000000040500728c */ /* 0x000fe4000bf05270 */
[----:B------:R-:W-:Y:S02]  /*a050*/  ULOP3.LUT UR23, URZ, UR23, URZ, 0x33, !UPT ;  /* 0x000000173f177292 */ /* 0x000fe4000f8e333f */
[----:B------:R-:W-:Y:S02]  /*a060*/  ULDC.64 UR4, c[0x0][0x330] ;  /* 0x0000cc0000047ab9 */ /* 0x000fe40000000a00 */
[----:B------:R-:W-:-:S05]  /*a070*/  UIMAD.WIDE.U32 UR28, UR23, UR4, URZ ;  /* 0x00000004171c72a5 */ /* 0x000fca000f8e003f */
[----:B------:R-:W-:-:S04]  /*a080*/  @UP0 USHF.R.U32.HI UR23, URZ, UR5, UR29 ;  /* 0x000000053f170299 */ /* 0x000fc8000801161d */
[----:B------:R-:W-:Y:S01]  /*a090*/  ULOP3.LUT UR23, URZ, UR23, URZ, 0x33, !UPT ;  /* 0x000000173f177292 */ /* 0x000fe2000f8e333f */
[----:B------:R-:W-:Y:S05]  /*a0a0*/  BRA `(.L_x_294) ;  /* 0x0000006000007947 */ /* 0x000fea0003800000 */
.L_x_293:
[----:B------:R-:W-:Y:S02]  /*a0b0*/  UMOV UR5, 0x1 ;  /* 0x0000000100057882 */ /* 0x000fe40000000000 */
[----:B------:R-:W-:Y:S02]  /*a0c0*/  ULDC UR4, c[0x0][0x32c] ;  /* 0x0000cb0000047ab9 */ /* 0x000fe40000000800 */
[----:B------:R-:W-:-:S03]  /*a0d0*/  UISETP.NE.AND UP0, UPT, UR5, UR4, UPT ;  /* 0x000000040500728c */ /* 0x000fc6000bf05270 */
[----:B------:R-:W-:Y:S02]  /*a0e0*/  ULDC.64 UR4, c[0x0][0x330] ;  /* 0x0000cc0000047ab9 */ /* 0x000fe40000000a00 */
[----:B------:R-:W-:-:S06]  /*a0f0*/  UIMAD.WIDE.U32 UR28, UR23, UR4, URZ ;  /* 0x00000004171c72a5 */ /* 0x000fcc000f8e003f */
[----:B------:R-:W-:Y:S02]  /*a100*/  @UP0 USHF.R.U32.HI UR23, URZ, UR5, UR29 ;  /* 0x000000053f170299 */ /* 0x000fe4000801161d */
.L_x_294:
[----:B------:R-:W-:Y:S02]  /*a110*/  ULDC UR4, c[0x0][0x32c] ;  /* 0x0000cb0000047ab9 */ /* 0x000fe40000000800 */
[----:B------:R-:W-:-:S04]  /*a120*/  UIMAD UR4, UR23, UR4, URZ ;  /* 0x00000004170472a4 */ /* 0x000fc8000f8e023f */
[----:B------:R-:W-:-:S04]  /*a130*/  UISETP.LT.AND UP0, UPT, UR20, UR4, UPT ;  /* 0x000000041400728c */ /* 0x000fc8000bf01270 */
[----:B------:R-:W-:-:S04]  /*a140*/  USEL UR20, UR20, UR4, !UP0 ;  /* 0x0000000414147287 */ /* 0x000fc8000c000000 */
.L_x_292:
        /* <DEDUP_REMOVED lines=13> */
[----:B-1----:R-:W4:Y:S04]  /*a220*/  LDL R4, [R1+0x2c] ;  /* 0x00002c0001047983 */ /* 0x002f280000100800 */
        /* <DEDUP_REMOVED lines=9> */
.L_x_300:
        /* <DEDUP_REMOVED lines=59> */
[----:B---3--:R2:W3:Y:S02]  /*a670*/  SHFL.IDX PT, R13, R6, 0x1, 0x181f ;  /* 0x00381f00060d7f89 */ /* 0x0084e400000e0000 */
.L_x_334:
[----:B--2---:R-:W2:Y:S04]  /*a680*/  LDL R15, [R1+0x24] ;  /* 0x00002400010f7983 */ /* 0x004ea80000100800 */
[----:B------:R-:W5:Y:S04]  /*a690*/  LDL R14, [R1+0x48] ;  /* 0x00004800010e7983 */ /* 0x000f680000100800 */
[----:B----4-:R-:W4:Y:S04]  /*a6a0*/  LDL R12, [R1+0x4c] ;  /* 0x00004c00010c7983 */ /* 0x010f280000100800 */
[----:B---3--:R-:W3:Y:S01]  /*a6b0*/  LDL R6, [R1+0x1c] ;  /* 0x00001c0001067983 */ /* 0x008ee20000100800 */
[----:B--2---:R-:W-:Y:S02]  /*a6c0*/  ISETP.GE.AND P1, PT, R15, c[0x0][0x1d4], PT ;  /* 0x000075000f007a0c */ /* 0x004fe40003f26270 */
[----:B-----5:R-:W-:Y:S05]  /*a6d0*/  IADD3 R14, P0, R13, R14, RZ ;  /* 0x0000000e0d0e7210 */ /* 0x020fea0007f1e0ff */
[----:B----4-:R-:W-:Y:S06]  /*a6e0*/  IMAD.X R15, R7, 0x1, R12, P0 ;  /* 0x00000001070f7824 */ /* 0x010fec00000e060c */
[----:B------:R-:W-:Y:S01]  /*a6f0*/  @!PT LDS RZ, [RZ] ;  /* 0x00000000fffff984 */ /* 0x000fe20000000800 */
[----:B------:R-:W-:Y:S01]  /*a700*/  @!PT LDS RZ, [RZ] ;  /* 0x00000000fffff984 */ /* 0x000fe20000000800 */
[----:B------:R-:W-:Y:S01]  /*a710*/  @!PT LDS RZ, [RZ] ;  /* 0x00000000fffff984 */ /* 0x000fe20000000800 */
[----:B---3--:R2:W-:Y:S01]  /*a720*/  LDGSTS.E.BYPASS.LTC128B.128 [R6+0x5080], [R14.64], !P1 ;  /* 0x050800000e067fae */ /* 0x0085e2000c901d52 */
[C---:B------:R-:W-:Y:S02]  /*a730*/  IADD3 R12, P1, R13.reuse, R176, RZ ;  /* 0x000000b00d0c7210 */ /* 0x040fe40007f3e0ff */
[----:B--2---:R-:W-:Y:S05]  /*a740*/  IADD3 R14, P0, R13, R178, RZ ;  /* 0x000000b20d0e7210 */ /* 0x004fea0007f1e0ff */
[----:B------:R-:W-:Y:S01]  /*a750*/  IMAD.X R15, R7, 0x1, R179, P0 ;  /* 0x00000001070f7824 */ /* 0x000fe200000e06b3 */
[----:B------:R-:W-:Y:S01]  /*a760*/  IADD3 R4, P0, R13, R4, RZ ;  /* 0x000000040d047210 */ /* 0x000fe20007f1e0ff */
[C---:B------:R-:W-:Y:S03]  /*a770*/  IMAD.X R13, R7.reuse, 0x1, R177, P1 ;  /* 0x00000001070d7824 */ /* 0x040fe600008e06b1 */
[----:B------:R2:W-:Y:S01]  /*a780*/  LDGSTS.E.BYPASS.LTC128B.128 [R6+0x6880], [R14.64], !P6 ;  /* 0x068800000e067fae */ /* 0x0005e2000f101d52 */
[----:B------:R-:W-:Y:S03]  /*a790*/  IMAD.X R5, R7, 0x1, R5, P0 ;  /* 0x0000000107057824 */ /* 0x000fe600000e0605 */
[----:B------:R2:W-:Y:S04]  /*a7a0*/  LDGSTS.E.BYPASS.LTC128B.128 [R6+0x8080], [R12.64], !P5 ;  /* 0x080800000c067fae */ /* 0x0005e8000e901d52 */
[----:B------:R2:W-:Y:S02]  /*a7b0*/  LDGSTS.E.BYPASS.LTC128B.128 [R6+0x9880], [R4.64], !P4 ;  /* 0x0988000004067fae */ /* 0x0005e4000e101d52 */
.L_x_297:
[----:B------:R-:W-:Y:S05]  /*a7c0*/  BSYNC B0 ;  /* 0x0000000000007941 */ /* 0x000fea0003800000 */
.L_x_296:
        /* <DEDUP_REMOVED lines=273> */
.L_x_299:
        /* <DEDUP_REMOVED lines=424> */
.L_x_295:
[----:B------:R-:W-:-:S06]  /*d360*/  UISETP.GE.AND UP0, UPT, UR21, UR7, UPT ;  /* 0x000000071500728c */ /* 0x000fcc000bf06270 */
[----:B------:R-:W-:-:S13]  /*d370*/  PLOP3.LUT P0, PT, PT, PT, UP0, 0x40, 0x0 ;  /* 0x000000000000781c */ /* 0x000fda0003f0e808 */
[----:B------:R-:W-:Y:S05]  /*d380*/  @P0 BRA `(.L_x_301) ;  /* 0x00003ea000000947 */ /* 0x000fea0003800000 */
[----:B-1----:R-:W1:Y:S04]  /*d390*/  S2R R3, SR_TID.X ;  /* 0x0000000000037919 */ /* 0x002e680000002100 */
        /* <DEDUP_REMOVED lines=12> */
.L_x_314:
        /* <DEDUP_REMOVED lines=66> */
[----:B-1----:R2:W1:Y:S02]  /*d880*/  SHFL.IDX PT, R13, R4, 0x1, 0x181f ;  /* 0x00381f00040d7f89 */ /* 0x00246400000e0000 */
.L_x_335:
[----:B------:R-:W4:Y:S04]  /*d890*/  LDL R7, [R1+0x24] ;  /* 0x0000240001077983 */ /* 0x000f280000100800 */
[----:B------:R-:W5:Y:S04]  /*d8a0*/  LDL R6, [R1+0x3c] ;  /* 0x00003c0001067983 */ /* 0x000f680000100800 */
[----:B--2---:R-:W2:Y:S04]  /*d8b0*/  LDL R14, [R1+0x48] ;  /* 0x00004800010e7983 */ /* 0x004ea80000100800 */
[----:B---3--:R-:W3:Y:S04]  /*d8c0*/  LDL R12, [R1+0x1c] ;  /* 0x00001c00010c7983 */ /* 0x008ee80000100800 */
[----:B------:R-:W3:Y:S01]  /*d8d0*/  LDL R4, [R1+0x4c] ;  /* 0x00004c0001047983 */ /* 0x000ee20000100800 */
[----:B----4-:R-:W-:Y:S02]  /*d8e0*/  ISETP.GE.AND P1, PT, R7, c[0x0][0x1d4], PT ;  /* 0x0000750007007a0c */ /* 0x010fe40003f26270 */
[----:B-1---5:R-:W-:Y:S05]  /*d8f0*/  IADD3 R6, P0, R13, R6, RZ ;  /* 0x000000060d067210 */ /* 0x022fea0007f1e0ff */
[----:B--2---:R-:W-:Y:S06]  /*d900*/  IMAD.X R7, R5, 0x1, R14, P0 ;  /* 0x0000000105077824 */ /* 0x004fec00000e060e */
[----:B------:R-:W-:Y:S01]  /*d910*/  @!PT LDS RZ, [RZ] ;  /* 0x00000000fffff984 */ /* 0x000fe20000000800 */
[----:B------:R-:W-:Y:S01]  /*d920*/  @!PT LDS RZ, [RZ] ;  /* 0x00000000fffff984 */ /* 0x000fe20000000800 */
[----:B------:R-:W-:Y:S01]  /*d930*/  @!PT LDS RZ, [RZ] ;  /* 0x00000000fffff984 */ /* 0x000fe20000000800 */
[----:B---3--:R1:W-:Y:S02]  /*d940*/  LDGSTS.E.BYPASS.LTC128B.128 [R12+0x5080], [R6.64], !P1 ;  /* 0x05080000060c7fae */ /* 0x0083e4000c901d52 */
[----:B-1----:R-:W-:Y:S05]  /*d950*/  IADD3 R6, P0, R13, R159, RZ ;  /* 0x0000009f0d067210 */ /* 0x002fea0007f1e0ff */
[----:B------:R-:W-:Y:S05]  /*d960*/  IMAD.X R7, R5, 0x1, R4, P0 ;  /* 0x0000000105077824 */ /* 0x000fea00000e0604 */
[----:B------:R1:W-:Y:S02]  /*d970*/  LDGSTS.E.BYPASS.LTC128B.128 [R12+0x6880], [R6.64], !P6 ;  /* 0x06880000060c7fae */ /* 0x0003e4000f101d52 */
[----:B-1----:R-:W-:Y:S05]  /*d980*/  IADD3 R6, P0, R13, R157, RZ ;  /* 0x0000009d0d067210 */ /* 0x002fea0007f1e0ff */
[----:B------:R-:W-:Y:S01]  /*d990*/  IMAD.X R7, R5, 0x1, R158, P0 ;  /* 0x0000000105077824 */ /* 0x000fe200000e069e */
[----:B------:R-:W-:Y:S04]  /*d9a0*/  IADD3 R4, P0, R13, R0, RZ ;  /* 0x000000000d047210 */ /* 0x000fe80007f1e0ff */
[----:B------:R1:W-:Y:S01]  /*d9b0*/  LDGSTS.E.BYPASS.LTC128B.128 [R12+0x8080], [R6.64], !P5 ;  /* 0x08080000060c7fae */ /* 0x0003e2000e901d52 */
[----:B------:R-:W-:Y:S05]  /*d9c0*/  IMAD.X R5, R5, 0x1, R2, P0 ;  /* 0x0000000105057824 */ /* 0x000fea00000e0602 */
[----:B------:R1:W-:Y:S03]  /*d9d0*/  LDGSTS.E.BYPASS.LTC128B.128 [R12+0x9880], [R4.64], !P4 ;  /* 0x09880000040c7fae */ /* 0x0003e6000e101d52 */
.L_x_303:
[----:B------:R-:W-:Y:S05]  /*d9e0*/  BSYNC B0 ;  /* 0x0000000000007941 */ /* 0x000fea0003800000 */
.L_x_302:
        /* <DEDUP_REMOVED lines=159> */
[----:B------:R-:W2:Y:S01]  /*e3e0*/  MUFU.TANH R179, R15 ;  /* 0x0000000f00b37308 */ /* 0x000ea20000002400 */
[----:B------:R-:W-:Y:S01]  /*e3f0*/  BAR.SYNC.DEFER_BLOCKING 0x0 ;  /* 0x0000000000007b1d */ /* 0x000fe20000010000 */
[----:B-----5:R-:W-:Y:S02]  /*e400*/  FMUL.FTZ R9, R14, c[0x0][0x320] ;  /* 0x0000c8000e097a20 */ /* 0x020fe40000410000 */
[----:B------:R-:W-:Y:S06]  /*e410*/  FMUL.FTZ R14, R17, c[0x0][0x320] ;  /* 0x0000c800110e7a20 */ /* 0x000fec0000410000 */
[----:B------:R5:W2:Y:S01]  /*e420*/  MUFU.TANH R178, R18 ;  /* 0x0000001200b27308 */ /* 0x000aa20000002400 */
[----:B-1----:R-:W-:Y:S02]  /*e430*/  FMUL.FTZ R11, R12, c[0x0][0x320] ;  /* 0x0000c8000c0b7a20 */ /* 0x002fe40000410000 */
[----:B------:R-:W-:Y:S02]  /*e440*/  FMUL.FTZ R12, R13, c[0x0][0x320] ;  /* 0x0000c8000d0c7a20 */ /* 0x000fe40000410000 */
[----:B------:R-:W-:Y:S05]  /*e450*/  FMUL.FTZ R13, R16, c[0x0][0x320] ;  /* 0x0000c800100d7a20 */ /* 0x000fea0000410000 */
[----:B------:R-:W1:Y:S10]  /*e460*/  MUFU.TANH R8, R8 ;  /* 0x0000000800087308 */ /* 0x000e740000002400 */
        /* <DEDUP_REMOVED lines=8> */
[----:B------:R-:W-:Y:S02]  /*e4f0*/  FMUL.FTZ R17, R21, c[0x0][0x320] ;  /* 0x0000c80015117a20 */ /* 0x000fe40000410000 */
[----:B------:R-:W-:Y:S02]  /*e500*/  FMUL.FTZ R6, R22, c[0x0][0x320] ;  /* 0x0000c80016067a20 */ /* 0x000fe40000410000 */
[----:B------:R-:W-:Y:S03]  /*e510*/  FMUL.FTZ R5, R23, c[0x0][0x320] ;  /* 0x0000c80017057a20 */ /* 0x000fe60000410000 */
[----:B-----5:R-:W-:Y:S02]  /*e520*/  FMUL.FTZ R18, R24, c[0x0][0x320] ;  /* 0x0000c80018127a20 */ /* 0x020fe40000410000 */
[----:B------:R-:W-:Y:S01]  /*e530*/  FMUL.FTZ R19, R25, c[0x0][0x320] ;  /* 0x0000c80019137a20 */ /* 0x000fe20000410000 */
[----:B------:R-:W1:Y:S01]  /*e540*/  MUFU.TANH R13, R13 ;  /* 0x0000000d000d7308 */ /* 0x000e620000002400 */
        /* <DEDUP_REMOVED lines=19> */
[----:B------:R-:W4:Y:S01]  /*e680*/  LDL.LU R26, [R1+0x4c] ;  /* 0x00004c00011a7983 */ /* 0x000f220000300800 */
[----:B------:R-:W-:Y:S03]  /*e690*/  IMAD.U32 R20, RZ, RZ, UR4 ;  /* 0x00000004ff147e24 */ /* 0x000fe6000f8e00ff */
[----:B------:R-:W5:Y:S04]  /*e6a0*/  LDL R170, [R1+0x3c] ;  /* 0x00003c0001aa7983 */ /* 0x000f680000100800 */
        /* <DEDUP_REMOVED lines=18> */
[----:B---3--:R-:W-:Y:S04]  /*e7d0*/  IMAD.WIDE.U32 R22, R27, c[0x0][0x1e0], RZ ;  /* 0x000078001b167a25 */ /* 0x008fe800078e00ff */
[----:B------:R-:W-:Y:S01]  /*e7e0*/  IMAD.IADD R23, R23, 0x1, R20 ;  /* 0x0000000117177824 */ /* 0x000fe200078e0214 */
[----:B--2---:R2:W-:Y:S01]  /*e7f0*/  STL [R1+0x8], R25 ;  /* 0x0000081901007387 */ /* 0x0045e20000100800 */
[----:B------:R-:W-:Y:S02]  /*e800*/  SHF.R.S32.HI R20, RZ, 0x1f, R25 ;  /* 0x0000001fff147819 */ /* 0x000fe40000011419 */
[C---:B------:R-:W-:Y:S04]  /*e810*/  IMAD.WIDE.U32 R22, R25.reuse, c[0x0][0x1f0], R22 ;  /* 0x00007c0019167a25 */ /* 0x040fe800078e0016 */
[----:B------:R-:W-:Y:S01]  /*e820*/  IMAD R20, R20, c[0x0][0x1f0], RZ ;  /* 0x00007c0014147a24 */ /* 0x000fe200078e02ff */
[----:B------:R-:W-:Y:S03]  /*e830*/  IADD3 R22, P0, R22, UR26, RZ ;  /* 0x0000001a16167c10 */ /* 0x000fe6000ff1e0ff */
[----:B------:R-:W-:Y:S05]  /*e840*/  IMAD R20, R25, c[0x0][0x1f4], R20 ;  /* 0x00007d0019147a24 */ /* 0x000fea00078e0214 */
[----:B------:R-:W-:Y:S02]  /*e850*/  IADD3.X R20, R23, UR22, R20, P0, !PT ;  /* 0x0000001617147c10 */ /* 0x000fe400087fe414 */
[C---:B------:R-:W-:Y:S04]  /*e860*/  LEA R21, P0, R22.reuse, c[0x0][0x1c8], 0x1 ;  /* 0x0000720016157a11 */ /* 0x040fe800078008ff */
[----:B------:R-:W-:Y:S02]  /*e870*/  LEA.HI.X R20, R22, c[0x0][0x1cc], R20, 0x1, P0 ;  /* 0x0000730016147a11 */ /* 0x000fe400000f0c14 */
[----:B------:R-:W5:Y:S04]  /*e880*/  SHFL.IDX PT, R22, R21, RZ, 0x181f ;  /* 0x00181fff15167589 */ /* 0x000f6800000e0000 */
[----:B--2---:R-:W2:Y:S04]  /*e890*/  S2R R25, SR_TID.X ;  /* 0x0000000000197919 */ /* 0x004ea80000002100 */
[----:B------:R-:W4:Y:S04]  /*e8a0*/  SHFL.IDX PT, R23, R20, RZ, 0x181f ;  /* 0x00181fff14177589 */ /* 0x000f2800000e0000 */
[----:B------:R-:W3:Y:S04]  /*e8b0*/  SHFL.IDX PT, R21, R21, 0x1, 0x181f ;  /* 0x00381f0015157f89 */ /* 0x000ee800000e0000 */
[----:B------:R-:W1:Y:S01]  /*e8c0*/  SHFL.IDX PT, R20, R20, 0x1, 0x181f ;  /* 0x00381f0014147f89 */ /* 0x000e6200000e0000 */
[----:B--2---:R-:W-:Y:S04]  /*e8d0*/  SHF.R.S32.HI R27, RZ, 0x1f, R25 ;  /* 0x0000001fff1b7819 */ /* 0x004fe80000011419 */
[----:B------:R-:W-:Y:S04]  /*e8e0*/  LEA.HI R27, R27, R25, RZ, 0x3 ;  /* 0x000000191b1b7211 */ /* 0x000fe800078f18ff */
[----:B------:R-:W-:Y:S04]  /*e8f0*/  SHF.R.S32.HI R27, RZ, 0x3, R27 ;  /* 0x00000003ff1b7819 */ /* 0x000fe8000001141b */
[----:B------:R-:W-:Y:S04]  /*e900*/  IADD3 R27, -R27, 0x30, RZ ;  /* 0x000000301b1b7810 */ /* 0x000fe80007ffe1ff */
[----:B------:R-:W-:Y:S11]  /*e910*/  ISETP.GE.AND P1, PT, R27, 0x1, PT ;  /* 0x000000011b00780c */ /* 0x000ff60003f26270 */
[----:B------:R-:W-:Y:S02]  /*e920*/  @!UPT UIADD3 URZ, URZ, URZ, URZ ;  /* 0x0000003f3f3ff290 */ /* 0x000fe4000fffe03f */
[C---:B-----5:R-:W-:Y:S05]  /*e930*/  @P1 IADD3 R24, P0, R22.reuse, R170, RZ ;  /* 0x000000aa16181210 */ /* 0x060fea0007f1e0ff */
[C---:B----4-:R-:W-:Y:S05]  /*e940*/  @P1 IMAD.X R25, R23.reuse, 0x1, R174, P0 ;  /* 0x0000000117191824 */ /* 0x050fea00000e06ae */
[----:B------:R2:W-:Y:S02]  /*e950*/  @P1 LDGSTS.E.BYPASS.LTC128B.128 [R175+0x14080], [R24.64], !P2 ;  /* 0x1408000018af1fae */ /* 0x0005e4000d101d52 */
[C---:B--2---:R-:W-:Y:S05]  /*e960*/  @P1 IADD3 R24, P0, R22.reuse, R159, RZ ;  /* 0x0000009f16181210 */ /* 0x044fea0007f1e0ff */
[C---:B------:R-:W-:Y:S05]  /*e970*/  @P1 IMAD.X R25, R23.reuse, 0x1, R26, P0 ;  /* 0x0000000117191824 */ /* 0x040fea00000e061a */
[----:B------:R2:W-:Y:S02]  /*e980*/  @P1 LDGSTS.E.BYPASS.LTC128B.128 [R175+0x15880], [R24.64], !P6 ;  /* 0x1588000018af1fae */ /* 0x0005e4000f101d52 */
[C---:B--2---:R-:W-:Y:S05]  /*e990*/  @P1 IADD3 R24, P0, R22.reuse, R157, RZ ;  /* 0x0000009d16181210 */ /* 0x044fea0007f1e0ff */
[C---:B------:R-:W-:Y:S01]  /*e9a0*/  @P1 IMAD.X R25, R23.reuse, 0x1, R158, P0 ;  /* 0x0000000117191824 */ /* 0x040fe200000e069e */
[----:B------:R-:W-:Y:S04]  /*e9b0*/  @P1 IADD3 R22, P0, R22, R0, RZ ;  /* 0x0000000016161210 */ /* 0x000fe80007f1e0ff */
[----:B------:R3:W-:Y:S01]  /*e9c0*/  @P1 LDGSTS.E.BYPASS.LTC128B.128 [R175+0x17080], [R24.64], !P5 ;  /* 0x1708000018af1fae */ /* 0x0007e2000e901d52 */
[----:B------:R-:W-:Y:S01]  /*e9d0*/  @P1 IMAD.X R23, R23, 0x1, R2, P0 ;  /* 0x0000000117171824 */ /* 0x000fe200000e0602 */
[----:B------:R-:W-:Y:S04]  /*e9e0*/  ISETP.GE.AND P0, PT, R27, 0x21, PT ;  /* 0x000000211b00780c */ /* 0x000fe80003f06270 */
[----:B------:R2:W-:Y:S09]  /*e9f0*/  @P1 LDGSTS.E.BYPASS.LTC128B.128 [R175+0x18880], [R22.64], !P4 ;  /* 0x1888000016af1fae */ /* 0x0005f2000e101d52 */
[C---:B---3--:R-:W-:Y:S05]  /*ea00*/  @P0 IADD3 R24, P2, R21.reuse, R159, RZ ;  /* 0x0000009f15180210 */ /* 0x048fea0007f5e0ff */
[C---:B-1----:R-:W-:Y:S01]  /*ea10*/  @P0 IMAD.X R25, R20.reuse, 0x1, R26, P2 ;  /* 0x0000000114190824 */ /* 0x042fe200010e061a */
[C---:B------:R-:W-:Y:S02]  /*ea20*/  @P0 IADD3 R26, P2, R21.reuse, R157, RZ ;  /* 0x0000009d151a0210 */ /* 0x040fe40007f5e0ff */
[----:B--2---:R-:W-:Y:S03]  /*ea30*/  @P0 IADD3 R22, P1, R21, R170, RZ ;  /* 0x000000aa15160210 */ /* 0x004fe60007f3e0ff */
[C---:B------:R-:W-:Y:S01]  /*ea40*/  @P0 IMAD.X R27, R20.reuse, 0x1, R158, P2 ;  /* 0x00000001141b0824 */ /* 0x040fe200010e069e */
[----:B------:R-:W-:Y:S01]  /*ea50*/  ISETP.GE.AND P2, PT, R171, c[0x0][0x1d4], PT ;  /* 0x00007500ab007a0c */ /* 0x000fe20003f46270 */
[C---:B------:R-:W-:Y:S01]  /*ea60*/  @P0 IMAD.X R23, R20.reuse, 0x1, R174, P1 ;  /* 0x0000000114170824 */ /* 0x040fe200008e06ae */
[----:B------:R-:W-:Y:S05]  /*ea70*/  @P0 IADD3 R158, P1, R21, R0, RZ ;  /* 0x00000000159e0210 */ /* 0x000fea0007f3e0ff */
[----:B------:R-:W-:Y:S06]  /*ea80*/  @P0 IMAD.X R159, R20, 0x1, R2, P1 ;  /* 0x00000001149f0824 */ /* 0x000fec00008e0602 */
[----:B------:R1:W-:Y:S04]  /*ea90*/  @P0 LDGSTS.E.BYPASS.LTC128B.128 [R175+0x15080], [R22.64], !P2 ;  /* 0x1508000016af0fae */ /* 0x0003e8000d101d52 */
[----:B------:R1:W-:Y:S04]  /*eaa0*/  @P0 LDGSTS.E.BYPASS.LTC128B.128 [R175+0x16880], [R24.64], !P6 ;  /* 0x1688000018af0fae */ /* 0x0003e8000f101d52 */
[----:B------:R1:W-:Y:S04]  /*eab0*/  @P0 LDGSTS.E.BYPASS.LTC128B.128 [R175+0x18080], [R26.64], !P5 ;  /* 0x180800001aaf0fae */ /* 0x0003e8000e901d52 */
[----:B------:R1:W-:Y:S02]  /*eac0*/  @P0 LDGSTS.E.BYPASS.LTC128B.128 [R175+0x19880], [R158.64], !P4 ;  /* 0x198800009eaf0fae */ /* 0x0003e4000e101d52 */
.L_x_305:
        /* <DEDUP_REMOVED lines=17> */
[----:B------:R-:W-:Y:S04]  /*ebe0*/  IADD3 R0, -R0, UR8, R2 ;  /* 0x0000000800007c10 */ /* 0x000fe8000fffe102 */
[C---:B------:R-:W-:Y:S02]  /*ebf0*/  IADD3 R24, R0.reuse, c[0x0][0x328], RZ ;  /* 0x0000ca0000187a10 */ /* 0x040fe40007ffe0ff */
[----:B------:R-:W-:Y:S02]  /*ec00*/  IADD3 R2, R0, UR24, RZ ;  /* 0x0000001800027c10 */ /* 0x000fe4000fffe0ff */
[----:B------:R-:W-:Y:S01]  /*ec10*/  IADD3 R0, -R21, UR4, RZ ;  /* 0x0000000415007c10 */ /* 0x000fe2000fffe1ff */
        /* <DEDUP_REMOVED lines=17> */
.L_x_308:
[----:B------:R-:W-:Y:S04]  /*ed30*/  MOV R20, 0x1 ;  /* 0x0000000100147802 */ /* 0x000fe80000000f00 */
[----:B------:R-:W-:Y:S11]  /*ed40*/  ISETP.NE.AND P0, PT, R20, c[0x0][0x32c], PT ;  /* 0x0000cb0014007a0c */ /* 0x000ff60003f05270 */
[----:B------:R-:W-:Y:S02]  /*ed50*/  @!UPT UIADD3 URZ, URZ, URZ, URZ ;  /* 0x0000003f3f3ff290 */ /* 0x000fe4000fffe03f */
[----:B------:R-:W-:Y:S05]  /*ed60*/  @P0 IMAD.HI.U32 R20, R21, c[0x0][0x330], RZ ;  /* 0x0000cc0015140a27 */ /* 0x000fea00078e00ff */
[----:B------:R-:W-:Y:S02]  /*ed70*/  @P0 SHF.R.U32.HI R21, RZ, c[0x0][0x334], R20 ;  /* 0x0000cd00ff150a19 */ /* 0x000fe40000011614 */
.L_x_309:
[----:B------:R-:W-:Y:S05]  /*ed80*/  BSYNC B0 ;  /* 0x0000000000007941 */ /* 0x000fea0003800000 */
.L_x_307:
[----:B------:R-:W-:Y:S05]  /*ed90*/  IMAD R20, R21, c[0x0][0x32c], R0 ;  /* 0x0000cb0015147a24 */ /* 0x000fea00078e0200 */
[----:B------:R-:W-:Y:S02]  /*eda0*/  IMNMX R26, R26, R20, !PT ;  /* 0x000000141a1a7217 */ /* 0x000fe40007800200 */
[----:B------:R-:W-:Y:S04]  /*edb0*/  IADD3 R20, R20, c[0x0][0x32c], RZ ;  /* 0x0000cb0014147a10 */ /* 0x000fe80007ffe0ff */
[----:B------:R-:W-:Y:S02]  /*edc0*/  IMNMX R27, R27, R20, PT ;  /* 0x000000141b1b7217 */ /* 0x000fe40003800200 */
.L_x_306:
        /* <DEDUP_REMOVED lines=43> */
[----:B------:R-:W-:Y:S01]  /*f080*/  PLOP3.LUT P0, PT, PT, PT, UP5, 0x40, 0x0 ;  /* 0x000000000000781c */ /* 0x000fe20003f0e858 */
[----:B------:R-:W1:Y:S03]  /*f090*/  SHFL.IDX PT, R12, R25, 0x1, 0x1c1f ;  /* 0x003c1f00190c7f89 */ /* 0x000e6600000e0000 */
        /* <DEDUP_REMOVED lines=8> */
[----:B------:R-:W-:Y:S04]  /*f120*/  ISETP.GT.AND P0, PT, R26, 0x20, P0 ;  /* 0x000000201a00780c */ /* 0x000fe80000704270 */
[C---:B------:R-:W-:Y:S04]  /*f130*/  ISETP.LT.OR P0, PT, R27.reuse, 0x21, P0 ;  /* 0x000000211b00780c */ /* 0x040fe80000701670 */
[----:B------:R-:W-:Y:S01]  /*f140*/  FSEL R175, R16, -INF , !P0 ;  /* 0xff80000010af7808 */ /* 0x000fe20004000000 */
[--C-:B-1----:R-:W-:Y:S01]  /*f150*/  IMAD.IADD R16, R2, 0x1, R12.reuse ;  /* 0x0000000102107824 */ /* 0x102fe200078e020c */
[----:B------:R-:W-:Y:S04]  /*f160*/  PLOP3.LUT P0, PT, PT, PT, UP2, 0x40, 0x0 ;  /* 0x000000000000781c */ /* 0x000fe80003f0e828 */
[----:B------:R-:W-:Y:S04]  /*f170*/  ISETP.GT.AND P0, PT, R26, 0x21, P0 ;  /* 0x000000211a00780c */ /* 0x000fe80000704270 */
[----:B------:R-:W-:Y:S04]  /*f180*/  ISETP.LT.OR P0, PT, R27, 0x22, P0 ;  /* 0x000000221b00780c */ /* 0x000fe80000701670 */
[----:B------:R-:W-:Y:S01]  /*f190*/  FSEL R174, R17, -INF , !P0 ;  /* 0xff80000011ae7808 */ /* 0x000fe20004000000 */
[----:B------:R-:W-:Y:S01]  /*f1a0*/  IMAD.IADD R17, R24, 0x1, R12 ;  /* 0x0000000118117824 */ /* 0x000fe200078e020c */
[----:B------:R-:W-:Y:S04]  /*f1b0*/  PLOP3.LUT P0, PT, PT, PT, UP1, 0x40, 0x0 ;  /* 0x000000000000781c */ /* 0x000fe80003f0e818 */
[----:B------:R-:W-:Y:S04]  /*f1c0*/  ISETP.GT.AND P0, PT, R26, 0x28, P0 ;  /* 0x000000281a00780c */ /* 0x000fe80000704270 */
[C---:B------:R-:W-:Y:S04]  /*f1d0*/  ISETP.LT.OR P0, PT, R27.reuse, 0x29, P0 ;  /* 0x000000291b00780c */ /* 0x040fe80000701670 */
        /* <DEDUP_REMOVED lines=23> */
.L_x_312:
[----:B------:R-:W-:Y:S04]  /*f350*/  MOV R2, 0x1 ;  /* 0x0000000100027802 */ /* 0x000fe80000000f00 */
[----:B------:R-:W-:Y:S11]  /*f360*/  ISETP.NE.AND P0, PT, R2, c[0x0][0x32c], PT ;  /* 0x0000cb0002007a0c */ /* 0x000ff60003f05270 */
[----:B------:R-:W-:Y:S02]  /*f370*/  @!UPT UIADD3 URZ, URZ, URZ, URZ ;  /* 0x0000003f3f3ff290 */ /* 0x000fe4000fffe03f */
[----:B------:R-:W-:Y:S05]  /*f380*/  @P0 IMAD.HI.U32 R2, R12, c[0x0][0x330], RZ ;  /* 0x0000cc000c020a27 */ /* 0x000fea00078e00ff */
[----:B------:R-:W-:Y:S02]  /*f390*/  @P0 SHF.R.U32.HI R12, RZ, c[0x0][0x334], R2 ;  /* 0x0000cd00ff0c0a19 */ /* 0x000fe40000011602 */
.L_x_313:
[----:B------:R-:W-:Y:S05]  /*f3a0*/  BSYNC B0 ;  /* 0x0000000000007941 */ /* 0x000fea0003800000 */
.L_x_311:
[----:B------:R-:W-:Y:S05]  /*f3b0*/  IMAD R0, R12, c[0x0][0x32c], R0 ;  /* 0x0000cb000c007a24 */ /* 0x000fea00078e0200 */
[----:B------:R-:W-:Y:S02]  /*f3c0*/  IMNMX R16, R16, R0, !PT ;  /* 0x0000000010107217 */ /* 0x000fe40007800200 */
[----:B------:R-:W-:Y:S04]  /*f3d0*/  IADD3 R0, R0, c[0x0][0x32c], RZ ;  /* 0x0000cb0000007a10 */ /* 0x000fe80007ffe0ff */
[----:B------:R-:W-:Y:S02]  /*f3e0*/  IMNMX R17, R17, R0, PT ;  /* 0x0000000011117217 */ /* 0x000fe40003800200 */
.L_x_310:
        /* <DEDUP_REMOVED lines=45> */
[--C-:B------:R-:W-:Y:S02]  /*f6c0*/  FFMA.FTZ R13, R22, c[0x0][0x2d0], -R172.reuse ;  /* 0x0000b400160d7a23 */ /* 0x100fe400000108ac */
[----:B------:R-:W-:Y:S01]  /*f6d0*/  ISETP.GT.AND P0, PT, R16, 0x1, P0 ;  /* 0x000000011000780c */ /* 0x000fe20000704270 */
[----:B------:R-:W-:Y:S01]  /*f6e0*/  MUFU.EX2 R18, R18 ;  /* 0x0000001200127308 */ /* 0x000fe20000000800 */
[--C-:B------:R-:W-:Y:S02]  /*f6f0*/  FFMA.FTZ R12, R8, c[0x0][0x2d0], -R172.reuse ;  /* 0x0000b400080c7a23 */ /* 0x100fe400000108ac */
[----:B------:R-:W-:Y:S01]  /*f700*/  ISETP.LT.OR P0, PT, R17, 0x2, P0 ;  /* 0x000000021100780c */ /* 0x000fe20000701670 */
[--C-:B------:R-:W-:Y:S02]  /*f710*/  FFMA.FTZ R8, R168, c[0x0][0x2d0], -R172.reuse ;  /* 0x0000b400a8087a23 */ /* 0x100fe400000108ac */
[--C-:B------:R-:W-:Y:S01]  /*f720*/  FFMA.FTZ R171, R21, c[0x0][0x2d0], -R172.reuse ;  /* 0x0000b40015ab7a23 */ /* 0x100fe200000108ac */
[----:B------:R-:W-:Y:S01]  /*f730*/  FSEL R11, R176, -INF , !P0 ;  /* 0xff800000b00b7808 */ /* 0x000fe20004000000 */
[--C-:B------:R-:W-:Y:S01]  /*f740*/  FFMA.FTZ R175, R175, c[0x0][0x2d0], -R172.reuse ;  /* 0x0000b400afaf7a23 */ /* 0x100fe200000108ac */
[----:B------:R-:W-:Y:S01]  /*f750*/  PLOP3.LUT P0, PT, PT, PT, UP2, 0x40, 0x0 ;  /* 0x000000000000781c */ /* 0x000fe20003f0e828 */
[----:B------:R-:W-:Y:S01]  /*f760*/  UISETP.NE.AND UP2, UPT, UR28, URZ, UPT ;  /* 0x0000003f1c00728c */ /* 0x000fe2000bf45270 */
[----:B------:R-:W1:Y:S01]  /*f770*/  MUFU.EX2 R13, R13 ;  /* 0x0000000d000d7308 */ /* 0x000e620000000800 */
[--C-:B------:R-:W-:Y:S01]  /*f780*/  FFMA.FTZ R174, R174, c[0x0][0x2d0], -R172.reuse ;  /* 0x0000b400aeae7a23 */ /* 0x100fe200000108ac */
[----:B------:R-:W-:Y:S01]  /*f790*/  ISETP.GT.AND P0, PT, R16, 0x8, P0 ;  /* 0x000000081000780c */ /* 0x000fe20000704270 */
[--C-:B------:R-:W-:Y:S02]  /*f7a0*/  FFMA.FTZ R173, R173, c[0x0][0x2d0], -R172.reuse ;  /* 0x0000b400adad7a23 */ /* 0x100fe400000108ac */
[----:B------:R-:W-:Y:S01]  /*f7b0*/  FFMA.FTZ R172, R19, c[0x0][0x2d0], -R172 ;  /* 0x0000b40013ac7a23 */ /* 0x000fe200000108ac */
[C---:B------:R-:W-:Y:S04]  /*f7c0*/  ISETP.LT.OR P0, PT, R17.reuse, 0x9, P0 ;  /* 0x000000091100780c */ /* 0x040fe80000701670 */
[----:B------:R-:W-:Y:S01]  /*f7d0*/  FSEL R10, R10, -INF , !P0 ;  /* 0xff8000000a0a7808 */ /* 0x000fe20004000000 */
[----:B------:R-:W-:Y:S01]  /*f7e0*/  MUFU.EX2 R12, R12 ;  /* 0x0000000c000c7308 */ /* 0x000fe20000000800 */
[----:B------:R-:W-:Y:S01]  /*f7f0*/  PLOP3.LUT P0, PT, PT, PT, UP1, 0x40, 0x0 ;  /* 0x000000000000781c */ /* 0x000fe20003f0e818 */
[----:B------:R-:W-:Y:S03]  /*f800*/  UISETP.NE.AND UP1, UPT, UR23, URZ, UPT ;  /* 0x0000003f1700728c */ /* 0x000fe6000bf25270 */
[C---:B------:R-:W-:Y:S04]  /*f810*/  ISETP.GT.AND P0, PT, R16.reuse, 0x9, P0 ;  /* 0x000000091000780c */ /* 0x040fe80000704270 */
[----:B------:R-:W-:Y:S01]  /*f820*/  ISETP.LT.OR P0, PT, R17, 0xa, P0 ;  /* 0x0000000a1100780c */ /* 0x000fe20000701670 */
[----:B------:R-:W-:Y:S03]  /*f830*/  MUFU.EX2 R8, R8 ;  /* 0x0000000800087308 */ /* 0x000fe60000000800 */
[----:B------:R-:W-:Y:S02]  /*f840*/  FSEL R169, R169, -INF , !P0 ;  /* 0xff800000a9a97808 */ /* 0x000fe40004000000 */
[----:B------:R-:W-:Y:S01]  /*f850*/  PLOP3.LUT P0, PT, PT, PT, UP0, 0x40, 0x0 ;  /* 0x000000000000781c */ /* 0x000fe20003f0e808 */
[----:B------:R-:W-:Y:S01]  /*f860*/  UISETP.NE.AND UP0, UPT, UR20, URZ, UPT ;  /* 0x0000003f1400728c */ /* 0x000fe2000bf05270 */
[----:B-1----:R-:W-:Y:S02]  /*f870*/  F2FP.PACK_AB R168, R13, R18 ;  /* 0x000000120da8723e */ /* 0x002fe400000000ff */
[C---:B------:R-:W-:Y:S01]  /*f880*/  ISETP.GT.AND P0, PT, R16.reuse, 0x10, P0 ;  /* 0x000000101000780c */ /* 0x040fe20000704270 */
[----:B------:R-:W-:Y:S03]  /*f890*/  MUFU.EX2 R172, R172 ;  /* 0x000000ac00ac7308 */ /* 0x000fe60000000800 */
[----:B------:R-:W-:Y:S04]  /*f8a0*/  ISETP.LT.OR P0, PT, R17, 0x11, P0 ;  /* 0x000000111100780c */ /* 0x000fe80000701670 */
        /* <DEDUP_REMOVED lines=19> */
[----:B------:R-:W-:Y:S02]  /*f9e0*/  FSEL R159, R6, -INF , !P0 ;  /* 0xff800000069f7808 */ /* 0x000fe40004000000 */
[----:B------:R-:W1:Y:S01]  /*f9f0*/  MUFU.EX2 R6, R2 ;  /* 0x0000000200067308 */ /* 0x000e620000000800 */
[----:B------:R-:W-:Y:S04]  /*fa00*/  PLOP3.LUT P0, PT, PT, PT, UP2, 0x40, 0x0 ;  /* 0x000000000000781c */ /* 0x000fe80003f0e828 */
[C---:B------:R-:W-:Y:S04]  /*fa10*/  ISETP.GT.AND P0, PT, R16.reuse, 0x21, P0 ;  /* 0x000000211000780c */ /* 0x040fe80000704270 */
[----:B------:R-:W-:Y:S04]  /*fa20*/  ISETP.LT.OR P0, PT, R17, 0x22, P0 ;  /* 0x000000221100780c */ /* 0x000fe80000701670 */
        /* <DEDUP_REMOVED lines=14> */
[----:B------:R-:W-:Y:S01]  /*fb10*/  FMUL.FTZ R29, R6, R29 ;  /* 0x0000001d061d7220 */ /* 0x000fe20000410000 */
[----:B------:R-:W-:Y:S01]  /*fb20*/  ISETP.GT.AND P0, PT, R16, 0x29, P0 ;  /* 0x000000291000780c */ /* 0x000fe20000704270 */
[C---:B------:R-:W-:Y:S01]  /*fb30*/  FMUL.FTZ R16, R6.reuse, R144 ;  /* 0x0000009006107220 */ /* 0x040fe20000410000 */
[----:B------:R-:W-:Y:S01]  /*fb40*/  FMNMX.FTZ R2, R169, R2, !PT ;  /* 0x00000002a9027209 */ /* 0x000fe20007810000 */
[C---:B------:R-:W-:Y:S01]  /*fb50*/  FMUL.FTZ R32, R6.reuse, R32 ;  /* 0x0000002006207220 */ /* 0x040fe20000410000 */
[----:B------:R-:W-:Y:S01]  /*fb60*/  ISETP.LT.OR P0, PT, R17, 0x2a, P0 ;  /* 0x0000002a1100780c */ /* 0x000fe20000701670 */
[----:B------:R-:W-:Y:S01]  /*fb70*/  FMUL.FTZ R17, R6, R145 ;  /* 0x0000009106117220 */ /* 0x000fe20000410000 */
[----:B------:R-:W-:Y:S01]  /*fb80*/  FMNMX.FTZ R2, R24, R2, !PT ;  /* 0x0000000218027209 */ /* 0x000fe20007810000 */
[C---:B------:R-:W-:Y:S01]  /*fb90*/  FMUL.FTZ R33, R6.reuse, R33 ;  /* 0x0000002106217220 */ /* 0x040fe20000410000 */
[----:B------:R-:W-:Y:S01]  /*fba0*/  FSEL R3, R7, -INF , !P0 ;  /* 0xff80000007037808 */ /* 0x000fe20004000000 */
        /* <DEDUP_REMOVED lines=15> */
[----:B------:R-:W-:Y:S01]  /*fca0*/  UISETP.GT.AND UP0, UPT, UR21, UR7, UPT ;  /* 0x000000071500728c */ /* 0x000fe2000bf04270 */
[----:B------:R-:W-:Y:S01]  /*fcb0*/  FMUL.FTZ R48, R6, R48 ;  /* 0x0000003006307220 */ /* 0x000fe20000410000 */
[----:B------:R-:W-:Y:S01]  /*fcc0*/  FMNMX.FTZ R2, R158, R2, !PT ;  /* 0x000000029e027209 */ /* 0x000fe20007810000 */
[----:B--2---:R-:W-:Y:S01]  /*fcd0*/  FFMA.FTZ R5, R6, R170, R18 ;  /* 0x000000aa06057223 */ /* 0x004fe20000010012 */
[----:B------:R-:W-:Y:S01]  /*fce0*/  F2FP.PACK_AB R170, R8, R12 ;  /* 0x0000000c08aa723e */ /* 0x000fe200000000ff */
[C---:B------:R-:W-:Y:S01]  /*fcf0*/  FMUL.FTZ R49, R6.reuse, R49 ;  /* 0x0000003106317220 */ /* 0x040fe20000410000 */
[----:B------:R-:W-:Y:S01]  /*fd00*/  FMNMX.FTZ R2, R157, R2, !PT ;  /* 0x000000029d027209 */ /* 0x000fe20007810000 */
[----:B------:R-:W-:Y:S01]  /*fd10*/  FADD.FTZ R5, R13, R5 ;  /* 0x000000050d057221 */ /* 0x000fe20000010000 */
[----:B------:R-:W-:Y:S01]  /*fd20*/  UMOV UR21, UR4 ;  /* 0x0000000400157c82 */ /* 0x000fe20008000000 */
[----:B------:R-:W-:Y:S01]  /*fd30*/  FMUL.FTZ R13, R6, R141 ;  /* 0x0000008d060d7220 */ /* 0x000fe20000410000 */
[----:B------:R-:W-:Y:S01]  /*fd40*/  FMNMX.FTZ R2, R3, R2, !PT ;  /* 0x0000000203027209 */ /* 0x000fe20007810000 */
[----:B------:R-:W-:Y:S02]  /*fd50*/  FADD.FTZ R5, R12, R5 ;  /* 0x000000050c057221 */ /* 0x000fe40000010000 */
[----:B------:R-:W-:Y:S01]  /*fd60*/  FMUL.FTZ R12, R6, R140 ;  /* 0x0000008c060c7220 */ /* 0x000fe20000410000 */
[----:B------:R-:W-:Y:S01]  /*fd70*/  MOV R140, R26 ;  /* 0x0000001a008c7202 */ /* 0x000fe20000000f00 */
[----:B------:R-:W1:Y:S01]  /*fd80*/  SHFL.BFLY PT, R4, R2, 0x2, 0x1f ;  /* 0x0c401f0002047f89 */ /* 0x000e6200000e0000 */
[----:B------:R-:W-:Y:S02]  /*fd90*/  FADD.FTZ R177, R8, R5 ;  /* 0x0000000508b17221 */ /* 0x000fe40000010000 */
        /* <DEDUP_REMOVED lines=329> */
.L_x_301:
[----:B------:R-:W2:Y:S04]  /*11230*/  LDL.LU R5, [R1+0x44] ;  /* 0x0000440001057983 */ /* 0x000ea80000300800 */
[----:B------:R-:W3:Y:S01]  /*11240*/  LDL.LU R7, [R1+0x40] ;  /* 0x0000400001077983 */ /* 0x000ee20000300800 */
[----:B------:R-:W-:-:S02]  /*11250*/  MOV R8, 0xff800000 ;  /* 0xff80000000087802 */ /* 0x000fc40000000f00 */
[----:B------:R-:W-:Y:S01]  /*11260*/  PLOP3.LUT P2, PT, PT, PT, PT, 0x8, 0x0 ;  /* 0x000000000000781c */ /* 0x000fe20003f4e170 */
[----:B--2---:R-:W2:Y:S04]  /*11270*/  SHFL.BFLY PT, R6, R5, 0x2, 0x1f ;  /* 0x0c401f0005067f89 */ /* 0x004ea800000e0000 */
[----:B-1-3--:R-:W1:Y:S01]  /*11280*/  SHFL.BFLY PT, R4, R7, 0x2, 0x1f ;  /* 0x0c401f0007047f89 */ /* 0x00ae6200000e0000 */
[----:B--2---:R-:W-:Y:S02]  /*11290*/  FADD.FTZ R6, R6, R5 ;  /* 0x0000000506067221 */ /* 0x004fe40000010000 */
[----:B-1----:R-:W-:-:S03]  /*112a0*/  FADD.FTZ R4, R4, R7 ;  /* 0x0000000704047221 */ /* 0x002fc60000010000 */
        /* <DEDUP_REMOVED lines=149> */
.L_x_259:
        /* <DEDUP_REMOVED lines=52> */
[C---:B------:R-:W-:Y:S01]  /*11f40*/  IMAD.IADD R13, R11.reuse, 0x1, R9 ;  /* 0x000000010b0d7824 */ /* 0x040fe200078e0209 */
[C---:B------:R-:W-:Y:S02]  /*11f50*/  IADD3 R12, R11.reuse, 0x80, RZ ;  /* 0x000000800b0c7810 */ /* 0x040fe40007ffe0ff */
[----:B------:R-:W-:Y:S02]  /*11f60*/  IADD3 R5, R11, 0x70, RZ ;  /* 0x000000700b057810 */ /* 0x000fe40007ffe0ff */
[----:B------:R-:W-:Y:S01]  /*11f70*/  @P0 IADD3 R5, R12, 0x10, RZ ;  /* 0x000000100c050810 */ /* 0x000fe20007ffe0ff */
[----:B------:R-:W-:Y:S01]  /*11f80*/  IMAD.MOV.U32 R12, RZ, RZ, 0x40 ;  /* 0x00000040ff0c7424 */ /* 0x000fe200078e00ff */
[----:B------:R-:W-:Y:S02]  /*11f90*/  F2FP.PACK_AB R44, R45, R44 ;  /* 0x0000002c2d2c723e */ /* 0x000fe400000000ff */
[----:B------:R-:W-:Y:S01]  /*11fa0*/  F2FP.PACK_AB R46, R47, R46 ;  /* 0x0000002e2f2e723e */ /* 0x000fe200000000ff */
[----:B------:R-:W-:Y:S01]  /*11fb0*/  IMAD.IADD R9, R9, 0x1, R5 ;  /* 0x0000000109097824 */ /* 0x000fe200078e0205 */
[----:B------:R-:W-:-:S02]  /*11fc0*/  SEL R12, R12, 0xffffffc0, !P2 ;  /* 0xffffffc00c0c7807 */ /* 0x000fc40005000000 */
[----:B------:R-:W-:Y:S02]  /*11fd0*/  F2FP.PACK_AB R48, R49, R48 ;  /* 0x000000303130723e */ /* 0x000fe400000000ff */
        /* <DEDUP_REMOVED lines=8> */
[----:B------:R-:W-:-:S02]  /*12060*/  F2FP.PACK_AB R56, R57, R56 ;  /* 0x000000383938723e */ /* 0x000fc400000000ff */
[----:B------:R-:W-:Y:S01]  /*12070*/  STS [R11+0x480], R134 ;  /* 0x000480860b007388 */ /* 0x000fe20000000800 */
[----:B------:R-:W-:Y:S02]  /*12080*/  F2FP.PACK_AB R58, R59, R58 ;  /* 0x0000003a3b3a723e */ /* 0x000fe400000000ff */
        /* <DEDUP_REMOVED lines=95> */
[----:B------:R-:W-:Y:S04]  /*12680*/  STS [R16+0xc480], R126 ;  /* 0x00c4807e10007388 */ /* 0x000fe80000000800 */
[----:B------:R-:W-:Y:S04]  /*12690*/  STS [R12+0xc000], R128 ;  /* 0x00c000800c007388 */ /* 0x000fe80000000800 */
[----:B------:R3:W-:Y:S01]  /*126a0*/  STS [R12+0xc400], R4 ;  /* 0x00c400040c007388 */ /* 0x0007e20000000800 */
[----:B-1----:R-:W-:-:S02]  /*126b0*/  IMAD.U32 R14, RZ, RZ, UR4 ;  /* 0x00000004ff0e7e24 */ /* 0x002fc4000f8e00ff */
[----:B--2---:R-:W-:Y:S01]  /*126c0*/  IMAD.U32 R15, RZ, RZ, UR5 ;  /* 0x00000005ff0f7e24 */ /* 0x004fe2000f8e00ff */
[----:B------:R-:W-:Y:S06]  /*126d0*/  BAR.SYNC.DEFER_BLOCKING 0x1, 0x100 ;  /* 0x0044000000007b1d */ /* 0x000fec0000010000 */
[----:B------:R-:W-:Y:S02]  /*126e0*/  ULDC.64 UR4, c[0x0][0x508] ;  /* 0x0001420000047ab9 */ /* 0x000fe40000000a00 */
[----:B------:R-:W-:Y:S01]  /*126f0*/  UISETP.NE.U32.AND UP0, UPT, URZ, UR4, UPT ;  /* 0x000000043f00728c */ /* 0x000fe2000bf05070 */
[----:B------:R-:W2:Y:S03]  /*12700*/  @P0 LDG.E R5, [R14.64] ;  /* 0x000000120e050981 */ /* 0x000ea6000c1e1900 */
[----:B------:R-:W-:Y:S01]  /*12710*/  UISETP.NE.AND.EX UP0, UPT, URZ, UR5, UPT, UP0 ;  /* 0x000000053f00728c */ /* 0x000fe2000bf05300 */
[----:B---3--:R-:W-:-:S02]  /*12720*/  IMAD.MOV.U32 R4, RZ, RZ, c[0x0][0x388] ;  /* 0x0000e200ff047624 */ /* 0x008fc400078e00ff */
        /* <DEDUP_REMOVED lines=14> */
[----:B-----5:R1:W2:Y:S04]  /*12810*/  LDG.E R4, [R14.64] ;  /* 0x000000120e047981 */ /* 0x0202a8000c1e1900 */
[----:B-1----:R-:W2:Y:S02]  /*12820*/  LDG.E R14, [R14.64+0x4] ;  /* 0x000004120e0e7981 */ /* 0x002ea4000c1e1900 */
[----:B--2---:R-:W-:Y:S02]  /*12830*/  IADD3 R4, -R4, R14, RZ ;  /* 0x0000000e04047210 */ /* 0x004fe40007ffe1ff */
.L_x_316:
[----:B-1----:R-:W-:Y:S01]  /*12840*/  SHF.R.S32.HI R5, RZ, 0x1f, R10 ;  /* 0x0000001fff057819 */ /* 0x002fe2000001140a */
[----:B------:R-:W-:Y:S01]  /*12850*/  IMAD.MOV.U32 R9, RZ, RZ, c[0x0][0x4e8] ;  /* 0x00013a00ff097624 */ /* 0x000fe200078e00ff */
[----:B------:R-:W-:Y:S01]  /*12860*/  LOP3.LUT R11, R6, 0xffffffe0, RZ, 0xc0, !PT ;  /* 0xffffffe0060b7812 */ /* 0x000fe200078ec0ff */
[----:B------:R-:W1:Y:S01]  /*12870*/  S2R R75, SR_CTAID.X ;  /* 0x00000000004b7919 */ /* 0x000e620000002500 */
[----:B------:R-:W-:Y:S01]  /*12880*/  LEA.HI R5, R5, R10, RZ, 0x3 ;  /* 0x0000000a05057211 */ /* 0x000fe200078f18ff */
[----:B------:R-:W-:Y:S01]  /*12890*/  ULDC.64 UR6, c[0x0][0x490] ;  /* 0x0001240000067ab9 */ /* 0x000fe20000000a00 */
[----:B------:R-:W-:Y:S01]  /*128a0*/  ISETP.NE.AND P1, PT, R9, 0x1, PT ;  /* 0x000000010900780c */ /* 0x000fe20003f25270 */
[----:B------:R-:W-:Y:S01]  /*128b0*/  USHF.R.S32.HI UR11, URZ, 0x1f, UR13 ;  /* 0x0000001f3f0b7899 */ /* 0x000fe2000801140d */
[----:B------:R-:W-:Y:S01]  /*128c0*/  LOP3.LUT R6, R5, 0xffffff8, RZ, 0xc0, !PT ;  /* 0x0ffffff805067812 */ /* 0x000fe200078ec0ff */
[----:B------:R-:W-:Y:S01]  /*128d0*/  IMAD.IADD R5, R0, 0x1, -R11 ;  /* 0x0000000100057824 */ /* 0x000fe200078e0a0b */
[----:B------:R-:W-:Y:S01]  /*128e0*/  ULDC.64 UR4, c[0x0][0x3a0] ;  /* 0x0000e80000047ab9 */ /* 0x000fe20000000a00 */
[----:B------:R-:W-:Y:S01]  /*128f0*/  BSSY B0, `(.L_x_317) ;  /* 0x0000093000007945 */ /* 0x000fe20003800000 */
[----:B------:R-:W-:Y:S01]  /*12900*/  UIMAD UR8, UR9, UR6, URZ ;  /* 0x00000006090872a4 */ /* 0x000fe2000f8e023f */
[----:B------:R-:W-:Y:S01]  /*12910*/  IMAD.IADD R6, R10, 0x1, -R6 ;  /* 0x000000010a067824 */ /* 0x000fe200078e0a06 */
[----:B------:R-:W-:Y:S01]  /*12920*/  SHF.R.S32.HI R9, RZ, 0x1f, R5 ;  /* 0x0000001fff097819 */ /* 0x000fe20000011405 */
[----:B------:R-:W-:Y:S01]  /*12930*/  UMOV UR14, UR20 ;  /* 0x00000014000e7c82 */ /* 0x000fe20008000000 */
[----:B------:R-:W-:Y:S01]  /*12940*/  LEA.HI R10, R3, R3, RZ, 0x1 ;  /* 0x00000003030a7211 */ /* 0x000fe200078f08ff */
[----:B------:R-:W-:Y:S01]  /*12950*/  UMOV UR15, UR21 ;  /* 0x00000015000f7c82 */ /* 0x000fe20008000000 */
[----:B------:R-:W-:Y:S01]  /*12960*/  LEA.HI R9, R9, R5, RZ, 0x2 ;  /* 0x0000000509097211 */ /* 0x000fe200078f10ff */
[----:B------:R-:W-:Y:S01]  /*12970*/  UIMAD UR12, UR21, UR4, URZ ;  /* 0x00000004150c72a4 */ /* 0x000fe2000f8e023f */
[----:B------:R-:W-:Y:S01]  /*12980*/  LOP3.LUT R10, R10, 0x1ffffffe, RZ, 0xc0, !PT ;  /* 0x1ffffffe0a0a7812 */ /* 0x000fe200078ec0ff */
[----:B------:R-:W-:Y:S01]  /*12990*/  USEL UR11, UR11, URZ, !UP1 ;  /* 0x0000003f0b0b7287 */ /* 0x000fe2000c800000 */
[----:B------:R-:W-:Y:S01]  /*129a0*/  SHF.R.S32.HI R9, RZ, 0x2, R9 ;  /* 0x00000002ff097819 */ /* 0x000fe20000011409 */
[----:B------:R-:W-:Y:S01]  /*129b0*/  UIMAD.WIDE.U32 UR14, UR10, UR6, UR14 ;  /* 0x000000060a0e72a5 */ /* 0x000fe2000f8e000e */
[----:B------:R-:W-:Y:S01]  /*129c0*/  LOP3.LUT P2, RZ, R5, 0x3, RZ, 0xc0, !PT ;  /* 0x0000000305ff7812 */ /* 0x000fe2000784c0ff */
[----:B------:R-:W-:Y:S01]  /*129d0*/  IMAD.IADD R3, R3, 0x1, -R10 ;  /* 0x0000000103037824 */ /* 0x000fe200078e0a0a */
[----:B------:R-:W-:Y:S01]  /*129e0*/  UIMAD UR8, UR10, UR7, UR8 ;  /* 0x000000070a0872a4 */ /* 0x000fe2000f8e0208 */
[----:B------:R-:W-:Y:S01]  /*129f0*/  IMAD R6, R6, 0x10, R9 ;  /* 0x0000001006067824 */ /* 0x000fe200078e0209 */
[----:B------:R-:W-:-:S02]  /*12a00*/  UIMAD.WIDE.U32 UR16, UR20, UR4, URZ ;  /* 0x00000004141072a5 */ /* 0x000fc4000f8e003f */
[----:B------:R-:W-:Y:S01]  /*12a10*/  ULDC.64 UR6, c[0x0][0x498] ;  /* 0x0001260000067ab9 */ /* 0x000fe20000000a00 */
[--C-:B------:R-:W-:Y:S01]  /*12a20*/  IMAD R3, R3, 0x8, R6.reuse ;  /* 0x0000000803037824 */ /* 0x100fe200078e0206 */
[----:B------:R-:W-:Y:S01]  /*12a30*/  UIMAD UR12, UR20, UR5, UR12 ;  /* 0x00000005140c72a4 */ /* 0x000fe2000f8e020c */
[C---:B-1----:R-:W-:Y:S01]  /*12a40*/  IMAD R6, R75.reuse, 0x80, R6 ;  /* 0x000000804b067824 */ /* 0x042fe200078e0206 */
[----:B------:R-:W-:Y:S01]  /*12a50*/  USEL UR13, UR13, URZ, !UP1 ;  /* 0x0000003f0d0d7287 */ /* 0x000fe2000c800000 */
[----:B------:R-:W-:Y:S01]  /*12a60*/  IMAD R9, R75, 0x80, R3 ;  /* 0x000000804b097824 */ /* 0x000fe200078e0203 */
[CC--:B------:R-:W-:Y:S01]  /*12a70*/  LEA.HI R3, R2.reuse, R0.reuse, RZ, 0x3 ;  /* 0x0000000002037211 */ /* 0x0c0fe200078f18ff */
[----:B------:R-:W-:Y:S02]  /*12a80*/  UIMAD UR20, UR11, UR6, URZ ;  /* 0x000000060b1472a4 */ /* 0x000fe4000f8e023f */
[----:B------:R-:W-:Y:S01]  /*12a90*/  @P1 IMAD.HI.U32 R5, R9, c[0x0][0x4ec], RZ ;  /* 0x00013b0009051a27 */ /* 0x000fe200078e00ff */
[----:B------:R-:W-:Y:S01]  /*12aa0*/  MOV R12, R9 ;  /* 0x00000009000c7202 */ /* 0x000fe20000000f00 */
[----:B------:R-:W-:Y:S01]  /*12ab0*/  UIADD3 UR15, UR15, UR8, URZ ;  /* 0x000000080f0f7290 */ /* 0x000fe2000fffe03f */
[----:B------:R-:W-:Y:S01]  /*12ac0*/  LOP3.LUT R10, R3, 0xfffffff8, RZ, 0xc0, !PT ;  /* 0xfffffff8030a7812 */ /* 0x000fe200078ec0ff */
[----:B------:R-:W-:Y:S01]  /*12ad0*/  UIMAD UR7, UR13, UR7, UR20 ;  /* 0x000000070d0772a4 */ /* 0x000fe2000f8e0214 */
[----:B------:R-:W-:Y:S01]  /*12ae0*/  @P1 SHF.R.U32.HI R12, RZ, c[0x0][0x4f0], R5 ;  /* 0x00013c00ff0c1a19 */ /* 0x000fe20000011605 */
[----:B------:R-:W-:Y:S01]  /*12af0*/  UIMAD.WIDE.U32 UR14, UR13, UR6, UR14 ;  /* 0x000000060d0e72a5 */ /* 0x000fe2000f8e000e */
[----:B------:R-:W-:Y:S01]  /*12b00*/  LEA.HI R5, R2, R0, RZ, 0x6 ;  /* 0x0000000002057211 */ /* 0x000fe200078f30ff */
[----:B------:R-:W-:Y:S01]  /*12b10*/  IMAD.IADD R0, R0, 0x1, -R10 ;  /* 0x0000000100007824 */ /* 0x000fe200078e0a0a */
[----:B------:R-:W-:Y:S01]  /*12b20*/  SHF.R.S32.HI R3, RZ, 0x3, R3 ;  /* 0x00000003ff037819 */ /* 0x000fe20000011403 */
[--C-:B------:R-:W-:Y:S01]  /*12b30*/  IMAD.MOV R2, RZ, RZ, -R12.reuse ;  /* 0x000000ffff027224 */ /* 0x100fe200078e0a0c */
[----:B------:R-:W-:Y:S01]  /*12b40*/  SHF.R.S32.HI R10, RZ, 0x1f, R12 ;  /* 0x0000001fff0a7819 */ /* 0x000fe2000001140c */
[----:B------:R-:W-:Y:S01]  /*12b50*/  ULDC.64 UR4, c[0x0][0x3e8] ;  /* 0x0000fa0000047ab9 */ /* 0x000fe20000000a00 */
[----:B------:R-:W-:Y:S01]  /*12b60*/  IADD3 R12, P0, R12, UR14, RZ ;  /* 0x0000000e0c0c7c10 */ /* 0x000fe2000ff1e0ff */
[----:B------:R-:W-:Y:S01]  /*12b70*/  IMAD R9, R2, c[0x0][0x4e8], R9 ;  /* 0x00013a0002097a24 */ /* 0x000fe200078e0209 */
[----:B------:R-:W-:Y:S01]  /*12b80*/  UIMAD UR9, UR9, UR4, URZ ;  /* 0x00000004090972a4 */ /* 0x000fe2000f8e023f */
[----:B------:R-:W-:Y:S01]  /*12b90*/  IMAD.U32 R2, RZ, RZ, UR7 ;  /* 0x00000007ff027e24 */ /* 0x000fe2000f8e00ff */
[----:B------:R-:W-:Y:S01]  /*12ba0*/  UIADD3 UR17, UR17, UR12, URZ ;  /* 0x0000000c11117290 */ /* 0x000fe2000fffe03f */
[C---:B------:R-:W-:Y:S01]  /*12bb0*/  IMAD R15, R0.reuse, 0x20, R3 ;  /* 0x00000020000f7824 */ /* 0x040fe200078e0203 */
[----:B------:R-:W-:Y:S01]  /*12bc0*/  SHF.R.S32.HI R11, RZ, 0x1f, R9 ;  /* 0x0000001fff0b7819 */ /* 0x000fe20000011409 */
[----:B------:R-:W-:Y:S01]  /*12bd0*/  IMAD.SHL.U32 R0, R0, 0x8, RZ ;  /* 0x0000000800007824 */ /* 0x000fe200078e00ff */
[----:B------:R-:W-:Y:S01]  /*12be0*/  IADD3.X R13, R10, UR15, R2, P0, !PT ;  /* 0x0000000f0a0d7c10 */ /* 0x000fe200087fe402 */
[----:B------:R-:W-:Y:S01]  /*12bf0*/  IMAD.SHL.U32 R2, R3, 0x40, RZ ;  /* 0x0000004003027824 */ /* 0x000fe200078e00ff */
[----:B------:R-:W-:Y:S01]  /*12c00*/  LEA R15, R75, R15, 0x7 ;  /* 0x0000000f4b0f7211 */ /* 0x000fe200078e38ff */
[----:B------:R-:W-:Y:S01]  /*12c10*/  IMAD R11, R11, c[0x0][0x488], RZ ;  /* 0x000122000b0b7a24 */ /* 0x000fe200078e02ff */
[----:B------:R-:W-:Y:S01]  /*12c20*/  UIMAD UR5, UR10, UR5, UR9 ;  /* 0x000000050a0572a4 */ /* 0x000fe2000f8e0209 */
[----:B------:R-:W-:Y:S01]  /*12c30*/  IMAD.WIDE.U32 R12, R9, c[0x0][0x488], R12 ;  /* 0x00012200090c7a25 */ /* 0x000fe200078e000c */
[----:B------:R-:W-:Y:S01]  /*12c40*/  LOP3.LUT R2, R2, 0x1c0, RZ, 0xc0, !PT ;  /* 0x000001c002027812 */ /* 0x000fe200078ec0ff */
[----:B------:R-:W-:-:S02]  /*12c50*/  UIMAD.WIDE.U32 UR16, UR10, UR4, UR16 ;  /* 0x000000040a1072a5 */ /* 0x000fc4000f8e0010 */
[----:B------:R-:W-:Y:S01]  /*12c60*/  IMAD R11, R9, c[0x0][0x48c], R11 ;  /* 0x00012300090b7a24 */ /* 0x000fe200078e020b */
[----:B------:R-:W-:Y:S01]  /*12c70*/  LEA R10, P0, R12, c[0x0][0x450], 0x2 ;  /* 0x000114000c0a7a11 */ /* 0x000fe200078010ff */
[----:B------:R-:W-:Y:S01]  /*12c80*/  @P1 IMAD.HI.U32 R16, R15, c[0x0][0x4ec], RZ ;  /* 0x00013b000f101a27 */ /* 0x000fe200078e00ff */
[----:B------:R-:W-:Y:S01]  /*12c90*/  SHF.R.U32.HI R9, RZ, 0x3, R2 ;  /* 0x00000003ff097819 */ /* 0x000fe20000011602 */
[----:B------:R-:W-:Y:S01]  /*12ca0*/  ULDC.64 UR6, c[0x0][0x3f0] ;  /* 0x0000fc0000067ab9 */ /* 0x000fe20000000a00 */
[----:B------:R-:W-:Y:S01]  /*12cb0*/  LOP3.LUT R2, R2, 0x38, R0, 0xf8, !PT ;  /* 0x0000003802027812 */ /* 0x000fe200078ef800 */
[----:B------:R-:W-:Y:S01]  /*12cc0*/  IMAD.IADD R11, R13, 0x1, R11 ;  /* 0x000000010d0b7824 */ /* 0x000fe200078e020b */
[----:B------:R-:W-:Y:S01]  /*12cd0*/  UIMAD UR11, UR11, UR6, URZ ;  /* 0x000000060b0b72a4 */ /* 0x000fe2000f8e023f */
[----:B------:R-:W-:Y:S01]  /*12ce0*/  IMAD.MOV.U32 R14, RZ, RZ, R15 ;  /* 0x000000ffff0e7224 */ /* 0x000fe200078e000f */
[----:B------:R-:W-:Y:S01]  /*12cf0*/  @P1 SHF.R.U32.HI R14, RZ, c[0x0][0x4f0], R16 ;  /* 0x00013c00ff0e1a19 */ /* 0x000fe20000011610 */
[----:B------:R-:W-:Y:S01]  /*12d00*/  UIADD3 UR17, UR17, UR5, URZ ;  /* 0x0000000511117290 */ /* 0x000fe2000fffe03f */
[----:B------:R-:W-:Y:S01]  /*12d10*/  LEA.HI.X R11, R12, c[0x0][0x454], R11, 0x2, P0 ;  /* 0x000115000c0b7a11 */ /* 0x000fe200000f140b */
[----:B------:R-:W-:Y:S01]  /*12d20*/  UIMAD UR7, UR13, UR7, UR11 ;  /* 0x000000070d0772a4 */ /* 0x000fe2000f8e020b */
[----:B------:R-:W-:Y:S01]  /*12d30*/  LOP3.LUT R9, R2, R9, RZ, 0x3c, !PT ;  /* 0x0000000902097212 */ /* 0x000fe200078e3cff */
[--C-:B------:R-:W-:Y:S01]  /*12d40*/  IMAD.MOV R18, RZ, RZ, -R14.reuse ;  /* 0x000000ffff127224 */ /* 0x100fe200078e0a0e */
[----:B------:R-:W-:Y:S01]  /*12d50*/  SHF.R.S32.HI R2, RZ, 0x1f, R14 ;  /* 0x0000001fff027819 */ /* 0x000fe2000001140e */
[----:B------:R-:W-:Y:S01]  /*12d60*/  SHFL.IDX PT, R12, R10, RZ, 0x1c1f ;  /* 0x001c1fff0a0c7589 */ /* 0x000fe200000e0000 */
[----:B------:R-:W-:Y:S01]  /*12d70*/  UIMAD.WIDE.U32 UR16, UR13, UR6, UR16 ;  /* 0x000000060d1072a5 */ /* 0x000fe2000f8e0010 */
[----:B------:R-:W-:-:S02]  /*12d80*/  IMAD R18, R18, c[0x0][0x4e8], R15 ;  /* 0x00013a0012127a24 */ /* 0x000fc400078e020f */
[----:B------:R-:W1:Y:S01]  /*12d90*/  SHFL.IDX PT, R13, R11, RZ, 0x1c1f ;  /* 0x001c1fff0b0d7589 */ /* 0x000e6200000e0000 */
[----:B------:R-:W-:Y:S01]  /*12da0*/  UIADD3 UR7, UR17, UR7, URZ ;  /* 0x0000000711077290 */ /* 0x000fe2000fffe03f */
[----:B------:R-:W-:Y:S01]  /*12db0*/  IMAD R15, R2, c[0x0][0x3e0], RZ ;  /* 0x0000f800020f7a24 */ /* 0x000fe200078e02ff */
[----:B------:R-:W-:Y:S01]  /*12dc0*/  MOV R17, UR17 ;  /* 0x0000001100117c02 */ /* 0x000fe20008000f00 */
[----:B------:R-:W-:Y:S01]  /*12dd0*/  SHFL.IDX PT, R10, R10, 0x1, 0x1c1f ;  /* 0x003c1f000a0a7f89 */ /* 0x000fe200000e0000 */
[----:B-----5:R-:W-:Y:S01]  /*12de0*/  IMAD R2, R4, c[0x0][0x4e8], RZ ;  /* 0x00013a0004027a24 */ /* 0x020fe200078e02ff */
[C---:B------:R-:W-:Y:S01]  /*12df0*/  IADD3 R4, R6.reuse, 0x8, RZ ;  /* 0x0000000806047810 */ /* 0x040fe20007ffe0ff */
[----:B------:R-:W-:Y:S01]  /*12e00*/  IMAD.U32 R16, RZ, RZ, UR16 ;  /* 0x00000010ff107e24 */ /* 0x000fe2000f8e00ff */
[----:B------:R-:W2:Y:S01]  /*12e10*/  SHFL.IDX PT, R11, R11, 0x1, 0x1c1f ;  /* 0x003c1f000b0b7f89 */ /* 0x000ea200000e0000 */
[----:B------:R-:W-:Y:S01]  /*12e20*/  IMAD.U32 R17, RZ, RZ, UR7 ;  /* 0x00000007ff117e24 */ /* 0x000fe2000f8e00ff */
[-C--:B------:R-:W-:Y:S01]  /*12e30*/  ISETP.GE.OR P1, PT, R6, R2.reuse, P2 ;  /* 0x000000020600720c */ /* 0x080fe20001726670 */
[----:B------:R-:W-:Y:S01]  /*12e40*/  IMAD.SHL.U32 R5, R5, 0x8, RZ ;  /* 0x0000000805057824 */ /* 0x000fe200078e00ff */
[----:B------:R-:W-:Y:S01]  /*12e50*/  ISETP.GE.OR P0, PT, R4, R2, P2 ;  /* 0x000000020400720c */ /* 0x000fe20001706670 */
[----:B------:R-:W-:Y:S01]  /*12e60*/  IMAD.WIDE.U32 R16, R14, c[0x0][0x3e0], R16 ;  /* 0x0000f8000e107a25 */ /* 0x000fe200078e0010 */
[----:B------:R-:W-:-:S02]  /*12e70*/  SHF.R.S32.HI R6, RZ, 0x1f, R18 ;  /* 0x0000001fff067819 */ /* 0x000fc40000011412 */
[----:B------:R-:W-:Y:S01]  /*12e80*/  LOP3.LUT R5, R9, 0x7ffffe00, R5, 0xf8, !PT ;  /* 0x7ffffe0009057812 */ /* 0x000fe200078ef805 */
[----:B------:R-:W-:Y:S01]  /*12e90*/  IMAD R15, R14, c[0x0][0x3e4], R15 ;  /* 0x0000f9000e0f7a24 */ /* 0x000fe200078e020f */
[----:B------:R-:W-:Y:S01]  /*12ea0*/  MOV R14, R16 ;  /* 0x00000010000e7202 */ /* 0x000fe20000000f00 */
[----:B------:R-:W-:Y:S02]  /*12eb0*/  IMAD R6, R6, c[0x0][0x3d8], RZ ;  /* 0x0000f60006067a24 */ /* 0x000fe400078e02ff */
[----:B------:R-:W-:Y:S02]  /*12ec0*/  IMAD.IADD R15, R17, 0x1, R15 ;  /* 0x00000001110f7824 */ /* 0x000fe400078e020f */
[----:B------:R-:W-:Y:S01]  /*12ed0*/  IMAD.SHL.U32 R16, R5, 0x2, RZ ;  /* 0x0000000205107824 */ /* 0x000fe200078e00ff */
[----:B-1----:R1:W-:Y:S01]  /*12ee0*/  @!P1 ST.E [R12.64], R7 ;  /* 0x000000070c009985 */ /* 0x0023e2000c101912 */
[C---:B------:R-:W-:Y:S02]  /*12ef0*/  IMAD R17, R18.reuse, c[0x0][0x3dc], R6 ;  /* 0x0000f70012117a24 */ /* 0x040fe400078e0206 */
[----:B------:R-:W-:-:S04]  /*12f00*/  IMAD.WIDE.U32 R18, R18, c[0x0][0x3d8], R14 ;  /* 0x0000f60012127a25 */ /* 0x000fc800078e000e */
[----:B------:R-:W-:Y:S01]  /*12f10*/  IMAD.IADD R17, R19, 0x1, R17 ;  /* 0x0000000113117824 */ /* 0x000fe200078e0211 */
[----:B--2---:R1:W-:Y:S01]  /*12f20*/  @!P0 ST.E [R10.64], R8 ;  /* 0x000000080a008985 */ /* 0x0043e2000c101912 */
[C---:B------:R-:W-:Y:S01]  /*12f30*/  LEA R74, P0, R18.reuse, c[0x0][0x380], 0x1 ;  /* 0x0000e000124a7a11 */ /* 0x040fe200078008ff */
[----:B------:R-:W-:Y:S02]  /*12f40*/  IMAD R75, R75, 0x80, R3 ;  /* 0x000000804b4b7824 */ /* 0x000fe400078e0203 */
        /* <DEDUP_REMOVED lines=26> */
[----:B-1----:R-:W1:Y:S01]  /*130f0*/  LDS.128 R16, [R16+0xc080] ;  /* 0x00c0800010107984 */ /* 0x002e620000000c00 */
        /* <DEDUP_REMOVED lines=16> */
[----:B----4-:R2:W-:Y:S04]  /*13200*/  @!P1 ST.E.128 [R68.64], R32 ;  /* 0x0000002044009985 */ /* 0x0105e8000c101d12 */
[----:B-1----:R2:W-:Y:S02]  /*13210*/  @!P0 ST.E.128 [R76.64], R16 ;  /* 0x000000104c008985 */ /* 0x0025e4000c101d12 */
.L_x_318:
[----:B--234-:R-:W-:Y:S05]  /*13220*/  BSYNC B0 ;  /* 0x0000000000007941 */ /* 0x01cfea0003800000 */
.L_x_317:
[----:B------:R-:W-:Y:S01]  /*13230*/  IADD3 R3, R75, 0x20, RZ ;  /* 0x000000204b037810 */ /* 0x000fe20007ffe0ff */
[----:B------:R2:W3:Y:S01]  /*13240*/  SHFL.IDX PT, R35, R73, 0x1, 0x181f ;  /* 0x00381f0049237f89 */ /* 0x0004e200000e0000 */
[----:B------:R-:W-:Y:S02]  /*13250*/  BSSY B0, `(.L_x_319) ;  /* 0x000001c000007945 */ /* 0x000fe40003800000 */
[----:B------:R-:W-:Y:S01]  /*13260*/  ISETP.GE.AND P0, PT, R3, R2, PT ;  /* 0x000000020300720c */ /* 0x000fe20003f06270 */
[----:B------:R2:W4:-:S12]  /*13270*/  SHFL.IDX PT, R34, R74, 0x1, 0x181f ;  /* 0x00381f004a227f89 */ /* 0x00051800000e0000 */
[----:B------:R-:W-:Y:S05]  /*13280*/  @P0 BRA `(.L_x_320) ;  /* 0x0000018000000947 */ /* 0x000fea0003800000 */
[C---:B------:R-:W-:Y:S02]  /*13290*/  IADD3 R32, R0.reuse, 0x40, RZ ;  /* 0x0000004000207810 */ /* 0x040fe40007ffe0ff */
[C---:B------:R-:W-:Y:S02]  /*132a0*/  IADD3 R18, R0.reuse, 0x80, RZ ;  /* 0x0000008000127810 */ /* 0x040fe40007ffe0ff */
[----:B-1----:R-:W-:Y:S02]  /*132b0*/  IADD3 R16, R0, 0xc0, RZ ;  /* 0x000000c000107810 */ /* 0x002fe40007ffe0ff */
        /* <DEDUP_REMOVED lines=21> */
.L_x_320:
[----:B------:R-:W-:Y:S05]  /*13410*/  BSYNC B0 ;  /* 0x0000000000007941 */ /* 0x000fea0003800000 */
.L_x_319:
[----:B------:R-:W-:Y:S01]  /*13420*/  IADD3 R3, R75, 0x40, RZ ;  /* 0x000000404b037810 */ /* 0x000fe20007ffe0ff */
[----:B-1----:R1:W2:Y:S01]  /*13430*/  SHFL.IDX PT, R19, R73, 0x2, 0x181f ;  /* 0x00581f0049137f89 */ /* 0x0022a200000e0000 */
[----:B------:R-:W-:Y:S02]  /*13440*/  BSSY B0, `(.L_x_321) ;  /* 0x000001c000007945 */ /* 0x000fe40003800000 */
[----:B------:R-:W-:Y:S01]  /*13450*/  ISETP.GE.AND P0, PT, R3, R2, PT ;  /* 0x000000020300720c */ /* 0x000fe20003f06270 */
[----:B------:R1:W4:-:S12]  /*13460*/  SHFL.IDX PT, R18, R74, 0x2, 0x181f ;  /* 0x00581f004a127f89 */ /* 0x00031800000e0000 */
        /* <DEDUP_REMOVED lines=12> */
[----:B--2-4-:R-:W-:Y:S01]  /*13530*/  @!P3 IMAD.WIDE R16, R0, 0x2, R18 ;  /* 0x000000020010b825 */ /* 0x014fe200078e0212 */
        /* <DEDUP_REMOVED lines=12> */
.L_x_322:
[----:B------:R-:W-:Y:S05]  /*13600*/  BSYNC B0 ;  /* 0x0000000000007941 */ /* 0x000fea0003800000 */
.L_x_321:
[----:B------:R-:W-:Y:S01]  /*13610*/  IADD3 R75, R75, 0x60, RZ ;  /* 0x000000604b4b7810 */ /* 0x000fe20007ffe0ff */
[----:B--2---:R2:W1:Y:S03]  /*13620*/  SHFL.IDX PT, R11, R73, 0x3, 0x181f ;  /* 0x00781f00490b7f89 */ /* 0x00446600000e0000 */
[----:B------:R-:W-:Y:S01]  /*13630*/  ISETP.GE.AND P0, PT, R75, R2, PT ;  /* 0x000000024b00720c */ /* 0x000fe20003f06270 */
[----:B------:R2:W4:-:S12]  /*13640*/  SHFL.IDX PT, R10, R74, 0x3, 0x181f ;  /* 0x00781f004a0a7f89 */ /* 0x00051800000e0000 */
[----:B------:R-:W-:Y:S05]  /*13650*/  @P0 EXIT ;  /* 0x000000000000094d */ /* 0x000fea0003800000 */
[C---:B------:R-:W-:Y:S02]  /*13660*/  IADD3 R9, R0.reuse, 0x40, RZ ;  /* 0x0000004000097810 */ /* 0x040fe40007ffe0ff */
[C---:B------:R-:W-:Y:S02]  /*13670*/  IADD3 R3, R0.reuse, 0x80, RZ ;  /* 0x0000008000037810 */ /* 0x040fe40007ffe0ff */
        /* <DEDUP_REMOVED lines=10> */
[----:B------:R-:W-:Y:S02]  /*13720*/  @!P2 ST.E.128 [R12.64], R52 ;  /* 0x000000340c00a985 */ /* 0x000fe4000c101d12 */
[----:B------:R-:W-:-:S04]  /*13730*/  @!P1 IMAD.WIDE R8, R8, 0x2, R10 ;  /* 0x0000000208089825 */ /* 0x000fc800078e020a */
[----:B------:R-:W-:Y:S01]  /*13740*/  @!P0 IMAD.WIDE R2, R2, 0x2, R10 ;  /* 0x0000000202028825 */ /* 0x000fe200078e020a */
[----:B------:R-:W-:Y:S04]  /*13750*/  @!P1 ST.E.128 [R8.64], R36 ;  /* 0x0000002408009985 */ /* 0x000fe8000c101d12 */
[----:B------:R1:W-:Y:S02]  /*13760*/  @!P0 ST.E.128 [R2.64], R20 ;  /* 0x0000001402008985 */ /* 0x0003e4000c101d12 */
[----:B-1----:R-:W-:-:S04]  /*13770*/  IADD3 R2, R0, 0xc0, RZ ;  /* 0x000000c000027810 */ /* 0x002fc80007ffe0ff */
        /* <DEDUP_REMOVED lines=8> */
.L_x_315:
        /* <DEDUP_REMOVED lines=31> */
.L_x_323:
[----:B-1----:R-:W1:Y:S01]  /*139f0*/  S2R R9, SR_TID.X ;  /* 0x0000000000097919 */ /* 0x002e620000002100 */
[----:B------:R-:W-:Y:S01]  /*13a00*/  USHF.R.S32.HI UR6, URZ, 0x1f, UR13 ;  /* 0x0000001f3f067899 */ /* 0x000fe2000801140d */
[----:B------:R-:W-:Y:S01]  /*13a10*/  BSSY B0, `(.L_x_324) ;  /* 0x0000029000007945 */ /* 0x000fe20003800000 */
[----:B------:R-:W-:-:S02]  /*13a20*/  USEL UR13, UR13, URZ, !UP1 ;  /* 0x0000003f0d0d7287 */ /* 0x000fc4000c800000 */
[----:B------:R-:W-:Y:S01]  /*13a30*/  USEL UR6, UR6, URZ, !UP1 ;  /* 0x0000003f06067287 */ /* 0x000fe2000c800000 */
[----:B-1----:R-:W-:-:S13]  /*13a40*/  ISETP.GT.AND P0, PT, R9, 0x7f, PT ;  /* 0x0000007f0900780c */ /* 0x002fda0003f04270 */
        /* <DEDUP_REMOVED lines=22> */
[C---:B------:R-:W-:Y:S02]  /*13bb0*/  IADD3 R5, -R6.reuse, RZ, RZ ;  /* 0x000000ff06057210 */ /* 0x040fe40007ffe1ff */
[----:B------:R-:W-:Y:S02]  /*13bc0*/  SHF.R.S32.HI R2, RZ, 0x1f, R6 ;  /* 0x0000001fff027819 */ /* 0x000fe40000011406 */
[----:B------:R-:W-:Y:S01]  /*13bd0*/  IADD3 R6, P0, R6, UR16, RZ ;  /* 0x0000001006067c10 */ /* 0x000fe2000ff1e0ff */
[----:B------:R-:W-:Y:S02]  /*13be0*/  IMAD R5, R5, c[0x0][0x4e8], R0 ;  /* 0x00013a0005057a24 */ /* 0x000fe400078e0200 */
[----:B------:R-:W-:-:S03]  /*13bf0*/  IMAD.U32 R0, RZ, RZ, UR5 ;  /* 0x00000005ff007e24 */ /* 0x000fc6000f8e00ff */
[----:B------:R-:W-:Y:S02]  /*13c00*/  SHF.R.S32.HI R3, RZ, 0x1f, R5 ;  /* 0x0000001fff037819 */ /* 0x000fe40000011405 */
[----:B------:R-:W-:-:S03]  /*13c10*/  IADD3.X R7, R2, UR17, R0, P0, !PT ;  /* 0x0000001102077c10 */ /* 0x000fc600087fe400 */
[----:B------:R-:W-:Y:S02]  /*13c20*/  IMAD R0, R3, c[0x0][0x488], RZ ;  /* 0x0001220003007a24 */ /* 0x000fe400078e02ff */
[----:B------:R-:W-:-:S04]  /*13c30*/  IMAD.WIDE.U32 R6, R5, c[0x0][0x488], R6 ;  /* 0x0001220005067a25 */ /* 0x000fc800078e0006 */
[----:B------:R-:W-:Y:S01]  /*13c40*/  IMAD R0, R5, c[0x0][0x48c], R0 ;  /* 0x0001230005007a24 */ /* 0x000fe200078e0200 */
[----:B------:R-:W-:-:S04]  /*13c50*/  LEA R2, P0, R6, c[0x0][0x450], 0x2 ;  /* 0x0001140006027a11 */ /* 0x000fc800078010ff */
[----:B------:R-:W-:-:S04]  /*13c60*/  IADD3 R0, R7, R0, RZ ;  /* 0x0000000007007210 */ /* 0x000fc80007ffe0ff */
[----:B------:R-:W-:Y:S01]  /*13c70*/  LEA.HI.X R3, R6, c[0x0][0x454], R0, 0x2, P0 ;  /* 0x0001150006037a11 */ /* 0x000fe200000f1400 */
[----:B------:R-:W-:-:S05]  /*13c80*/  IMAD.MOV.U32 R0, RZ, RZ, -0x800000 ;  /* 0xff800000ff007424 */ /* 0x000fca00078e00ff */
[----:B------:R1:W-:Y:S02]  /*13c90*/  STG.E [R2.64], R0 ;  /* 0x0000000002007986 */ /* 0x0003e4000c101912 */
.L_x_325:
[----:B------:R-:W-:Y:S05]  /*13ca0*/  BSYNC B0 ;  /* 0x0000000000007941 */ /* 0x000fea0003800000 */
.L_x_324:
[----:B-1----:R-:W1:Y:S01]  /*13cb0*/  S2R R0, SR_CTAID.X ;  /* 0x0000000000007919 */ /* 0x002e620000002500 */
[----:B------:R-:W-:Y:S01]  /*13cc0*/  SHF.R.S32.HI R5, RZ, 0x1f, R9 ;  /* 0x0000001fff057819 */ /* 0x000fe20000011409 */
[----:B------:R-:W-:Y:S01]  /*13cd0*/  ULDC.64 UR4, c[0x0][0x3a0] ;  /* 0x0000e80000047ab9 */ /* 0x000fe20000000a00 */
[----:B------:R-:W-:Y:S01]  /*13ce0*/  IMAD.MOV.U32 R2, RZ, RZ, c[0x0][0x4e8] ;  /* 0x00013a00ff027624 */ /* 0x000fe200078e00ff */
[----:B------:R-:W-:Y:S01]  /*13cf0*/  UIMAD UR7, UR15, UR4, URZ ;  /* 0x000000040f0772a4 */ /* 0x000fe2000f8e023f */
[----:B------:R-:W-:Y:S01]  /*13d00*/  LEA.HI R5, R5, R9, RZ, 0x3 ;  /* 0x0000000905057211 */ /* 0x000fe200078f18ff */
[----:B------:R-:W-:Y:S01]  /*13d10*/  UIMAD.WIDE.U32 UR16, UR14, UR4, URZ ;  /* 0x000000040e1072a5 */ /* 0x000fe2000f8e003f */
[----:B-----5:R-:W-:Y:S01]  /*13d20*/  IMAD R4, R4, c[0x0][0x4e8], RZ ;  /* 0x00013a0004047a24 */ /* 0x020fe200078e02ff */
[----:B------:R-:W-:Y:S01]  /*13d30*/  UIMAD UR7, UR14, UR5, UR7 ;  /* 0x000000050e0772a4 */ /* 0x000fe2000f8e0207 */
[----:B------:R-:W-:Y:S01]  /*13d40*/  LOP3.LUT R3, R5, 0xfffffff8, RZ, 0xc0, !PT ;  /* 0xfffffff805037812 */ /* 0x000fe200078ec0ff */
[----:B------:R-:W-:Y:S01]  /*13d50*/  BSSY B0, `(.L_x_326) ;  /* 0x0000043000007945 */ /* 0x000fe20003800000 */
[----:B------:R-:W-:Y:S01]  /*13d60*/  ISETP.NE.AND P0, PT, R2, 0x1, PT ;  /* 0x000000010200780c */ /* 0x000fe20003f05270 */
[----:B------:R-:W-:Y:S01]  /*13d70*/  ULDC.64 UR4, c[0x0][0x3e8] ;  /* 0x0000fa0000047ab9 */ /* 0x000fe20000000a00 */
[----:B------:R-:W-:Y:S01]  /*13d80*/  SHF.R.S32.HI R5, RZ, 0x3, R5 ;  /* 0x00000003ff057819 */ /* 0x000fe20000011405 */
[----:B------:R-:W-:Y:S01]  /*13d90*/  IMAD.IADD R9, R9, 0x1, -R3 ;  /* 0x0000000109097824 */ /* 0x000fe200078e0a03 */
[----:B------:R-:W-:-:S02]  /*13da0*/  UIADD3 UR17, UR17, UR7, URZ ;  /* 0x0000000711117290 */ /* 0x000fc4000fffe03f */
[----:B------:R-:W-:Y:S02]  /*13db0*/  UIMAD UR7, UR9, UR4, URZ ;  /* 0x00000004090772a4 */ /* 0x000fe4000f8e023f */
[C---:B------:R-:W-:Y:S02]  /*13dc0*/  LEA R3, R9.reuse, R5, 0x5 ;  /* 0x0000000509037211 */ /* 0x040fe400078e28ff */
[----:B------:R-:W-:Y:S01]  /*13dd0*/  UIMAD UR7, UR10, UR5, UR7 ;  /* 0x000000050a0772a4 */ /* 0x000fe2000f8e0207 */
[----:B------:R-:W-:Y:S01]  /*13de0*/  SHF.L.U32 R9, R9, 0x3, RZ ;  /* 0x0000000309097819 */ /* 0x000fe200000006ff */
[----:B------:R-:W-:Y:S01]  /*13df0*/  UIMAD.WIDE.U32 UR10, UR10, UR4, UR16 ;  /* 0x000000040a0a72a5 */ /* 0x000fe2000f8e0010 */
[C---:B-1----:R-:W-:Y:S02]  /*13e00*/  IMAD R3, R0.reuse, 0x80, R3 ;  /* 0x0000008000037824 */ /* 0x042fe400078e0203 */
        /* <DEDUP_REMOVED lines=10> */
[C---:B------:R-:W-:Y:S01]  /*13eb0*/  IADD3 R6, -R7.reuse, RZ, RZ ;  /* 0x000000ff07067210 */ /* 0x040fe20007ffe1ff */
[----:B------:R-:W-:Y:S01]  /*13ec0*/  UIADD3 UR5, UR11, UR5, URZ ;  /* 0x000000050b057290 */ /* 0x000fe2000fffe03f */
[----:B------:R-:W-:Y:S01]  /*13ed0*/  SHF.R.S32.HI R2, RZ, 0x1f, R7 ;  /* 0x0000001fff027819 */ /* 0x000fe20000011407 */
[----:B------:R-:W-:Y:S02]  /*13ee0*/  IMAD.U32 R11, RZ, RZ, UR11 ;  /* 0x0000000bff0b7e24 */ /* 0x000fe4000f8e00ff */
[----:B------:R-:W-:Y:S02]  /*13ef0*/  IMAD R6, R6, c[0x0][0x4e8], R3 ;  /* 0x00013a0006067a24 */ /* 0x000fe400078e0203 */
[----:B------:R-:W-:Y:S01]  /*13f00*/  MOV R11, UR5 ;  /* 0x00000005000b7c02 */ /* 0x000fe20008000f00 */
[----:B------:R-:W-:Y:S02]  /*13f10*/  IMAD R2, R2, c[0x0][0x3e0], RZ ;  /* 0x0000f80002027a24 */ /* 0x000fe400078e02ff */
[----:B------:R-:W-:Y:S01]  /*13f20*/  IMAD.U32 R10, RZ, RZ, UR10 ;  /* 0x0000000aff0a7e24 */ /* 0x000fe2000f8e00ff */
[----:B------:R-:W-:Y:S01]  /*13f30*/  SHF.R.S32.HI R3, RZ, 0x1f, R6 ;  /* 0x0000001fff037819 */ /* 0x000fe20000011406 */
[----:B------:R-:W-:-:S02]  /*13f40*/  IMAD R2, R7, c[0x0][0x3e4], R2 ;  /* 0x0000f90007027a24 */ /* 0x000fc400078e0202 */
[----:B------:R-:W-:Y:S01]  /*13f50*/  IMAD.WIDE.U32 R10, R7, c[0x0][0x3e0], R10 ;  /* 0x0000f800070a7a25 */ /* 0x000fe200078e000a */
[----:B------:R-:W-:-:S03]  /*13f60*/  IADD3 R7, R9, 0x80, RZ ;  /* 0x0000008009077810 */ /* 0x000fc60007ffe0ff */
        /* <DEDUP_REMOVED lines=8> */
[----:B------:R1:W2:Y:S01]  /*13ff0*/  SHFL.IDX PT, R12, R11, RZ, 0x181f ;  /* 0x00181fff0b0c7589 */ /* 0x0002a200000e0000 */
[----:B------:R-:W-:-:S03]  /*14000*/  ISETP.GE.AND P0, PT, R5, R4, PT ;  /* 0x000000040500720c */ /* 0x000fc60003f06270 */
[----:B------:R1:W3:Y:S10]  /*14010*/  SHFL.IDX PT, R13, R10, RZ, 0x181f ;  /* 0x00181fff0a0d7589 */ /* 0x0002f400000e0000 */
        /* <DEDUP_REMOVED lines=22> */
.L_x_327:
[----:B------:R-:W-:Y:S05]  /*14180*/  BSYNC B0 ;  /* 0x0000000000007941 */ /* 0x000fea0003800000 */
.L_x_326:
[----:B------:R-:W-:Y:S01]  /*14190*/  IADD3 R0, R5, 0x20, RZ ;  /* 0x0000002005007810 */ /* 0x000fe20007ffe0ff */
[----:B--23--:R2:W3:Y:S01]  /*141a0*/  SHFL.IDX PT, R13, R10, 0x1, 0x181f ;  /* 0x00381f000a0d7f89 */ /* 0x00c4e200000e0000 */
        /* <DEDUP_REMOVED lines=25> */
.L_x_329:
[----:B------:R-:W-:Y:S05]  /*14340*/  BSYNC B0 ;  /* 0x0000000000007941 */ /* 0x000fea0003800000 */
.L_x_328:
[----:B------:R-:W-:Y:S01]  /*14350*/  IADD3 R0, R5, 0x40, RZ ;  /* 0x0000004005007810 */ /* 0x000fe20007ffe0ff */
[----:B---3--:R3:W1:Y:S01]  /*14360*/  SHFL.IDX PT, R13, R10, 0x2, 0x181f ;  /* 0x00581f000a0d7f89 */ /* 0x00866200000e0000 */
        /* <DEDUP_REMOVED lines=25> */
.L_x_331:
[----:B------:R-:W-:Y:S05]  /*14500*/  BSYNC B0 ;  /* 0x0000000000007941 */ /* 0x000fea0003800000 */
.L_x_330:
[----:B------:R-:W-:Y:S01]  /*14510*/  IADD3 R5, R5, 0x60, RZ ;  /* 0x0000006005057810 */ /* 0x000fe20007ffe0ff */
[----:B-1----:R1:W2:Y:S03]  /*14520*/  SHFL.IDX PT, R3, R10, 0x3, 0x181f ;  /* 0x00781f000a037f89 */ /* 0x0022a600000e0000 */
[----:B------:R-:W-:Y:S01]  /*14530*/  ISETP.GE.AND P0, PT, R5, R4, PT ;  /* 0x000000040500720c */ /* 0x000fe20003f06270 */
[----:B------:R1:W3:-:S12]  /*14540*/  SHFL.IDX PT, R2, R11, 0x3, 0x181f ;  /* 0x00781f000b027f89 */ /* 0x0002d800000e0000 */
[----:B------:R-:W-:Y:S05]  /*14550*/  @P0 EXIT ;  /* 0x000000000000094d */ /* 0x000fea0003800000 */
[----:B------:R-:W-:Y:S02]  /*14560*/  ISETP.GE.AND P1, PT, R8, c[0x0][0x3c8], PT ;  /* 0x0000f20008007a0c */ /* 0x000fe40003f26270 */
[----:B------:R-:W-:Y:S02]  /*14570*/  ISETP.GE.AND P0, PT, R7, c[0x0][0x3c8], PT ;  /* 0x0000f20007007a0c */ /* 0x000fe40003f06270 */
[----:B------:R-:W-:-:S09]  /*14580*/  ISETP.GE.AND P2, PT, R9, c[0x0][0x3c8], PT ;  /* 0x0000f20009007a0c */ /* 0x000fd20003f46270 */
[----:B------:R-:W-:Y:S02]  /*14590*/  @!P1 SHF.R.S32.HI R4, RZ, 0x1f, R8 ;  /* 0x0000001fff049819 */ /* 0x000fe40000011408 */
[----:B------:R-:W-:Y:S02]  /*145a0*/  @!P0 SHF.R.S32.HI R0, RZ, 0x1f, R7 ;  /* 0x0000001fff008819 */ /* 0x000fe40000011407 */
[----:B------:R-:W-:Y:S01]  /*145b0*/  @!P1 LEA.HI R4, R4, R8, RZ, 0x3 ;  /* 0x0000000804049211 */ /* 0x000fe200078f18ff */
[--C-:B--23--:R-:W-:Y:S01]  /*145c0*/  @!P2 IMAD.WIDE R8, R9, 0x2, R2.reuse ;  /* 0x000000020908a825 */ /* 0x10cfe200078e0202 */
[----:B------:R-:W-:Y:S02]  /*145d0*/  @!P0 LEA.HI R0, R0, R7, RZ, 0x3 ;  /* 0x0000000700008211 */ /* 0x000fe400078f18ff */
[----:B------:R-:W-:Y:S02]  /*145e0*/  @!P1 LOP3.LUT R4, R4, 0xfffffff8, RZ, 0xc0, !PT ;  /* 0xfffffff804049812 */ /* 0x000fe400078ec0ff */
[----:B------:R-:W-:Y:S01]  /*145f0*/  @!P0 LOP3.LUT R0, R0, 0xfffffff8, RZ, 0xc0, !PT ;  /* 0xfffffff800008812 */ /* 0x000fe200078ec0ff */
[----:B------:R2:W-:Y:S02]  /*14600*/  @!P2 ST.E.128 [R8.64], RZ ;  /* 0x000000ff0800a985 */ /* 0x0005e4000c101d12 */
[----:B------:R-:W-:-:S04]  /*14610*/  @!P1 IMAD.WIDE R4, R4, 0x2, R2 ;  /* 0x0000000204049825 */ /* 0x000fc800078e0202 */
[----:B-1----:R-:W-:Y:S01]  /*14620*/  @!P0 IMAD.WIDE R10, R0, 0x2, R2 ;  /* 0x00000002000a8825 */ /* 0x002fe200078e0202 */
        /* <DEDUP_REMOVED lines=10> */
.L_x_262:
[----:B------:R-:W-:Y:S01]  /*146d0*/  IMAD.MOV.U32 R14, RZ, RZ, 0x1 ;  /* 0x00000001ff0e7424 */ /* 0x000fe200078e00ff */
[----:B----4-:R-:W-:Y:S02]  /*146e0*/  MOV R13, 0x181f ;  /* 0x0000181f000d7802 */ /* 0x010fe40000000f00 */
[----:B------:R-:W-:Y:S02]  /*146f0*/  MOV R12, 0x14710 ;  /* 0x00014710000c7802 */ /* 0x000fe40000000f00 */
[----:B------:R-:W-:Y:S05]  /*14700*/  CALL.REL.NOINC `($__internal_1_$__cuda_sm70_shflsync_idx_p) ;  /* 0x0000029000007944 */ /* 0x000fea0003c00000 */
[----:B------:R-:W-:Y:S01]  /*14710*/  IMAD.MOV.U32 R11, RZ, RZ, R13 ;  /* 0x000000ffff0b7224 */ /* 0x000fe200078e000d */
[----:B------:R-:W-:Y:S01]  /*14720*/  MOV R14, 0x1 ;  /* 0x00000001000e7802 */ /* 0x000fe20000000f00 */
[----:B------:R-:W-:Y:S01]  /*14730*/  IMAD.MOV.U32 R15, RZ, RZ, R10 ;  /* 0x000000ffff0f7224 */ /* 0x000fe200078e000a */
[----:B------:R-:W-:Y:S02]  /*14740*/  MOV R13, 0x181f ;  /* 0x0000181f000d7802 */ /* 0x000fe40000000f00 */
[----:B------:R-:W-:Y:S02]  /*14750*/  MOV R12, 0x14770 ;  /* 0x00014770000c7802 */ /* 0x000fe40000000f00 */
[----:B-1---5:R-:W-:Y:S05]  /*14760*/  CALL.REL.NOINC `($__internal_1_$__cuda_sm70_shflsync_idx_p) ;  /* 0x0000023000007944 */ /* 0x022fea0003c00000 */
[----:B------:R-:W-:Y:S01]  /*14770*/  MOV R10, R13 ;  /* 0x0000000d000a7202 */ /* 0x000fe20000000f00 */
[----:B-1---5:R-:W-:Y:S05]  /*14780*/  BRA `(.L_x_332) ;  /* 0xfffee0e000007947 */ /* 0x022fea000383ffff */
.L_x_281:
[----:B----4-:R-:W-:Y:S01]  /*14790*/  MOV R13, 0x181f ;  /* 0x0000181f000d7802 */ /* 0x010fe20000000f00 */
[----:B------:R-:W-:Y:S01]  /*147a0*/  IMAD.MOV.U32 R14, RZ, RZ, 0x1 ;  /* 0x00000001ff0e7424 */ /* 0x000fe200078e00ff */
[----:B------:R-:W-:Y:S02]  /*147b0*/  MOV R12, 0x147d0 ;  /* 0x000147d0000c7802 */ /* 0x000fe40000000f00 */
[----:B-1----:R-:W-:Y:S05]  /*147c0*/  CALL.REL.NOINC `($__internal_1_$__cuda_sm70_shflsync_idx_p) ;  /* 0x000001d000007944 */ /* 0x002fea0003c00000 */
[----:B------:R-:W-:Y:S01]  /*147d0*/  MOV R14, 0x1 ;  /* 0x00000001000e7802 */ /* 0x000fe20000000f00 */
[----:B------:R-:W-:Y:S01]  /*147e0*/  IMAD.MOV.U32 R5, RZ, RZ, R13 ;  /* 0x000000ffff057224 */ /* 0x000fe200078e000d */
[----:B------:R-:W-:Y:S01]  /*147f0*/  MOV R13, 0x181f ;  /* 0x0000181f000d7802 */ /* 0x000fe20000000f00 */
[----:B-----5:R-:W-:Y:S01]  /*14800*/  IMAD.MOV.U32 R15, RZ, RZ, R0 ;  /* 0x000000ffff0f7224 */ /* 0x020fe200078e0000 */
[----:B------:R-:W-:Y:S02]  /*14810*/  MOV R12, 0x14830 ;  /* 0x00014830000c7802 */ /* 0x000fe40000000f00 */
[----:B-1----:R-:W-:Y:S05]  /*14820*/  CALL.REL.NOINC `($__internal_1_$__cuda_sm70_shflsync_idx_p) ;  /* 0x0000017000007944 */ /* 0x002fea0003c00000 */
[----:B-1---5:R-:W-:-:S05]  /*14830*/  BRA `(.L_x_333) ;  /* 0xffff1c8000007947 */ /* 0x022fca000383ffff */
.L_x_298:
[----:B---3--:R-:W-:Y:S01]  /*14840*/  MOV R13, 0x181f ;  /* 0x0000181f000d7802 */ /* 0x008fe20000000f00 */
[----:B------:R-:W-:Y:S01]  /*14850*/  IMAD.MOV.U32 R14, RZ, RZ, 0x1 ;  /* 0x00000001ff0e7424 */ /* 0x000fe200078e00ff */
[----:B------:R-:W-:Y:S02]  /*14860*/  MOV R12, 0x14880 ;  /* 0x00014880000c7802 */ /* 0x000fe40000000f00 */
[----:B-1----:R-:W-:Y:S05]  /*14870*/  CALL.REL.NOINC `($__internal_1_$__cuda_sm70_shflsync_idx_p) ;  /* 0x0000012000007944 */ /* 0x002fea0003c00000 */
[----:B------:R-:W-:Y:S01]  /*14880*/  MOV R14, 0x1 ;  /* 0x00000001000e7802 */ /* 0x000fe20000000f00 */
[----:B------:R-:W-:Y:S01]  /*14890*/  IMAD.MOV.U32 R7, RZ, RZ, R13 ;  /* 0x000000ffff077224 */ /* 0x000fe200078e000d */
[----:B------:R-:W-:Y:S01]  /*148a0*/  MOV R13, 0x181f ;  /* 0x0000181f000d7802 */ /* 0x000fe20000000f00 */
[----:B------:R-:W-:Y:S01]  /*148b0*/  IMAD.MOV.U32 R15, RZ, RZ, R6 ;  /* 0x000000ffff0f7224 */ /* 0x000fe200078e0006 */
[----:B------:R-:W-:Y:S02]  /*148c0*/  MOV R12, 0x148e0 ;  /* 0x000148e0000c7802 */ /* 0x000fe40000000f00 */
[----:B-1---5:R-:W-:Y:S05]  /*148d0*/  CALL.REL.NOINC `($__internal_1_$__cuda_sm70_shflsync_idx_p) ;  /* 0x000000c000007944 */ /* 0x022fea0003c00000 */
[----:B-1---5:R-:W-:-:S05]  /*148e0*/  BRA `(.L_x_334) ;  /* 0xffff5d9000007947 */ /* 0x022fca000383ffff */
.L_x_304:
[----:B-1----:R-:W-:Y:S01]  /*148f0*/  MOV R13, 0x181f ;  /* 0x0000181f000d7802 */ /* 0x002fe20000000f00 */
[----:B------:R-:W-:Y:S01]  /*14900*/  IMAD.MOV.U32 R14, RZ, RZ, 0x1 ;  /* 0x00000001ff0e7424 */ /* 0x000fe200078e00ff */
[----:B------:R-:W-:Y:S02]  /*14910*/  MOV R12, 0x14930 ;  /* 0x00014930000c7802 */ /* 0x000fe40000000f00 */
[----:B------:R-:W-:Y:S05]  /*14920*/  CALL.REL.NOINC `($__internal_1_$__cuda_sm70_shflsync_idx_p) ;  /* 0x0000007000007944 */ /* 0x000fea0003c00000 */
[----:B------:R-:W-:Y:S01]  /*14930*/  MOV R14, 0x1 ;  /* 0x00000001000e7802 */ /* 0x000fe20000000f00 */
[----:B------:R-:W-:Y:S01]  /*14940*/  IMAD.MOV.U32 R5, RZ, RZ, R13 ;  /* 0x000000ffff057224 */ /* 0x000fe200078e000d */
[----:B------:R-:W-:Y:S01]  /*14950*/  MOV R13, 0x181f ;  /* 0x0000181f000d7802 */ /* 0x000fe20000000f00 */
[----:B------:R-:W-:Y:S01]  /*14960*/  IMAD.MOV.U32 R15, RZ, RZ, R4 ;  /* 0x000000ffff0f7224 */ /* 0x000fe200078e0004 */
[----:B------:R-:W-:Y:S02]  /*14970*/  MOV R12, 0x14990 ;  /* 0x00014990000c7802 */ /* 0x000fe40000000f00 */
[----:B-1---5:R-:W-:Y:S05]  /*14980*/  CALL.REL.NOINC `($__internal_1_$__cuda_sm70_shflsync_idx_p) ;  /* 0x0000001000007944 */ /* 0x022fea0003c00000 */
[----:B-1---5:R-:W-:-:S05]  /*14990*/  BRA `(.L_x_335) ;  /* 0xffff8ef000007947 */ /* 0x022fca000383ffff */
        .weak           $__internal_1_$__cuda_sm70_shflsync_idx_p
        .type           $__internal_1_$__cuda_sm70_shflsync_idx_p,@function
        .size           $__internal_1_$__cuda_sm70_shflsync_idx_p,(.L_x_1771 - $__internal_1_$__cuda_sm70_shflsync_idx_p)
$__internal_1_$__cuda_sm70_shflsync_idx_p:
[----:B------:R1:W-:Y:S02]  /*149a0*/  STL [R1+0x60], R0 ;  /* 0x0000600001007387 */ /* 0x0003e40000100800 */
[----:B-1----:R-:W-:-:S04]  /*149b0*/  MOV R0, 0xffffffff ;  /* 0xffffffff00007802 */ /* 0x002fc80000000f00 */
[----:B------:R-:W-:Y:S04]  /*149c0*/  WARPSYNC R0 ;  /* 0x0000000000007348 */ /* 0x000fe80003800000 */
[----:B------:R1:W2:Y:S04]  /*149d0*/  SHFL.IDX PT, R13, R15, R14, R13 ;  /* 0x0000000e0f0d7389 */ /* 0x0002a800000e000d */
[----:B-1----:R1:W5:Y:S01]  /*149e0*/  LDL.LU R0, [R1+0x60] ;  /* 0x0000600001007983 */ /* 0x0023620000300800 */
[----:B------:R-:W-:Y:S02]  /*149f0*/  MOV R14, R12 ;  /* 0x0000000c000e7202 */ /* 0x000fe40000000f00 */
[----:B------:R-:W-:-:S04]  /*14a00*/  MOV R15, 0x0 ;  /* 0x00000000000f7802 */ /* 0x000fc80000000f00 */
[----:B--2---:R-:W-:Y:S05]  /*14a10*/  RET.REL.NODEC R14 `(_ZN7cutlass13device_kernelIN5flash19enable_sm80_to_sm89INS1_16FlashAttnFwdSm80INS1_25CollectiveMainloopFwdSm80ILi8ELi1ELb1EN4cute5tupleIJNS5_1CILi128EEENS7_ILi48EEENS7_ILi256EEEEEELi256ENS_6half_tEfNS_4arch4Sm80ELb0ELb1ELb1ELb1ELb1ELb0ELb1ELb0EEENS1_21CollectiveEpilogueFwdINS6_IJS8_SA_S9_EEENS6_IJNS7_ILi1EEESI_SI_EEESC_SE_Li256ELb1ELb1ELb0ELb0EEENS1_19SingleTileSchedulerILb1ELb0ELb1ELi128EEEEEEEEEvNT_6ParamsE) ;  /* 0xfffeb5e00e007950 */ /* 0x004fea0003c3ffff */
.L_x_336:
        /* <DEDUP_REMOVED lines=14> */
.L_x_1771:


//--------------------- .text._ZN7cutlass13device_kernelIN5flash19enable_sm80_to_sm89INS1_16FlashAttnFwdSm80INS1_25CollectiveMainloopFwdSm80ILi8ELi1ELb0EN4cute5tupleIJNS5_1CILi128EEENS7_ILi32EEENS7_ILi256EEEEEELi256ENS_6half_tEfNS_4arch4Sm80ELb0ELb1ELb1ELb1ELb1ELb1ELb1ELb0EEENS1_21CollectiveEpilogueFwdINS6_IJS8_SA_S9_EEENS6_IJNS7_ILi1EEESI_SI_EEESC_SE_Li256ELb1ELb1ELb0ELb0EEENS1_19SingleTileSchedulerILb1ELb0ELb1ELi128EEEEEEEEEvNT_6ParamsE --------------------------
	.section	.text._ZN7cutlass13device_kernelIN5flash19enable_sm80_to_sm89INS1_16FlashAttnFwdSm80INS1_25CollectiveMainloopFwdSm80ILi8ELi1ELb0EN4cute5tupleIJNS5_1CILi128EEENS7_ILi32EEENS7_ILi256EEEEEELi256ENS_6half_tEfNS_4arch4Sm80ELb0ELb1ELb1ELb1ELb1ELb1ELb1ELb0EEENS1_21CollectiveEpilogueFwdINS6_IJS8_SA_S9_EEENS6_IJNS7_ILi1EEESI_SI_EEESC_SE_Li256ELb1ELb1ELb0ELb0EEENS1_19SingleTileSchedulerILb1ELb0ELb1ELi128EEEEEEEEEvNT_6ParamsE,"ax",@progbits
	.sectioninfo	@"SHI_REGISTERS=251"
	.align	128
.text._ZN7cutlass13device_kernelIN5flash19enable_sm80_to_sm89INS1_16FlashAttnFwdSm80INS1_25CollectiveMainloopFwdSm80ILi8ELi1ELb0EN4cute5tupleIJNS5_1CILi128EEENS7_ILi32EEENS7_ILi256EEEEEELi256ENS_6half_tEfNS_4arch4Sm80ELb0ELb1ELb1ELb1ELb1ELb1ELb1ELb0EEENS1_21CollectiveEpilogueFwdINS6_IJS8_SA_S9_EEENS6_IJNS7_ILi1EEESI_SI_EEESC_SE_Li256ELb1ELb1ELb0ELb0EEENS1_19SingleTileSchedulerILb1ELb0ELb1ELi128EEEEEEEEEvNT_6ParamsE:
        .type           _ZN7cutlass13device_kernelIN5flash19enable_sm80_to_sm89INS1_16FlashAttnFwdSm80INS1_25CollectiveMainloopFwdSm80ILi8ELi1ELb0EN4cute5tupleIJNS5_1CILi128EEENS7_ILi32EEENS7_ILi256EEEEEELi256ENS_6half_tEfNS_4arch4Sm80ELb0ELb1ELb1ELb1ELb1ELb1ELb1ELb0EEENS1_21CollectiveEpilogueFwdINS6_IJS8_SA_S9_EEENS6_IJNS7_ILi1EEESI_SI_EEESC_SE_Li256ELb1ELb1ELb0ELb0EEENS1_19SingleTileSchedulerILb1ELb0ELb1ELi128EEEEEEEEEvNT_6ParamsE,@function
        .size           _ZN7cutlass13device_kernelIN5flash19enable_sm80_to_sm89INS1_16FlashAttnFwdSm80INS1_25CollectiveMainloopFwdSm80ILi8ELi1ELb0EN4cute5tupleIJNS5_1CILi128EEENS7_ILi32EEENS7_ILi256EEEEEELi256ENS_6half_tEfNS_4arch4Sm80ELb0ELb1ELb1ELb1ELb1ELb1ELb1ELb0EEENS1_21CollectiveEpilogueFwdINS6_IJS8_SA_S9_EEENS6_IJNS7_ILi1EEESI_SI_EEESC_SE_Li256ELb1ELb1ELb0ELb0EEENS1_19SingleTileSchedulerILb1ELb0ELb1ELi128EEEEEEEEEvNT_6ParamsE,(.L_x_1773 - _ZN7cutlass13device_kernelIN5flash19enable_sm80_to_sm89INS1_16FlashAttnFwdSm80INS1_25CollectiveMainloopFwdSm80ILi8ELi1ELb0EN4cute5tupleIJNS5_1CILi128EEENS7_ILi32EEENS7_ILi256EEEEEELi256ENS_6half_tEfNS_4arch4Sm80ELb0ELb1ELb1ELb1ELb1ELb1ELb1ELb0EEENS1_21CollectiveEpilogueFwdINS6_IJS8_SA_S9_EEENS6_IJNS7_ILi1EEESI_SI_EEESC_SE_Li256ELb1ELb1ELb0ELb0EEENS1_19SingleTileSchedulerILb1ELb0ELb1ELi128EEEEEEEEEvNT_6ParamsE)
        .other          _ZN7cutlass13device_kernelIN5flash19enable_sm80_to_sm89INS1_16FlashAttnFwdSm80INS1_25CollectiveMainloopFwdSm80ILi8ELi1ELb0EN4cute5tupleIJNS5_1CILi128EEENS7_ILi32EEENS7_ILi256EEEEEELi256ENS_6half_tEfNS_4arch4Sm80ELb0ELb1ELb1ELb1ELb1ELb1ELb1ELb0EEENS1_21CollectiveEpilogueFwdINS6_IJS8_SA_S9_EEENS6_IJNS7_ILi1EEESI_SI_EEESC_SE_Li256ELb1ELb1ELb0ELb0EEENS1_19SingleTileSchedulerILb1ELb0ELb1ELi128EEEEEEEEEvNT_6ParamsE,@"STO_CUDA_ENTRY STV_DEFAULT"
_ZN7cutlass13device_kernelIN5flash19enable_sm80_to_sm89INS1_16FlashAttnFwdSm80INS1_25CollectiveMainloopFwdSm80ILi8ELi1ELb0EN4cute5tupleIJNS5_1CILi128EEENS7_ILi32EEENS7_ILi256EEEEEELi256ENS_6half_tEfNS_4arch4Sm80ELb0ELb1ELb1ELb1ELb1ELb1ELb1ELb0EEENS1_21CollectiveEpilogueFwdINS6_IJS8_SA_S9_EEENS6_IJNS7_ILi1EEESI_SI_EEESC_SE_Li256ELb1ELb1ELb0ELb0EEENS1_19SingleTileSchedulerILb1ELb0ELb1ELi128EEEEEEEEEvNT_6ParamsE:
        /* <DEDUP_REMOVED lines=20> */
.L_x_338:
        /* <DEDUP_REMOVED lines=13> */
.L_x_340:
[----:B------:R-:W-:Y:S02]  /*0210*/  ULDC UR5, c[0x0][0x54c] ;  /* 0x0001530000057ab9 */ /* 0x000fe40000000800 */
.L_x_339:
[----:B------:R-:W-:Y:S02]  /*0220*/  ULDC UR4, c[0x0][0x548] ;  /* 0x0001520000047ab9 */ /* 0x000fe40000000800 */
[----:B------:R-:W-:-:S02]  /*0230*/  USHF.L.U32 UR15, UR14, 0x7, URZ ;  /* 0x000000070e0f7899 */ /* 0x000fc4000800063f */
[----:B------:R-:W-:-:S04]  /*0240*/  UIMAD UR4, UR5, UR4, URZ ;  /* 0x00000004050472a4 */ /* 0x000fc8000f8e023f */
[----:B------:R-:W-:-:S04]  /*0250*/  UISETP.GE.AND UP0, UPT, UR15, UR4, UPT ;  /* 0x000000040f00728c */ /* 0x000fc8000bf06270 */
[----:B------:R-:W-:Y:S01]  /*0260*/  USEL UR21, UR21, 0xffffffff, !UP0 ;  /* 0xffffffff15157887 */ /* 0x000fe2000c000000 */
[----:B------:R-:W-:Y:S05]  /*0270*/  BRA `(.L_x_341) ;  /* 0x000001b000007947 */ /* 0x000fea0003800000 */
.L_x_337:
        /* <DEDUP_REMOVED lines=8> */
.L_x_342:
        /* <DEDUP_REMOVED lines=13> */
.L_x_344:
[----:B------:R-:W-:Y:S02]  /*03d0*/  ULDC UR5, c[0x0][0x54c] ;  /* 0x0001530000057ab9 */ /* 0x000fe40000000800 */
.L_x_343:
[----:B------:R-:W-:Y:S02]  /*03e0*/  ULDC UR4, c[0x0][0x548] ;  /* 0x0001520000047ab9 */ /* 0x000fe40000000800 */
[----:B------:R-:W-:-:S02]  /*03f0*/  USHF.L.U32 UR15, UR14, 0x7, URZ ;  /* 0x000000070e0f7899 */ /* 0x000fc4000800063f */
[----:B------:R-:W-:-:S04]  /*0400*/  UIMAD UR4, UR5, UR4, URZ ;  /* 0x00000004050472a4 */ /* 0x000fc8000f8e023f */
[----:B------:R-:W-:-:S04]  /*0410*/  UISETP.GE.AND UP0, UPT, UR15, UR4, UPT ;  /* 0x000000040f00728c */ /* 0x000fc8000bf06270 */
[----:B------:R-:W-:-:S06]  /*0420*/  USEL UR21, UR21, 0xffffffff, !UP0 ;  /* 0xffffffff15157887 */ /* 0x000fcc000c000000 */
.L_x_341:
        /* <DEDUP_REMOVED lines=16> */
[----:B------:R-:W-:-:S03]  /*0530*/  UIMAD.WIDE UR6, UR21, UR22, UR6 ;  /* 0x00000016150672a5 */ /* 0x000fc6000f8e0206 */
[----:B------:R-:W-:Y:S01]  /*0540*/  @UP1 UIMAD.WIDE UR8, UR21, UR22, UR8 ;  /* 0x00000016150812a5 */ /* 0x000fe2000f8e0208 */
[----:B------:R-:W-:Y:S01]  /*0550*/  IMAD.U32 R6, RZ, RZ, UR4 ;  /* 0x00000004ff067e24 */ /* 0x000fe2000f8e00ff */
[----:B------:R-:W-:Y:S01]  /*0560*/  MOV R7, UR5 ;  /* 0x0000000500077c02 */ /* 0x000fe20008000f00 */
[----:B------:R-:W-:Y:S01]  /*0570*/  ULDC.64 UR4, c[0x0][0x358] ;  /* 0x0000d60000047ab9 */ /* 0x000fe20000000a00 */
[----:B------:R-:W-:Y:S01]  /*0580*/  ISETP.NE.U32.AND P4, PT, RZ, c[0x0][0x350], PT ;  /* 0x0000d400ff007a0c */ /* 0x000fe20003f85070 */
[----:B------:R-:W-:Y:S01]  /*0590*/  UISETP.NE.U32.AND UP1, UPT, URZ, UR4, UPT ;  /* 0x000000043f00728c */ /* 0x000fe2000bf25070 */
[----:B------:R-:W-:Y:S01]  /*05a0*/  IMAD.U32 R10, RZ, RZ, UR6 ;  /* 0x00000006ff0a7e24 */ /* 0x000fe2000f8e00ff */
[----:B------:R1:W2:Y:S01]  /*05b0*/  @P1 LDG.E R2, [R6.64] ;  /* 0x0000001806021981 */ /* 0x0002a2000c1e1900 */
[----:B------:R-:W-:Y:S01]  /*05c0*/  IMAD.U32 R11, RZ, RZ, UR7 ;  /* 0x00000007ff0b7e24 */ /* 0x000fe2000f8e00ff */
[----:B------:R-:W-:Y:S01]  /*05d0*/  UISETP.NE.AND.EX UP1, UPT, URZ, UR5, UPT, UP1 ;  /* 0x000000053f00728c */ /* 0x000fe2000bf25310 */
[----:B------:R-:W-:Y:S01]  /*05e0*/  IMAD.U32 R4, RZ, RZ, UR8 ;  /* 0x00000008ff047e24 */ /* 0x000fe2000f8e00ff */
[----:B------:R-:W-:Y:S01]  /*05f0*/  ULDC.64 UR6, c[0x0][0x350] ;  /* 0x0000d40000067ab9 */ /* 0x000fe20000000a00 */
[----:B------:R-:W-:Y:S01]  /*0600*/  ISETP.NE.AND.EX P4, PT, RZ, c[0x0][0x354], PT, P4 ;  /* 0x0000d500ff007a0c */ /* 0x000fe20003f85340 */
[----:B------:R-:W-:Y:S01]  /*0610*/  ULDC.64 UR4, c[0x0][0x358] ;  /* 0x0000d60000047ab9 */ /* 0x000fe20000000a00 */
[----:B------:R-:W-:Y:S01]  /*0620*/  IMAD.U32 R5, RZ, RZ, UR9 ;  /* 0x00000009ff057e24 */ /* 0x000fe2000f8e00ff */
        /* <DEDUP_REMOVED lines=32> */
.L_x_345:
        /* <DEDUP_REMOVED lines=10> */
.L_x_346:
[----:B------:R-:W-:Y:S05]  /*08d0*/  @!P4 BRA `(.L_x_347) ;  /* 0x000000500000c947 */ /* 0x000fea0003800000 */
[----:B-1--4-:R-:W4:Y:S04]  /*08e0*/  LDG.E R2, [R8.64] ;  /* 0x0000001808027981 */ /* 0x012f28000c1e1900 */
[----:B---3--:R-:W3:Y:S01]  /*08f0*/  LDG.E R3, [R8.64+0x4] ;  /* 0x0000041808037981 */ /* 0x008ee2000c1e1900 */
[----:B----4-:R-:W1:Y:S08]  /*0900*/  R2UR UR19, R2 ;  /* 0x00000000021373c2 */ /* 0x010e7000000e0000 */
[----:B---3--:R-:W1:Y:S02]  /*0910*/  R2UR UR4, R3 ;  /* 0x00000000030473c2 */ /* 0x008e6400000e0000 */
[----:B-1----:R-:W-:-:S06]  /*0920*/  UIADD3 UR19, -UR19, UR4, URZ ;  /* 0x0000000413137290 */ /* 0x002fcc000fffe13f */
.L_x_347:
[----:B-1--4-:R-:W4:Y:S01]  /*0930*/  @P0 LDG.E R2, [R6.64] ;  /* 0x0000001806020981 */ /* 0x012f22000c1e1900 */
[----:B------:R-:W-:-:S03]  /*0940*/  ULDC.64 UR4, c[0x0][0x378] ;  /* 0x0000de0000047ab9 */ /* 0x000fc60000000a00 */
[----:B---3--:R-:W3:Y:S01]  /*0950*/  @P0 LDG.E R3, [R6.64+0x4] ;  /* 0x0000041806030981 */ /* 0x008ee2000c1e1900 */
[----:B------:R-:W-:Y:S01]  /*0960*/  UISETP.NE.U32.AND UP0, UPT, URZ, UR4, UPT ;  /* 0x000000043f00728c */ /* 0x000fe2000bf05070 */
[----:B------:R-:W-:-:S03]  /*0970*/  IMAD.U32 R63, RZ, RZ, UR19 ;  /* 0x00000013ff3f7e24 */ /* 0x000fc6000f8e00ff */
[----:B------:R-:W-:-:S03]  /*0980*/  UISETP.NE.AND.EX UP0, UPT, URZ, UR5, UPT, UP0 ;  /* 0x000000053f00728c */ /* 0x000fc6000bf05300 */
[----:B------:R-:W-:Y:S02]  /*0990*/  ULDC.64 UR4, c[0x0][0x378] ;  /* 0x0000de0000047ab9 */ /* 0x000fe40000000a00 */
[----:B------:R-:W-:Y:S01]  /*09a0*/  UIADD3 UR23, -UR16, UR19, URZ ;  /* 0x0000001310177290 */ /* 0x000fe2000fffe13f */
[----:B------:R-:W-:-:S05]  /*09b0*/  PLOP3.LUT P1, PT, PT, PT, UP0, 0x80, 0x0 ;  /* 0x000000000000781c */ /* 0x000fca0003f2f008 */
[----:B------:R-:W-:-:S06]  /*09c0*/  @UP0 UIMAD.WIDE UR4, UR21, UR22, UR4 ;  /* 0x00000016150402a5 */ /* 0x000fcc000f8e0204 */
[----:B------:R-:W-:Y:S01]  /*09d0*/  IMAD.U32 R4, RZ, RZ, UR4 ;  /* 0x00000004ff047e24 */ /* 0x000fe2000f8e00ff */
[----:B------:R-:W-:Y:S01]  /*09e0*/  ULDC UR4, c[0x0][0x2c4] ;  /* 0x0000b10000047ab9 */ /* 0x000fe20000000800 */
[----:B------:R-:W-:Y:S01]  /*09f0*/  MOV R5, UR5 ;  /* 0x0000000500057c02 */ /* 0x000fe20008000f00 */
[----:B------:R-:W-:-:S03]  /*0a00*/  UISETP.NE.AND UP3, UPT, UR4, 0x1, UPT ;  /* 0x000000010400788c */ /* 0x000fc6000bf65270 */
[----:B------:R-:W-:Y:S01]  /*0a10*/  ULDC.64 UR4, c[0x0][0x2c8] ;  /* 0x0000b20000047ab9 */ /* 0x000fe20000000a00 */
[----:B------:R1:W5:Y:S07]  /*0a20*/  @P1 LDG.E R63, [R4.64] ;  /* 0x00000018043f1981 */ /* 0x00036e000c1e1900 */
[----:B------:R-:W-:-:S04]  /*0a30*/  @UP3 UIADD3 UR8, UR15, 0x7f, URZ ;  /* 0x0000007f0f083890 */ /* 0x000fc8000fffe03f */
[----:B------:R-:W-:Y:S01]  /*0a40*/  UIMAD.WIDE.U32 UR8, UR8, UR4, URZ ;  /* 0x00000004080872a5 */ /* 0x000fe2000f8e003f */
[----:B----4-:R-:W4:Y:S08]  /*0a50*/  @P0 R2UR UR6, R2 ;  /* 0x00000000020603c2 */ /* 0x010f3000000e0000 */
[----:B---3--:R-:W4:Y:S02]  /*0a60*/  @P0 R2UR UR7, R3 ;  /* 0x00000000030703c2 */ /* 0x008f2400000e0000 */
[----:B----4-:R-:W-:-:S02]  /*0a70*/  @UP1 UIADD3 UR18, -UR6, UR7, URZ ;  /* 0x0000000706121290 */ /* 0x010fc4000fffe13f */
[----:B------:R-:W-:Y:S02]  /*0a80*/  UIADD3 UR6, UR15, 0x7f, URZ ;  /* 0x0000007f0f067890 */ /* 0x000fe4000fffe03f */
[----:B------:R-:W-:Y:S02]  /*0a90*/  @UP3 USHF.R.U32.HI UR6, URZ, UR5, UR9 ;  /* 0x000000053f063299 */ /* 0x000fe40008011609 */
[----:B------:R-:W-:Y:S02]  /*0aa0*/  UIADD3 UR11, UR23, UR18, URZ ;  /* 0x00000012170b7290 */ /* 0x000fe4000fffe03f */
[----:B------:R-:W-:Y:S02]  /*0ab0*/  ULDC.64 UR4, c[0x0][0x328] ;  /* 0x0000ca0000047ab9 */ /* 0x000fe40000000a00 */
[----:B------:R-:W-:Y:S02]  /*0ac0*/  UISETP.GE.AND UP2, UPT, UR5, 0x1, UPT ;  /* 0x000000010500788c */ /* 0x000fe4000bf46270 */
[----:B--2---:R-:W-:-:S04]  /*0ad0*/  UIADD3 UR10, UR11, 0x1, -UR20 ;  /* 0x000000010b0a7890 */ /* 0x004fc8000fffe814 */
[----:B------:R-:W-:Y:S01]  /*0ae0*/  PLOP3.LUT P0, PT, PT, PT, UP2, 0x40, 0x0 ;  /* 0x000000000000781c */ /* 0x000fe20003f0e828 */
[----:B------:R-:W-:-:S04]  /*0af0*/  UIADD3 UR6, UR10, UR6, URZ ;  /* 0x000000060a067290 */ /* 0x000fc8000fffe03f */
[----:B------:R-:W-:-:S06]  /*0b00*/  UIADD3 UR4, UR6, UR4, URZ ;  /* 0x0000000406047290 */ /* 0x000fcc000fffe03f */
[----:B-1----:R-:W-:Y:S02]  /*0b10*/  IMAD.U32 R4, RZ, RZ, UR4 ;  /* 0x00000004ff047e24 */ /* 0x002fe4000f8e00ff */
        /* <DEDUP_REMOVED lines=11> */
.L_x_349:
[----:B------:R-:W-:Y:S02]  /*0bd0*/  UISETP.NE.AND UP0, UPT, UR5, 0x1, UPT ;  /* 0x000000010500788c */ /* 0x000fe4000bf05270 */
[----:B------:R-:W-:Y:S02]  /*0be0*/  ULDC.64 UR6, c[0x0][0x330] ;  /* 0x0000cc0000067ab9 */ /* 0x000fe40000000a00 */
[----:B------:R-:W-:-:S07]  /*0bf0*/  UIMAD.WIDE.U32 UR8, UR4, UR6, URZ ;  /* 0x00000006040872a5 */ /* 0x000fce000f8e003f */
[----:B------:R-:W-:Y:S02]  /*0c00*/  @UP0 USHF.R.U32.HI UR4, URZ, UR7, UR9 ;  /* 0x000000073f040299 */ /* 0x000fe40008011609 */
.L_x_350:
[----:B------:R-:W-:Y:S02]  /*0c10*/  ULDC UR6, c[0x0][0x32c] ;  /* 0x0000cb0000067ab9 */ /* 0x000fe40000000800 */
[----:B------:R-:W-:-:S06]  /*0c20*/  UIMAD UR6, UR4, UR5, UR6 ;  /* 0x00000005040672a4 */ /* 0x000fcc000f8e0206 */
[----:B------:R-:W-:Y:S02]  /*0c30*/  IMNMX R4, R4, UR6, PT ;  /* 0x0000000604047c17 */ /* 0x000fe4000b800200 */
.L_x_348:
[----:B------:R-:W-:Y:S01]  /*0c40*/  ULDC.64 UR6, c[0x0][0x2c8] ;  /* 0x0000b20000067ab9 */ /* 0x000fe20000000a00 */
[----:B------:R-:W-:Y:S01]  /*0c50*/  PLOP3.LUT P0, PT, PT, PT, UP2, 0x40, 0x0 ;  /* 0x000000000000781c */ /* 0x000fe20003f0e828 */
[----:B------:R-:W-:Y:S02]  /*0c60*/  UIMAD.WIDE.U32 UR26, UR15, UR6, URZ ;  /* 0x000000060f1a72a5 */ /* 0x000fe4000f8e003f */
[----:B------:R-:W-:Y:S02]  /*0c70*/  UIADD3 UR9, UR11, -UR20, URZ ;  /* 0x800000140b097290 */ /* 0x000fe4000fffe03f */
[----:B------:R-:W-:Y:S02]  /*0c80*/  UMOV UR6, UR15 ;  /* 0x0000000f00067c82 */ /* 0x000fe40008000000 */
[----:B------:R-:W-:Y:S02]  /*0c90*/  @UP3 USHF.R.U32.HI UR6, URZ, UR7, UR27 ;  /* 0x000000073f063299 */ /* 0x000fe4000801161b */
[----:B------:R-:W-:-:S02]  /*0ca0*/  UIADD3 UR4, UR11, 0x1f, URZ ;  /* 0x0000001f0b047890 */ /* 0x000fc4000fffe03f */
[----:B------:R-:W-:Y:S02]  /*0cb0*/  UIADD3 UR6, UR9, UR6, URZ ;  /* 0x0000000609067290 */ /* 0x000fe4000fffe03f */
[----:B------:R-:W-:Y:S02]  /*0cc0*/  ULDC UR7, c[0x0][0x324] ;  /* 0x0000c90000077ab9 */ /* 0x000fe40000000800 */
[----:B------:R-:W-:Y:S02]  /*0cd0*/  USHF.R.S32.HI UR8, URZ, 0x1f, UR4 ;  /* 0x0000001f3f087899 */ /* 0x000fe40008011404 */
[----:B------:R-:W-:Y:S02]  /*0ce0*/  UIADD3 UR7, UR6, -UR7, URZ ;  /* 0x8000000706077290 */ /* 0x000fe4000fffe03f */
[----:B------:R-:W-:-:S04]  /*0cf0*/  ULEA.HI UR8, UR8, UR4, URZ, 0x5 ;  /* 0x0000000408087291 */ /* 0x000fc8000f8f283f */
[----:B------:R-:W-:Y:S01]  /*0d00*/  USHF.R.S32.HI UR8, URZ, 0x5, UR8 ;  /* 0x000000053f087899 */ /* 0x000fe20008011408 */
[----:B------:R-:W-:Y:S01]  /*0d10*/  MOV R5, UR7 ;  /* 0x0000000700057c02 */ /* 0x000fe20008000f00 */
[----:B------:R-:W-:Y:S05]  /*0d20*/  @P0 BRA `(.L_x_351) ;  /* 0x0000013000000947 */ /* 0x000fea0003800000 */
        /* <DEDUP_REMOVED lines=11> */
.L_x_352:
[----:B------:R-:W-:-:S03]  /*0de0*/  UISETP.NE.AND UP0, UPT, UR5, 0x1, UPT ;  /* 0x000000010500788c */ /* 0x000fc6000bf05270 */
[----:B------:R-:W-:Y:S02]  /*0df0*/  ULDC.64 UR4, c[0x0][0x330] ;  /* 0x0000cc0000047ab9 */ /* 0x000fe40000000a00 */
[----:B------:R-:W-:-:S07]  /*0e00*/  UIMAD.WIDE.U32 UR26, UR6, UR4, URZ ;  /* 0x00000004061a72a5 */ /* 0x000fce000f8e003f */
[----:B------:R-:W-:Y:S02]  /*0e10*/  @UP0 UMOV UR7, UR27 ;  /* 0x0000001b00070c82 */ /* 0x000fe40008000000 */
[----:B------:R-:W-:Y:S02]  /*0e20*/  @UP0 USHF.R.U32.HI UR6, URZ, UR5, UR7 ;  /* 0x000000053f060299 */ /* 0x000fe40008011607 */
.L_x_353:
[----:B------:R-:W-:Y:S02]  /*0e30*/  ULDC UR4, c[0x0][0x32c] ;  /* 0x0000cb0000047ab9 */ /* 0x000fe40000000800 */
[----:B------:R-:W-:-:S06]  /*0e40*/  UIMAD UR4, UR6, UR4, URZ ;  /* 0x00000004060472a4 */ /* 0x000fcc000f8e023f */
[----:B------:R-:W-:Y:S02]  /*0e50*/  IMNMX R5, R5, UR4, !PT ;  /* 0x0000000405057c17 */ /* 0x000fe4000f800200 */
.L_x_351:
[----:B------:R-:W-:Y:S02]  /*0e60*/  IADD3 R4, R4, 0x1f, RZ ;  /* 0x0000001f04047810 */ /* 0x000fe40007ffe0ff */
[----:B------:R-:W-:Y:S02]  /*0e70*/  SHF.R.S32.HI R2, RZ, 0x1f, R5 ;  /* 0x0000001fff027819 */ /* 0x000fe40000011405 */
[----:B------:R-:W-:Y:S02]  /*0e80*/  SHF.R.S32.HI R3, RZ, 0x1f, R4 ;  /* 0x0000001fff037819 */ /* 0x000fe40000011404 */
[----:B------:R-:W-:Y:S02]  /*0e90*/  LEA.HI R2, R2, R5, RZ, 0x5 ;  /* 0x0000000502027211 */ /* 0x000fe400078f28ff */
[----:B------:R-:W-:Y:S02]  /*0ea0*/  LEA.HI R3, R3, R4, RZ, 0x5 ;  /* 0x0000000403037211 */ /* 0x000fe400078f28ff */
[----:B------:R-:W-:-:S02]  /*0eb0*/  SHF.R.S32.HI R76, RZ, 0x5, R2 ;  /* 0x00000005ff4c7819 */ /* 0x000fc40000011402 */
[----:B------:R-:W-:Y:S02]  /*0ec0*/  SHF.R.S32.HI R2, RZ, 0x5, R3 ;  /* 0x00000005ff027819 */ /* 0x000fe40000011403 */
[----:B------:R-:W-:Y:S02]  /*0ed0*/  IMNMX R76, RZ, R76, !PT ;  /* 0x0000004cff4c7217 */ /* 0x000fe40007800200 */
[----:B------:R-:W-:Y:S02]  /*0ee0*/  IMNMX R2, R2, UR8, PT ;  /* 0x0000000802027c17 */ /* 0x000fe4000b800200 */
[----:B------:R-:W-:Y:S02]  /*0ef0*/  LEA R76, R76, -UR23, 0x5 ;  /* 0x800000174c4c7c11 */ /* 0x000fe4000f8e28ff */
[----:B------:R-:W-:Y:S02]  /*0f00*/  LEA R2, R2, -UR23, 0x5 ;  /* 0x8000001702027c11 */ /* 0x000fe4000f8e28ff */
[----:B------:R-:W-:-:S02]  /*0f10*/  IMNMX R76, RZ, R76, !PT ;  /* 0x0000004cff4c7217 */ /* 0x000fc40007800200 */
[----:B------:R-:W-:-:S04]  /*0f20*/  IMNMX R5, R2, UR18, PT ;  /* 0x0000001202057c17 */ /* 0x000fc8000b800200 */
[----:B------:R-:W-:Y:S02]  /*0f30*/  ISETP.GT.AND P0, PT, R5, R76, PT ;  /* 0x0000004c0500720c */ /* 0x000fe40003f04270 */
[----:B------:R-:W-:-:S05]  /*0f40*/  SHF.R.U32.HI R76, RZ, 0x5, R76 ;  /* 0x00000005ff4c7819 */ /* 0x000fca000001164c */
[----:B------:R-:W-:-:S06]  /*0f50*/  IMAD.MOV.U32 R3, RZ, RZ, R76 ;  /* 0x000000ffff037224 */ /* 0x000fcc00078e004c */
[----:B------:R-:W-:-:S04]  /*0f60*/  @P0 IADD3 R5, R5, 0x1f, RZ ;  /* 0x0000001f05050810 */ /* 0x000fc80007ffe0ff */
[----:B------:R-:W-:-:S04]  /*0f70*/  @P0 SHF.R.S32.HI R2, RZ, 0x1f, R5 ;  /* 0x0000001fff020819 */ /* 0x000fc80000011405 */
[----:B------:R-:W-:-:S04]  /*0f80*/  @P0 LEA.HI R2, R2, R5, RZ, 0x5 ;  /* 0x0000000502020211 */ /* 0x000fc800078f28ff */
[----:B------:R-:W-:-:S04]  /*0f90*/  @P0 SHF.R.S32.HI R3, RZ, 0x5, R2 ;  /* 0x00000005ff030819 */ /* 0x000fc80000011402 */
[----:B------:R-:W-:-:S13]  /*0fa0*/  ISETP.GT.AND P0, PT, R3, R76, PT ;  /* 0x0000004c0300720c */ /* 0x000fda0003f04270 */
[----:B------:R-:W-:Y:S05]  /*0fb0*/  @!P0 BRA `(.L_x_354) ;  /* 0x00003da000008947 */ /* 0x000fea0003800000 */
[----:B------:R-:W-:Y:S02]  /*0fc0*/  ULDC.64 UR4, c[0x0][0x340] ;  /* 0x0000d00000047ab9 */ /* 0x000fe40000000a00 */
[----:B------:R-:W-:Y:S01]  /*0fd0*/  UISETP.NE.U32.AND UP0, UPT, URZ, UR4, UPT ;  /* 0x000000043f00728c */ /* 0x000fe2000bf05070 */
[----:B------:R-:W-:Y:S01]  /*0fe0*/  SHF.R.S32.HI R101, RZ, 0x1f, R62 ;  /* 0x0000001fff657819 */ /* 0x000fe2000001143e */
[----:B------:R-:W-:Y:S02]  /*0ff0*/  UMOV UR26, 0x5 ;  /* 0x00000005001a7882 */ /* 0x000fe40000000000 */
[----:B------:R-:W-:Y:S01]  /*1000*/  UISETP.NE.AND.EX UP0, UPT, URZ, UR5, UPT, UP0 ;  /* 0x000000053f00728c */ /* 0x000fe2000bf05300 */
[----:B------:R-:W-:Y:S01]  /*1010*/  IADD3 R99, R3, -0x1, RZ ;  /* 0xffffffff03637810 */ /* 0x000fe20007ffe0ff */
[----:B------:R-:W-:Y:S02]  /*1020*/  ULDC.64 UR6, c[0x0][0x238] ;  /* 0x00008e0000067ab9 */ /* 0x000fe40000000a00 */
[----:B------:R-:W-:-:S02]  /*1030*/  ULDC.64 UR4, c[0x0][0x340] ;  /* 0x0000d00000047ab9 */ /* 0x000fc40000000a00 */
[----:B------:R-:W-:-:S05]  /*1040*/  PLOP3.LUT P1, PT, PT, PT, UP0, 0x80, 0x0 ;  /* 0x000000000000781c */ /* 0x000fca0003f2f008 */
[----:B------:R-:W-:-:S06]  /*1050*/  @UP0 UIMAD.WIDE UR4, UR21, UR22, UR4 ;  /* 0x00000016150402a5 */ /* 0x000fcc000f8e0204 */
[----:B------:R-:W-:Y:S02]  /*1060*/  IMAD.U32 R8, RZ, RZ, UR4 ;  /* 0x00000004ff087e24 */ /* 0x000fe4000f8e00ff */
[----:B------:R-:W-:Y:S01]  /*1070*/  IMAD.U32 R9, RZ, RZ, UR5 ;  /* 0x00000005ff097e24 */ /* 0x000fe2000f8e00ff */
[----:B------:R-:W-:Y:S01]  /*1080*/  LEA.HI R7, R101, R62, RZ, 0x3 ;  /* 0x0000003e65077211 */ /* 0x000fe200078f18ff */
[----:B------:R-:W-:-:S03]  /*1090*/  ULDC.64 UR4, c[0x0][0x240] ;  /* 0x0000900000047ab9 */ /* 0x000fc60000000a00 */
[----:B------:R-:W2:Y:S01]  /*10a0*/  @P1 LDG.E R5, [R8.64] ;  /* 0x0000001808051981 */ /* 0x000ea2000c1e1900 */
        /* <DEDUP_REMOVED lines=9> */
[----:B------:R-:W-:Y:S01]  /*1140*/  IMAD.U32 R118, RZ, RZ, UR13 ;  /* 0x0000000dff767e24 */ /* 0x000fe2000f8e00ff */
[----:B------:R-:W-:Y:S01]  /*1150*/  LEA.HI.X.SX32 R121, R0, R2, 0x1, P0 ;  /* 0x0000000200797211 */ /* 0x000fe200000f0eff */
[C---:B------:R-:W-:Y:S01]  /*1160*/  IMAD.SHL.U32 R16, R4.reuse, 0x8, RZ ;  /* 0x0000000804107824 */ /* 0x040fe200078e00ff */
[----:B------:R-:W-:Y:S01]  /*1170*/  USHF.R.S32.HI UR6, URZ, 0x1f, UR21 ;  /* 0x0000001f3f067899 */ /* 0x000fe20008011415 */
[----:B------:R-:W-:Y:S01]  /*1180*/  IMAD.SHL.U32 R14, R4, 0x4, RZ ;  /* 0x00000004040e7824 */ /* 0x000fe200078e00ff */
[----:B------:R-:W-:Y:S01]  /*1190*/  UIMAD UR7, UR13, UR5, UR4 ;  /* 0x000000050d0772a4 */ /* 0x000fe2000f8e0204 */
[----:B------:R-:W-:Y:S01]  /*11a0*/  IMAD R7, R121, c[0x0][0x238], RZ ;  /* 0x00008e0079077a24 */ /* 0x000fe200078e02ff */
[--C-:B------:R-:W-:Y:S01]  /*11b0*/  SHF.R.S32.HI R17, RZ, 0x1f, R16.reuse ;  /* 0x0000001fff117819 */ /* 0x100fe20000011410 */
[----:B------:R-:W-:Y:S01]  /*11c0*/  IMAD R3, R99, -0x20, R77 ;  /* 0xffffffe063037824 */ /* 0x000fe200078e024d */
[----:B------:R-:W-:Y:S01]  /*11d0*/  IADD3 R12, R14, 0x40, RZ ;  /* 0x000000400e0c7810 */ /* 0x000fe20007ffe0ff */
[C---:B------:R-:W-:Y:S01]  /*11e0*/  IMAD R0, R120.reuse, c[0x0][0x23c], R7 ;  /* 0x00008f0078007a24 */ /* 0x040fe200078e0207 */
[----:B------:R-:W-:Y:S01]  /*11f0*/  LEA.HI R101, R101, R62, RZ, 0x6 ;  /* 0x0000003e65657211 */ /* 0x000fe200078f30ff */
[----:B------:R-:W-:Y:S01]  /*1200*/  IMAD.WIDE.U32 R6, R120, c[0x0][0x238], R16 ;  /* 0x00008e0078067a25 */ /* 0x000fe200078e0010 */
[----:B------:R-:W-:Y:S01]  /*1210*/  USEL UR32, UR21, URZ, !UP1 ;  /* 0x0000003f15207287 */ /* 0x000fe2000c800000 */
[----:B------:R-:W-:Y:S01]  /*1220*/  ISETP.GT.AND P3, PT, R3, RZ, PT ;  /* 0x000000ff0300720c */ /* 0x000fe20003f64270 */
[----:B------:R-:W-:Y:S01]  /*1230*/  USEL UR31, UR6, URZ, !UP1 ;  /* 0x0000003f061f7287 */ /* 0x000fe2000c800000 */
[----:B------:R-:W-:Y:S01]  /*1240*/  IMAD.IADD R11, R14, 0x1, R12 ;  /* 0x000000010e0b7824 */ /* 0x000fe200078e020c */
[----:B------:R-:W-:Y:S01]  /*1250*/  ULDC.64 UR4, c[0x0][0x248] ;  /* 0x0000920000047ab9 */ /* 0x000fe20000000a00 */
[----:B------:R-:W-:Y:S01]  /*1260*/  IMAD.IADD R7, R7, 0x1, R0 ;  /* 0x0000000107077824 */ /* 0x000fe200078e0200 */
[----:B------:R-:W-:Y:S01]  /*1270*/  ISETP.GE.AND P2, PT, R16, c[0x0][0x1d4], PT ;  /* 0x0000750010007a0c */ /* 0x000fe20003f46270 */
[----:B------:R-:W-:Y:S01]  /*1280*/  IMAD.SHL.U32 R103, R107, 0x40, RZ ;  /* 0x000000406b677824 */ /* 0x000fe200078e00ff */
[----:B------:R-:W-:Y:S01]  /*1290*/  ISETP.GE.AND P0, PT, R11, c[0x0][0x1d4], PT ;  /* 0x000075000b007a0c */ /* 0x000fe20003f06270 */
[----:B------:R-:W-:Y:S01]  /*12a0*/  IMAD.WIDE.U32 R118, R118, c[0x0][0x240], R6 ;  /* 0x0000900076767a25 */ /* 0x000fe200078e0006 */
[----:B------:R-:W-:Y:S01]  /*12b0*/  UIMAD UR4, UR31, UR4, URZ ;  /* 0x000000041f0472a4 */ /* 0x000fe2000f8e023f */
[----:B------:R-:W-:Y:S01]  /*12c0*/  IADD3 R105, R16, 0x80, RZ ;  /* 0x0000008010697810 */ /* 0x000fe20007ffe0ff */
[----:B------:R-:W-:Y:S01]  /*12d0*/  BSSY B0, `(.L_x_355) ;  /* 0x0000034000007945 */ /* 0x000fe20003800000 */
[----:B------:R-:W-:Y:S01]  /*12e0*/  SEL R0, RZ, 0xffffffff, P0 ;  /* 0xffffffffff007807 */ /* 0x000fe20000000000 */
[----:B------:R-:W-:Y:S01]  /*12f0*/  IMAD.SHL.U32 R101, R101, 0x8, RZ ;  /* 0x0000000865657824 */ /* 0x000fe200078e00ff */
[----:B------:R-:W-:Y:S01]  /*1300*/  IADD3 R119, R119, UR7, RZ ;  /* 0x0000000777777c10 */ /* 0x000fe2000fffe0ff */
[----:B------:R-:W-:Y:S01]  /*1310*/  IMAD.U32 R116, RZ, RZ, UR32 ;  /* 0x00000020ff747e24 */ /* 0x000fe2000f8e00ff */
[----:B------:R-:W-:Y:S01]  /*1320*/  LOP3.LUT R103, R103, 0x1c0, RZ, 0xc0, !PT ;  /* 0x000001c067677812 */ /* 0x000fe200078ec0ff */
[----:B------:R-:W-:Y:S01]  /*1330*/  IMAD.SHL.U32 R0, R0, 0x2, RZ ;  /* 0x0000000200007824 */ /* 0x000fe200078e00ff */
[----:B------:R-:W-:Y:S01]  /*1340*/  IADD3 R104, R16, 0xc0, RZ ;  /* 0x000000c010687810 */ /* 0x000fe20007ffe0ff */
[----:B------:R-:W-:Y:S01]  /*1350*/  UIMAD UR5, UR32, UR5, UR4 ;  /* 0x00000005200572a4 */ /* 0x000fe2000f8e0204 */
[----:B------:R-:W-:Y:S01]  /*1360*/  SEL R3, RZ, 0x1, P2 ;  /* 0x00000001ff037807 */ /* 0x000fe20001000000 */
[----:B------:R-:W-:Y:S01]  /*1370*/  IMAD.WIDE.U32 R118, R116, c[0x0][0x248], R118 ;  /* 0x0000920074767a25 */ /* 0x000fe200078e0076 */
[----:B------:R-:W-:-:S02]  /*1380*/  LOP3.LUT R101, R101, 0xfffffe00, RZ, 0xc0, !PT ;  /* 0xfffffe0065657812 */ /* 0x000fc400078ec0ff */
[----:B------:R-:W-:Y:S02]  /*1390*/  LOP3.LUT R100, R103, 0x38, R16, 0xf8, !PT ;  /* 0x0000003867647812 */ /* 0x000fe400078ef810 */
[----:B------:R-:W-:Y:S02]  /*13a0*/  SHF.R.U32.HI R102, RZ, 0x3, R103 ;  /* 0x00000003ff667819 */ /* 0x000fe40000011667 */
[----:B------:R-:W-:Y:S02]  /*13b0*/  ISETP.GE.AND P0, PT, R104, c[0x0][0x1d4], PT ;  /* 0x0000750068007a0c */ /* 0x000fe40003f06270 */
[----:B------:R-:W-:Y:S02]  /*13c0*/  LOP3.LUT R0, R0, 0x2, R3, 0xe2, !PT ;  /* 0x0000000200007812 */ /* 0x000fe400078ee203 */
[----:B------:R-:W-:Y:S02]  /*13d0*/  LOP3.LUT R100, R101, R100, R102, 0xf6, !PT ;  /* 0x0000006465647212 */ /* 0x000fe400078ef666 */
[----:B------:R-:W-:-:S02]  /*13e0*/  SEL R94, RZ, 0x8, P0 ;  /* 0x00000008ff5e7807 */ /* 0x000fc40000000000 */
[----:B------:R-:W-:Y:S01]  /*13f0*/  IADD3 R123, R119, UR5, RZ ;  /* 0x00000005777b7c10 */ /* 0x000fe2000fffe0ff */
[----:B------:R-:W-:Y:S01]  /*1400*/  IMAD.SHL.U32 R100, R100, 0x2, RZ ;  /* 0x0000000264647824 */ /* 0x000fe200078e00ff */
[----:B--2---:R-:W1:Y:S01]  /*1410*/  @P1 R2UR UR28, R5 ;  /* 0x00000000051c13c2 */ /* 0x004e6200000e0000 */
        /* <DEDUP_REMOVED lines=14> */
[----:B------:R-:W-:Y:S01]  /*1500*/  IMAD.SHL.U32 R6, R3, 0x8, RZ ;  /* 0x0000000803067824 */ /* 0x000fe200078e00ff */
        /* <DEDUP_REMOVED lines=16> */
.L_x_356:
[----:B------:R-:W-:Y:S05]  /*1610*/  BSYNC B0 ;  /* 0x0000000000007941 */ /* 0x000fea0003800000 */
.L_x_355:
[----:B------:R-:W-:Y:S01]  /*1620*/  IMAD.U32 R3, RZ, RZ, UR13 ;  /* 0x0000000dff037e24 */ /* 0x000fe2000f8e00ff */
[----:B------:R-:W-:Y:S01]  /*1630*/  ISETP.GE.AND P3, PT, R16, c[0x0][0x27c], PT ;  /* 0x00009f0010007a0c */ /* 0x000fe20003f66270 */
[----:B------:R-:W-:Y:S01]  /*1640*/  ULDC.64 UR4, c[0x0][0x260] ;  /* 0x0000980000047ab9 */ /* 0x000fe20000000a00 */
[----:B------:R-:W-:Y:S01]  /*1650*/  ISETP.GE.AND P4, PT, R11, c[0x0][0x27c], PT ;  /* 0x00009f000b007a0c */ /* 0x000fe20003f86270 */
[----:B------:R-:W-:Y:S01]  /*1660*/  IMAD.WIDE.U32 R8, R3, c[0x0][0x260], R16 ;  /* 0x0000980003087a25 */ /* 0x000fe200078e0010 */
[----:B------:R-:W-:Y:S01]  /*1670*/  SEL R3, RZ, c[0x0][0x27c], !P3 ;  /* 0x00009f00ff037a07 */ /* 0x000fe20005800000 */
[----:B------:R-:W-:Y:S01]  /*1680*/  UIMAD UR4, UR12, UR4, URZ ;  /* 0x000000040c0472a4 */ /* 0x000fe2000f8e023f */
[----:B-1----:R-:W-:Y:S01]  /*1690*/  SEL R6, RZ, c[0x0][0x27c], !P4 ;  /* 0x00009f00ff067a07 */ /* 0x002fe20006000000 */
[----:B------:R-:W-:Y:S01]  /*16a0*/  IMAD R110, R2, c[0x0][0x290], RZ ;  /* 0x0000a400026e7a24 */ /* 0x000fe200078e02ff */
[----:B------:R-:W-:Y:S01]  /*16b0*/  ULDC.64 UR6, c[0x0][0x290] ;  /* 0x0000a40000067ab9 */ /* 0x000fe20000000a00 */
[----:B------:R-:W-:Y:S01]  /*16c0*/  IMAD.IADD R0, R16, 0x1, R3 ;  /* 0x0000000110007824 */ /* 0x000fe200078e0203 */
[----:B------:R-:W-:Y:S01]  /*16d0*/  UIMAD UR33, UR13, UR5, UR4 ;  /* 0x000000050d2172a4 */ /* 0x000fe2000f8e0204 */
[----:B------:R-:W-:Y:S01]  /*16e0*/  IMAD.IADD R6, R11, 0x1, R6 ;  /* 0x000000010b067824 */ /* 0x000fe200078e0206 */
[----:B------:R-:W-:Y:S01]  /*16f0*/  USHF.L.U64.HI UR27, UR6, UR26, UR7 ;  /* 0x0000001a061b7299 */ /* 0x000fe20008010207 */
[----:B------:R-:W-:Y:S01]  /*1700*/  IMAD R108, R2, c[0x0][0x280], RZ ;  /* 0x0000a000026c7a24 */ /* 0x000fe200078e02ff */
[----:B------:R-:W-:Y:S01]  /*1710*/  SHF.R.S32.HI R3, RZ, 0x1f, R0 ;  /* 0x0000001fff037819 */ /* 0x000fe20000011400 */
[----:B------:R-:W-:Y:S01]  /*1720*/  ULDC.64 UR4, c[0x0][0x268] ;  /* 0x00009a0000047ab9 */ /* 0x000fe20000000a00 */
[----:B------:R-:W-:Y:S01]  /*1730*/  SHF.R.S32.HI R85, RZ, 0x1f, R6 ;  /* 0x0000001fff557819 */ /* 0x000fe20000011406 */
[----:B------:R-:W-:Y:S01]  /*1740*/  UIMAD UR4, UR31, UR4, URZ ;  /* 0x000000041f0472a4 */ /* 0x000fe2000f8e023f */
[CC--:B------:R-:W-:Y:S01]  /*1750*/  LEA.HI R2, R3.reuse, R0.reuse, RZ, 0x3 ;  /* 0x0000000003027211 */ /* 0x0c0fe200078f18ff */
[----:B------:R-:W-:Y:S01]  /*1760*/  USHF.L.U32 UR30, UR6, 0x5, URZ ;  /* 0x00000005061e7899 */ /* 0x000fe2000800063f */
[----:B------:R-:W-:Y:S01]  /*1770*/  LEA.HI R3, R3, R0, RZ, 0x6 ;  /* 0x0000000003037211 */ /* 0x000fe200078f30ff */
[----:B------:R-:W-:Y:S01]  /*1780*/  UIMAD UR32, UR32, UR5, UR4 ;  /* 0x00000005202072a4 */ /* 0x000fe2000f8e0204 */
[CC--:B------:R-:W-:Y:S01]  /*1790*/  LEA.HI R0, R85.reuse, R6.reuse, RZ, 0x3 ;  /* 0x0000000655007211 */ /* 0x0c0fe200078f18ff */
[----:B------:R-:W-:Y:S01]  /*17a0*/  ULDC.64 UR6, c[0x0][0x280] ;  /* 0x0000a00000067ab9 */ /* 0x000fe20000000a00 */
[----:B------:R-:W-:Y:S01]  /*17b0*/  LEA.HI R85, R85, R6, RZ, 0x6 ;  /* 0x0000000655557211 */ /* 0x000fe200078f30ff */
[----:B------:R-:W-:Y:S01]  /*17c0*/  ULDC.64 UR4, c[0x0][0x210] ;  /* 0x0000840000047ab9 */ /* 0x000fe20000000a00 */
[----:B------:R-:W-:Y:S01]  /*17d0*/  LOP3.LUT R5, R103, 0x38, R0, 0xf8, !PT ;  /* 0x0000003867057812 */ /* 0x000fe200078ef800 */
[----:B------:R-:W0:Y:S01]  /*17e0*/  LDGDEPBAR ;  /* 0x00000000000079af */ /* 0x000e220000000000 */
[----:B------:R-:W-:Y:S01]  /*17f0*/  USHF.L.U64.HI UR7, UR6, UR26, UR7 ;  /* 0x0000001a06077299 */ /* 0x000fe20008010207 */
[----:B------:R-:W-:Y:S01]  /*1800*/  IMAD.SHL.U32 R85, R85, 0x20, RZ ;  /* 0x0000002055557824 */ /* 0x000fe200078e00ff */
[-C--:B------:R-:W-:Y:S01]  /*1810*/  LOP3.LUT R6, R5, R102.reuse, RZ, 0x3c, !PT ;  /* 0x0000006605067212 */ /* 0x080fe200078e3cff */
[----:B------:R-:W-:Y:S01]  /*1820*/  UIMAD UR26, UR12, UR4, URZ ;  /* 0x000000040c1a72a4 */ /* 0x000fe2000f8e023f */
[----:B------:R-:W-:Y:S01]  /*1830*/  SHF.R.S32.HI R15, RZ, 0x1f, R14 ;  /* 0x0000001fff0f7819 */ /* 0x000fe2000001140e */
[----:B------:R-:W-:Y:S01]  /*1840*/  IMAD R95, R4, 0x20, R107 ;  /* 0x00000020045f7824 */ /* 0x000fe200078e026b */
[----:B------:R-:W-:Y:S01]  /*1850*/  LOP3.LUT R85, R85, 0x7ffff800, RZ, 0xc0, !PT ;  /* 0x7ffff80055557812 */ /* 0x000fe200078ec0ff */
[----:B------:R-:W-:Y:S01]  /*1860*/  UIMAD.WIDE.U32 UR34, UR13, UR4, URZ ;  /* 0x000000040d2272a5 */ /* 0x000fe2000f8e003f */
[----:B------:R-:W-:Y:S01]  /*1870*/  SHF.R.S32.HI R4, RZ, 0x1f, R63 ;  /* 0x0000001fff047819 */ /* 0x000fe2000001143f */
[----:B------:R-:W-:Y:S01]  /*1880*/  UIMAD UR26, UR13, UR5, UR26 ;  /* 0x000000050d1a72a4 */ /* 0x000fe2000f8e021a */
[----:B------:R-:W-:Y:S01]  /*1890*/  IADD3 R85, R6, R85, R101 ;  /* 0x0000005506557210 */ /* 0x000fe20007ffe065 */
[----:B------:R-:W-:Y:S01]  /*18a0*/  IMAD.SHL.U32 R3, R3, 0x20, RZ ;  /* 0x0000002003037824 */ /* 0x000fe200078e00ff */
[----:B------:R-:W-:Y:S01]  /*18b0*/  SHF.R.S32.HI R6, RZ, 0x1f, R11 ;  /* 0x0000001fff067819 */ /* 0x000fe2000001140b */
[----:B------:R-:W-:Y:S01]  /*18c0*/  ULDC.64 UR4, c[0x0][0x1e8] ;  /* 0x00007a0000047ab9 */ /* 0x000fe20000000a00 */
[----:B------:R-:W-:Y:S01]  /*18d0*/  IMAD.WIDE.U32 R114, R107, c[0x0][0x290], R16 ;  /* 0x0000a4006b727a25 */ /* 0x000fe200078e0010 */
[----:B------:R-:W-:Y:S01]  /*18e0*/  LOP3.LUT R7, R103, 0x38, R2, 0xf8, !PT ;  /* 0x0000003867077812 */ /* 0x000fe200078ef802 */
[----:B------:R-:W-:Y:S01]  /*18f0*/  UIMAD UR31, UR12, UR4, URZ ;  /* 0x000000040c1f72a4 */ /* 0x000fe2000f8e023f */
[----:B------:R-:W-:Y:S01]  /*1900*/  SHF.R.S32.HI R92, RZ, 0x1f, R105 ;  /* 0x0000001fff5c7819 */ /* 0x000fe20000011469 */
[C---:B------:R-:W-:Y:S01]  /*1910*/  IMAD R110, R107.reuse, c[0x0][0x294], R110 ;  /* 0x0000a5006b6e7a24 */ /* 0x040fe200078e026e */
[----:B------:R-:W-:Y:S01]  /*1920*/  SHF.R.S32.HI R91, RZ, 0x1f, R104 ;  /* 0x0000001fff5b7819 */ /* 0x000fe20000011468 */
[----:B------:R-:W-:Y:S01]  /*1930*/  IMAD.WIDE.U32 R112, R107, c[0x0][0x280], R16 ;  /* 0x0000a0006b707a25 */ /* 0x000fe200078e0010 */
[----:B------:R-:W-:Y:S01]  /*1940*/  LEA.HI R93, R6, R11, RZ, 0x3 ;  /* 0x0000000b065d7211 */ /* 0x000fe200078f18ff */
[----:B------:R-:W-:Y:S01]  /*1950*/  UIMAD.WIDE.U32 UR36, UR13, UR4, URZ ;  /* 0x000000040d2472a5 */ /* 0x000fe2000f8e003f */
[----:B------:R-:W-:Y:S01]  /*1960*/  IADD3 R9, R9, UR33, RZ ;  /* 0x0000002109097c10 */ /* 0x000fe2000fffe0ff */
[----:B------:R-:W-:Y:S01]  /*1970*/  IMAD R108, R107, c[0x0][0x284], R108 ;  /* 0x0000a1006b6c7a24 */ /* 0x000fe200078e026c */
[----:B------:R-:W-:Y:S01]  /*1980*/  LOP3.LUT R3, R3, 0x7ffff800, RZ, 0xc0, !PT ;  /* 0x7ffff80003037812 */ /* 0x000fe200078ec0ff */
[--C-:B------:R-:W-:Y:S01]  /*1990*/  IMAD.WIDE.U32 R20, R107, c[0x0][0x290], R14.reuse ;  /* 0x0000a4006b147a25 */ /* 0x100fe200078e000e */
[----:B------:R-:W-:Y:S01]  /*19a0*/  LOP3.LUT R86, R7, R102, RZ, 0x3c, !PT ;  /* 0x0000006607567212 */ /* 0x000fe200078e3cff */
[----:B------:R-:W-:Y:S01]  /*19b0*/  UIMAD UR31, UR13, UR5, UR31 ;  /* 0x000000050d1f72a4 */ /* 0x000fe2000f8e021f */
[----:B------:R-:W-:Y:S01]  /*19c0*/  LOP3.LUT R79, R2, 0xfffffff8, RZ, 0xc0, !PT ;  /* 0xfffffff8024f7812 */ /* 0x000fe200078ec0ff */
[----:B------:R-:W-:Y:S01]  /*19d0*/  IMAD.WIDE.U32 R18, R107, c[0x0][0x280], R14 ;  /* 0x0000a0006b127a25 */ /* 0x000fe200078e000e */
[----:B------:R-:W-:Y:S01]  /*19e0*/  LOP3.LUT R81, R0, 0xfffffff8, RZ, 0xc0, !PT ;  /* 0xfffffff800517812 */ /* 0x000fe200078ec0ff */
[----:B------:R-:W-:Y:S01]  /*19f0*/  ULDC.64 UR4, c[0x0][0x2b0] ;  /* 0x0000ac0000047ab9 */ /* 0x000fe20000000a00 */
[----:B------:R-:W-:Y:S01]  /*1a00*/  LEA.HI R92, R92, R105, RZ, 0x3 ;  /* 0x000000695c5c7211 */ /* 0x000fe200078f18ff */
[C---:B------:R-:W-:Y:S01]  /*1a10*/  IMAD.SHL.U32 R98, R94.reuse, 0x10, RZ ;  /* 0x000000105e627824 */ /* 0x040fe200078e00ff */
[----:B------:R-:W-:Y:S01]  /*1a20*/  LOP3.LUT R94, R94, 0xff, RZ, 0xc0, !PT ;  /* 0x000000ff5e5e7812 */ /* 0x000fe200078ec0ff */
[----:B------:R-:W-:Y:S01]  /*1a30*/  IMAD R6, R4, c[0x0][0x290], RZ ;  /* 0x0000a40004067a24 */ /* 0x000fe200078e02ff */
[----:B------:R-:W-:Y:S01]  /*1a40*/  LEA.HI R91, R91, R104, RZ, 0x3 ;  /* 0x000000685b5b7211 */ /* 0x000fe200078f18ff */
[----:B------:R-:W-:Y:S01]  /*1a50*/  IMAD.IADD R115, R115, 0x1, R110 ;  /* 0x0000000173737824 */ /* 0x000fe200078e026e */
[----:B------:R-:W-:Y:S01]  /*1a60*/  SHF.R.S32.HI R90, RZ, 0x3, R2 ;  /* 0x00000003ff5a7819 */ /* 0x000fe20000011402 */
[----:B------:R-:W-:Y:S01]  /*1a70*/  IMAD.IADD R113, R113, 0x1, R108 ;  /* 0x0000000171717824 */ /* 0x000fe200078e026c */
[----:B------:R-:W-:Y:S01]  /*1a80*/  SHF.R.S32.HI R89, RZ, 0x3, R0 ;  /* 0x00000003ff597819 */ /* 0x000fe20000011400 */
[----:B------:R-:W-:Y:S01]  /*1a90*/  IMAD.IADD R111, R110, 0x1, R21 ;  /* 0x000000016e6f7824 */ /* 0x000fe200078e0215 */
[----:B------:R-:W-:Y:S01]  /*1aa0*/  UIMAD UR29, UR29, UR4, URZ ;  /* 0x000000041d1d72a4 */ /* 0x000fe2000f8e023f */
[----:B------:R-:W-:Y:S01]  /*1ab0*/  IMAD.IADD R109, R108, 0x1, R19 ;  /* 0x000000016c6d7824 */ /* 0x000fe200078e0213 */
[----:B------:R-:W-:Y:S01]  /*1ac0*/  IADD3 R86, R86, R3, R101 ;  /* 0x0000000356567210 */ /* 0x000fe20007ffe065 */
[----:B------:R-:W-:Y:S01]  /*1ad0*/  IMAD R4, R4, c[0x0][0x280], RZ ;  /* 0x0000a00004047a24 */ /* 0x000fe200078e02ff */
[----:B------:R-:W-:Y:S01]  /*1ae0*/  SHF.R.S32.HI R78, RZ, 0x1f, R79 ;  /* 0x0000001fff4e7819 */ /* 0x000fe2000001144f */
[----:B------:R-:W-:Y:S01]  /*1af0*/  IMAD.MOV.U32 R110, RZ, RZ, R20 ;  /* 0x000000ffff6e7224 */ /* 0x000fe200078e0014 */
[----:B------:R-:W-:Y:S01]  /*1b00*/  SHF.R.S32.HI R80, RZ, 0x1f, R81 ;  /* 0x0000001fff507819 */ /* 0x000fe20000011451 */
[----:B------:R-:W-:Y:S01]  /*1b10*/  IMAD.MOV.U32 R108, RZ, RZ, R18 ;  /* 0x000000ffff6c7224 */ /* 0x000fe200078e0012 */
[----:B------:R-:W-:Y:S01]  /*1b20*/  LOP3.LUT R93, R93, 0xfffffff8, RZ, 0xc0, !PT ;  /* 0xfffffff85d5d7812 */ /* 0x000fe200078ec0ff */
[----:B------:R-:W-:Y:S01]  /*1b30*/  IMAD.SHL.U32 R97, R94, 0x8, RZ ;  /* 0x000000085e617824 */ /* 0x000fe200078e00ff */
[----:B------:R-:W-:Y:S01]  /*1b40*/  LOP3.LUT R92, R92, 0xfffffff8, RZ, 0xc0, !PT ;  /* 0xfffffff85c5c7812 */ /* 0x000fe200078ec0ff */
[----:B------:R-:W-:Y:S01]  /*1b50*/  IMAD.SHL.U32 R96, R94, 0x4, RZ ;  /* 0x000000045e607824 */ /* 0x000fe200078e00ff */
[----:B------:R-:W-:Y:S01]  /*1b60*/  LOP3.LUT R91, R91, 0xfffffff8, RZ, 0xc0, !PT ;  /* 0xfffffff85b5b7812 */ /* 0x000fe200078ec0ff */
[----:B------:R-:W-:Y:S01]  /*1b70*/  IMAD.WIDE.U32 R116, R116, c[0x0][0x268], R8 ;  /* 0x00009a0074747a25 */ /* 0x000fe200078e0008 */
[----:B------:R-:W-:Y:S01]  /*1b80*/  UIMAD.WIDE.U32 UR38, UR28, UR4, URZ ;  /* 0x000000041c2672a5 */ /* 0x000fe2000f8e003f */
[----:B------:R-:W-:Y:S01]  /*1b90*/  SHF.L.U64.HI R78, R79, 0x1, R78 ;  /* 0x000000014f4e7819 */ /* 0x000fe2000001024e */
[----:B------:R-:W-:Y:S01]  /*1ba0*/  UIMAD UR29, UR28, UR5, UR29 ;  /* 0x000000051c1d72a4 */ /* 0x000fe2000f8e021d */
[----:B------:R-:W-:Y:S01]  /*1bb0*/  IMAD.SHL.U32 R94, R94, 0x2, RZ ;  /* 0x000000025e5e7824 */ /* 0x000fe200078e00ff */
[----:B------:R-:W-:Y:S01]  /*1bc0*/  SHF.L.U64.HI R80, R81, 0x1, R80 ;  /* 0x0000000151507819 */ /* 0x000fe20000010250 */
[----:B------:R-:W-:Y:S01]  /*1bd0*/  IMAD R69, R63, c[0x0][0x284], R4 ;  /* 0x0000a1003f457a24 */ /* 0x000fe200078e0204 */
[----:B------:R-:W-:Y:S01]  /*1be0*/  IADD3 R73, R73, UR19, RZ ;  /* 0x0000001349497c10 */ /* 0x000fe2000fffe0ff */
[----:B------:R-:W-:Y:S01]  /*1bf0*/  IMAD.WIDE.U32 R112, R63, c[0x0][0x280], R112 ;  /* 0x0000a0003f707a25 */ /* 0x000fe200078e0070 */
[C---:B------:R-:W-:Y:S01]  /*1c00*/  IADD3 R10, R14.reuse, 0x20, RZ ;  /* 0x000000200e0a7810 */ /* 0x040fe20007ffe0ff */
[----:B------:R-:W-:Y:S01]  /*1c10*/  USHF.L.U32 UR6, UR6, 0x5, URZ ;  /* 0x0000000506067899 */ /* 0x000fe2000800063f */
[----:B------:R-:W-:Y:S01]  /*1c20*/  IADD3 R9, R14, 0x60, RZ ;  /* 0x000000600e097810 */ /* 0x000fe20007ffe0ff */
[----:B------:R-:W-:Y:S01]  /*1c30*/  IMAD.MOV.U32 R2, RZ, RZ, c[0x0][0x2b8] ;  /* 0x0000ae00ff027624 */ /* 0x000fe200078e00ff */
[----:B------:R-:W-:Y:S01]  /*1c40*/  LOP3.LUT R98, R98, 0x10, RZ, 0xc0, !PT ;  /* 0x0000001062627812 */ /* 0x000fe200078ec0ff */
[----:B------:R-:W-:Y:S01]  /*1c50*/  IMAD.MOV.U32 R0, RZ, RZ, c[0x0][0x27c] ;  /* 0x00009f00ff007624 */ /* 0x000fe200078e00ff */
[----:B------:R-:W-:Y:S01]  /*1c60*/  LOP3.LUT R97, R97, 0x10, RZ, 0xc0, !PT ;  /* 0x0000001061617812 */ /* 0x000fe200078ec0ff */
[----:B------:R-:W-:Y:S01]  /*1c70*/  IMAD.MOV.U32 R87, RZ, RZ, c[0x0][0x27c] ;  /* 0x00009f00ff577624 */ /* 0x000fe200078e00ff */
[----:B------:R-:W-:Y:S01]  /*1c80*/  LOP3.LUT R96, R96, 0x10, RZ, 0xc0, !PT ;  /* 0x0000001060607812 */ /* 0x000fe200078ec0ff */
[C---:B------:R-:W-:Y:S01]  /*1c90*/  IMAD R3, R63.reuse, c[0x0][0x294], R6 ;  /* 0x0000a5003f037a24 */ /* 0x040fe200078e0206 */
[----:B------:R-:W-:Y:S01]  /*1ca0*/  LOP3.LUT R94, R94, 0x10, RZ, 0xc0, !PT ;  /* 0x000000105e5e7812 */ /* 0x000fe200078ec0ff */
[C---:B------:R-:W-:Y:S01]  /*1cb0*/  IMAD.WIDE.U32 R114, R63.reuse, c[0x0][0x290], R114 ;  /* 0x0000a4003f727a25 */ /* 0x040fe200078e0072 */
[----:B------:R-:W-:Y:S01]  /*1cc0*/  SHF.R.S32.HI R84, RZ, 0x1f, R93 ;  /* 0x0000001fff547819 */ /* 0x000fe2000001145d */
[----:B------:R-:W-:Y:S01]  /*1cd0*/  UIADD3 UR26, UR35, UR26, URZ ;  /* 0x0000001a231a7290 */ /* 0x000fe2000fffe03f */
[----:B------:R-:W-:Y:S01]  /*1ce0*/  SHF.R.S32.HI R83, RZ, 0x1f, R92 ;  /* 0x0000001fff537819 */ /* 0x000fe2000001145c */
[----:B------:R-:W-:Y:S01]  /*1cf0*/  IMAD.WIDE.U32 R110, R63, c[0x0][0x290], R110 ;  /* 0x0000a4003f6e7a25 */ /* 0x000fe200078e006e */
[----:B------:R-:W-:Y:S01]  /*1d00*/  SHF.R.S32.HI R82, RZ, 0x1f, R91 ;  /* 0x0000001fff527819 */ /* 0x000fe2000001145b */
[----:B------:R-:W-:Y:S01]  /*1d10*/  UIADD3 UR31, UR37, UR31, URZ ;  /* 0x0000001f251f7290 */ /* 0x000fe2000fffe03f */
[----:B------:R-:W-:Y:S01]  /*1d20*/  IADD3 R75, R117, UR32, RZ ;  /* 0x00000020754b7c10 */ /* 0x000fe2000fffe0ff */
[----:B------:R-:W-:Y:S01]  /*1d30*/  IMAD.WIDE.U32 R108, R63, c[0x0][0x280], R108 ;  /* 0x0000a0003f6c7a25 */ /* 0x000fe200078e006c */
[----:B------:R-:W-:Y:S01]  /*1d40*/  ISETP.NE.AND P5, PT, R2, 0x1, PT ;  /* 0x000000010200780c */ /* 0x000fe20003fa5270 */
[----:B------:R-:W-:Y:S01]  /*1d50*/  UIADD3 UR29, UR39, UR29, URZ ;  /* 0x0000001d271d7290 */ /* 0x000fe2000fffe03f */
[----:B------:R-:W-:Y:S01]  /*1d60*/  ISETP.GE.AND P6, PT, R0, 0x1, PT ;  /* 0x000000010000780c */ /* 0x000fe20003fc6270 */
[----:B------:R-:W-:Y:S01]  /*1d70*/  IMAD.IADD R71, R113, 0x1, R69 ;  /* 0x0000000171477824 */ /* 0x000fe200078e0245 */
[----:B------:R-:W-:Y:S01]  /*1d80*/  ULDC.U8 UR4, c[0x0][0x298] ;  /* 0x0000a60000047ab9 */ /* 0x000fe20000000000 */
[----:B------:R-:W-:-:S02]  /*1d90*/  IMAD.SHL.U32 R87, R87, 0x2, RZ ;  /* 0x0000000257577824 */ /* 0x000fc400078e00ff */
[----:B------:R-:W-:Y:S02]  /*1da0*/  IMAD.IADD R72, R115, 0x1, R3 ;  /* 0x0000000173487824 */ /* 0x000fe400078e0203 */
[----:B------:R-:W-:Y:S02]  /*1db0*/  IMAD.IADD R70, R3, 0x1, R111 ;  /* 0x0000000103467824 */ /* 0x000fe400078e026f */
[----:B------:R-:W-:Y:S02]  /*1dc0*/  IMAD.IADD R69, R69, 0x1, R109 ;  /* 0x0000000145457824 */ /* 0x000fe400078e026d */
[----:B------:R-:W-:Y:S02]  /*1dd0*/  IMAD.SHL.U32 R79, R79, 0x2, RZ ;  /* 0x000000024f4f7824 */ /* 0x000fe400078e00ff */
[----:B------:R-:W-:Y:S02]  /*1de0*/  IMAD.SHL.U32 R81, R81, 0x2, RZ ;  /* 0x0000000251517824 */ /* 0x000fe400078e00ff */
[----:B------:R-:W-:-:S02]  /*1df0*/  IMAD.SHL.U32 R86, R86, 0x2, RZ ;  /* 0x0000000256567824 */ /* 0x000fc400078e00ff */
[----:B------:R-:W-:Y:S01]  /*1e00*/  IMAD.SHL.U32 R85, R85, 0x2, RZ ;  /* 0x0000000255557824 */ /* 0x000fe200078e00ff */
[----:B------:R-:W-:Y:S06]  /*1e10*/  BAR.SYNC.DEFER_BLOCKING 0x0 ;  /* 0x0000000000007b1d */ /* 0x000fec0000010000 */
.L_x_375:
        /* <DEDUP_REMOVED lines=14> */
[C---:B------:R-:W-:Y:S03]  /*1f00*/  @!P0 LEA R4, P1, R3.reuse, c[0x0][0x2a0], 0x2 ;  /* 0x0000a80003048a11 */ /* 0x040fe600078210ff */
[----:B------:R-:W-:Y:S01]  /*1f10*/  IMAD R67, R0, c[0x0][0x2b8], R67 ;  /* 0x0000ae0000437a24 */ /* 0x000fe200078e0243 */
[----:B------:R-:W-:Y:S03]  /*1f20*/  @!P0 LEA.HI.X R5, R3, c[0x0][0x2a4], R2, 0x2, P1 ;  /* 0x0000a90003058a11 */ /* 0x000fe600008f1402 */
[C---:B------:R-:W-:Y:S01]  /*1f30*/  IMAD.WIDE.U32 R2, R67.reuse, c[0x0][0x1e0], RZ ;  /* 0x0000780043027a25 */ /* 0x040fe200078e00ff */
[----:B------:R-:W-:Y:S01]  /*1f40*/  SHF.R.S32.HI R66, RZ, 0x1f, R67 ;  /* 0x0000001fff427819 */ /* 0x000fe20000011443 */
[----:B------:R-:W2:Y:S04]  /*1f50*/  @!P0 LDG.E R88, [R4.64] ;  /* 0x0000001804588981 */ /* 0x000ea8000c1e1900 */
[----:B------:R-:W-:Y:S01]  /*1f60*/  IMAD R0, R66, c[0x0][0x1e0], RZ ;  /* 0x0000780042007a24 */ /* 0x000fe200078e02ff */
[----:B------:R-:W-:Y:S03]  /*1f70*/  BAR.SYNC.DEFER_BLOCKING 0x0 ;  /* 0x0000000000007b1d */ /* 0x000fe60000010000 */
[----:B------:R-:W-:Y:S05]  /*1f80*/  IMAD R0, R67, c[0x0][0x1e4], R0 ;  /* 0x0000790043007a24 */ /* 0x000fea00078e0200 */
[----:B------:R-:W-:Y:S02]  /*1f90*/  IADD3 R3, R3, R0, RZ ;  /* 0x0000000003037210 */ /* 0x000fe40007ffe0ff */
[----:B--2---:R-:W-:Y:S03]  /*1fa0*/  SHF.R.S32.HI R65, RZ, 0x1f, R88 ;  /* 0x0000001fff417819 */ /* 0x004fe60000011458 */
[----:B------:R-:W-:Y:S04]  /*1fb0*/  IMAD.WIDE.U32 R2, R88, c[0x0][0x1f0], R2 ;  /* 0x00007c0058027a25 */ /* 0x000fe800078e0002 */
[----:B------:R-:W-:Y:S01]  /*1fc0*/  IMAD R0, R65, c[0x0][0x1f0], RZ ;  /* 0x00007c0041007a24 */ /* 0x000fe200078e02ff */
[----:B------:R-:W-:Y:S03]  /*1fd0*/  IADD3 R2, P1, R2, UR36, RZ ;  /* 0x0000002402027c10 */ /* 0x000fe6000ff3e0ff */
[----:B------:R-:W-:Y:S01]  /*1fe0*/  IMAD R0, R88, c[0x0][0x1f4], R0 ;  /* 0x00007d0058007a24 */ /* 0x000fe200078e0200 */
[C---:B---3--:R-:W-:Y:S04]  /*1ff0*/  LEA R48, P0, R2.reuse, c[0x0][0x1c8], 0x1 ;  /* 0x0000720002307a11 */ /* 0x048fe800078008ff */
[----:B------:R-:W-:Y:S04]  /*2000*/  IADD3.X R3, R3, UR31, R0, P1, !PT ;  /* 0x0000001f03037c10 */ /* 0x000fe80008ffe400 */
[----:B------:R-:W-:Y:S01]  /*2010*/  LEA.HI.X R2, R2, c[0x0][0x1cc], R3, 0x1, P0 ;  /* 0x0000730002027a11 */ /* 0x000fe200000f0c03 */
[----:B-1----:R-:W-:-:S05]  /*2020*/  @!P6 BRA `(.L_x_358) ;  /* 0x000026000000e947 */ /* 0x002fca0003800000 */
[C---:B------:R-:W-:Y:S01]  /*2030*/  IMAD R13, R99.reuse, UR7, RZ ;  /* 0x00000007630d7c24 */ /* 0x040fe2000f8e02ff */
[----:B------:R-:W-:Y:S01]  /*2040*/  ISETP.NE.AND P0, PT, RZ, UR4, PT ;  /* 0x00000004ff007c0c */ /* 0x000fe2000bf05270 */
[C---:B------:R-:W-:Y:S01]  /*2050*/  IMAD R3, R99.reuse, UR27, RZ ;  /* 0x0000001b63037c24 */ /* 0x040fe2000f8e02ff */
[----:B------:R-:W-:Y:S01]  /*2060*/  SHF.R.S32.HI R0, RZ, 0x1f, R99 ;  /* 0x0000001fff007819 */ /* 0x000fe20000011463 */
[C---:B------:R-:W-:Y:S01]  /*2070*/  IMAD.WIDE.U32 R4, R99.reuse, UR6, RZ ;  /* 0x0000000663047c25 */ /* 0x040fe2000f8e00ff */
        /* <DEDUP_REMOVED lines=47> */
.L_x_361:
[----:B------:R-:W-:Y:S05]  /*2370*/  BSYNC B0 ;  /* 0x0000000000007941 */ /* 0x000fea0003800000 */
.L_x_360:
[----:B------:R2:W3:Y:S04]  /*2380*/  SHFL.IDX PT, R53, R2, RZ, 0x181f ;  /* 0x00181fff02357589 */ /* 0x0004e800000e0000 */
[----:B------:R-:W4:Y:S01]  /*2390*/  SHFL.IDX PT, R48, R48, RZ, 0x181f ;  /* 0x00181fff30307589 */ /* 0x000f2200000e0000 */
[----:B------:R-:W-:-:S05]  /*23a0*/  @P2 BRA `(.L_x_362) ;  /* 0x0000243000002947 */ /* 0x000fca0003800000 */
[----:B------:R-:W-:Y:S01]  /*23b0*/  ISETP.GE.AND P0, PT, R16, c[0x0][0x1d4], PT ;  /* 0x0000750010007a0c */ /* 0x000fe20003f06270 */
[----:B-----5:R-:W-:Y:S01]  /*23c0*/  IMAD.MOV.U32 R13, RZ, RZ, R44 ;  /* 0x000000ffff0d7224 */ /* 0x020fe200078e002c */
[----:B------:R-:W-:Y:S01]  /*23d0*/  MOV R8, R45 ;  /* 0x0000002d00087202 */ /* 0x000fe20000000f00 */
[----:B------:R-:W-:Y:S01]  /*23e0*/  IMAD.MOV.U32 R0, RZ, RZ, R19 ;  /* 0x000000ffff007224 */ /* 0x000fe200078e0013 */
[----:B--2---:R-:W-:Y:S01]  /*23f0*/  MOV R2, R18 ;  /* 0x0000001200027202 */ /* 0x004fe20000000f00 */
[----:B-1----:R-:W-:Y:S01]  /*2400*/  IMAD.MOV.U32 R21, RZ, RZ, R40 ;  /* 0x000000ffff157224 */ /* 0x002fe200078e0028 */
        /* <DEDUP_REMOVED lines=21> */
[C---:B----4-:R-:W-:Y:S04]  /*2560*/  LEA R58, P1, R16.reuse, R48, 0x1 ;  /* 0x00000030103a7211 */ /* 0x050fe800078208ff */
[----:B---3--:R-:W-:Y:S01]  /*2570*/  LEA.HI.X R59, R16, R53, R17, 0x1, P1 ;  /* 0x00000035103b7211 */ /* 0x008fe200008f0c11 */
        /* <DEDUP_REMOVED lines=49> */
.L_x_364:
[----:B------:R-:W-:Y:S05]  /*2890*/  BSYNC B0 ;  /* 0x0000000000007941 */ /* 0x000fea0003800000 */
.L_x_363:
[----:B------:R-:W-:Y:S01]  /*28a0*/  ISETP.GE.AND P0, PT, R11, c[0x0][0x1d4], PT ;  /* 0x000075000b007a0c */ /* 0x000fe20003f06270 */
[----:B------:R-:W-:Y:S01]  /*28b0*/  @!UPT UIADD3 URZ, URZ, URZ, URZ ;  /* 0x0000003f3f3ff290 */ /* 0x000fe2000fffe03f */
[----:B------:R-:W-:Y:S11]  /*28c0*/  BSSY B0, `(.L_x_365) ;  /* 0x0000037000007945 */ /* 0x000ff60003800000 */
[----:B------:R-:W-:-:S05]  /*28d0*/  @P0 BRA `(.L_x_366) ;  /* 0x0000035000000947 */ /* 0x000fca0003800000 */
[----:B------:R-:W-:Y:S01]  /*28e0*/  ISETP.GE.AND P0, PT, R10, c[0x0][0x27c], PT ;  /* 0x00009f000a007a0c */ /* 0x000fe20003f06270 */
[----:B-1----:R-:W1:Y:S01]  /*28f0*/  LDS.128 R20, [R100+0xd080] ;  /* 0x00d0800064147984 */ /* 0x002e620000000c00 */
[C---:B----4-:R-:W-:Y:S04]  /*2900*/  LEA R54, P1, R93.reuse, R48, 0x1 ;  /* 0x000000305d367211 */ /* 0x050fe800078208ff */
[----:B---3--:R-:W-:Y:S07]  /*2910*/  LEA.HI.X R55, R93, R53, R84, 0x1, P1 ;  /* 0x000000355d377211 */ /* 0x008fee00008f0c54 */
        /* <DEDUP_REMOVED lines=49> */
.L_x_366:
[----:B------:R-:W-:Y:S05]  /*2c30*/  BSYNC B0 ;  /* 0x0000000000007941 */ /* 0x000fea0003800000 */
.L_x_365:
        /* <DEDUP_REMOVED lines=57> */
.L_x_368:
[----:B------:R-:W-:Y:S05]  /*2fd0*/  BSYNC B0 ;  /* 0x0000000000007941 */ /* 0x000fea0003800000 */
.L_x_367:
[----:B------:R-:W-:Y:S11]  /*2fe0*/  ISETP.GE.AND P0, PT, R104, c[0x0][0x1d4], PT ;  /* 0x0000750068007a0c */ /* 0x000ff60003f06270 */
[----:B------:R-:W-:Y:S02]  /*2ff0*/  @!UPT UIADD3 URZ, URZ, URZ, URZ ;  /* 0x0000003f3f3ff290 */ /* 0x000fe4000fffe03f */
[----:B------:R-:W-:-:S05]  /*3000*/  @P0 BRA `(.L_x_362) ;  /* 0x000017d000000947 */ /* 0x000fca0003800000 */
[----:B------:R-:W-:Y:S01]  /*3010*/  ISETP.GE.AND P0, PT, R9, c[0x0][0x27c], PT ;  /* 0x00009f0009007a0c */ /* 0x000fe20003f06270 */
[----:B-1----:R-:W1:Y:S01]  /*3020*/  LDS.128 R20, [R100+0xf080] ;  /* 0x00f0800064147984 */ /* 0x002e620000000c00 */
[C---:B----4-:R-:W-:Y:S04]  /*3030*/  LEA R48, P1, R91.reuse, R48, 0x1 ;  /* 0x000000305b307211 */ /* 0x050fe800078208ff */
[----:B---3--:R-:W-:Y:S07]  /*3040*/  LEA.HI.X R49, R91, R53, R82, 0x1, P1 ;  /* 0x000000355b317211 */ /* 0x008fee00008f0c52 */
        /* <DEDUP_REMOVED lines=50> */
.L_x_359:
        /* <DEDUP_REMOVED lines=17> */
[C---:B------:R-:W-:Y:S01]  /*3480*/  LEA R6, P1, R4.reuse, c[0x0][0x270], 0x1 ;  /* 0x00009c0004067a11 */ /* 0x040fe200078208ff */
[----:B------:R-:W-:Y:S01]  /*3490*/  IMAD.X R0, R3, 0x1, R72, P0 ;  /* 0x0000000103007824 */ /* 0x000fe200000e0648 */
[C---:B------:R-:W-:Y:S01]  /*34a0*/  LEA R18, P0, R5.reuse, c[0x0][0x288], 0x1 ;  /* 0x0000a20005127a11 */ /* 0x040fe200078008ff */
        /* <DEDUP_REMOVED lines=9> */
.L_x_370:
[----:B------:R-:W-:Y:S05]  /*3540*/  BSYNC B0 ;  /* 0x0000000000007941 */ /* 0x000fea0003800000 */
.L_x_369:
[----:B------:R2:W3:Y:S04]  /*3550*/  SHFL.IDX PT, R125, R2, RZ, 0x181f ;  /* 0x00181fff027d7589 */ /* 0x0004e800000e0000 */
[----:B------:R2:W4:Y:S01]  /*3560*/  SHFL.IDX PT, R124, R48, RZ, 0x181f ;  /* 0x00181fff307c7589 */ /* 0x00052200000e0000 */
[----:B------:R-:W-:-:S05]  /*3570*/  @P2 BRA `(.L_x_362) ;  /* 0x0000126000002947 */ /* 0x000fca0003800000 */
[----:B------:R-:W-:Y:S01]  /*3580*/  ISETP.GE.AND P0, PT, R16, c[0x0][0x1d4], PT ;  /* 0x0000750010007a0c */ /* 0x000fe20003f06270 */
[----:B-----5:R-:W-:Y:S01]  /*3590*/  IMAD.MOV.U32 R8, RZ, RZ, R54 ;  /* 0x000000ffff087224 */ /* 0x020fe200078e0036 */
[----:B------:R-:W-:Y:S01]  /*35a0*/  MOV R4, R26 ;  /* 0x0000001a00047202 */ /* 0x000fe20000000f00 */
[----:B-1----:R-:W-:Y:S01]  /*35b0*/  IMAD.MOV.U32 R7, RZ, RZ, R55 ;  /* 0x000000ffff077224 */ /* 0x002fe200078e0037 */
[----:B------:R-:W-:Y:S01]  /*35c0*/  MOV R0, R25 ;  /* 0x0000001900007202 */ /* 0x000fe20000000f00 */
[----:B------:R-:W-:Y:S01]  /*35d0*/  IMAD.MOV.U32 R6, RZ, RZ, R52 ;  /* 0x000000ffff067224 */ /* 0x000fe200078e0034 */
[----:B------:R-:W-:Y:S01]  /*35e0*/  IADD3 R74, -R87, c[0x0][0x1d4], RZ ;  /* 0x00007500574a7a10 */ /* 0x000fe20007ffe1ff */
[----:B------:R-:W-:Y:S01]  /*35f0*/  IMAD.MOV.U32 R5, RZ, RZ, R53 ;  /* 0x000000ffff057224 */ /* 0x000fe200078e0035 */
[----:B------:R-:W-:Y:S01]  /*3600*/  PRMT R60, R7, 0x5410, R8 ;  /* 0x00005410073c7816 */ /* 0x000fe20000000008 */
[----:B------:R-:W-:Y:S01]  /*3610*/  IMAD.MOV.U32 R3, RZ, RZ, R27 ;  /* 0x000000ffff037224 */ /* 0x000fe200078e001b */
[----:B------:R-:W-:Y:S01]  /*3620*/  BSSY B0, `(.L_x_371) ;  /* 0x0000084000007945 */ /* 0x000fe20003800000 */
[----:B--2---:R-:W-:Y:S01]  /*3630*/  IMAD.MOV.U32 R2, RZ, RZ, R24 ;  /* 0x000000ffff027224 */ /* 0x004fe200078e0018 */
[----:B------:R-:W-:Y:S02]  /*3640*/  PRMT R61, R6, 0x5410, R5 ;  /* 0x00005410063d7816 */ /* 0x000fe40000000005 */
[----:B------:R-:W-:Y:S02]  /*3650*/  PRMT R13, R3, 0x5410, R4 ;  /* 0x00005410030d7816 */ /* 0x000fe40000000004 */
[----:B------:R-:W-:Y:S01]  /*3660*/  PRMT R18, R2, 0x5410, R0 ;  /* 0x0000541002127816 */ /* 0x000fe20000000000 */
        /* <DEDUP_REMOVED lines=26> */
[----:B------:R-:W-:Y:S02]  /*3810*/  @!P0 SHF.R.U64 R45, R42, 0x10, R43 ;  /* 0x000000102a2d8819 */ /* 0x000fe4000000122b */
[----:B------:R-:W-:Y:S02]  /*3820*/  IADD3 R126, R126, R127, R101 ;  /* 0x0000007f7e7e7210 */ /* 0x000fe40007ffe065 */
[----:B------:R-:W-:Y:S01]  /*3830*/  MOV R47, R43 ;  /* 0x0000002b002f7202 */ /* 0x000fe20000000f00 */
[----:B------:R-:W-:Y:S01]  /*3840*/  @!P0 HADD2.F32 R45, -RZ, R45.H0_H0 ;  /* 0x2000002dff2d8230 */ /* 0x000fe20000004100 */
[----:B------:R-:W-:Y:S02]  /*3850*/  SHF.L.U32 R106, R126, 0x1, RZ ;  /* 0x000000017e6a7819 */ /* 0x000fe400000006ff */
[----:B------:R-:W-:Y:S01]  /*3860*/  @!P0 SHF.R.U32.HI R50, RZ, 0x10, R43 ;  /* 0x00000010ff328819 */ /* 0x000fe2000001162b */
[----:B------:R-:W-:Y:S01]  /*3870*/  @!P0 HADD2.F32 R43, -RZ, R44.H0_H0 ;  /* 0x2000002cff2b8230 */ /* 0x000fe20000004100 */
[--C-:B------:R-:W-:Y:S01]  /*3880*/  @!P0 SHF.R.U64 R34, R28, 0x10, R29.reuse ;  /* 0x000000101c228819 */ /* 0x100fe2000000121d */
[----:B-1----:R-:W-:Y:S01]  /*3890*/  @!P0 IMAD.MOV.U32 R37, RZ, RZ, R20 ;  /* 0x000000ffff258224 */ /* 0x002fe200078e0014 */
[----:B------:R-:W1:Y:S01]  /*38a0*/  LDS.128 R56, [R106+0xc080] ;  /* 0x00c080006a387984 */ /* 0x000e620000000c00 */
[----:B------:R-:W-:Y:S01]  /*38b0*/  IMAD.MOV.U32 R28, RZ, RZ, R30 ;  /* 0x000000ffff1c7224 */ /* 0x000fe200078e001e */
[----:B------:R-:W-:Y:S01]  /*38c0*/  @!P0 SHF.R.U32.HI R35, RZ, 0x10, R29 ;  /* 0x00000010ff238819 */ /* 0x000fe2000001161d */
[----:B------:R-:W-:Y:S01]  /*38d0*/  @!P0 HADD2.F32 R34, -RZ, R34.H0_H0 ;  /* 0x20000022ff228230 */ /* 0x000fe20000004100 */
[--C-:B------:R-:W-:Y:S01]  /*38e0*/  @!P0 SHF.R.U64 R29, R30, 0x10, R31.reuse ;  /* 0x000000101e1d8819 */ /* 0x100fe2000000121f */
[----:B------:R-:W-:Y:S01]  /*38f0*/  @!P0 HADD2.F32 R50, -RZ, R50.H0_H0 ;  /* 0x20000032ff328230 */ /* 0x000fe20000004100 */
[----:B------:R-:W-:Y:S01]  /*3900*/  @!P0 SHF.R.U32.HI R30, RZ, 0x10, R31 ;  /* 0x00000010ff1e8819 */ /* 0x000fe2000001161f */
[--C-:B------:R-:W-:Y:S02]  /*3910*/  @!P0 HADD2.F32 R31, -RZ, R37.reuse.H0_H0 ;  /* 0x20000025ff1f8230 */ /* 0x100fe40000004100 */
[----:B------:R-:W-:Y:S02]  /*3920*/  @!P0 HADD2.F32 R33, -RZ, R37.H1_H1 ;  /* 0x30000025ff218230 */ /* 0x000fe40000004100 */
[----:B------:R-:W-:Y:S01]  /*3930*/  @!P0 HADD2.F32 R29, -RZ, R29.H0_H0 ;  /* 0x2000001dff1d8230 */ /* 0x000fe20000004100 */
[----:B------:R-:W-:Y:S01]  /*3940*/  @!P0 FMUL.FTZ R0, R31, R36 ;  /* 0x000000241f008220 */ /* 0x000fe20000410000 */
[----:B------:R-:W-:Y:S01]  /*3950*/  @!P0 HADD2.F32 R30, -RZ, R30.H0_H0 ;  /* 0x2000001eff1e8230 */ /* 0x000fe20000004100 */
[----:B------:R-:W-:Y:S02]  /*3960*/  @!P0 FMUL.FTZ R2, R33, R34 ;  /* 0x0000002221028220 */ /* 0x000fe40000410000 */
        /* <DEDUP_REMOVED lines=42> */
[----:B------:R-:W-:Y:S01]  /*3c10*/  @!P0 HADD2.F32 R47, -RZ, R49.H1_H1 ;  /* 0x30000031ff2f8230 */ /* 0x000fe20000004100 */
[----:B------:R-:W-:Y:S01]  /*3c20*/  @!P0 FMUL.FTZ R132, R46, R28 ;  /* 0x0000001c2e848220 */ /* 0x000fe20000410000 */
[----:B------:R-:W-:Y:S01]  /*3c30*/  @!P0 HADD2.F32 R32, -RZ, R33.H0_H0 ;  /* 0x20000021ff208230 */ /* 0x000fe20000004100 */
[----:B------:R-:W-:Y:S01]  /*3c40*/  @!P0 F2FP.PACK_AB R126, R129, R126 ;  /* 0x0000007e817e823e */ /* 0x000fe200000000ff */
[--C-:B------:R-:W-:Y:S01]  /*3c50*/  @!P0 HADD2.F32 R29, -RZ, R19.reuse.H0_H0 ;  /* 0x20000013ff1d8230 */ /* 0x100fe20000004100 */
[----:B------:R-:W-:Y:S01]  /*3c60*/  @!P0 FMUL.FTZ R130, R47, R30 ;  /* 0x0000001e2f828220 */ /* 0x000fe20000410000 */
[----:B------:R-:W-:Y:S01]  /*3c70*/  @!P0 HADD2.F32 R19, -RZ, R19.H1_H1 ;  /* 0x30000013ff138230 */ /* 0x000fe20000004100 */
[----:B------:R-:W-:Y:S01]  /*3c80*/  @!P0 FMUL.FTZ R5, R32, R31 ;  /* 0x0000001f20058220 */ /* 0x000fe20000410000 */
[----:B------:R-:W-:Y:S01]  /*3c90*/  @!P0 F2FP.PACK_AB R129, R127, R106 ;  /* 0x0000006a7f81823e */ /* 0x000fe200000000ff */
[----:B------:R-:W-:Y:S01]  /*3ca0*/  @!P0 FFMA.FTZ R132, R29, R48, -R132 ;  /* 0x000000301d848223 */ /* 0x000fe20000010884 */
[----:B------:R-:W-:Y:S01]  /*3cb0*/  @!P0 MOV R21, R126 ;  /* 0x0000007e00158202 */ /* 0x000fe20000000f00 */
[----:B------:R-:W-:Y:S01]  /*3cc0*/  @!P0 FFMA.FTZ R130, R19, R50, -R130 ;  /* 0x0000003213828223 */ /* 0x000fe20000010882 */
[----:B------:R-:W-:Y:S01]  /*3cd0*/  @!P0 F2FP.PACK_AB R106, R2, R0 ;  /* 0x00000000026a823e */ /* 0x000fe200000000ff */
[-C--:B------:R-:W-:Y:S02]  /*3ce0*/  @!P0 FFMA.FTZ R128, R32, R43.reuse, -R128 ;  /* 0x0000002b20808223 */ /* 0x080fe40000010880 */
[----:B------:R-:W-:Y:S01]  /*3cf0*/  @!P0 FFMA.FTZ R5, R42, R43, R5 ;  /* 0x0000002b2a058223 */ /* 0x000fe20000010005 */
[----:B------:R-:W-:Y:S01]  /*3d00*/  @!P0 F2FP.PACK_AB R127, R130, R132 ;  /* 0x00000084827f823e */ /* 0x000fe200000000ff */
[----:B------:R-:W-:Y:S01]  /*3d10*/  @!P0 FMUL.FTZ R7, R29, R28 ;  /* 0x0000001c1d078220 */ /* 0x000fe20000410000 */
[----:B------:R-:W-:Y:S01]  /*3d20*/  @!P0 F2FP.PACK_AB R128, R131, R128 ;  /* 0x000000808380823e */ /* 0x000fe200000000ff */
[----:B------:R-:W-:Y:S01]  /*3d30*/  @!P0 FFMA.FTZ R6, R44, R45, R6 ;  /* 0x0000002d2c068223 */ /* 0x000fe20000010006 */
[----:B----4-:R-:W-:Y:S01]  /*3d40*/  IADD3 R130, P2, R124, R79, RZ ;  /* 0x0000004f7c827210 */ /* 0x010fe20007f5e0ff */
[----:B------:R-:W-:Y:S01]  /*3d50*/  @!P0 FMUL.FTZ R8, R19, R30 ;  /* 0x0000001e13088220 */ /* 0x000fe20000410000 */
[----:B------:R-:W-:Y:S01]  /*3d60*/  @!P0 MOV R22, R128 ;  /* 0x0000008000168202 */ /* 0x000fe20000000f00 */
[----:B------:R-:W-:Y:S01]  /*3d70*/  @!P0 FFMA.FTZ R7, R46, R48, R7 ;  /* 0x000000302e078223 */ /* 0x000fe20000010007 */
[----:B---3--:R-:W-:Y:S01]  /*3d80*/  IADD3.X R131, R125, R78, RZ, P2, !PT ;  /* 0x0000004e7d837210 */ /* 0x008fe200017fe4ff */
[----:B------:R-:W-:Y:S01]  /*3d90*/  @!P0 FFMA.FTZ R8, R47, R50, R8 ;  /* 0x000000322f088223 */ /* 0x000fe20000010008 */
[----:B------:R-:W-:Y:S01]  /*3da0*/  @!P0 F2FP.PACK_AB R126, R6, R5 ;  /* 0x00000005067e823e */ /* 0x000fe200000000ff */
[----:B------:R-:W-:Y:S01]  /*3db0*/  @!P0 IMAD.MOV.U32 R20, RZ, RZ, R129 ;  /* 0x000000ffff148224 */ /* 0x000fe200078e0081 */
[----:B------:R-:W-:Y:S01]  /*3dc0*/  @!P0 MOV R56, R106 ;  /* 0x0000006a00388202 */ /* 0x000fe20000000f00 */
[----:B------:R-:W-:Y:S01]  /*3dd0*/  @!P0 IMAD.MOV.U32 R23, RZ, RZ, R127 ;  /* 0x000000ffff178224 */ /* 0x000fe200078e007f */
[----:B------:R-:W-:Y:S01]  /*3de0*/  @!P0 F2FP.PACK_AB R127, R4, R3 ;  /* 0x00000003047f823e */ /* 0x000fe200000000ff */
[----:B------:R-:W-:Y:S01]  /*3df0*/  @!P1 IMAD.WIDE R132, R51, 0x2, R124 ;  /* 0x0000000233849825 */ /* 0x000fe200078e027c */
[----:B------:R-:W-:Y:S02]  /*3e00*/  @!P0 F2FP.PACK_AB R129, R8, R7 ;  /* 0x000000070881823e */ /* 0x000fe400000000ff */
[----:B------:R1:W-:Y:S01]  /*3e10*/  ST.E.128 [R130.64], R20 ;  /* 0x0000001482007985 */ /* 0x0003e2000c101d18 */
[----:B------:R-:W-:Y:S01]  /*3e20*/  @!P0 IMAD.MOV.U32 R57, RZ, RZ, R127 ;  /* 0x000000ffff398224 */ /* 0x000fe200078e007f */
[----:B------:R-:W-:Y:S02]  /*3e30*/  @!P0 MOV R58, R126 ;  /* 0x0000007e003a8202 */ /* 0x000fe40000000f00 */
[----:B------:R-:W-:Y:S05]  /*3e40*/  @!P0 MOV R59, R129 ;  /* 0x00000081003b8202 */ /* 0x000fea0000000f00 */
[----:B------:R1:W-:Y:S02]  /*3e50*/  @!P1 ST.E.128 [R132.64], R56 ;  /* 0x0000003884009985 */ /* 0x0003e4000c101d18 */
.L_x_372:
[----:B------:R-:W-:Y:S05]  /*3e60*/  BSYNC B0 ;  /* 0x0000000000007941 */ /* 0x000fea0003800000 */
.L_x_371:
[----:B------:R-:W-:Y:S11]  /*3e70*/  ISETP.GE.AND P0, PT, R11, c[0x0][0x1d4], PT ;  /* 0x000075000b007a0c */ /* 0x000ff60003f06270 */
[----:B------:R-:W-:Y:S02]  /*3e80*/  @!UPT UIADD3 URZ, URZ, URZ, URZ ;  /* 0x0000003f3f3ff290 */ /* 0x000fe4000fffe03f */
[----:B------:R-:W-:-:S05]  /*3e90*/  @P0 BRA `(.L_x_362) ;  /* 0x0000094000000947 */ /* 0x000fca0003800000 */
[----:B-1----:R-:W-:Y:S01]  /*3ea0*/  SEL R57, R87, R74, !P4 ;  /* 0x0000004a57397207 */ /* 0x002fe20006000000 */
[----:B------:R-:W1:Y:S01]  /*3eb0*/  LDS.128 R20, [R85+0xc080] ;  /* 0x00c0800055147984 */ /* 0x000e620000000c00 */
[----:B------:R-:W-:Y:S02]  /*3ec0*/  ISETP.GE.AND P0, PT, R11, c[0x0][0x27c], PT ;  /* 0x00009f000b007a0c */ /* 0x000fe40003f06270 */
[----:B------:R-:W-:Y:S02]  /*3ed0*/  SHF.R.S32.HI R46, RZ, 0x1f, R57 ;  /* 0x0000001fff2e7819 */ /* 0x000fe40000011439 */
[----:B----4-:R-:W-:Y:S02]  /*3ee0*/  IADD3 R130, P1, R124, R81, RZ ;  /* 0x000000517c827210 */ /* 0x010fe40007f3e0ff */
[----:B------:R-:W-:Y:S03]  /*3ef0*/  LEA.HI R46, R46, R57, RZ, 0x4 ;  /* 0x000000392e2e7211 */ /* 0x000fe600078f20ff */
[----:B---3--:R-:W-:Y:S01]  /*3f00*/  IMAD.X R131, R125, 0x1, R80, P1 ;  /* 0x000000017d837824 */ /* 0x008fe200008e0650 */
        /* <DEDUP_REMOVED lines=114> */
.L_x_358:
[----:B------:R1:W2:Y:S01]  /*4630*/  SHFL.IDX PT, R3, R2, RZ, 0x181f ;  /* 0x00181fff02037589 */ /* 0x0002a200000e0000 */
[----:B------:R-:W-:Y:S03]  /*4640*/  IADD3 R64, -R68, UR18, RZ ;  /* 0x0000001244407c10 */ /* 0x000fe6000fffe1ff */
[----:B------:R-:W3:Y:S01]  /*4650*/  SHFL.IDX PT, R48, R48, RZ, 0x181f ;  /* 0x00181fff30307589 */ /* 0x000ee200000e0000 */
[----:B------:R-:W-:Y:S04]  /*4660*/  IMNMX R64, R64, 0x20, PT ;  /* 0x0000002040407817 */ /* 0x000fe80003800200 */
[----:B------:R-:W-:Y:S11]  /*4670*/  ISETP.GT.AND P0, PT, R64, R107, PT ;  /* 0x0000006b4000720c */ /* 0x000ff60003f04270 */
[----:B------:R-:W-:Y:S02]  /*4680*/  @!UPT UIADD3 URZ, URZ, URZ, URZ ;  /* 0x0000003f3f3ff290 */ /* 0x000fe4000fffe03f */
[----:B------:R-:W-:-:S05]  /*4690*/  @!P0 BRA `(.L_x_362) ;  /* 0x0000014000008947 */ /* 0x000fca0003800000 */
[C---:B------:R-:W-:Y:S02]  /*46a0*/  ISETP.GE.AND P0, PT, R16.reuse, c[0x0][0x1d4], PT ;  /* 0x0000750010007a0c */ /* 0x040fe40003f06270 */
[----:B------:R-:W-:Y:S11]  /*46b0*/  ISETP.GE.AND P2, PT, R11, c[0x0][0x1d4], PT ;  /* 0x000075000b007a0c */ /* 0x000ff60003f46270 */
[----:B------:R-:W4:Y:S01]  /*46c0*/  @!P0 LDS.128 R4, [R100+0xc080] ;  /* 0x00c0800064048984 */ /* 0x000f220000000c00 */
[CC--:B---3--:R-:W-:Y:S04]  /*46d0*/  @!P0 LEA R30, P1, R16.reuse, R48.reuse, 0x1 ;  /* 0x00000030101e8211 */ /* 0x0c8fe800078208ff */
[-C--:B--2---:R-:W-:Y:S02]  /*46e0*/  @!P0 LEA.HI.X R31, R16, R3.reuse, R17, 0x1, P1 ;  /* 0x00000003101f8211 */ /* 0x084fe400008f0c11 */
[----:B------:R-:W-:Y:S03]  /*46f0*/  ISETP.GE.AND P1, PT, R105, c[0x0][0x1d4], PT ;  /* 0x0000750069007a0c */ /* 0x000fe60003f26270 */
[----:B----4-:R-:W-:Y:S01]  /*4700*/  @!P0 ST.E.128 [R30.64], R4 ;  /* 0x000000041e008985 */ /* 0x010fe2000c101d18 */
[CC--:B------:R-:W-:Y:S03]  /*4710*/  @!P2 LEA R28, P0, R93.reuse, R48.reuse, 0x1 ;  /* 0x000000305d1ca211 */ /* 0x0c0fe600078008ff */
[----:B------:R-:W2:Y:S01]  /*4720*/  @!P2 LDS.128 R24, [R100+0xd080] ;  /* 0x00d080006418a984 */ /* 0x000ea20000000c00 */
[-C--:B------:R-:W-:Y:S02]  /*4730*/  @!P2 LEA.HI.X R29, R93, R3.reuse, R84, 0x1, P0 ;  /* 0x000000035d1da211 */ /* 0x080fe400000f0c54 */
[----:B------:R-:W-:Y:S03]  /*4740*/  ISETP.GE.AND P0, PT, R104, c[0x0][0x1d4], PT ;  /* 0x0000750068007a0c */ /* 0x000fe60003f06270 */
[----:B--2---:R-:W-:Y:S01]  /*4750*/  @!P2 ST.E.128 [R28.64], R24 ;  /* 0x000000181c00a985 */ /* 0x004fe2000c101d18 */
[CC--:B------:R-:W-:Y:S03]  /*4760*/  @!P1 LEA R18, P2, R92.reuse, R48.reuse, 0x1 ;  /* 0x000000305c129211 */ /* 0x0c0fe600078408ff */
[----:B------:R-:W2:Y:S01]  /*4770*/  @!P1 LDS.128 R20, [R100+0xe080] ;  /* 0x00e0800064149984 */ /* 0x000ea20000000c00 */
[-C--:B------:R-:W-:Y:S05]  /*4780*/  @!P1 LEA.HI.X R19, R92, R3.reuse, R83, 0x1, P2 ;  /* 0x000000035c139211 */ /* 0x080fea00010f0c53 */
[----:B--2---:R-:W-:Y:S01]  /*4790*/  @!P1 ST.E.128 [R18.64], R20 ;  /* 0x0000001412009985 */ /* 0x004fe2000c101d18 */
[C---:B------:R-:W-:Y:S03]  /*47a0*/  @!P0 LEA R48, P1, R91.reuse, R48, 0x1 ;  /* 0x000000305b308211 */ /* 0x040fe600078208ff */
[----:B------:R-:W2:Y:S01]  /*47b0*/  @!P0 LDS.128 R4, [R100+0xf080] ;  /* 0x00f0800064048984 */ /* 0x000ea20000000c00 */
[----:B------:R-:W-:Y:S05]  /*47c0*/  @!P0 LEA.HI.X R49, R91, R3, R82, 0x1, P1 ;  /* 0x000000035b318211 */ /* 0x000fea00008f0c52 */
[----:B--2---:R2:W-:Y:S04]  /*47d0*/  @!P0 ST.E.128 [R48.64], R4 ;  /* 0x0000000430008985 */ /* 0x0045e8000c101d18 */
.L_x_362:
[----:B------:R-:W-:Y:S05]  /*47e0*/  BSYNC B1 ;  /* 0x0000000000017941 */ /* 0x000fea0003800000 */
.L_x_357:
[----:B------:R-:W-:Y:S01]  /*47f0*/  IMAD.IADD R68, R77, 0x1, -R68 ;  /* 0x000000014d447824 */ /* 0x000fe200078e0a44 */
[----:B------:R-:W-:Y:S04]  /*4800*/  BSSY B0, `(.L_x_373) ;  /* 0x000003c000007945 */ /* 0x000fe80003800000 */
[----:B------:R-:W-:Y:S11]  /*4810*/  ISETP.GE.AND P0, PT, R68, 0x1, PT ;  /* 0x000000014400780c */ /* 0x000ff60003f06270 */
[----:B------:R-:W-:Y:S02]  /*4820*/  @!UPT UIADD3 URZ, URZ, URZ, URZ ;  /* 0x0000003f3f3ff290 */ /* 0x000fe4000fffe03f */
[----:B--2---:R-:W-:Y:S01]  /*4830*/  @P0 IMAD.WIDE R4, R99, 0x20, R120 ;  /* 0x0000002063040825 */ /* 0x004fe200078e0278 */
[----:B------:R-:W-:Y:S03]  /*4840*/  @P0 ISETP.NE.U32.AND P2, PT, R98, RZ, PT ;  /* 0x000000ff6200020c */ /* 0x000fe60003f45070 */
[----:B------:R-:W-:Y:S02]  /*4850*/  @P0 IMAD.MOV.U32 R74, RZ, RZ, R116 ;  /* 0x000000ffff4a0224 */ /* 0x000fe400078e0074 */
[----:B------:R-:W-:Y:S02]  /*4860*/  @P0 IMAD R0, R5, c[0x0][0x258], RZ ;  /* 0x0000960005000a24 */ /* 0x000fe400078e02ff */
[C---:B-1----:R-:W-:Y:S04]  /*4870*/  @P0 IMAD.WIDE.U32 R2, R4.reuse, c[0x0][0x258], R74 ;  /* 0x0000960004020a25 */ /* 0x042fe800078e004a */
[----:B------:R-:W-:Y:S01]  /*4880*/  @P0 IMAD R0, R4, c[0x0][0x25c], R0 ;  /* 0x0000970004000a24 */ /* 0x000fe200078e0200 */
[C---:B------:R-:W-:Y:S04]  /*4890*/  @P0 LEA R6, P1, R2.reuse, c[0x0][0x250], 0x1 ;  /* 0x0000940002060a11 */ /* 0x040fe800078208ff */
[----:B------:R-:W-:Y:S04]  /*48a0*/  @P0 IADD3 R0, R3, R0, RZ ;  /* 0x0000000003000210 */ /* 0x000fe80007ffe0ff */
[----:B------:R-:W-:Y:S01]  /*48b0*/  @P0 LEA.HI.X R7, R2, c[0x0][0x254], R0, 0x1, P1 ;  /* 0x0000950002070a11 */ /* 0x000fe200008f0c00 */
[----:B------:R-:W-:Y:S01]  /*48c0*/  IMAD R0, R66, c[0x0][0x208], RZ ;  /* 0x0000820042007a24 */ /* 0x000fe200078e02ff */
[----:B------:R-:W-:Y:S01]  /*48d0*/  @P0 ISETP.NE.U32.AND P1, PT, R97, RZ, PT ;  /* 0x000000ff6100020c */ /* 0x000fe20003f25070 */
[C---:B------:R-:W-:Y:S02]  /*48e0*/  IMAD.WIDE.U32 R2, R67.reuse, c[0x0][0x208], RZ ;  /* 0x0000820043027a25 */ /* 0x040fe400078e00ff */
        /* <DEDUP_REMOVED lines=10> */
[C---:B-----5:R-:W-:Y:S02]  /*4990*/  IMAD.WIDE.U32 R18, R88.reuse, c[0x0][0x218], R2 ;  /* 0x0000860058127a25 */ /* 0x060fe400078e0002 */
[----:B------:R1:W-:Y:S02]  /*49a0*/  @P0 LDGSTS.E.BYPASS.LTC128B.128 [R100+0xa080], [R6.64+0x100], P2 ;  /* 0x0a08010006640fae */ /* 0x0003e40009101d58 */
[----:B------:R-:W-:Y:S08]  /*49b0*/  IMAD R0, R88, c[0x0][0x21c], R0 ;  /* 0x0000870058007a24 */ /* 0x000ff000078e0200 */
[----:B------:R1:W-:Y:S01]  /*49c0*/  @P0 LDGSTS.E.BYPASS.LTC128B.128 [R100+0xb080], [R6.64+0x180], P1 ;  /* 0x0b08018006640fae */ /* 0x0003e20008901d58 */
[----:B------:R-:W-:Y:S03]  /*49d0*/  IADD3 R3, P0, R18, UR34, RZ ;  /* 0x0000002212037c10 */ /* 0x000fe6000ff1e0ff */
[----:B------:R-:W0:Y:S01]  /*49e0*/  LDGDEPBAR ;  /* 0x00000000000079af */ /* 0x000e220000000000 */
[----:B------:R-:W-:Y:S02]  /*49f0*/  IADD3.X R0, R19, UR26, R0, P0, !PT ;  /* 0x0000001a13007c10 */ /* 0x000fe400087fe400 */
[C---:B------:R-:W-:Y:S04]  /*4a00*/  LEA R2, P0, R3.reuse, c[0x0][0x1f8], 0x1 ;  /* 0x00007e0003027a11 */ /* 0x040fe800078008ff */
[----:B------:R-:W-:Y:S02]  /*4a10*/  LEA.HI.X R4, R3, c[0x0][0x1fc], R0, 0x1, P0 ;  /* 0x00007f0003047a11 */ /* 0x000fe400000f0c00 */
[----:B------:R1:W2:Y:S01]  /*4a20*/  SHFL.IDX PT, R0, R2, RZ, 0x181f ;  /* 0x00181fff02007589 */ /* 0x0002a200000e0000 */
[----:B------:R-:W-:Y:S03]  /*4a30*/  ISETP.GT.AND P0, PT, R64, R107, PT ;  /* 0x0000006b4000720c */ /* 0x000fe60003f04270 */
[----:B------:R1:W4:Y:S01]  /*4a40*/  SHFL.IDX PT, R3, R4, RZ, 0x181f ;  /* 0x00181fff04037589 */ /* 0x00032200000e0000 */
[----:B------:R-:W-:Y:S04]  /*4a50*/  DEPBAR.LE SB0, 0x0 ;  /* 0x000080000000791a */ /* 0x000fe80000000000 */
[----:B------:R-:W-:Y:S06]  /*4a60*/  BAR.SYNC.DEFER_BLOCKING 0x0 ;  /* 0x0000000000007b1d */ /* 0x000fec0000010000 */
[----:B------:R-:W-:-:S05]  /*4a70*/  @!P0 BRA `(.L_x_374) ;  /* 0x0000014000008947 */ /* 0x000fca0003800000 */
[C---:B--2---:R-:W-:Y:S02]  /*4a80*/  ISETP.GE.AND P0, PT, R16.reuse, c[0x0][0x1d4], PT ;  /* 0x0000750010007a0c */ /* 0x044fe40003f06270 */
[----:B------:R-:W-:Y:S11]  /*4a90*/  ISETP.GE.AND P2, PT, R11, c[0x0][0x1d4], PT ;  /* 0x000075000b007a0c */ /* 0x000ff60003f46270 */
[----:B-1----:R-:W1:Y:S01]  /*4aa0*/  @!P0 LDS.128 R4, [R100+0x8080] ;  /* 0x0080800064048984 */ /* 0x002e620000000c00 */
[CC--:B------:R-:W-:Y:S04]  /*4ab0*/  @!P0 LEA R30, P1, R16.reuse, R0.reuse, 0x1 ;  /* 0x00000000101e8211 */ /* 0x0c0fe800078208ff */
[-C--:B----4-:R-:W-:Y:S02]  /*4ac0*/  @!P0 LEA.HI.X R31, R16, R3.reuse, R17, 0x1, P1 ;  /* 0x00000003101f8211 */ /* 0x090fe400008f0c11 */
[----:B------:R-:W-:Y:S03]  /*4ad0*/  ISETP.GE.AND P1, PT, R105, c[0x0][0x1d4], PT ;  /* 0x0000750069007a0c */ /* 0x000fe60003f26270 */
[----:B-1----:R-:W-:Y:S01]  /*4ae0*/  @!P0 ST.E.128 [R30.64], R4 ;  /* 0x000000041e008985 */ /* 0x002fe2000c101d18 */
[CC--:B------:R-:W-:Y:S03]  /*4af0*/  @!P2 LEA R28, P0, R93.reuse, R0.reuse, 0x1 ;  /* 0x000000005d1ca211 */ /* 0x0c0fe600078008ff */
[----:B------:R-:W1:Y:S01]  /*4b00*/  @!P2 LDS.128 R24, [R100+0x9080] ;  /* 0x009080006418a984 */ /* 0x000e620000000c00 */
[-C--:B------:R-:W-:Y:S02]  /*4b10*/  @!P2 LEA.HI.X R29, R93, R3.reuse, R84, 0x1, P0 ;  /* 0x000000035d1da211 */ /* 0x080fe400000f0c54 */
[----:B------:R-:W-:Y:S03]  /*4b20*/  ISETP.GE.AND P0, PT, R104, c[0x0][0x1d4], PT ;  /* 0x0000750068007a0c */ /* 0x000fe60003f06270 */
[----:B-1----:R-:W-:Y:S01]  /*4b30*/  @!P2 ST.E.128 [R28.64], R24 ;  /* 0x000000181c00a985 */ /* 0x002fe2000c101d18 */
[CC--:B------:R-:W-:Y:S03]  /*4b40*/  @!P1 LEA R18, P2, R92.reuse, R0.reuse, 0x1 ;  /* 0x000000005c129211 */ /* 0x0c0fe600078408ff */
[----:B------:R-:W1:Y:S01]  /*4b50*/  @!P1 LDS.128 R20, [R100+0xa080] ;  /* 0x00a0800064149984 */ /* 0x000e620000000c00 */
[-C--:B------:R-:W-:Y:S05]  /*4b60*/  @!P1 LEA.HI.X R19, R92, R3.reuse, R83, 0x1, P2 ;  /* 0x000000035c139211 */ /* 0x080fea00010f0c53 */
[----:B-1----:R-:W-:Y:S01]  /*4b70*/  @!P1 ST.E.128 [R18.64], R20 ;  /* 0x0000001412009985 */ /* 0x002fe2000c101d18 */
[C---:B------:R-:W-:Y:S03]  /*4b80*/  @!P0 LEA R2, P1, R91.reuse, R0, 0x1 ;  /* 0x000000005b028211 */ /* 0x040fe600078208ff */
[----:B------:R-:W1:Y:S01]  /*4b90*/  @!P0 LDS.128 R4, [R100+0xb080] ;  /* 0x00b0800064048984 */ /* 0x000e620000000c00 */
[----:B------:R-:W-:Y:S05]  /*4ba0*/  @!P0 LEA.HI.X R3, R91, R3, R82, 0x1, P1 ;  /* 0x000000035b038211 */ /* 0x000fea00008f0c52 */
[----:B-1----:R1:W-:Y:S04]  /*4bb0*/  @!P0 ST.E.128 [R2.64], R4 ;  /* 0x0000000402008985 */ /* 0x0023e8000c101d18 */
.L_x_374:
[----:B--2---:R-:W-:Y:S05]  /*4bc0*/  BSYNC B0 ;  /* 0x0000000000007941 */ /* 0x004fea0003800000 */
.L_x_373:
[C---:B------:R-:W-:Y:S02]  /*4bd0*/  ISETP.GT.AND P0, PT, R99.reuse, R76, PT ;  /* 0x0000004c6300720c */ /* 0x040fe40003f04270 */
[----:B------:R-:W-:Y:S11]  /*4be0*/  IADD3 R99, R99, -0x1, RZ ;  /* 0xffffffff63637810 */ /* 0x000ff60007ffe0ff */
[----:B-1--4-:R-:W-:Y:S01]  /*4bf0*/  @P0 SHF.R.S32.HI R3, RZ, 0x1f, R99 ;  /* 0x0000001fff030819 */ /* 0x012fe20000011463 */
        /* <DEDUP_REMOVED lines=22> */
.L_x_354:
[----:B------:R-:W-:Y:S01]  /*4d60*/  UIADD3 UR6, UR15, 0x7f, URZ ;  /* 0x0000007f0f067890 */ /* 0x000fe2000fffe03f */
[----:B------:R-:W-:Y:S01]  /*4d70*/  PLOP3.LUT P0, PT, PT, PT, UP2, 0x40, 0x0 ;  /* 0x000000000000781c */ /* 0x000fe20003f0e828 */
[----:B------:R-:W-:-:S02]  /*4d80*/  ULDC.64 UR4, c[0x0][0x2c8] ;  /* 0x0000b20000047ab9 */ /* 0x000fc40000000a00 */
[----:B------:R-:W-:Y:S02]  /*4d90*/  UIMAD.WIDE.U32 UR18, UR6, UR4, URZ ;  /* 0x00000004061272a5 */ /* 0x000fe4000f8e003f */
[----:B------:R-:W-:Y:S02]  /*4da0*/  ULDC UR7, c[0x0][0x328] ;  /* 0x0000ca0000077ab9 */ /* 0x000fe40000000800 */
[----:B------:R-:W-:-:S04]  /*4db0*/  @UP3 USHF.R.U32.HI UR6, URZ, UR5, UR19 ;  /* 0x000000053f063299 */ /* 0x000fc80008011613 */
[----:B------:R-:W-:-:S04]  /*4dc0*/  UIADD3 UR4, UR10, UR6, URZ ;  /* 0x000000060a047290 */ /* 0x000fc8000fffe03f */
[----:B------:R-:W-:Y:S01]  /*4dd0*/  UIADD3 UR7, UR4, UR7, URZ ;  /* 0x0000000704077290 */ /* 0x000fe2000fffe03f */
[----:B------:R-:W-:Y:S05]  /*4de0*/  @P0 BRA `(.L_x_376) ;  /* 0x0000013000000947 */ /* 0x000fea0003800000 */
[----:B------:R-:W-:Y:S01]  /*4df0*/  ISETP.LT.AND P0, PT, RZ, UR4, PT ;  /* 0x00000004ff007c0c */ /* 0x000fe2000bf01270 */
[----:B------:R-:W-:Y:S02]  /*4e00*/  UIADD3 UR10, UR4, -0x1, URZ ;  /* 0xffffffff040a7890 */ /* 0x000fe4000fffe03f */
        /* <DEDUP_REMOVED lines=9> */
.L_x_377:
[----:B------:R-:W-:Y:S02]  /*4ea0*/  UISETP.NE.AND UP0, UPT, UR6, 0x1, UPT ;  /* 0x000000010600788c */ /* 0x000fe4000bf05270 */
[----:B------:R-:W-:Y:S02]  /*4eb0*/  ULDC.64 UR4, c[0x0][0x330] ;  /* 0x0000cc0000047ab9 */ /* 0x000fe40000000a00 */
[----:B------:R-:W-:-:S07]  /*4ec0*/  UIMAD.WIDE.U32 UR18, UR10, UR4, URZ ;  /* 0x000000040a1272a5 */ /* 0x000fce000f8e003f */
[----:B------:R-:W-:Y:S02]  /*4ed0*/  @UP0 USHF.R.U32.HI UR10, URZ, UR5, UR19 ;  /* 0x000000053f0a0299 */ /* 0x000fe40008011613 */
.L_x_378:
[----:B------:R-:W-:Y:S02]  /*4ee0*/  ULDC UR4, c[0x0][0x32c] ;  /* 0x0000cb0000047ab9 */ /* 0x000fe40000000800 */
[----:B------:R-:W-:-:S04]  /*4ef0*/  UIMAD UR4, UR10, UR6, UR4 ;  /* 0x000000060a0472a4 */ /* 0x000fc8000f8e0204 */
[----:B------:R-:W-:-:S04]  /*4f00*/  UISETP.LT.AND UP0, UPT, UR7, UR4, UPT ;  /* 0x000000040700728c */ /* 0x000fc8000bf01270 */
[----:B------:R-:W-:-:S04]  /*4f10*/  USEL UR7, UR7, UR4, UP0 ;  /* 0x0000000407077287 */ /* 0x000fc80008000000 */
.L_x_376:
[----:B------:R-:W-:Y:S01]  /*4f20*/  UIADD3 UR6, UR7, 0x1f, URZ ;  /* 0x0000001f07067890 */ /* 0x000fe2000fffe03f */
[----:B------:R-:W-:Y:S01]  /*4f30*/  PLOP3.LUT P0, PT, PT, PT, UP2, 0x40, 0x0 ;  /* 0x000000000000781c */ /* 0x000fe20003f0e828 */
[----:B------:R-:W-:Y:S02]  /*4f40*/  ULDC.64 UR4, c[0x0][0x2c8] ;  /* 0x0000b20000047ab9 */ /* 0x000fe40000000a00 */
[----:B------:R-:W-:Y:S02]  /*4f50*/  USHF.R.S32.HI UR10, URZ, 0x1f, UR6 ;  /* 0x0000001f3f0a7899 */ /* 0x000fe40008011406 */
[----:B------:R-:W-:Y:S02]  /*4f60*/  UIMAD.WIDE.U32 UR18, UR15, UR4, URZ ;  /* 0x000000040f1272a5 */ /* 0x000fe4000f8e003f */
[----:B------:R-:W-:Y:S02]  /*4f70*/  ULEA.HI UR10, UR10, UR6, URZ, 0x5 ;  /* 0x000000060a0a7291 */ /* 0x000fe4000f8f283f */
[----:B------:R-:W-:-:S02]  /*4f80*/  ULDC UR4, c[0x0][0x324] ;  /* 0x0000c90000047ab9 */ /* 0x000fc40000000800 */
[----:B------:R-:W-:Y:S02]  /*4f90*/  UMOV UR6, UR15 ;  /* 0x0000000f00067c82 */ /* 0x000fe40008000000 */
[----:B------:R-:W-:Y:S02]  /*4fa0*/  USHF.R.S32.HI UR10, URZ, 0x5, UR10 ;  /* 0x000000053f0a7899 */ /* 0x000fe4000801140a */
[----:B------:R-:W-:Y:S02]  /*4fb0*/  @UP3 USHF.R.U32.HI UR6, URZ, UR5, UR19 ;  /* 0x000000053f063299 */ /* 0x000fe40008011613 */
[----:B------:R-:W-:Y:S02]  /*4fc0*/  UISETP.LT.AND UP0, UPT, UR10, UR8, UPT ;  /* 0x000000080a00728c */ /* 0x000fe4000bf01270 */
[----:B------:R-:W-:Y:S02]  /*4fd0*/  UIADD3 UR5, UR9, UR6, URZ ;  /* 0x0000000609057290 */ /* 0x000fe4000fffe03f */
[----:B------:R-:W-:-:S02]  /*4fe0*/  USEL UR10, UR10, UR8, UP0 ;  /* 0x000000080a0a7287 */ /* 0x000fc40008000000 */
[----:B------:R-:W-:Y:S01]  /*4ff0*/  UIADD3 UR6, UR5, -UR4, URZ ;  /* 0x8000000405067290 */ /* 0x000fe2000fffe03f */
        /* <DEDUP_REMOVED lines=13> */
.L_x_380:
[----:B------:R-:W-:Y:S02]  /*50d0*/  ULDC UR4, c[0x0][0x32c] ;  /* 0x0000cb0000047ab9 */ /* 0x000fe40000000800 */
[----:B------:R-:W-:-:S03]  /*50e0*/  UISETP.NE.AND UP0, UPT, UR4, 0x1, UPT ;  /* 0x000000010400788c */ /* 0x000fc6000bf05270 */
[----:B------:R-:W-:Y:S02]  /*50f0*/  ULDC.64 UR4, c[0x0][0x330] ;  /* 0x0000cc0000047ab9 */ /* 0x000fe40000000a00 */
[----:B------:R-:W-:-:S06]  /*5100*/  UIMAD.WIDE.U32 UR18, UR7, UR4, URZ ;  /* 0x00000004071272a5 */ /* 0x000fcc000f8e003f */
[----:B------:R-:W-:Y:S02]  /*5110*/  @UP0 USHF.R.U32.HI UR7, URZ, UR5, UR19 ;  /* 0x000000053f070299 */ /* 0x000fe40008011613 */
.L_x_381:
[----:B------:R-:W-:Y:S02]  /*5120*/  ULDC UR4, c[0x0][0x32c] ;  /* 0x0000cb0000047ab9 */ /* 0x000fe40000000800 */
[----:B------:R-:W-:-:S04]  /*5130*/  UIMAD UR4, UR7, UR4, URZ ;  /* 0x00000004070472a4 */ /* 0x000fc8000f8e023f */
[----:B------:R-:W-:-:S04]  /*5140*/  UISETP.LT.AND UP0, UPT, UR6, UR4, UPT ;  /* 0x000000040600728c */ /* 0x000fc8000bf01270 */
[----:B------:R-:W-:-:S04]  /*5150*/  USEL UR6, UR6, UR4, !UP0 ;  /* 0x0000000406067287 */ /* 0x000fc8000c000000 */
.L_x_379:
[----:B------:R-:W-:Y:S01]  /*5160*/  USHF.R.S32.HI UR4, URZ, 0x1f, UR6 ;  /* 0x0000001f3f047899 */ /* 0x000fe20008011406 */
[----:B------:R-:W-:Y:S01]  /*5170*/  PLOP3.LUT P2, PT, PT, PT, PT, 0x80, 0x0 ;  /* 0x000000000000781c */ /* 0x000fe20003f4f070 */
[----:B------:R-:W-:Y:S01]  /*5180*/  IMAD.MOV.U32 R3, RZ, RZ, RZ ;  /* 0x000000ffff037224 */ /* 0x000fe200078e00ff */
[----:B------:R-:W-:Y:S01]  /*5190*/  CS2R R128, SRZ ;  /* 0x0000000000807805 */ /* 0x000fe2000001ff00 */
[----:B------:R-:W-:Y:S01]  /*51a0*/  ULEA.HI UR4, UR4, UR6, URZ, 0x5 ;  /* 0x0000000604047291 */ /* 0x000fe2000f8f283f */
[----:B------:R-:W-:Y:S01]  /*51b0*/  IMAD.MOV.U32 R130, RZ, RZ, RZ ;  /* 0x000000ffff827224 */ /* 0x000fe200078e00ff */
[----:B------:R-:W-:Y:S01]  /*51c0*/  CS2R R126, SRZ ;  /* 0x00000000007e7805 */ /* 0x000fe2000001ff00 */
[----:B---3--:R-:W-:Y:S01]  /*51d0*/  CS2R R124, SRZ ;  /* 0x00000000007c7805 */ /* 0x008fe2000001ff00 */
[----:B------:R-:W-:Y:S01]  /*51e0*/  USHF.R.S32.HI UR8, URZ, 0x5, UR4 ;  /* 0x000000053f087899 */ /* 0x000fe20008011404 */
        /* <DEDUP_REMOVED lines=14> */
[----:B-1----:R-:W-:Y:S01]  /*52d0*/  CS2R R100, SRZ ;  /* 0x0000000000647805 */ /* 0x002fe2000001ff00 */
        /* <DEDUP_REMOVED lines=61> */
[----:B------:R-:W-:Y:S01]  /*56b0*/  SHF.R.S32.HI R61, RZ, 0x1f, R62 ;  /* 0x0000001fff3d7819 */ /* 0x000fe2000001143e */
[----:B------:R-:W-:Y:S02]  /*56c0*/  USHF.R.S32.HI UR6, URZ, 0x1f, UR17 ;  /* 0x0000001f3f067899 */ /* 0x000fe40008011411 */
[----:B------:R-:W-:Y:S01]  /*56d0*/  ULDC.64 UR4, c[0x0][0x178] ;  /* 0x00005e0000047ab9 */ /* 0x000fe20000000a00 */
[----:B------:R1:W2:Y:S01]  /*56e0*/  @P2 LDG.E R2, [R2.64] ;  /* 0x0000001802022981 */ /* 0x0002a2000c1e1900 */
[CC--:B------:R-:W-:Y:S01]  /*56f0*/  LEA.HI R51, R61.reuse, R62.reuse, RZ, 0x3 ;  /* 0x0000003e3d337211 */ /* 0x0c0fe200078f18ff */
[----:B------:R-:W-:Y:S01]  /*5700*/  UIMAD UR6, UR6, UR4, URZ ;  /* 0x00000004060672a4 */ /* 0x000fe2000f8e023f */
[----:B------:R-:W-:Y:S01]  /*5710*/  PLOP3.LUT P1, PT, PT, PT, UP3, 0x80, 0x0 ;  /* 0x000000000000781c */ /* 0x000fe20003f2f038 */
[----:B------:R-:W-:Y:S01]  /*5720*/  UIMAD.WIDE.U32 UR18, UR17, UR4, URZ ;  /* 0x00000004111272a5 */ /* 0x000fe2000f8e003f */
[----:B------:R-:W-:Y:S01]  /*5730*/  PLOP3.LUT P0, PT, PT, PT, UP3, 0x80, 0x0 ;  /* 0x000000000000781c */ /* 0x000fe20003f0f038 */
[----:B------:R-:W-:Y:S01]  /*5740*/  UIMAD UR17, UR17, UR5, UR6 ;  /* 0x00000005111172a4 */ /* 0x000fe2000f8e0206 */
[CC--:B------:R-:W-:Y:S01]  /*5750*/  LEA.HI R64, R61.reuse, R62.reuse, RZ, 0x4 ;  /* 0x0000003e3d407211 */ /* 0x0c0fe200078f20ff */
[----:B------:R-:W-:Y:S01]  /*5760*/  ULDC UR29, c[0x0][0x2c4] ;  /* 0x0000b100001d7ab9 */ /* 0x000fe20000000800 */
[----:B------:R-:W-:Y:S01]  /*5770*/  LEA.HI R117, R61, R62, RZ, 0x6 ;  /* 0x0000003e3d757211 */ /* 0x000fe200078f30ff */
[----:B------:R-:W-:Y:S01]  /*5780*/  ULDC.64 UR6, c[0x0][0x348] ;  /* 0x0000d20000067ab9 */ /* 0x000fe20000000a00 */
[----:B------:R-:W-:Y:S01]  /*5790*/  BSSY B0, `(.L_x_383) ;  /* 0x0000061000007945 */ /* 0x000fe20003800000 */
[----:B------:R-:W-:-:S02]  /*57a0*/  UISETP.NE.U32.AND UP0, UPT, URZ, UR6, UPT ;  /* 0x000000063f00728c */ /* 0x000fc4000bf05070 */
[----:B------:R-:W-:Y:S01]  /*57b0*/  ULDC.64 UR4, c[0x0][0x1b8] ;  /* 0x00006e0000047ab9 */ /* 0x000fe20000000a00 */
[----:B------:R-:W-:Y:S01]  /*57c0*/  IMAD.SHL.U32 R117, R117, 0x8, RZ ;  /* 0x0000000875757824 */ /* 0x000fe200078e00ff */
[----:B------:R-:W-:Y:S02]  /*57d0*/  UISETP.NE.AND.EX UP0, UPT, URZ, UR7, UPT, UP0 ;  /* 0x000000073f00728c */ /* 0x000fe4000bf05300 */
[----:B------:R-:W-:Y:S02]  /*57e0*/  UIADD3 UR19, UR19, UR17, URZ ;  /* 0x0000001113137290 */ /* 0x000fe4000fffe03f */
[----:B------:R-:W-:Y:S01]  /*57f0*/  UIMAD UR6, UR12, UR4, URZ ;  /* 0x000000040c0672a4 */ /* 0x000fe2000f8e023f */
[----:B------:R-:W-:Y:S01]  /*5800*/  LOP3.LUT R117, R117, 0xfffffe00, RZ, 0xc0, !PT ;  /* 0xfffffe0075757812 */ /* 0x000fe200078ec0ff */
[----:B------:R-:W-:Y:S02]  /*5810*/  USHF.R.S32.HI UR7, URZ, 0x1f, UR21 ;  /* 0x0000001f3f077899 */ /* 0x000fe40008011415 */
[----:B------:R-:W-:Y:S01]  /*5820*/  UIMAD UR6, UR13, UR5, UR6 ;  /* 0x000000050d0672a4 */ /* 0x000fe2000f8e0206 */
[----:B-1----:R-:W-:Y:S01]  /*5830*/  LOP3.LUT R3, R51, 0xfffffff8, RZ, 0xc0, !PT ;  /* 0xfffffff833037812 */ /* 0x002fe200078ec0ff */
[----:B------:R-:W-:Y:S01]  /*5840*/  UIMAD.WIDE.U32 UR18, UR13, UR4, UR18 ;  /* 0x000000040d1272a5 */ /* 0x000fe2000f8e0012 */
[----:B------:R-:W-:Y:S01]  /*5850*/  SHF.R.S32.HI R51, RZ, 0x3, R51 ;  /* 0x00000003ff337819 */ /* 0x000fe20000011433 */
[----:B------:R-:W-:-:S02]  /*5860*/  USEL UR7, UR7, URZ, !UP0 ;  /* 0x0000003f07077287 */ /* 0x000fc4000c000000 */
[----:B------:R-:W-:Y:S01]  /*5870*/  IMAD.IADD R0, R62, 0x1, -R3 ;  /* 0x000000013e007824 */ /* 0x000fe200078e0a03 */
[----:B------:R-:W-:Y:S01]  /*5880*/  ULDC.64 UR4, c[0x0][0x1c0] ;  /* 0x0000700000047ab9 */ /* 0x000fe20000000a00 */
[----:B------:R-:W-:Y:S01]  /*5890*/  IMAD.SHL.U32 R120, R51, 0x40, RZ ;  /* 0x0000004033787824 */ /* 0x000fe200078e00ff */
[----:B------:R-:W-:Y:S01]  /*58a0*/  USEL UR17, UR21, URZ, !UP0 ;  /* 0x0000003f15117287 */ /* 0x000fe2000c000000 */
[C---:B------:R-:W-:Y:S01]  /*58b0*/  IMAD R216, R0.reuse, 0x20, R51 ;  /* 0x0000002000d87824 */ /* 0x040fe200078e0233 */
[----:B------:R-:W-:Y:S01]  /*58c0*/  UIMAD UR7, UR7, UR4, URZ ;  /* 0x00000004070772a4 */ /* 0x000fe2000f8e023f */
[----:B------:R-:W-:Y:S01]  /*58d0*/  IMAD.SHL.U32 R225, R0, 0x8, RZ ;  /* 0x0000000800e17824 */ /* 0x000fe200078e00ff */
[----:B------:R-:W-:Y:S01]  /*58e0*/  UIADD3 UR19, UR19, UR6, URZ ;  /* 0x0000000613137290 */ /* 0x000fe2000fffe03f */
[----:B------:R-:W-:Y:S01]  /*58f0*/  LOP3.LUT R120, R120, 0x1c0, RZ, 0xc0, !PT ;  /* 0x000001c078787812 */ /* 0x000fe200078ec0ff */
[----:B------:R-:W-:Y:S01]  /*5900*/  UIMAD UR5, UR17, UR5, UR7 ;  /* 0x00000005110572a4 */ /* 0x000fe2000f8e0207 */
[----:B------:R-:W-:Y:S01]  /*5910*/  IADD3 R3, R216, UR15, RZ ;  /* 0x0000000fd8037c10 */ /* 0x000fe2000fffe0ff */
[----:B------:R-:W-:Y:S01]  /*5920*/  UIMAD.WIDE.U32 UR18, UR17, UR4, UR18 ;  /* 0x00000004111272a5 */ /* 0x000fe2000f8e0012 */
[C---:B------:R-:W-:Y:S01]  /*5930*/  IADD3 R49, R225.reuse, 0x80, RZ ;  /* 0x00000080e1317810 */ /* 0x040fe20007ffe0ff */
[----:B------:R-:W-:Y:S01]  /*5940*/  UIMAD UR29, UR20, UR29, URZ ;  /* 0x0000001d141d72a4 */ /* 0x000fe2000f8e023f */
[----:B------:R-:W-:Y:S01]  /*5950*/  IADD3 R48, R225, 0xc0, RZ ;  /* 0x000000c0e1307810 */ /* 0x000fe20007ffe0ff */
[----:B------:R-:W-:Y:S01]  /*5960*/  @P1 IMAD.HI.U32 R4, R3, c[0x0][0x2c8], RZ ;  /* 0x0000b20003041a27 */ /* 0x000fe200078e00ff */
[----:B------:R-:W-:Y:S01]  /*5970*/  UIADD3 UR5, UR19, UR5, URZ ;  /* 0x0000000513057290 */ /* 0x000fe2000fffe03f */
[----:B------:R-:W-:-:S02]  /*5980*/  IADD3 R219, R225, 0x40, RZ ;  /* 0x00000040e1db7810 */ /* 0x000fc40007ffe0ff */
[--C-:B------:R-:W-:Y:S01]  /*5990*/  IMAD.MOV.U32 R8, RZ, RZ, R3.reuse ;  /* 0x000000ffff087224 */ /* 0x100fe200078e0003 */
[----:B------:R-:W-:Y:S01]  /*59a0*/  @P0 SHF.R.U32.HI R8, RZ, c[0x0][0x2cc], R4 ;  /* 0x0000b300ff080a19 */ /* 0x000fe20000011604 */
[----:B------:R-:W-:Y:S01]  /*59b0*/  IMAD.U32 R7, RZ, RZ, UR19 ;  /* 0x00000013ff077e24 */ /* 0x000fe2000f8e00ff */
[----:B------:R-:W-:Y:S01]  /*59c0*/  SHF.R.U32.HI R118, RZ, 0x3, R120 ;  /* 0x00000003ff767819 */ /* 0x000fe20000011678 */
[----:B------:R-:W-:Y:S01]  /*59d0*/  IMAD.U32 R6, RZ, RZ, UR18 ;  /* 0x00000012ff067e24 */ /* 0x000fe2000f8e00ff */
[--C-:B------:R-:W-:Y:S01]  /*59e0*/  SHF.R.S32.HI R5, RZ, 0x1f, R8.reuse ;  /* 0x0000001fff057819 */ /* 0x100fe20000011408 */
[----:B------:R-:W-:Y:S01]  /*59f0*/  IMAD.MOV R4, RZ, RZ, -R8 ;  /* 0x000000ffff047224 */ /* 0x000fe200078e0a08 */
[----:B------:R-:W-:Y:S01]  /*5a00*/  ISETP.GE.AND P4, PT, R49, c[0x0][0x198], PT ;  /* 0x0000660031007a0c */ /* 0x000fe20003f86270 */
[----:B------:R-:W-:Y:S01]  /*5a10*/  IMAD.U32 R7, RZ, RZ, UR5 ;  /* 0x00000005ff077e24 */ /* 0x000fe2000f8e00ff */
[----:B------:R-:W-:Y:S01]  /*5a20*/  ISETP.GE.AND P5, PT, R48, c[0x0][0x198], PT ;  /* 0x0000660030007a0c */ /* 0x000fe20003fa6270 */
[----:B------:R-:W-:Y:S01]  /*5a30*/  IMAD R5, R5, c[0x0][0x1b0], RZ ;  /* 0x00006c0005057a24 */ /* 0x000fe200078e02ff */
[----:B------:R-:W-:Y:S01]  /*5a40*/  ISETP.GE.AND P3, PT, R219, c[0x0][0x198], PT ;  /* 0x00006600db007a0c */ /* 0x000fe20003f66270 */
[----:B------:R-:W-:Y:S01]  /*5a50*/  IMAD R4, R4, c[0x0][0x2c4], R3 ;  /* 0x0000b10004047a24 */ /* 0x000fe200078e0203 */
[----:B------:R-:W-:Y:S01]  /*5a60*/  LOP3.LUT R3, R64, 0xfffffff0, RZ, 0xc0, !PT ;  /* 0xfffffff040037812 */ /* 0x000fe200078ec0ff */
[----:B------:R-:W-:-:S02]  /*5a70*/  IMAD R5, R8, c[0x0][0x1b4], R5 ;  /* 0x00006d0008057a24 */ /* 0x000fc400078e0205 */
[----:B------:R-:W-:Y:S01]  /*5a80*/  IMAD.WIDE.U32 R8, R8, c[0x0][0x1b0], R6 ;  /* 0x00006c0008087a25 */ /* 0x000fe200078e0006 */
[----:B------:R-:W-:-:S03]  /*5a90*/  SHF.R.S32.HI R7, RZ, 0x1f, R4 ;  /* 0x0000001fff077819 */ /* 0x000fc60000011404 */
[----:B------:R-:W-:Y:S02]  /*5aa0*/  IMAD.IADD R3, R62, 0x1, -R3 ;  /* 0x000000013e037824 */ /* 0x000fe400078e0a03 */
[----:B------:R-:W-:Y:S02]  /*5ab0*/  IMAD R7, R7, c[0x0][0x1a8], RZ ;  /* 0x00006a0007077a24 */ /* 0x000fe400078e02ff */
[----:B------:R-:W-:Y:S01]  /*5ac0*/  IMAD.IADD R9, R9, 0x1, R5 ;  /* 0x0000000109097824 */ /* 0x000fe200078e0205 */
[----:B------:R-:W-:Y:S01]  /*5ad0*/  SHF.R.S32.HI R6, RZ, 0x1f, R3 ;  /* 0x0000001fff067819 */ /* 0x000fe20000011403 */
[C---:B------:R-:W-:Y:S02]  /*5ae0*/  IMAD R7, R4.reuse, c[0x0][0x1ac], R7 ;  /* 0x00006b0004077a24 */ /* 0x040fe400078e0207 */
[----:B------:R-:W-:Y:S01]  /*5af0*/  IMAD.WIDE.U32 R4, R4, c[0x0][0x1a8], R8 ;  /* 0x00006a0004047a25 */ /* 0x000fe200078e0008 */
[----:B------:R-:W-:-:S03]  /*5b00*/  LEA.HI R57, R6, R3, RZ, 0x3 ;  /* 0x0000000306397211 */ /* 0x000fc600078f18ff */
[----:B------:R-:W-:Y:S01]  /*5b10*/  IMAD.IADD R7, R5, 0x1, R7 ;  /* 0x0000000105077824 */ /* 0x000fe200078e0207 */
[----:B------:R-:W-:Y:S02]  /*5b20*/  IADD3 R5, R51, UR15, RZ ;  /* 0x0000000f33057c10 */ /* 0x000fe4000fffe0ff */
[----:B------:R-:W-:Y:S02]  /*5b30*/  LOP3.LUT R56, R57, 0xfffffff8, RZ, 0xc0, !PT ;  /* 0xfffffff839387812 */ /* 0x000fe400078ec0ff */
[----:B------:R-:W-:Y:S02]  /*5b40*/  ISETP.GE.AND P6, PT, R5, UR29, PT ;  /* 0x0000001d05007c0c */ /* 0x000fe4000bfc6270 */
[----:B------:R-:W-:Y:S01]  /*5b50*/  LEA R13, P0, R4, c[0x0][0x160], 0x1 ;  /* 0x00005800040d7a11 */ /* 0x000fe200078008ff */
[----:B------:R-:W-:Y:S01]  /*5b60*/  IMAD.IADD R56, R3, 0x1, -R56 ;  /* 0x0000000103387824 */ /* 0x000fe200078e0a38 */
[----:B------:R-:W-:Y:S02]  /*5b70*/  LOP3.LUT R3, R120, 0x38, R225, 0xf8, !PT ;  /* 0x0000003878037812 */ /* 0x000fe400078ef8e1 */
[----:B------:R-:W-:Y:S01]  /*5b80*/  LEA.HI.X R7, R4, c[0x0][0x164], R7, 0x1, P0 ;  /* 0x0000590004077a11 */ /* 0x000fe200000f0c07 */
[----:B------:R1:W3:Y:S01]  /*5b90*/  SHFL.IDX PT, R14, R13, RZ, 0x181f ;  /* 0x00181fff0d0e7589 */ /* 0x0002e200000e0000 */
[----:B------:R-:W-:-:S02]  /*5ba0*/  ISETP.GE.AND P0, PT, R225, c[0x0][0x198], PT ;  /* 0x00006600e1007a0c */ /* 0x000fc40003f06270 */
[----:B------:R-:W-:Y:S01]  /*5bb0*/  LOP3.LUT R50, R3, R118, RZ, 0x3c, !PT ;  /* 0x0000007603327212 */ /* 0x000fe200078e3cff */
[----:B------:R-:W-:Y:S01]  /*5bc0*/  IMAD.MOV.U32 R3, RZ, RZ, 0x20 ;  /* 0x00000020ff037424 */ /* 0x000fe200078e00ff */
[----:B------:R1:W4:Y:S01]  /*5bd0*/  SHFL.IDX PT, R15, R7, RZ, 0x181f ;  /* 0x00181fff070f7589 */ /* 0x00032200000e0000 */
[----:B------:R-:W-:Y:S02]  /*5be0*/  P2R R6, PR, RZ, 0x40 ;  /* 0x00000040ff067803 */ /* 0x000fe40000000000 */
[----:B------:R-:W-:Y:S01]  /*5bf0*/  IMAD.IADD R50, R50, 0x1, R117 ;  /* 0x0000000132327824 */ /* 0x000fe200078e0275 */
[----:B--2---:R2:W5:Y:S01]  /*5c00*/  @P2 R2UR UR7, R2 ;  /* 0x00000000020723c2 */ /* 0x00456200000e0000 */
[----:B------:R-:W-:Y:S01]  /*5c10*/  R2P PR, R56, 0x6 ;  /* 0x0000000638007804 */ /* 0x000fe20000000000 */
[----:B-----5:R-:W-:-:S04]  /*5c20*/  @!UP1 UMOV UR7, UR21 ;  /* 0x0000001500079c82 */ /* 0x020fc80008000000 */
[----:B------:R-:W-:Y:S01]  /*5c30*/  SEL R3, R3, 0xffffffe0, !P2 ;  /* 0xffffffe003037807 */ /* 0x000fe20005000000 */
[----:B--2---:R-:W-:-:S05]  /*5c40*/  IMAD.MOV.U32 R2, RZ, RZ, 0x10 ;  /* 0x00000010ff027424 */ /* 0x004fca00078e00ff */
[----:B------:R-:W-:Y:S01]  /*5c50*/  SEL R2, R2, 0xfffffff0, !P1 ;  /* 0xfffffff002027807 */ /* 0x000fe20004800000 */
[----:B------:R-:W-:Y:S05]  /*5c60*/  @P6 BRA `(.L_x_384) ;  /* 0x0000013000006947 */ /* 0x000fea0003800000 */
[----:B-1-34-:R-:W-:Y:S01]  /*5c70*/  SHF.R.S32.HI R4, RZ, 0x1f, R219 ;  /* 0x0000001fff047819 */ /* 0x01afe200000114db */
        /* <DEDUP_REMOVED lines=18> */
.L_x_384:
[----:B-1-34-:R-:W-:Y:S05]  /*5da0*/  BSYNC B0 ;  /* 0x0000000000007941 */ /* 0x01afea0003800000 */
.L_x_383:
[----:B------:R-:W-:Y:S01]  /*5db0*/  IADD3 R4, R5, 0x20, RZ ;  /* 0x0000002005047810 */ /* 0x000fe20007ffe0ff */
[----:B------:R1:W2:Y:S01]  /*5dc0*/  SHFL.IDX PT, R15, R7, 0x1, 0x181f ;  /* 0x00381f00070f7f89 */ /* 0x0002a200000e0000 */
[----:B------:R-:W-:Y:S02]  /*5dd0*/  BSSY B0, `(.L_x_385) ;  /* 0x0000018000007945 */ /* 0x000fe40003800000 */
[----:B------:R-:W-:Y:S01]  /*5de0*/  ISETP.GE.AND P1, PT, R4, UR29, PT ;  /* 0x0000001d04007c0c */ /* 0x000fe2000bf26270 */
[----:B------:R1:W3:Y:S03]  /*5df0*/  SHFL.IDX PT, R14, R13, 0x1, 0x181f ;  /* 0x00381f000d0e7f89 */ /* 0x0002e600000e0000 */
[----:B------:R-:W-:-:S09]  /*5e00*/  P2R R9, PR, RZ, 0x2 ;  /* 0x00000002ff097803 */ /* 0x000fd20000000000 */
[----:B------:R-:W-:Y:S05]  /*5e10*/  @P1 BRA `(.L_x_386) ;  /* 0x0000013000001947 */ /* 0x000fea0003800000 */
[----:B------:R-:W-:Y:S01]  /*5e20*/  SHF.R.S32.HI R10, RZ, 0x1f, R219 ;  /* 0x0000001fff0a7819 */ /* 0x000fe200000114db */
[----:B--23--:R-:W-:Y:S01]  /*5e30*/  IMAD.WIDE R16, R225, 0x2, R14 ;  /* 0x00000002e1107825 */ /* 0x00cfe200078e020e */
[----:B------:R-:W-:Y:S02]  /*5e40*/  SHF.R.S32.HI R8, RZ, 0x1f, R49 ;  /* 0x0000001fff087819 */ /* 0x000fe40000011431 */
[----:B------:R-:W-:Y:S02]  /*5e50*/  SHF.R.S32.HI R11, RZ, 0x1f, R48 ;  /* 0x0000001fff0b7819 */ /* 0x000fe40000011430 */
[----:B------:R-:W-:Y:S02]  /*5e60*/  LEA.HI R10, R10, R219, RZ, 0x3 ;  /* 0x000000db0a0a7211 */ /* 0x000fe400078f18ff */
[----:B------:R-:W-:Y:S02]  /*5e70*/  LEA.HI R8, R8, R49, RZ, 0x3 ;  /* 0x0000003108087211 */ /* 0x000fe400078f18ff */
[----:B------:R-:W-:Y:S01]  /*5e80*/  LEA.HI R4, R11, R48, RZ, 0x3 ;  /* 0x000000300b047211 */ /* 0x000fe200078f18ff */
[----:B------:R-:W-:Y:S01]  /*5e90*/  IMAD.SHL.U32 R11, R50, 0x2, RZ ;  /* 0x00000002320b7824 */ /* 0x000fe200078e00ff */
[----:B------:R-:W-:-:S02]  /*5ea0*/  LOP3.LUT R10, R10, 0xfffffff8, RZ, 0xc0, !PT ;  /* 0xfffffff80a0a7812 */ /* 0x000fc400078ec0ff */
[----:B------:R-:W-:Y:S02]  /*5eb0*/  LOP3.LUT R8, R8, 0xfffffff8, RZ, 0xc0, !PT ;  /* 0xfffffff808087812 */ /* 0x000fe400078ec0ff */
[----:B------:R-:W-:Y:S01]  /*5ec0*/  LOP3.LUT R4, R4, 0xfffffff8, RZ, 0xc0, !PT ;  /* 0xfffffff804047812 */ /* 0x000fe200078ec0ff */
[--C-:B------:R-:W-:Y:S01]  /*5ed0*/  IMAD.WIDE R18, R10, 0x2, R14.reuse ;  /* 0x000000020a127825 */ /* 0x100fe200078e020e */
[----:B------:R-:W-:Y:S01]  /*5ee0*/  @!PT LDS RZ, [RZ] ;  /* 0x00000000fffff984 */ /* 0x000fe20000000800 */
[----:B------:R2:W-:Y:S03]  /*5ef0*/  LDGSTS.E.BYPASS.LTC128B.128 [R11+0x11080], [R16.64], !P0 ;  /* 0x11080000100b7fae */ /* 0x0005e6000c101d58 */
[--C-:B------:R-:W-:Y:S01]  /*5f00*/  IMAD.WIDE R20, R8, 0x2, R14.reuse ;  /* 0x0000000208147825 */ /* 0x100fe200078e020e */
[----:B------:R2:W-:Y:S03]  /*5f10*/  LDGSTS.E.BYPASS.LTC128B.128 [R11+0x15080], [R18.64], !P3 ;  /* 0x15080000120b7fae */ /* 0x0005e6000d901d58 */
[----:B------:R-:W-:Y:S01]  /*5f20*/  IMAD.WIDE R14, R4, 0x2, R14 ;  /* 0x00000002040e7825 */ /* 0x000fe200078e020e */
[----:B------:R2:W-:Y:S04]  /*5f30*/  LDGSTS.E.BYPASS.LTC128B.128 [R11+0x19080], [R20.64], !P4 ;  /* 0x19080000140b7fae */ /* 0x0005e8000e101d58 */
[----:B------:R2:W-:Y:S02]  /*5f40*/  LDGSTS.E.BYPASS.LTC128B.128 [R11+0x1d080], [R14.64], !P5 ;  /* 0x1d0800000e0b7fae */ /* 0x0005e4000e901d58 */
.L_x_386:
[----:B------:R-:W-:Y:S05]  /*5f50*/  BSYNC B0 ;  /* 0x0000000000007941 */ /* 0x000fea0003800000 */
.L_x_385:
[----:B------:R-:W-:Y:S01]  /*5f60*/  IADD3 R4, R5, 0x40, RZ ;  /* 0x0000004005047810 */ /* 0x000fe20007ffe0ff */
[----:B--2---:R2:W4:Y:S01]  /*5f70*/  SHFL.IDX PT, R15, R7, 0x2, 0x181f ;  /* 0x00581f00070f7f89 */ /* 0x00452200000e0000 */
[----:B------:R-:W-:Y:S02]  /*5f80*/  BSSY B0, `(.L_x_387) ;  /* 0x0000018000007945 */ /* 0x000fe40003800000 */
[----:B------:R-:W-:Y:S01]  /*5f90*/  ISETP.GE.AND P1, PT, R4, UR29, PT ;  /* 0x0000001d04007c0c */ /* 0x000fe2000bf26270 */
[----:B---3--:R2:W3:Y:S03]  /*5fa0*/  SHFL.IDX PT, R14, R13, 0x2, 0x181f ;  /* 0x00581f000d0e7f89 */ /* 0x0084e600000e0000 */
[----:B------:R-:W-:-:S09]  /*5fb0*/  P2R R4, PR, RZ, 0x2 ;  /* 0x00000002ff047803 */ /* 0x000fd20000000000 */
[----:B------:R-:W-:Y:S05]  /*5fc0*/  @P1 BRA `(.L_x_388) ;  /* 0x0000013000001947 */ /* 0x000fea0003800000 */
[----:B------:R-:W-:Y:S01]  /*5fd0*/  SHF.R.S32.HI R8, RZ, 0x1f, R219 ;  /* 0x0000001fff087819 */ /* 0x000fe200000114db */
[----:B------:R-:W-:Y:S01]  /*5fe0*/  IMAD.SHL.U32 R12, R50, 0x2, RZ ;  /* 0x00000002320c7824 */ /* 0x000fe200078e00ff */
[----:B------:R-:W-:Y:S02]  /*5ff0*/  SHF.R.S32.HI R10, RZ, 0x1f, R49 ;  /* 0x0000001fff0a7819 */ /* 0x000fe40000011431 */
[----:B------:R-:W-:Y:S02]  /*6000*/  SHF.R.S32.HI R17, RZ, 0x1f, R48 ;  /* 0x0000001fff117819 */ /* 0x000fe40000011430 */
[----:B------:R-:W-:Y:S02]  /*6010*/  LEA.HI R11, R8, R219, RZ, 0x3 ;  /* 0x000000db080b7211 */ /* 0x000fe400078f18ff */
[----:B------:R-:W-:Y:S02]  /*6020*/  LEA.HI R10, R10, R49, RZ, 0x3 ;  /* 0x000000310a0a7211 */ /* 0x000fe400078f18ff */
[----:B------:R-:W-:Y:S01]  /*6030*/  LEA.HI R8, R17, R48, RZ, 0x3 ;  /* 0x0000003011087211 */ /* 0x000fe200078f18ff */
[----:B---34-:R-:W-:Y:S01]  /*6040*/  IMAD.WIDE R16, R225, 0x2, R14 ;  /* 0x00000002e1107825 */ /* 0x018fe200078e020e */
        /* <DEDUP_REMOVED lines=11> */
.L_x_388:
[----:B------:R-:W-:Y:S05]  /*6100*/  BSYNC B0 ;  /* 0x0000000000007941 */ /* 0x000fea0003800000 */
.L_x_387:
[----:B------:R-:W-:Y:S01]  /*6110*/  IADD3 R8, R5, 0x60, RZ ;  /* 0x0000006005087810 */ /* 0x000fe20007ffe0ff */
[----:B---3--:R-:W-:Y:S01]  /*6120*/  SHFL.IDX PT, R14, R13, 0x3, 0x181f ;  /* 0x00781f000d0e7f89 */ /* 0x008fe200000e0000 */
[----:B------:R-:W-:Y:S01]  /*6130*/  UIADD3 UR17, UR10, -0x1, URZ ;  /* 0xffffffff0a117890 */ /* 0x000fe2000fffe03f */
[----:B------:R-:W-:Y:S01]  /*6140*/  IMAD.MOV.U32 R215, RZ, RZ, c[0x0][0x2b8] ;  /* 0x0000ae00ffd77624 */ /* 0x000fe200078e00ff */
[----:B------:R-:W-:Y:S01]  /*6150*/  ISETP.GE.AND P6, PT, R8, UR29, PT ;  /* 0x0000001d08007c0c */ /* 0x000fe2000bfc6270 */
[----:B----4-:R3:W4:Y:S01]  /*6160*/  SHFL.IDX PT, R15, R7, 0x3, 0x181f ;  /* 0x00781f00070f7f89 */ /* 0x01072200000e0000 */
[----:B------:R-:W-:Y:S01]  /*6170*/  USHF.L.U32 UR28, UR17, 0x5, URZ ;  /* 0x00000005111c7899 */ /* 0x000fe2000800063f */
[----:B------:R-:W-:Y:S01]  /*6180*/  LOP3.LUT R12, R12, 0xfffffff7, RZ, 0xc0, !PT ;  /* 0xfffffff70c0c7812 */ /* 0x000fe200078ec0ff */
[----:B------:R-:W-:Y:S01]  /*6190*/  USHF.R.S32.HI UR6, URZ, 0x1f, UR7 ;  /* 0x0000001f3f067899 */ /* 0x000fe20008011407 */
[----:B------:R-:W-:Y:S01]  /*61a0*/  ISETP.NE.AND P1, PT, R215, 0x1, PT ;  /* 0x00000001d700780c */ /* 0x000fe20003f25270 */
[----:B------:R-:W-:Y:S01]  /*61b0*/  ULDC.64 UR4, c[0x0][0x2b0] ;  /* 0x0000ac0000047ab9 */ /* 0x000fe20000000a00 */
[----:B------:R-:W-:Y:S01]  /*61c0*/  IMAD.MOV.U32 R217, RZ, RZ, RZ ;  /* 0x000000ffffd97224 */ /* 0x000fe200078e00ff */
[----:B------:R-:W-:Y:S01]  /*61d0*/  IADD3 R218, R216, UR28, RZ ;  /* 0x0000001cd8da7c10 */ /* 0x000fe2000fffe0ff */
[----:B------:R-:W-:-:S02]  /*61e0*/  UIMAD UR6, UR6, UR4, URZ ;  /* 0x00000004060672a4 */ /* 0x000fc4000f8e023f */
[----:B------:R-:W-:Y:S02]  /*61f0*/  UIMAD.WIDE.U32 UR18, UR7, UR4, URZ ;  /* 0x00000004071272a5 */ /* 0x000fe4000f8e003f */
[----:B------:R-:W-:Y:S01]  /*6200*/  @!P6 SHF.R.S32.HI R8, RZ, 0x1f, R219 ;  /* 0x0000001fff08e819 */ /* 0x000fe200000114db */
[----:B------:R-:W-:Y:S01]  /*6210*/  @!P6 IMAD.SHL.U32 R10, R50, 0x2, RZ ;  /* 0x00000002320ae824 */ /* 0x000fe200078e00ff */
[----:B------:R-:W-:Y:S02]  /*6220*/  UIMAD UR6, UR7, UR5, UR6 ;  /* 0x00000005070672a4 */ /* 0x000fe4000f8e0206 */
[----:B------:R-:W-:Y:S01]  /*6230*/  @!P6 LEA.HI R19, R8, R219, RZ, 0x3 ;  /* 0x000000db0813e211 */ /* 0x000fe200078f18ff */
[----:B------:R-:W-:Y:S01]  /*6240*/  ULDC.64 UR4, c[0x0][0x1e8] ;  /* 0x00007a0000047ab9 */ /* 0x000fe20000000a00 */
[----:B------:R-:W-:Y:S01]  /*6250*/  @!P6 SHF.R.S32.HI R8, RZ, 0x1f, R49 ;  /* 0x0000001fff08e819 */ /* 0x000fe20000011431 */
[----:B------:R-:W-:Y:S01]  /*6260*/  UIADD3 UR6, UR19, UR6, URZ ;  /* 0x0000000613067290 */ /* 0x000fe2000fffe03f */
[----:B------:R-:W-:-:S02]  /*6270*/  @!P6 LOP3.LUT R19, R19, 0xfffffff8, RZ, 0xc0, !PT ;  /* 0xfffffff81313e812 */ /* 0x000fc400078ec0ff */
[----:B------:R-:W-:Y:S02]  /*6280*/  @!P6 LEA.HI R17, R8, R49, RZ, 0x3 ;  /* 0x000000310811e211 */ /* 0x000fe400078f18ff */
[----:B-123--:R-:W-:Y:S01]  /*6290*/  @!P6 SHF.R.S32.HI R7, RZ, 0x1f, R48 ;  /* 0x0000001fff07e819 */ /* 0x00efe20000011430 */
[--C-:B----4-:R-:W-:Y:S01]  /*62a0*/  @!P6 IMAD.WIDE R20, R225, 0x2, R14.reuse ;  /* 0x00000002e114e825 */ /* 0x110fe200078e020e */
[----:B------:R-:W-:Y:S02]  /*62b0*/  @!P6 LOP3.LUT R17, R17, 0xfffffff8, RZ, 0xc0, !PT ;  /* 0xfffffff81111e812 */ /* 0x000fe400078ec0ff */
[----:B------:R-:W-:Y:S01]  /*62c0*/  @!P6 LEA.HI R8, R7, R48, RZ, 0x3 ;  /* 0x000000300708e211 */ /* 0x000fe200078f18ff */
[--C-:B------:R-:W-:Y:S01]  /*62d0*/  @!P6 IMAD.WIDE R18, R19, 0x2, R14.reuse ;  /* 0x000000021312e825 */ /* 0x100fe200078e020e */
[----:B------:R-:W-:Y:S01]  /*62e0*/  @!PT LDS RZ, [RZ] ;  /* 0x00000000fffff984 */ /* 0x000fe20000000800 */
[----:B------:R1:W-:Y:S01]  /*62f0*/  @!P6 LDGSTS.E.BYPASS.LTC128B.128 [R10+0x13080], [R20.64], !P0 ;  /* 0x13080000140aefae */ /* 0x0003e2000c101d58 */
[----:B------:R-:W-:Y:S02]  /*6300*/  ISETP.GE.AND P0, PT, R218, UR11, PT ;  /* 0x0000000bda007c0c */ /* 0x000fe4000bf06270 */
[----:B------:R-:W-:Y:S01]  /*6310*/  @!P6 IMAD.WIDE R16, R17, 0x2, R14 ;  /* 0x000000021110e825 */ /* 0x000fe200078e020e */
[----:B------:R-:W-:Y:S01]  /*6320*/  @!P6 LOP3.LUT R8, R8, 0xfffffff8, RZ, 0xc0, !PT ;  /* 0xfffffff80808e812 */ /* 0x000fe200078ec0ff */
[----:B------:R1:W-:Y:S01]  /*6330*/  @!P6 LDGSTS.E.BYPASS.LTC128B.128 [R10+0x17080], [R18.64], !P3 ;  /* 0x17080000120aefae */ /* 0x0003e2000d901d58 */
[----:B------:R-:W-:-:S02]  /*6340*/  IADD3 R218, R218, UR16, RZ ;  /* 0x00000010dada7c10 */ /* 0x000fc4000fffe0ff */
[----:B------:R-:W-:Y:S01]  /*6350*/  ISETP.GT.OR P0, PT, R216, 0x1f, P0 ;  /* 0x0000001fd800780c */ /* 0x000fe20000704670 */
[----:B------:R2:W-:Y:S01]  /*6360*/  @!P6 LDGSTS.E.BYPASS.LTC128B.128 [R10+0x1b080], [R16.64], !P4 ;  /* 0x1b080000100aefae */ /* 0x0005e2000e101d58 */
[----:B------:R-:W-:Y:S01]  /*6370*/  @P1 LOP3.LUT R12, R12, 0x8, RZ, 0xfc, !PT ;  /* 0x000000080c0c1812 */ /* 0x000fe200078efcff */
[----:B------:R-:W-:-:S04]  /*6380*/  @P1 IMAD.HI.U32 R11, R218, c[0x0][0x2bc], RZ ;  /* 0x0000af00da0b1a27 */ /* 0x000fc800078e00ff */
[----:B------:R-:W-:Y:S01]  /*6390*/  IMAD.MOV.U32 R7, RZ, RZ, R218 ;  /* 0x000000ffff077224 */ /* 0x000fe200078e00da */
[----:B------:R-:W-:-:S05]  /*63a0*/  @P1 SHF.R.U32.HI R7, RZ, c[0x0][0x2c0], R11 ;  /* 0x0000b000ff071a19 */ /* 0x000fca000001160b */
[----:B------:R-:W-:Y:S01]  /*63b0*/  @!P0 IADD3 R11, P1, R7, UR18, RZ ;  /* 0x00000012070b8c10 */ /* 0x000fe2000ff3e0ff */
[----:B--2---:R-:W-:-:S03]  /*63c0*/  @!P6 IMAD.WIDE R16, R8, 0x2, R14 ;  /* 0x000000020810e825 */ /* 0x004fc600078e020e */
[----:B------:R-:W-:Y:S02]  /*63d0*/  @!P0 LEA.HI.X.SX32 R8, R7, UR6, 0x1, P1 ;  /* 0x0000000607088c11 */ /* 0x000fe400088f0eff */
[C---:B------:R-:W-:Y:S01]  /*63e0*/  @!P0 LEA R14, P1, R11.reuse, c[0x0][0x2a0], 0x2 ;  /* 0x0000a8000b0e8a11 */ /* 0x040fe200078210ff */
[----:B------:R1:W-:Y:S03]  /*63f0*/  @!P6 LDGSTS.E.BYPASS.LTC128B.128 [R10+0x1f080], [R16.64], !P5 ;  /* 0x1f080000100aefae */ /* 0x0003e6000e901d58 */
[----:B------:R-:W-:Y:S01]  /*6400*/  @!P0 LEA.HI.X R15, R11, c[0x0][0x2a4], R8, 0x2, P1 ;  /* 0x0000a9000b0f8a11 */ /* 0x000fe200008f1408 */
[----:B------:R-:W0:Y:S04]  /*6410*/  LDGDEPBAR ;  /* 0x00000000000079af */ /* 0x000e280000000000 */
[----:B------:R-:W-:Y:S06]  /*6420*/  BAR.SYNC.DEFER_BLOCKING 0x0 ;  /* 0x0000000000007b1d */ /* 0x000fec0000010000 */
[----:B------:R-:W2:Y:S01]  /*6430*/  @!P0 LDG.E R217, [R14.64] ;  /* 0x000000180ed98981 */ /* 0x000ea2000c1e1900 */
[----:B------:R-:W-:Y:S01]  /*6440*/  IMAD.MOV R7, RZ, RZ, -R7 ;  /* 0x000000ffff077224 */ /* 0x000fe200078e0a07 */
[----:B------:R-:W-:Y:S01]  /*6450*/  UIMAD UR7, UR12, UR4, URZ ;  /* 0x000000040c0772a4 */ /* 0x000fe2000f8e023f */
[----:B------:R-:W-:Y:S01]  /*6460*/  ISETP.GE.AND P5, PT, R225, c[0x0][0x1d4], PT ;  /* 0x00007500e1007a0c */ /* 0x000fe20003fa6270 */
[----:B------:R-:W-:Y:S01]  /*6470*/  UIMAD.WIDE.U32 UR22, UR13, UR4, URZ ;  /* 0x000000040d1672a5 */ /* 0x000fe2000f8e003f */
[----:B------:R-:W-:Y:S01]  /*6480*/  IMAD R218, R7, c[0x0][0x2b8], R218 ;  /* 0x0000ae0007da7a24 */ /* 0x000fe200078e02da */
[----:B------:R-:W-:Y:S01]  /*6490*/  UIMAD UR7, UR13, UR5, UR7 ;  /* 0x000000050d0772a4 */ /* 0x000fe2000f8e0207 */
[----:B------:R-:W-:Y:S01]  /*64a0*/  ISETP.GE.AND P2, PT, R219, c[0x0][0x1d4], PT ;  /* 0x00007500db007a0c */ /* 0x000fe20003f46270 */
[----:B------:R-:W-:Y:S01]  /*64b0*/  UIADD3 UR30, UR11, -UR28, URZ ;  /* 0x8000001c0b1e7290 */ /* 0x000fe2000fffe03f */
[----:B-1----:R-:W-:Y:S01]  /*64c0*/  IMAD.WIDE.U32 R10, R218, c[0x0][0x1e0], RZ ;  /* 0x00007800da0a7a25 */ /* 0x002fe200078e00ff */
[----:B------:R-:W-:Y:S01]  /*64d0*/  SHF.R.S32.HI R59, RZ, 0x1f, R218 ;  /* 0x0000001fff3b7819 */ /* 0x000fe200000114da */
[----:B------:R-:W-:Y:S01]  /*64e0*/  UIADD3 UR7, UR23, UR7, URZ ;  /* 0x0000000717077290 */ /* 0x000fe2000fffe03f */
[----:B------:R-:W-:Y:S01]  /*64f0*/  ISETP.GE.AND P4, PT, R49, c[0x0][0x1d4], PT ;  /* 0x0000750031007a0c */ /* 0x000fe20003f86270 */
[----:B------:R-:W-:Y:S01]  /*6500*/  ULDC.64 UR4, c[0x0][0x210] ;  /* 0x0000840000047ab9 */ /* 0x000fe20000000a00 */
[----:B------:R-:W-:Y:S01]  /*6510*/  ISETP.GE.AND P3, PT, R48, c[0x0][0x1d4], PT ;  /* 0x0000750030007a0c */ /* 0x000fe20003f66270 */
[----:B------:R-:W-:Y:S01]  /*6520*/  IMAD R7, R59, c[0x0][0x1e0], RZ ;  /* 0x000078003b077a24 */ /* 0x000fe200078e02ff */
[----:B------:R-:W-:Y:S01]  /*6530*/  UIMAD UR12, UR12, UR4, URZ ;  /* 0x000000040c0c72a4 */ /* 0x000fe2000f8e023f */
[----:B------:R-:W-:Y:S01]  /*6540*/  LOP3.LUT R12, R12, 0xfffffffe, RZ, 0xc0, !PT ;  /* 0xfffffffe0c0c7812 */ /* 0x000fe200078ec0ff */
[----:B------:R-:W-:Y:S01]  /*6550*/  UIMAD.WIDE.U32 UR26, UR13, UR4, URZ ;  /* 0x000000040d1a72a5 */ /* 0x000fe2000f8e003f */
[----:B------:R-:W-:Y:S01]  /*6560*/  IMAD R7, R218, c[0x0][0x1e4], R7 ;  /* 0x00007900da077a24 */ /* 0x000fe200078e0207 */
[----:B------:R-:W-:Y:S01]  /*6570*/  UIMAD UR12, UR13, UR5, UR12 ;  /* 0x000000050d0c72a4 */ /* 0x000fe2000f8e020c */
[----:B------:R-:W-:-:S02]  /*6580*/  LEA.HI R69, R61, R62, RZ, 0x5 ;  /* 0x0000003e3d457211 */ /* 0x000fc400078f28ff */
[----:B------:R-:W-:Y:S01]  /*6590*/  IMAD.IADD R11, R11, 0x1, R7 ;  /* 0x000000010b0b7824 */ /* 0x000fe200078e0207 */
[----:B------:R-:W-:Y:S01]  /*65a0*/  UIADD3 UR12, UR27, UR12, URZ ;  /* 0x0000000c1b0c7290 */ /* 0x000fe2000fffe03f */
[----:B------:R-:W-:Y:S01]  /*65b0*/  IMAD.U32 R7, RZ, RZ, UR13 ;  /* 0x0000000dff077e24 */ /* 0x000fe2000f8e00ff */
[----:B------:R-:W-:Y:S02]  /*65c0*/  @P2 LOP3.LUT R12, R12, 0x1, RZ, 0xfc, !PT ;  /* 0x000000010c0c2812 */ /* 0x000fe400078efcff */
[----:B------:R-:W-:Y:S02]  /*65d0*/  SHF.R.S32.HI R60, RZ, 0x5, R69 ;  /* 0x00000005ff3c7819 */ /* 0x000fe40000011445 */
[----:B--2---:R-:W-:Y:S01]  /*65e0*/  SHF.R.S32.HI R58, RZ, 0x1f, R217 ;  /* 0x0000001fff3a7819 */ /* 0x004fe200000114d9 */
[----:B------:R-:W-:-:S04]  /*65f0*/  IMAD.WIDE.U32 R14, R217, c[0x0][0x1f0], R10 ;  /* 0x00007c00d90e7a25 */ /* 0x000fc800078e000a */
[----:B------:R-:W-:Y:S01]  /*6600*/  IMAD R8, R58, c[0x0][0x1f0], RZ ;  /* 0x00007c003a087a24 */ /* 0x000fe200078e02ff */
[----:B------:R-:W-:Y:S01]  /*6610*/  IADD3 R10, P0, R14, UR22, RZ ;  /* 0x000000160e0a7c10 */ /* 0x000fe2000ff1e0ff */
[----:B------:R-:W-:Y:S02]  /*6620*/  IMAD R7, R7, c[0x0][0x1e8], R14 ;  /* 0x00007a0007077a24 */ /* 0x000fe400078e020e */
[----:B------:R-:W-:Y:S01]  /*6630*/  IMAD R8, R217, c[0x0][0x1f4], R8 ;  /* 0x00007d00d9087a24 */ /* 0x000fe200078e0208 */
[----:B------:R-:W-:Y:S02]  /*6640*/  LEA RZ, P1, R10, c[0x0][0x1c8], 0x1 ;  /* 0x000072000aff7a11 */ /* 0x000fe400078208ff */
[----:B------:R-:W-:Y:S01]  /*6650*/  LEA R16, R7, c[0x0][0x1c8], 0x1 ;  /* 0x0000720007107a11 */ /* 0x000fe200078e08ff */
[----:B------:R-:W-:-:S04]  /*6660*/  IMAD.IADD R8, R15, 0x1, R8 ;  /* 0x000000010f087824 */ /* 0x000fc800078e0208 */
[----:B------:R-:W-:Y:S01]  /*6670*/  SHFL.IDX PT, R14, R16, RZ, 0x181f ;  /* 0x00181fff100e7589 */ /* 0x000fe200000e0000 */
[----:B------:R-:W-:Y:S02]  /*6680*/  IADD3.X R11, R8, UR7, RZ, P0, !PT ;  /* 0x00000007080b7c10 */ /* 0x000fe400087fe4ff */
[----:B------:R-:W-:Y:S02]  /*6690*/  IADD3 R8, -R51, UR30, RZ ;  /* 0x0000001e33087c10 */ /* 0x000fe4000fffe1ff */
[----:B------:R-:W-:Y:S02]  /*66a0*/  LEA.HI.X R13, R10, c[0x0][0x1cc], R11, 0x1, P1 ;  /* 0x000073000a0d7a11 */ /* 0x000fe400008f0c0b */
[----:B------:R-:W-:-:S03]  /*66b0*/  ISETP.GE.AND P0, PT, R8, 0x1, PT ;  /* 0x000000010800780c */ /* 0x000fc60003f06270 */
[----:B------:R-:W1:Y:S10]  /*66c0*/  SHFL.IDX PT, R15, R13, RZ, 0x181f ;  /* 0x00181fff0d0f7589 */ /* 0x000e7400000e0000 */
[----:B------:R-:W-:Y:S01]  /*66d0*/  @P0 SHF.R.S32.HI R10, RZ, 0x1f, R219 ;  /* 0x0000001fff0a0819 */ /* 0x000fe200000114db */
[----:B------:R-:W-:Y:S01]  /*66e0*/  @P0 IMAD.SHL.U32 R11, R50, 0x2, RZ ;  /* 0x00000002320b0824 */ /* 0x000fe200078e00ff */
[----:B------:R-:W-:-:S02]  /*66f0*/  @P0 SHF.R.S32.HI R8, RZ, 0x1f, R49 ;  /* 0x0000001fff080819 */ /* 0x000fc40000011431 */
[----:B------:R-:W-:Y:S02]  /*6700*/  @P0 SHF.R.S32.HI R7, RZ, 0x1f, R48 ;  /* 0x0000001fff070819 */ /* 0x000fe40000011430 */
[----:B------:R-:W-:Y:S02]  /*6710*/  @P0 LEA.HI R10, R10, R219, RZ, 0x3 ;  /* 0x000000db0a0a0211 */ /* 0x000fe400078f18ff */
[----:B------:R-:W-:Y:S02]  /*6720*/  @P0 LEA.HI R8, R8, R49, RZ, 0x3 ;  /* 0x0000003108080211 */ /* 0x000fe400078f18ff */
[----:B------:R-:W-:Y:S02]  /*6730*/  @P0 LEA.HI R7, R7, R48, RZ, 0x3 ;  /* 0x0000003007070211 */ /* 0x000fe400078f18ff */
[----:B------:R-:W-:Y:S02]  /*6740*/  @P0 LOP3.LUT R10, R10, 0xfffffff8, RZ, 0xc0, !PT ;  /* 0xfffffff80a0a0812 */ /* 0x000fe400078ec0ff */
[----:B------:R-:W-:Y:S01]  /*6750*/  @P0 LOP3.LUT R8, R8, 0xfffffff8, RZ, 0xc0, !PT ;  /* 0xfffffff808080812 */ /* 0x000fe200078ec0ff */
[----:B-1----:R-:W-:Y:S01]  /*6760*/  @P0 IMAD.WIDE R16, R225, 0x2, R14 ;  /* 0x00000002e1100825 */ /* 0x002fe200078e020e */
[----:B------:R-:W-:-:S03]  /*6770*/  @P0 LOP3.LUT R7, R7, 0xfffffff8, RZ, 0xc0, !PT ;  /* 0xfffffff807070812 */ /* 0x000fc600078ec0ff */
[--C-:B------:R-:W-:Y:S01]  /*6780*/  @P0 IMAD.WIDE R18, R10, 0x2, R14.reuse ;  /* 0x000000020a120825 */ /* 0x100fe200078e020e */
[----:B------:R-:W-:Y:S01]  /*6790*/  @!PT LDS RZ, [RZ] ;  /* 0x00000000fffff984 */ /* 0x000fe20000000800 */
[----:B------:R1:W-:Y:S03]  /*67a0*/  @P0 LDGSTS.E.BYPASS.LTC128B.128 [R11+0xc080], [R16.64], !P5 ;  /* 0x0c080000100b0fae */ /* 0x0003e6000e901d58 */
[--C-:B------:R-:W-:Y:S01]  /*67b0*/  @P0 IMAD.WIDE R20, R8, 0x2, R14.reuse ;  /* 0x0000000208140825 */ /* 0x100fe200078e020e */
[----:B------:R1:W-:Y:S01]  /*67c0*/  @P0 LDGSTS.E.BYPASS.LTC128B.128 [R11+0xd080], [R18.64], !P2 ;  /* 0x0d080000120b0fae */ /* 0x0003e2000d101d58 */
[----:B------:R-:W-:Y:S02]  /*67d0*/  ISETP.GT.AND P2, PT, R216, 0x1f, PT ;  /* 0x0000001fd800780c */ /* 0x000fe40003f44270 */
        /* <DEDUP_REMOVED lines=8> */
.L_x_389:
[----:B------:R-:W-:Y:S01]  /*6860*/  ULDC.U8 UR4, c[0x0][0x298] ;  /* 0x0000a60000047ab9 */ /* 0x000fe20000000000 */
[----:B------:R-:W-:Y:S01]  /*6870*/  SHF.R.S32.HI R8, RZ, 0x1f, R63 ;  /* 0x0000001fff087819 */ /* 0x000fe2000001143f */
[C---:B-1----:R-:W-:Y:S01]  /*6880*/  IMAD.WIDE.U32 R10, R63.reuse, c[0x0][0x280], RZ ;  /* 0x0000a0003f0a7a25 */ /* 0x042fe200078e00ff */
[----:B------:R-:W-:Y:S01]  /*6890*/  ISETP.NE.AND P0, PT, RZ, UR4, PT ;  /* 0x00000004ff007c0c */ /* 0x000fe2000bf05270 */
[----:B------:R-:W-:Y:S01]  /*68a0*/  BSSY B2, `(.L_x_390) ;  /* 0x00008cf000027945 */ /* 0x000fe20003800000 */
[----:B------:R-:W-:Y:S01]  /*68b0*/  LEA R5, R0, R5, 0x5 ;  /* 0x0000000500057211 */ /* 0x000fe200078e28ff */
[----:B------:R-:W-:Y:S01]  /*68c0*/  IMAD R12, R8, c[0x0][0x280], RZ ;  /* 0x0000a000080c7a24 */ /* 0x000fe200078e02ff */
[----:B------:R-:W-:Y:S01]  /*68d0*/  SHF.L.U32 R119, R50, 0x1, RZ ;  /* 0x0000000132777819 */ /* 0x000fe200000006ff */
[----:B------:R-:W-:Y:S02]  /*68e0*/  IMAD R8, R8, c[0x0][0x290], RZ ;  /* 0x0000a40008087a24 */ /* 0x000fe400078e02ff */
[----:B------:R-:W-:-:S02]  /*68f0*/  IMAD R7, R63, c[0x0][0x284], R12 ;  /* 0x0000a1003f077a24 */ /* 0x000fc400078e020c */
[C---:B------:R-:W-:Y:S02]  /*6900*/  IMAD R17, R63.reuse, c[0x0][0x294], R8 ;  /* 0x0000a5003f117a24 */ /* 0x040fe400078e0208 */
[----:B------:R-:W-:Y:S01]  /*6910*/  IMAD.WIDE.U32 R12, R63, c[0x0][0x290], RZ ;  /* 0x0000a4003f0c7a25 */ /* 0x000fe200078e00ff */
[----:B------:R-:W-:-:S04]  /*6920*/  IADD3 R7, R7, R11, RZ ;  /* 0x0000000b07077210 */ /* 0x000fc80007ffe0ff */
[----:B------:R-:W-:Y:S01]  /*6930*/  IADD3 R17, R17, R13, RZ ;  /* 0x0000000d11117210 */ /* 0x000fe20007ffe0ff */
[----:B------:R-:W-:Y:S05]  /*6940*/  @!P0 BRA `(.L_x_391) ;  /* 0x0000450000008947 */ /* 0x000fea0003800000 */
[----:B------:R-:W-:Y:S01]  /*6950*/  PLOP3.LUT P0, PT, PT, PT, UP3, 0x80, 0x0 ;  /* 0x000000000000781c */ /* 0x000fe20003f0f038 */
[----:B------:R-:W-:Y:S01]  /*6960*/  IMAD.MOV.U32 R16, RZ, RZ, R12 ;  /* 0x000000ffff107224 */ /* 0x000fe200078e000c */
[----:B------:R-:W-:Y:S01]  /*6970*/  ISETP.NE.AND P1, PT, R6, RZ, PT ;  /* 0x000000ff0600720c */ /* 0x000fe20003f25270 */
[----:B------:R-:W-:Y:S01]  /*6980*/  BSSY B0, `(.L_x_392) ;  /* 0x0000049000007945 */ /* 0x000fe20003800000 */
[----:B------:R-:W-:Y:S01]  /*6990*/  IMAD.SHL.U32 R12, R0, 0x4, RZ ;  /* 0x00000004000c7824 */ /* 0x000fe200078e00ff */
        /* <DEDUP_REMOVED lines=8> */
[----:B------:R-:W-:Y:S01]  /*6a20*/  @P0 IMAD.HI.U32 R6, R5, c[0x0][0x2c8], RZ ;  /* 0x0000b20005060a27 */ /* 0x000fe200078e00ff */
[----:B------:R-:W-:Y:S01]  /*6a30*/  PLOP3.LUT P0, PT, PT, PT, UP3, 0x80, 0x0 ;  /* 0x000000000000781c */ /* 0x000fe20003f0f038 */
[----:B------:R-:W-:-:S12]  /*6a40*/  CS2R R104, SRZ ;  /* 0x0000000000687805 */ /* 0x000fd8000001ff00 */
[----:B------:R-:W-:Y:S01]  /*6a50*/  @P0 SHF.R.U32.HI R5, RZ, c[0x0][0x2cc], R6 ;  /* 0x0000b300ff050a19 */ /* 0x000fe20000011606 */
[----:B------:R-:W-:-:S03]  /*6a60*/  IMAD.MOV.U32 R6, RZ, RZ, R10 ;  /* 0x000000ffff067224 */ /* 0x000fc600078e000a */
[----:B------:R-:W-:Y:S01]  /*6a70*/  SHF.R.S32.HI R8, RZ, 0x1f, R5 ;  /* 0x0000001fff087819 */ /* 0x000fe20000011405 */
[----:B------:R-:W-:-:S04]  /*6a80*/  IMAD.WIDE.U32 R6, R5, c[0x0][0x280], R6 ;  /* 0x0000a00005067a25 */ /* 0x000fc800078e0006 */
[----:B------:R-:W-:Y:S01]  /*6a90*/  IMAD R14, R8, c[0x0][0x280], RZ ;  /* 0x0000a000080e7a24 */ /* 0x000fe200078e02ff */
[----:B------:R-:W-:Y:S01]  /*6aa0*/  LEA R10, P0, R6, c[0x0][0x270], 0x1 ;  /* 0x00009c00060a7a11 */ /* 0x000fe200078008ff */
[----:B------:R-:W-:Y:S02]  /*6ab0*/  IMAD R8, R8, c[0x0][0x290], RZ ;  /* 0x0000a40008087a24 */ /* 0x000fe400078e02ff */
[C---:B------:R-:W-:Y:S02]  /*6ac0*/  IMAD R14, R5.reuse, c[0x0][0x284], R14 ;  /* 0x0000a100050e7a24 */ /* 0x040fe400078e020e */
[----:B------:R-:W-:Y:S01]  /*6ad0*/  IMAD.WIDE.U32 R16, R5, c[0x0][0x290], R16 ;  /* 0x0000a40005107a25 */ /* 0x000fe200078e0010 */
[----:B------:R1:W2:Y:S02]  /*6ae0*/  SHFL.IDX PT, R18, R10, RZ, 0x181f ;  /* 0x00181fff0a127589 */ /* 0x0002a400000e0000 */
[----:B------:R-:W-:Y:S01]  /*6af0*/  IADD3 R14, R7, R14, RZ ;  /* 0x0000000e070e7210 */ /* 0x000fe20007ffe0ff */
[----:B------:R-:W-:-:S03]  /*6b00*/  IMAD R13, R5, c[0x0][0x294], R8 ;  /* 0x0000a500050d7a24 */ /* 0x000fc600078e0208 */
[----:B------:R-:W-:Y:S02]  /*6b10*/  LEA.HI.X R14, R6, c[0x0][0x274], R14, 0x1, P0 ;  /* 0x00009d00060e7a11 */ /* 0x000fe400000f0c0e */
[----:B------:R-:W-:Y:S02]  /*6b20*/  IADD3 R13, R17, R13, RZ ;  /* 0x0000000d110d7210 */ /* 0x000fe40007ffe0ff */
[C---:B------:R-:W-:Y:S01]  /*6b30*/  LEA R8, P0, R16.reuse, c[0x0][0x288], 0x1 ;  /* 0x0000a20010087a11 */ /* 0x040fe200078008ff */
[----:B------:R1:W3:Y:S03]  /*6b40*/  SHFL.IDX PT, R19, R14, RZ, 0x181f ;  /* 0x00181fff0e137589 */ /* 0x0002e600000e0000 */
[----:B------:R-:W-:Y:S02]  /*6b50*/  LEA.HI.X R13, R16, c[0x0][0x28c], R13, 0x1, P0 ;  /* 0x0000a300100d7a11 */ /* 0x000fe400000f0c0d */
[----:B------:R1:W4:Y:S04]  /*6b60*/  SHFL.IDX PT, R16, R8, RZ, 0x181f ;  /* 0x00181fff08107589 */ /* 0x00032800000e0000 */
[----:B------:R1:W1:Y:S01]  /*6b70*/  SHFL.IDX PT, R17, R13, RZ, 0x181f ;  /* 0x00181fff0d117589 */ /* 0x00026200000e0000 */
[----:B------:R-:W-:Y:S05]  /*6b80*/  @P1 BRA `(.L_x_393) ;  /* 0x0000028000001947 */ /* 0x000fea0003800000 */
[C---:B------:R-:W-:Y:S01]  /*6b90*/  ISETP.GE.AND P0, PT, R12.reuse, c[0x0][0x27c], PT ;  /* 0x00009f000c007a0c */ /* 0x040fe20003f06270 */
[----:B------:R-:W-:Y:S01]  /*6ba0*/  CS2R R102, SRZ ;  /* 0x0000000000667805 */ /* 0x000fe2000001ff00 */
[----:B------:R-:W-:Y:S01]  /*6bb0*/  CS2R R104, SRZ ;  /* 0x0000000000687805 */ /* 0x000fe2000001ff00 */
[----:B------:R-:W-:-:S10]  /*6bc0*/  IADD3 R5, R12, 0x20, RZ ;  /* 0x000000200c057810 */ /* 0x000fd40007ffe0ff */
[----:B--23--:R-:W-:-:S04]  /*6bd0*/  @!P0 IMAD.WIDE R22, R12, 0x2, R18 ;  /* 0x000000020c168825 */ /* 0x00cfc800078e0212 */
[----:B-1--4-:R-:W-:Y:S01]  /*6be0*/  @!P0 IMAD.WIDE R20, R12, 0x2, R16 ;  /* 0x000000020c148825 */ /* 0x012fe200078e0210 */
[----:B------:R1:W5:Y:S04]  /*6bf0*/  @!P0 LD.E.64 R102, [R22.64] ;  /* 0x0000001816668980 */ /* 0x000368000c101b00 */
[----:B------:R2:W5:Y:S01]  /*6c00*/  @!P0 LD.E.64 R104, [R20.64] ;  /* 0x0000001814688980 */ /* 0x000562000c101b00 */
[----:B------:R-:W-:Y:S01]  /*6c10*/  ISETP.GE.AND P0, PT, R5, c[0x0][0x27c], PT ;  /* 0x00009f0005007a0c */ /* 0x000fe20003f06270 */
[----:B------:R-:W-:Y:S01]  /*6c20*/  CS2R R126, SRZ ;  /* 0x00000000007e7805 */ /* 0x000fe2000001ff00 */
[----:B------:R-:W-:-:S11]  /*6c30*/  CS2R R124, SRZ ;  /* 0x00000000007c7805 */ /* 0x000fd6000001ff00 */
[----:B------:R-:W-:-:S04]  /*6c40*/  @!P0 SHF.R.S32.HI R6, RZ, 0x1f, R5 ;  /* 0x0000001fff068819 */ /* 0x000fc80000011405 */
[----:B------:R-:W-:-:S04]  /*6c50*/  @!P0 LEA.HI R5, R6, R5, RZ, 0x2 ;  /* 0x0000000506058211 */ /* 0x000fc800078f10ff */
[----:B------:R-:W-:-:S05]  /*6c60*/  @!P0 LOP3.LUT R5, R5, 0xfffffffc, RZ, 0xc0, !PT ;  /* 0xfffffffc05058812 */ /* 0x000fca00078ec0ff */
[----:B------:R-:W-:-:S04]  /*6c70*/  @!P0 IMAD.WIDE R24, R5, 0x2, R18 ;  /* 0x0000000205188825 */ /* 0x000fc800078e0212 */
[----:B------:R-:W-:Y:S01]  /*6c80*/  @!P0 IMAD.WIDE R26, R5, 0x2, R16 ;  /* 0x00000002051a8825 */ /* 0x000fe200078e0210 */
[----:B------:R-:W-:Y:S01]  /*6c90*/  IADD3 R5, R12, 0x40, RZ ;  /* 0x000000400c057810 */ /* 0x000fe20007ffe0ff */
        /* <DEDUP_REMOVED lines=8> */
[----:B--2---:R-:W-:-:S04]  /*6d20*/  @!P0 IMAD.WIDE R20, R5, 0x2, R18 ;  /* 0x0000000205148825 */ /* 0x004fc800078e0212 */
[----:B-1----:R-:W-:Y:S01]  /*6d30*/  @!P0 IMAD.WIDE R22, R5, 0x2, R16 ;  /* 0x0000000205168825 */ /* 0x002fe200078e0210 */
        /* <DEDUP_REMOVED lines=13> */
.L_x_393:
[----:B------:R-:W-:Y:S05]  /*6e10*/  BSYNC B0 ;  /* 0x0000000000007941 */ /* 0x000fea0003800000 */
.L_x_392:
[----:B------:R-:W-:Y:S01]  /*6e20*/  ISETP.NE.AND P0, PT, R9, RZ, PT ;  /* 0x000000ff0900720c */ /* 0x000fe20003f05270 */
[----:B-----5:R-:W-:Y:S01]  /*6e30*/  IMAD.MOV.U32 R9, RZ, RZ, R112 ;  /* 0x000000ffff097224 */ /* 0x020fe200078e0070 */
[----:B------:R-:W-:Y:S01]  /*6e40*/  MOV R5, R123 ;  /* 0x0000007b00057202 */ /* 0x000fe20000000f00 */
[----:B------:R-:W-:Y:S01]  /*6e50*/  IMAD.MOV.U32 R7, RZ, RZ, R113 ;  /* 0x000000ffff077224 */ /* 0x000fe200078e0071 */
[----:B---3--:R3:W4:Y:S01]  /*6e60*/  SHFL.IDX PT, R19, R14, 0x1, 0x181f ;  /* 0x00381f000e137f89 */ /* 0x00872200000e0000 */
[----:B------:R-:W-:Y:S01]  /*6e70*/  IMAD.MOV.U32 R6, RZ, RZ, R122 ;  /* 0x000000ffff067224 */ /* 0x000fe200078e007a */
[----:B------:R-:W-:Y:S01]  /*6e80*/  BSSY B0, `(.L_x_394) ;  /* 0x0000048000007945 */ /* 0x000fe20003800000 */
[----:B------:R-:W-:Y:S01]  /*6e90*/  CS2R R84, SRZ ;  /* 0x0000000000547805 */ /* 0x000fe2000001ff00 */
[----:B------:R-:W-:Y:S01]  /*6ea0*/  PRMT R87, R7, 0x5410, R9 ;  /* 0x0000541007577816 */ /* 0x000fe20000000009 */
[----:B------:R-:W-:Y:S01]  /*6eb0*/  IMAD.MOV.U32 R9, RZ, RZ, R126 ;  /* 0x000000ffff097224 */ /* 0x000fe200078e007e */
[----:B------:R-:W-:Y:S01]  /*6ec0*/  PRMT R93, R5, 0x5410, R6 ;  /* 0x00005410055d7816 */ /* 0x000fe20000000006 */
[----:B------:R-:W-:Y:S01]  /*6ed0*/  IMAD.MOV.U32 R7, RZ, RZ, R127 ;  /* 0x000000ffff077224 */ /* 0x000fe200078e007f */
[----:B------:R-:W-:Y:S01]  /*6ee0*/  MOV R6, R102 ;  /* 0x0000006600067202 */ /* 0x000fe20000000f00 */
[----:B------:R-:W-:Y:S01]  /*6ef0*/  IMAD.MOV.U32 R5, RZ, RZ, R103 ;  /* 0x000000ffff057224 */ /* 0x000fe200078e0067 */
[----:B--2---:R3:W2:Y:S01]  /*6f00*/  SHFL.IDX PT, R18, R10, 0x1, 0x181f ;  /* 0x00381f000a127f89 */ /* 0x0046a200000e0000 */
[----:B------:R-:W-:Y:S01]  /*6f10*/  CS2R R90, SRZ ;  /* 0x00000000005a7805 */ /* 0x000fe2000001ff00 */
[----:B------:R-:W-:Y:S01]  /*6f20*/  PRMT R97, R7, 0x5410, R9 ;  /* 0x0000541007617816 */ /* 0x000fe20000000009 */
[----:B------:R-:W-:Y:S01]  /*6f30*/  IMAD.MOV.U32 R9, RZ, RZ, R108 ;  /* 0x000000ffff097224 */ /* 0x000fe200078e006c */
[----:B------:R-:W-:Y:S01]  /*6f40*/  PRMT R101, R5, 0x5410, R6 ;  /* 0x0000541005657816 */ /* 0x000fe20000000006 */
[----:B------:R-:W-:Y:S01]  /*6f50*/  IMAD.MOV.U32 R6, RZ, RZ, R120 ;  /* 0x000000ffff067224 */ /* 0x000fe200078e0078 */
[----:B------:R-:W-:Y:S01]  /*6f60*/  MOV R7, R109 ;  /* 0x0000006d00077202 */ /* 0x000fe20000000f00 */
[----:B------:R-:W-:Y:S01]  /*6f70*/  IMAD.MOV.U32 R5, RZ, RZ, R121 ;  /* 0x000000ffff057224 */ /* 0x000fe200078e0079 */
[----:B-1----:R3:W1:Y:S01]  /*6f80*/  SHFL.IDX PT, R17, R13, 0x1, 0x181f ;  /* 0x00381f000d117f89 */ /* 0x00266200000e0000 */
[----:B------:R-:W-:Y:S01]  /*6f90*/  CS2R R98, SRZ ;  /* 0x0000000000627805 */ /* 0x000fe2000001ff00 */
[----:B------:R-:W-:Y:S01]  /*6fa0*/  PRMT R86, R7, 0x5410, R9 ;  /* 0x0000541007567816 */ /* 0x000fe20000000009 */
[----:B------:R-:W-:Y:S01]  /*6fb0*/  IMAD.MOV.U32 R7, RZ, RZ, R125 ;  /* 0x000000ffff077224 */ /* 0x000fe200078e007d */
[----:B------:R-:W-:Y:S01]  /*6fc0*/  PRMT R92, R5, 0x5410, R6 ;  /* 0x00005410055c7816 */ /* 0x000fe20000000006 */
[----:B------:R-:W-:Y:S01]  /*6fd0*/  IMAD.MOV.U32 R6, RZ, RZ, R104 ;  /* 0x000000ffff067224 */ /* 0x000fe200078e0068 */
[----:B------:R-:W-:Y:S01]  /*6fe0*/  MOV R9, R124 ;  /* 0x0000007c00097202 */ /* 0x000fe20000000f00 */
[----:B----4-:R3:W4:Y:S01]  /*6ff0*/  SHFL.IDX PT, R16, R8, 0x1, 0x181f ;  /* 0x00381f0008107f89 */ /* 0x01072200000e0000 */
[----:B------:R-:W-:Y:S01]  /*7000*/  MOV R5, R105 ;  /* 0x0000006900057202 */ /* 0x000fe20000000f00 */
[----:B------:R-:W-:Y:S01]  /*7010*/  CS2R R76, SRZ ;  /* 0x00000000004c7805 */ /* 0x000fe2000001ff00 */
[----:B------:R-:W-:Y:S01]  /*7020*/  PRMT R96, R7, 0x5410, R9 ;  /* 0x0000541007607816 */ /* 0x000fe20000000009 */
[----:B------:R-:W-:Y:S01]  /*7030*/  CS2R R82, SRZ ;  /* 0x0000000000527805 */ /* 0x000fe2000001ff00 */
[----:B------:R-:W-:Y:S01]  /*7040*/  PRMT R100, R5, 0x5410, R6 ;  /* 0x0000541005647816 */ /* 0x000fe20000000006 */
[----:B------:R-:W-:Y:S01]  /*7050*/  CS2R R88, SRZ ;  /* 0x0000000000587805 */ /* 0x000fe2000001ff00 */
[----:B------:R-:W-:Y:S01]  /*7060*/  CS2R R94, SRZ ;  /* 0x00000000005e7805 */ /* 0x000fe2000001ff00 */
[----:B------:R-:W-:Y:S05]  /*7070*/  @P0 BRA `(.L_x_395) ;  /* 0x0000028000000947 */ /* 0x000fea0003800000 */
[C---:B------:R-:W-:Y:S01]  /*7080*/  ISETP.GE.AND P0, PT, R12.reuse, c[0x0][0x27c], PT ;  /* 0x00009f000c007a0c */ /* 0x040fe20003f06270 */
[----:B------:R-:W-:Y:S01]  /*7090*/  CS2R R98, SRZ ;  /* 0x0000000000627805 */ /* 0x000fe2000001ff00 */
[----:B------:R-:W-:Y:S01]  /*70a0*/  CS2R R94, SRZ ;  /* 0x00000000005e7805 */ /* 0x000fe2000001ff00 */
[----:B------:R-:W-:-:S10]  /*70b0*/  IADD3 R6, R12, 0x20, RZ ;  /* 0x000000200c067810 */ /* 0x000fd40007ffe0ff */
[----:B--2---:R-:W-:-:S04]  /*70c0*/  @!P0 IMAD.WIDE R22, R12, 0x2, R18 ;  /* 0x000000020c168825 */ /* 0x004fc800078e0212 */
        /* <DEDUP_REMOVED lines=8> */
[----:B------:R-:W-:Y:S02]  /*7150*/  @!P0 LOP3.LUT R5, R5, 0xfffffffc, RZ, 0xc0, !PT ;  /* 0xfffffffc05058812 */ /* 0x000fe400078ec0ff */
[----:B------:R-:W-:-:S03]  /*7160*/  IADD3 R6, R12, 0x40, RZ ;  /* 0x000000400c067810 */ /* 0x000fc60007ffe0ff */
        /* <DEDUP_REMOVED lines=11> */
[----:B--2---:R-:W-:-:S04]  /*7220*/  @!P0 IMAD.WIDE R20, R5, 0x2, R18 ;  /* 0x0000000205148825 */ /* 0x004fc800078e0212 */
[----:B-1----:R-:W-:Y:S01]  /*7230*/  @!P0 IMAD.WIDE R22, R5, 0x2, R16 ;  /* 0x0000000205168825 */ /* 0x002fe200078e0210 */
        /* <DEDUP_REMOVED lines=12> */
.L_x_395:
[----:B------:R-:W-:Y:S05]  /*7300*/  BSYNC B0 ;  /* 0x0000000000007941 */ /* 0x000fea0003800000 */
.L_x_394:
[----:B------:R-:W-:Y:S01]  /*7310*/  ISETP.NE.AND P0, PT, R4, RZ, PT ;  /* 0x000000ff0400720c */ /* 0x000fe20003f05270 */
[----:B-----5:R-:W-:Y:S01]  /*7320*/  IMAD.MOV.U32 R5, RZ, RZ, R84 ;  /* 0x000000ffff057224 */ /* 0x020fe200078e0054 */
[----:B------:R-:W-:Y:S01]  /*7330*/  MOV R4, R85 ;  /* 0x0000005500047202 */ /* 0x000fe20000000f00 */
[----:B------:R-:W-:Y:S01]  /*7340*/  IMAD.MOV.U32 R7, RZ, RZ, R78 ;  /* 0x000000ffff077224 */ /* 0x000fe200078e004e */
[----:B------:R-:W-:Y:S01]  /*7350*/  MOV R9, R77 ;  /* 0x0000004d00097202 */ /* 0x000fe20000000f00 */
[----:B------:R-:W-:Y:S01]  /*7360*/  IMAD.MOV.U32 R6, RZ, RZ, R79 ;  /* 0x000000ffff067224 */ /* 0x000fe200078e004f */
[----:B------:R-:W-:Y:S01]  /*7370*/  PRMT R68, R4, 0x5410, R5 ;  /* 0x0000541004447816 */ /* 0x000fe20000000005 */
[----:B------:R-:W-:Y:S01]  /*7380*/  IMAD.MOV.U32 R4, RZ, RZ, R99 ;  /* 0x000000ffff047224 */ /* 0x000fe200078e0063 */
[----:B------:R-:W-:Y:S01]  /*7390*/  MOV R5, R98 ;  /* 0x0000006200057202 */ /* 0x000fe20000000f00 */
[----:B------:R-:W-:Y:S01]  /*73a0*/  IMAD.MOV.U32 R11, RZ, RZ, R76 ;  /* 0x000000ffff0b7224 */ /* 0x000fe200078e004c */
[----:B------:R-:W-:Y:S01]  /*73b0*/  PRMT R63, R6, 0x5410, R7 ;  /* 0x00005410063f7816 */ /* 0x000fe20000000007 */
[----:B------:R-:W-:Y:S01]  /*73c0*/  IMAD.MOV.U32 R7, RZ, RZ, R90 ;  /* 0x000000ffff077224 */ /* 0x000fe200078e005a */
[----:B------:R-:W-:Y:S01]  /*73d0*/  PRMT R81, R4, 0x5410, R5 ;  /* 0x0000541004517816 */ /* 0x000fe20000000005 */
[----:B------:R-:W-:Y:S01]  /*73e0*/  IMAD.MOV.U32 R5, RZ, RZ, R82 ;  /* 0x000000ffff057224 */ /* 0x000fe200078e0052 */
[----:B------:R-:W-:Y:S01]  /*73f0*/  PRMT R53, R9, 0x5410, R11 ;  /* 0x0000541009357816 */ /* 0x000fe2000000000b */
[----:B------:R-:W-:Y:S01]  /*7400*/  IMAD.MOV.U32 R4, RZ, RZ, R83 ;  /* 0x000000ffff047224 */ /* 0x000fe200078e0053 */
[----:B------:R-:W-:Y:S01]  /*7410*/  MOV R11, R88 ;  /* 0x00000058000b7202 */ /* 0x000fe20000000f00 */
[----:B------:R-:W-:Y:S01]  /*7420*/  IMAD.MOV.U32 R6, RZ, RZ, R91 ;  /* 0x000000ffff067224 */ /* 0x000fe200078e005b */
[----:B-1--4-:R1:W4:Y:S01]  /*7430*/  SHFL.IDX PT, R17, R14, 0x2, 0x181f ;  /* 0x00581f000e117f89 */ /* 0x01232200000e0000 */
[----:B------:R-:W-:Y:S01]  /*7440*/  IMAD.MOV.U32 R9, RZ, RZ, R89 ;  /* 0x000000ffff097224 */ /* 0x000fe200078e0059 */
[----:B------:R-:W-:Y:S01]  /*7450*/  PRMT R65, R4, 0x5410, R5 ;  /* 0x0000541004417816 */ /* 0x000fe20000000005 */
[----:B------:R-:W-:Y:S01]  /*7460*/  IMAD.MOV.U32 R5, RZ, RZ, R94 ;  /* 0x000000ffff057224 */ /* 0x000fe200078e005e */
[----:B------:R-:W-:Y:S01]  /*7470*/  PRMT R75, R6, 0x5410, R7 ;  /* 0x00005410064b7816 */ /* 0x000fe20000000007 */
[----:B------:R1:W3:Y:S01]  /*7480*/  SHFL.IDX PT, R16, R10, 0x2, 0x181f ;  /* 0x00581f000a107f89 */ /* 0x0002e200000e0000 */
[----:B------:R-:W-:Y:S01]  /*7490*/  MOV R4, R95 ;  /* 0x0000005f00047202 */ /* 0x000fe20000000f00 */
[----:B------:R-:W-:Y:S01]  /*74a0*/  BSSY B0, `(.L_x_396) ;  /* 0x0000037000007945 */ /* 0x000fe20003800000 */
[----:B------:R-:W-:Y:S01]  /*74b0*/  PRMT R74, R9, 0x5410, R11 ;  /* 0x00005410094a7816 */ /* 0x000fe2000000000b */
[----:B------:R1:W2:Y:S01]  /*74c0*/  SHFL.IDX PT, R7, R13, 0x2, 0x181f ;  /* 0x00581f000d077f89 */ /* 0x0002a200000e0000 */
[----:B------:R-:W-:Y:S01]  /*74d0*/  PRMT R80, R4, 0x5410, R5 ;  /* 0x0000541004507816 */ /* 0x000fe20000000005 */
[----:B------:R-:W-:Y:S01]  /*74e0*/  CS2R R20, SRZ ;  /* 0x0000000000147805 */ /* 0x000fe2000001ff00 */
[----:B------:R-:W-:Y:S01]  /*74f0*/  CS2R R40, SRZ ;  /* 0x0000000000287805 */ /* 0x000fe2000001ff00 */
[----:B------:R1:W1:Y:S01]  /*7500*/  SHFL.IDX PT, R6, R8, 0x2, 0x181f ;  /* 0x00581f0008067f89 */ /* 0x00026200000e0000 */
[----:B------:R-:W-:Y:S01]  /*7510*/  CS2R R46, SRZ ;  /* 0x00000000002e7805 */ /* 0x000fe2000001ff00 */
[----:B------:R-:W-:Y:S01]  /*7520*/  CS2R R66, SRZ ;  /* 0x0000000000427805 */ /* 0x000fe2000001ff00 */
[----:B------:R-:W-:Y:S01]  /*7530*/  CS2R R72, SRZ ;  /* 0x0000000000487805 */ /* 0x000fe2000001ff00 */
[----:B------:R-:W-:Y:S01]  /*7540*/  CS2R R38, SRZ ;  /* 0x0000000000267805 */ /* 0x000fe2000001ff00 */
[----:B------:R-:W-:Y:S01]  /*7550*/  CS2R R44, SRZ ;  /* 0x00000000002c7805 */ /* 0x000fe2000001ff00 */
[----:B------:R-:W-:Y:S01]  /*7560*/  CS2R R54, SRZ ;  /* 0x0000000000367805 */ /* 0x000fe2000001ff00 */
[----:B------:R-:W-:Y:S01]  /*7570*/  CS2R R70, SRZ ;  /* 0x0000000000467805 */ /* 0x000fe2000001ff00 */
[----:B------:R-:W-:Y:S05]  /*7580*/  @P0 BRA `(.L_x_397) ;  /* 0x0000028000000947 */ /* 0x000fea0003800000 */
[C---:B------:R-:W-:Y:S01]  /*7590*/  ISETP.GE.AND P0, PT, R12.reuse, c[0x0][0x27c], PT ;  /* 0x00009f000c007a0c */ /* 0x040fe20003f06270 */
[----:B------:R-:W-:Y:S01]  /*75a0*/  CS2R R72, SRZ ;  /* 0x0000000000487805 */ /* 0x000fe2000001ff00 */
[----:B------:R-:W-:Y:S01]  /*75b0*/  CS2R R70, SRZ ;  /* 0x0000000000467805 */ /* 0x000fe2000001ff00 */
[----:B------:R-:W-:-:S10]  /*75c0*/  IADD3 R5, R12, 0x20, RZ ;  /* 0x000000200c057810 */ /* 0x000fd40007ffe0ff */
[----:B---34-:R-:W-:-:S04]  /*75d0*/  @!P0 IMAD.WIDE R22, R12, 0x2, R16 ;  /* 0x000000020c168825 */ /* 0x018fc800078e0210 */
[----:B-12---:R-:W-:Y:S01]  /*75e0*/  @!P0 IMAD.WIDE R18, R12, 0x2, R6 ;  /* 0x000000020c128825 */ /* 0x006fe200078e0206 */
        /* <DEDUP_REMOVED lines=34> */
.L_x_397:
[----:B------:R-:W-:Y:S05]  /*7810*/  BSYNC B0 ;  /* 0x0000000000007941 */ /* 0x000fea0003800000 */
.L_x_396:
[----:B--2--5:R-:W-:Y:S01]  /*7820*/  IMAD.MOV.U32 R7, RZ, RZ, R40 ;  /* 0x000000ffff077224 */ /* 0x024fe200078e0028 */
[----:B---3--:R-:W-:Y:S01]  /*7830*/  MOV R4, R47 ;  /* 0x0000002f00047202 */ /* 0x008fe20000000f00 */
[----:B-1----:R-:W-:Y:S01]  /*7840*/  IMAD.MOV.U32 R6, RZ, RZ, R41 ;  /* 0x000000ffff067224 */ /* 0x002fe200078e0029 */
[----:B------:R1:W2:Y:S01]  /*7850*/  SHFL.IDX PT, R11, R14, 0x3, 0x181f ;  /* 0x00781f000e0b7f89 */ /* 0x0002a200000e0000 */
        /* <DEDUP_REMOVED lines=9> */
[----:B------:R-:W3:Y:S01]  /*78f0*/  SHFL.IDX PT, R10, R10, 0x3, 0x181f ;  /* 0x00781f000a0a7f89 */ /* 0x000ee200000e0000 */
[----:B------:R-:W-:Y:S01]  /*7900*/  CS2R R26, SRZ ;  /* 0x00000000001a7805 */ /* 0x000fe2000001ff00 */
[----:B------:R-:W-:Y:S01]  /*7910*/  PRMT R42, R6, 0x5410, R7 ;  /* 0x00005410062a7816 */ /* 0x000fe20000000007 */
[----:B------:R-:W-:Y:S01]  /*7920*/  IMAD.MOV.U32 R7, RZ, RZ, R38 ;  /* 0x000000ffff077224 */ /* 0x000fe200078e0026 */
[----:B------:R-:W-:Y:S01]  /*7930*/  PRMT R52, R4, 0x5410, R5 ;  /* 0x0000541004347816 */ /* 0x000fe20000000005 */
[----:B------:R-:W-:Y:S01]  /*7940*/  IMAD.MOV.U32 R5, RZ, RZ, R44 ;  /* 0x000000ffff057224 */ /* 0x000fe200078e002c */
[----:B------:R-:W-:Y:S01]  /*7950*/  MOV R6, R39 ;  /* 0x0000002700067202 */ /* 0x000fe20000000f00 */
[----:B------:R-:W-:Y:S01]  /*7960*/  IMAD.MOV.U32 R4, RZ, RZ, R45 ;  /* 0x000000ffff047224 */ /* 0x000fe200078e002d */
[----:B------:R4:W2:Y:S01]  /*7970*/  SHFL.IDX PT, R9, R13, 0x3, 0x181f ;  /* 0x00781f000d097f89 */ /* 0x0008a200000e0000 */
[----:B------:R-:W-:Y:S01]  /*7980*/  CS2R R34, SRZ ;  /* 0x0000000000227805 */ /* 0x000fe2000001ff00 */
[----:B------:R-:W-:Y:S01]  /*7990*/  PRMT R29, R6, 0x5410, R7 ;  /* 0x00005410061d7816 */ /* 0x000fe20000000007 */
[----:B------:R-:W-:Y:S01]  /*79a0*/  IMAD.MOV.U32 R6, RZ, RZ, R55 ;  /* 0x000000ffff067224 */ /* 0x000fe200078e0037 */
[----:B------:R-:W-:Y:S01]  /*79b0*/  PRMT R33, R4, 0x5410, R5 ;  /* 0x0000541004217816 */ /* 0x000fe20000000005 */
[----:B------:R-:W-:Y:S01]  /*79c0*/  IMAD.MOV.U32 R5, RZ, RZ, R70 ;  /* 0x000000ffff057224 */ /* 0x000fe200078e0046 */
[----:B------:R-:W-:Y:S01]  /*79d0*/  MOV R7, R54 ;  /* 0x0000003600077202 */ /* 0x000fe20000000f00 */
[----:B------:R-:W2:Y:S01]  /*79e0*/  SHFL.IDX PT, R8, R8, 0x3, 0x181f ;  /* 0x00781f0008087f89 */ /* 0x000ea200000e0000 */
[----:B------:R-:W-:Y:S01]  /*79f0*/  MOV R4, R71 ;  /* 0x0000004700047202 */ /* 0x000fe20000000f00 */
[----:B----4-:R-:W-:Y:S01]  /*7a00*/  CS2R R16, SRZ ;  /* 0x0000000000107805 */ /* 0x010fe2000001ff00 */
[----:B------:R-:W-:Y:S01]  /*7a10*/  PRMT R37, R6, 0x5410, R7 ;  /* 0x0000541006257816 */ /* 0x000fe20000000007 */
[----:B-1----:R-:W-:Y:S01]  /*7a20*/  CS2R R14, SRZ ;  /* 0x00000000000e7805 */ /* 0x002fe2000001ff00 */
        /* <DEDUP_REMOVED lines=8> */
[----:B--23--:R-:W-:-:S04]  /*7ab0*/  @!P0 IMAD.WIDE R14, R12, 0x2, R10 ;  /* 0x000000020c0e8825 */ /* 0x00cfc800078e020a */
        /* <DEDUP_REMOVED lines=15> */
[----:B------:R-:W-:Y:S01]  /*7bb0*/  CS2R R18, SRZ ;  /* 0x0000000000127805 */ /* 0x000fe2000001ff00 */
[----:B-1----:R-:W-:-:S11]  /*7bc0*/  CS2R R14, SRZ ;  /* 0x00000000000e7805 */ /* 0x002fd6000001ff00 */
[----:B------:R-:W-:-:S04]  /*7bd0*/  @!P0 SHF.R.S32.HI R4, RZ, 0x1f, R5 ;  /* 0x0000001fff048819 */ /* 0x000fc80000011405 */
[----:B------:R-:W-:Y:S02]  /*7be0*/  @!P0 LEA.HI R4, R4, R5, RZ, 0x2 ;  /* 0x0000000504048211 */ /* 0x000fe400078f10ff */
[----:B------:R-:W-:Y:S02]  /*7bf0*/  IADD3 R5, R12, 0x60, RZ ;  /* 0x000000600c057810 */ /* 0x000fe40007ffe0ff */
[----:B------:R-:W-:-:S05]  /*7c00*/  @!P0 LOP3.LUT R4, R4, 0xfffffffc, RZ, 0xc0, !PT ;  /* 0xfffffffc04048812 */ /* 0x000fca00078ec0ff */
[----:B--2---:R-:W-:-:S04]  /*7c10*/  @!P0 IMAD.WIDE R6, R4, 0x2, R10 ;  /* 0x0000000204068825 */ /* 0x004fc800078e020a */
[----:B------:R-:W-:Y:S01]  /*7c20*/  @!P0 IMAD.WIDE R22, R4, 0x2, R8 ;  /* 0x0000000204168825 */ /* 0x000fe200078e0208 */
[----:B------:R1:W5:Y:S04]  /*7c30*/  @!P0 LD.E.64 R18, [R6.64] ;  /* 0x0000001806128980 */ /* 0x000368000c101b00 */
[----:B------:R1:W5:Y:S01]  /*7c40*/  @!P0 LD.E.64 R14, [R22.64] ;  /* 0x00000018160e8980 */ /* 0x000362000c101b00 */
[----:B------:R-:W-:Y:S01]  /*7c50*/  ISETP.GE.AND P0, PT, R5, c[0x0][0x27c], PT ;  /* 0x00009f0005007a0c */ /* 0x000fe20003f06270 */
[----:B----4-:R-:W-:Y:S01]  /*7c60*/  CS2R R20, SRZ ;  /* 0x0000000000147805 */ /* 0x010fe2000001ff00 */
[----:B---3--:R-:W-:-:S11]  /*7c70*/  CS2R R16, SRZ ;  /* 0x0000000000107805 */ /* 0x008fd6000001ff00 */
[----:B------:R-:W-:-:S04]  /*7c80*/  @!P0 SHF.R.S32.HI R4, RZ, 0x1f, R5 ;  /* 0x0000001fff048819 */ /* 0x000fc80000011405 */
[----:B------:R-:W-:-:S04]  /*7c90*/  @!P0 LEA.HI R4, R4, R5, RZ, 0x2 ;  /* 0x0000000504048211 */ /* 0x000fc800078f10ff */
[----:B------:R-:W-:-:S05]  /*7ca0*/  @!P0 LOP3.LUT R4, R4, 0xfffffffc, RZ, 0xc0, !PT ;  /* 0xfffffffc04048812 */ /* 0x000fca00078ec0ff */
[----:B------:R-:W-:-:S04]  /*7cb0*/  @!P0 IMAD.WIDE R10, R4, 0x2, R10 ;  /* 0x00000002040a8825 */ /* 0x000fc800078e020a */
[----:B------:R-:W-:Y:S01]  /*7cc0*/  @!P0 IMAD.WIDE R4, R4, 0x2, R8 ;  /* 0x0000000204048825 */ /* 0x000fe200078e0208 */
[----:B------:R1:W5:Y:S04]  /*7cd0*/  @!P0 LD.E.64 R20, [R10.64] ;  /* 0x000000180a148980 */ /* 0x000368000c101b00 */
[----:B------:R1:W5:Y:S02]  /*7ce0*/  @!P0 LD.E.64 R16, [R4.64] ;  /* 0x0000001804108980 */ /* 0x000364000c101b00 */
.L_x_399:
[----:B------:R-:W-:Y:S05]  /*7cf0*/  BSYNC B0 ;  /* 0x0000000000007941 */ /* 0x000fea0003800000 */
.L_x_398:
[----:B------:R-:W-:Y:S01]  /*7d00*/  UIADD3 UR4, -UR15, UR29, URZ ;  /* 0x0000001d0f047290 */ /* 0x000fe2000fffe13f */
[----:B-1---5:R-:W-:Y:S01]  /*7d10*/  IMAD.MOV.U32 R4, RZ, RZ, R20 ;  /* 0x000000ffff047224 */ /* 0x022fe200078e0014 */
[----:B------:R-:W-:-:S04]  /*7d20*/  DEPBAR.LE SB0, 0x1 ;  /* 0x000080400000791a */ /* 0x000fc80000000000 */
[----:B------:R-:W-:Y:S01]  /*7d30*/  IMAD.MOV.U32 R7, RZ, RZ, R21 ;  /* 0x000000ffff077224 */ /* 0x000fe200078e0015 */
[----:B------:R-:W-:Y:S01]  /*7d40*/  UISETP.LT.AND UP0, UPT, UR4, 0x80, UPT ;  /* 0x000000800400788c */ /* 0x000fe2000bf01270 */
[----:B------:R-:W-:Y:S01]  /*7d50*/  IMAD.MOV.U32 R6, RZ, RZ, R18 ;  /* 0x000000ffff067224 */ /* 0x000fe200078e0012 */
[----:B------:R-:W-:Y:S01]  /*7d60*/  BSSY B1, `(.L_x_400) ;  /* 0x00000d5000017945 */ /* 0x000fe20003800000 */
[----:B------:R-:W-:Y:S01]  /*7d70*/  IMAD.MOV.U32 R5, RZ, RZ, R19 ;  /* 0x000000ffff057224 */ /* 0x000fe200078e0013 */
[----:B--2---:R-:W-:Y:S01]  /*7d80*/  PRMT R11, R7, 0x5410, R4 ;  /* 0x00005410070b7816 */ /* 0x004fe20000000004 */
[----:B------:R-:W-:Y:S01]  /*7d90*/  USEL UR4, UR4, 0x80, UP0 ;  /* 0x0000008004047887 */ /* 0x000fe20008000000 */
[----:B------:R-:W-:Y:S01]  /*7da0*/  MOV R4, R26 ;  /* 0x0000001a00047202 */ /* 0x000fe20000000f00 */
[----:B------:R-:W-:Y:S01]  /*7db0*/  IMAD.MOV.U32 R7, RZ, RZ, R27 ;  /* 0x000000ffff077224 */ /* 0x000fe200078e001b */
[----:B---3--:R-:W-:Y:S01]  /*7dc0*/  PRMT R10, R5, 0x5410, R6 ;  /* 0x00005410050a7816 */ /* 0x008fe20000000006 */
[----:B------:R-:W-:Y:S01]  /*7dd0*/  IMAD.MOV.U32 R6, RZ, RZ, R34 ;  /* 0x000000ffff067224 */ /* 0x000fe200078e0022 */
[----:B------:R-:W-:Y:S01]  /*7de0*/  PRMT R22, R22, 0x5410, R4 ;  /* 0x0000541016167816 */ /* 0x000fe20000000004 */
[----:B------:R-:W-:Y:S01]  /*7df0*/  IMAD.MOV.U32 R5, RZ, RZ, R35 ;  /* 0x000000ffff057224 */ /* 0x000fe200078e0023 */
[----:B------:R-:W-:Y:S01]  /*7e00*/  MOV R4, R16 ;  /* 0x0000001000047202 */ /* 0x000fe20000000f00 */
[----:B------:R-:W-:Y:S01]  /*7e10*/  BAR.SYNC.DEFER_BLOCKING 0x0 ;  /* 0x0000000000007b1d */ /* 0x000fe20000010000 */
[----:B------:R-:W-:-:S02]  /*7e20*/  ISETP.GE.AND P0, PT, R51, UR4, PT ;  /* 0x0000000433007c0c */ /* 0x000fc4000bf06270 */
[----:B------:R-:W-:Y:S01]  /*7e30*/  PRMT R28, R5, 0x5410, R6 ;  /* 0x00005410051c7816 */ /* 0x000fe20000000006 */
[----:B------:R-:W-:Y:S01]  /*7e40*/  IMAD.MOV.U32 R6, RZ, RZ, R17 ;  /* 0x000000ffff067224 */ /* 0x000fe200078e0011 */
[----:B------:R-:W-:Y:S01]  /*7e50*/  PRMT R9, R9, 0x5410, R4 ;  /* 0x0000541009097816 */ /* 0x000fe20000000004 */
[----:B------:R-:W-:Y:S01]  /*7e60*/  IMAD.MOV.U32 R5, RZ, RZ, R14 ;  /* 0x000000ffff057224 */ /* 0x000fe200078e000e */
[----:B------:R-:W-:Y:S02]  /*7e70*/  MOV R4, R15 ;  /* 0x0000000f00047202 */ /* 0x000fe40000000f00 */
[----:B------:R-:W-:Y:S01]  /*7e80*/  PRMT R22, R7, 0x7610, R22 ;  /* 0x0000761007167816 */ /* 0x000fe20000000016 */
[----:B------:R-:W-:Y:S01]  /*7e90*/  IMAD.MOV.U32 R7, RZ, RZ, R24 ;  /* 0x000000ffff077224 */ /* 0x000fe200078e0018 */
[----:B------:R-:W-:Y:S01]  /*7ea0*/  PRMT R9, R6, 0x7610, R9 ;  /* 0x0000761006097816 */ /* 0x000fe20000000009 */
[----:B------:R-:W-:Y:S01]  /*7eb0*/  IMAD.MOV.U32 R6, RZ, RZ, R25 ;  /* 0x000000ffff067224 */ /* 0x000fe200078e0019 */
[----:B------:R-:W-:Y:S01]  /*7ec0*/  PRMT R8, R4, 0x5410, R5 ;  /* 0x0000541004087816 */ /* 0x000fe20000000005 */
[----:B------:R-:W-:Y:S01]  /*7ed0*/  IMAD.MOV.U32 R4, RZ, RZ, R31 ;  /* 0x000000ffff047224 */ /* 0x000fe200078e001f */
[----:B------:R-:W-:-:S02]  /*7ee0*/  MOV R5, R30 ;  /* 0x0000001e00057202 */ /* 0x000fc40000000f00 */
[----:B------:R-:W-:Y:S02]  /*7ef0*/  PRMT R13, R6, 0x5410, R7 ;  /* 0x00005410060d7816 */ /* 0x000fe40000000007 */
[----:B------:R-:W-:Y:S01]  /*7f00*/  PRMT R23, R4, 0x5410, R5 ;  /* 0x0000541004177816 */ /* 0x000fe20000000005 */
[----:B------:R-:W-:Y:S05]  /*7f10*/  @P0 BRA `(.L_x_401) ;  /* 0x00000b9000000947 */ /* 0x000fea0003800000 */
[----:B------:R-:W-:Y:S01]  /*7f20*/  ISETP.GE.AND P0, PT, R12, c[0x0][0x27c], PT ;  /* 0x00009f000c007a0c */ /* 0x000fe20003f06270 */
[----:B------:R-:W-:-:S12]  /*7f30*/  BSSY B0, `(.L_x_402) ;  /* 0x000002c000007945 */ /* 0x000fd80003800000 */
[----:B------:R-:W-:Y:S05]  /*7f40*/  @P0 BRA `(.L_x_403) ;  /* 0x000002a000000947 */ /* 0x000fea0003800000 */
[----:B------:R-:W1:Y:S01]  /*7f50*/  LDS.128 R4, [R119+0x10080] ;  /* 0x0100800077047984 */ /* 0x000e620000000c00 */
[--C-:B------:R-:W-:Y:S01]  /*7f60*/  SHF.R.U64 R104, R104, 0x10, R105.reuse ;  /* 0x0000001068687819 */ /* 0x100fe20000001269 */
[----:B------:R-:W-:Y:S01]  /*7f70*/  HADD2.F32 R114, -RZ, R100.H1_H1 ;  /* 0x30000064ff727230 */ /* 0x000fe20000004100 */
[----:B------:R-:W-:Y:S01]  /*7f80*/  SHF.R.U32.HI R105, RZ, 0x10, R105 ;  /* 0x00000010ff697819 */ /* 0x000fe20000011669 */
[----:B------:R-:W-:Y:S01]  /*7f90*/  HADD2.F32 R115, -RZ, R101.H1_H1 ;  /* 0x30000065ff737230 */ /* 0x000fe20000004100 */
[--C-:B------:R-:W-:Y:S01]  /*7fa0*/  SHF.R.U64 R102, R102, 0x10, R103.reuse ;  /* 0x0000001066667819 */ /* 0x100fe20000001267 */
[----:B------:R-:W-:Y:S01]  /*7fb0*/  HADD2.F32 R104, -RZ, R104.H0_H0 ;  /* 0x20000068ff687230 */ /* 0x000fe20000004100 */
[----:B------:R-:W-:Y:S01]  /*7fc0*/  SHF.R.U32.HI R103, RZ, 0x10, R103 ;  /* 0x00000010ff677819 */ /* 0x000fe20000011667 */
[----:B------:R-:W-:Y:S02]  /*7fd0*/  HADD2.F32 R105, -RZ, R105.H0_H0 ;  /* 0x20000069ff697230 */ /* 0x000fe40000004100 */
[----:B------:R-:W-:-:S02]  /*7fe0*/  HADD2.F32 R101, -RZ, R101.H0_H0 ;  /* 0x20000065ff657230 */ /* 0x000fc40000004100 */
[----:B------:R-:W-:Y:S02]  /*7ff0*/  HADD2.F32 R116, -RZ, R103.H0_H0 ;  /* 0x20000067ff747230 */ /* 0x000fe40000004100 */
[----:B------:R-:W-:Y:S02]  /*8000*/  HADD2.F32 R102, -RZ, R102.H0_H0 ;  /* 0x20000066ff667230 */ /* 0x000fe40000004100 */
[--C-:B-1----:R-:W-:Y:S02]  /*8010*/  HADD2.F32 R106, -RZ, R7.reuse.H0_H0 ;  /* 0x20000007ff6a7230 */ /* 0x102fe40000004100 */
[----:B------:R-:W-:Y:S02]  /*8020*/  HADD2.F32 R7, -RZ, R7.H1_H1 ;  /* 0x30000007ff077230 */ /* 0x000fe40000004100 */
[--C-:B------:R-:W-:Y:S02]  /*8030*/  HADD2.F32 R107, -RZ, R4.reuse.H0_H0 ;  /* 0x20000004ff6b7230 */ /* 0x100fe40000004100 */
[----:B------:R-:W-:Y:S01]  /*8040*/  HADD2.F32 R110, -RZ, R4.H1_H1 ;  /* 0x30000004ff6e7230 */ /* 0x000fe20000004100 */
[CC--:B------:R-:W-:Y:S01]  /*8050*/  FMUL.FTZ R103, R7.reuse, R105.reuse ;  /* 0x0000006907677220 */ /* 0x0c0fe20000410000 */
[--C-:B------:R-:W-:Y:S01]  /*8060*/  HADD2.F32 R4, -RZ, R6.reuse.H0_H0 ;  /* 0x20000006ff047230 */ /* 0x100fe20000004100 */
[C---:B------:R-:W-:Y:S01]  /*8070*/  FMUL.FTZ R105, R106.reuse, R105 ;  /* 0x000000696a697220 */ /* 0x040fe20000410000 */
[--C-:B------:R-:W-:Y:S01]  /*8080*/  HADD2.F32 R111, -RZ, R5.reuse.H0_H0 ;  /* 0x20000005ff6f7230 */ /* 0x100fe20000004100 */
[-C--:B------:R-:W-:Y:S01]  /*8090*/  FFMA.FTZ R103, R106, R116.reuse, -R103 ;  /* 0x000000746a677223 */ /* 0x080fe20000010867 */
[----:B------:R-:W-:Y:S01]  /*80a0*/  HADD2.F32 R6, -RZ, R6.H1_H1 ;  /* 0x30000006ff067230 */ /* 0x000fe20000004100 */
[----:B------:R-:W-:Y:S01]  /*80b0*/  FFMA.FTZ R116, R7, R116, R105 ;  /* 0x0000007407747223 */ /* 0x000fe20000010069 */
[----:B------:R-:W-:Y:S01]  /*80c0*/  HADD2.F32 R5, -RZ, R5.H1_H1 ;  /* 0x30000005ff057230 */ /* 0x000fe20000004100 */
[-C--:B------:R-:W-:Y:S01]  /*80d0*/  FMUL.FTZ R118, R110, R114.reuse ;  /* 0x000000726e767220 */ /* 0x080fe20000410000 */
[----:B------:R-:W-:Y:S01]  /*80e0*/  HADD2.F32 R7, -RZ, R100.H0_H0 ;  /* 0x20000064ff077230 */ /* 0x000fe20000004100 */
[----:B------:R-:W-:-:S02]  /*80f0*/  FMUL.FTZ R114, R107, R114 ;  /* 0x000000726b727220 */ /* 0x000fc40000410000 */
[-C--:B------:R-:W-:Y:S02]  /*8100*/  FMUL.FTZ R105, R5, R104.reuse ;  /* 0x0000006805697220 */ /* 0x080fe40000410000 */
[-C--:B------:R-:W-:Y:S02]  /*8110*/  FMUL.FTZ R100, R6, R7.reuse ;  /* 0x0000000706647220 */ /* 0x080fe40000410000 */
[C---:B------:R-:W-:Y:S02]  /*8120*/  FMUL.FTZ R7, R4.reuse, R7 ;  /* 0x0000000704077220 */ /* 0x040fe40000410000 */
[----:B------:R-:W-:Y:S02]  /*8130*/  FMUL.FTZ R104, R111, R104 ;  /* 0x000000686f687220 */ /* 0x000fe40000410000 */
[----:B------:R-:W-:Y:S02]  /*8140*/  FFMA.FTZ R118, R107, R115, -R118 ;  /* 0x000000736b767223 */ /* 0x000fe40000010876 */
[----:B------:R-:W-:-:S02]  /*8150*/  FFMA.FTZ R100, R4, R101, -R100 ;  /* 0x0000006504647223 */ /* 0x000fc40000010864 */
[----:B------:R-:W-:Y:S02]  /*8160*/  FFMA.FTZ R115, R110, R115, R114 ;  /* 0x000000736e737223 */ /* 0x000fe40000010072 */
[----:B------:R-:W-:Y:S01]  /*8170*/  FFMA.FTZ R101, R6, R101, R7 ;  /* 0x0000006506657223 */ /* 0x000fe20000010007 */
[----:B------:R-:W-:Y:S01]  /*8180*/  F2FP.PACK_AB R7, R116, R103 ;  /* 0x000000677407723e */ /* 0x000fe200000000ff */
[----:B------:R-:W-:Y:S01]  /*8190*/  FFMA.FTZ R105, R111, R102, -R105 ;  /* 0x000000666f697223 */ /* 0x000fe20000010869 */
[----:B------:R-:W-:Y:S01]  /*81a0*/  F2FP.PACK_AB R4, R115, R118 ;  /* 0x000000767304723e */ /* 0x000fe200000000ff */
[----:B------:R-:W-:Y:S01]  /*81b0*/  FFMA.FTZ R104, R5, R102, R104 ;  /* 0x0000006605687223 */ /* 0x000fe20000010068 */
[----:B------:R-:W-:-:S04]  /*81c0*/  F2FP.PACK_AB R6, R101, R100 ;  /* 0x000000646506723e */ /* 0x000fc800000000ff */
[----:B------:R-:W-:-:S05]  /*81d0*/  F2FP.PACK_AB R5, R104, R105 ;  /* 0x000000696805723e */ /* 0x000fca00000000ff */
[----:B------:R1:W-:Y:S02]  /*81e0*/  STS.128 [R119+0x10080], R4 ;  /* 0x0100800477007388 */ /* 0x0003e40000000c00 */
.L_x_403:
[----:B------:R-:W-:Y:S05]  /*81f0*/  BSYNC B0 ;  /* 0x0000000000007941 */ /* 0x000fea0003800000 */
.L_x_402:
[----:B-1----:R-:W-:Y:S01]  /*8200*/  IADD3 R4, R12, 0x20, RZ ;  /* 0x000000200c047810 */ /* 0x002fe20007ffe0ff */
[----:B------:R-:W-:Y:S03]  /*8210*/  BSSY B0, `(.L_x_404) ;  /* 0x000002d000007945 */ /* 0x000fe60003800000 */
[----:B------:R-:W-:-:S13]  /*8220*/  ISETP.GE.AND P0, PT, R4, c[0x0][0x27c], PT ;  /* 0x00009f0004007a0c */ /* 0x000fda0003f06270 */
[----:B------:R-:W-:Y:S05]  /*8230*/  @P0 BRA `(.L_x_405) ;  /* 0x000002a000000947 */ /* 0x000fea0003800000 */
[----:B------:R-:W1:Y:S01]  /*8240*/  LDS.128 R4, [R119+0x14080] ;  /* 0x0140800077047984 */ /* 0x000e620000000c00 */
[--C-:B------:R-:W-:Y:S01]  /*8250*/  SHF.R.U64 R101, R124, 0x10, R125.reuse ;  /* 0x000000107c657819 */ /* 0x100fe2000000127d */
[----:B------:R-:W-:Y:S01]  /*8260*/  HADD2.F32 R106, -RZ, R96.H1_H1 ;  /* 0x30000060ff6a7230 */ /* 0x000fe20000004100 */
[----:B------:R-:W-:Y:S01]  /*8270*/  SHF.R.U32.HI R124, RZ, 0x10, R125 ;  /* 0x00000010ff7c7819 */ /* 0x000fe2000001167d */
[--C-:B------:R-:W-:Y:S01]  /*8280*/  HADD2.F32 R110, -RZ, R97.reuse.H1_H1 ;  /* 0x30000061ff6e7230 */ /* 0x100fe20000004100 */
[--C-:B------:R-:W-:Y:S01]  /*8290*/  SHF.R.U64 R100, R126, 0x10, R127.reuse ;  /* 0x000000107e647819 */ /* 0x100fe2000000127f */
[----:B------:R-:W-:Y:S01]  /*82a0*/  HADD2.F32 R97, -RZ, R97.H0_H0 ;  /* 0x20000061ff617230 */ /* 0x000fe20000004100 */
[----:B------:R-:W-:Y:S01]  /*82b0*/  SHF.R.U32.HI R126, RZ, 0x10, R127 ;  /* 0x00000010ff7e7819 */ /* 0x000fe2000001167f */
[----:B------:R-:W-:-:S04]  /*82c0*/  HADD2.F32 R124, -RZ, R124.H0_H0 ;  /* 0x2000007cff7c7230 */ /* 0x000fc80000004100 */
        /* <DEDUP_REMOVED lines=12> */
[----:B------:R-:W-:Y:S01]  /*8390*/  HADD2.F32 R7, -RZ, R96.H0_H0 ;  /* 0x20000060ff077230 */ /* 0x000fe20000004100 */
[-C--:B------:R-:W-:Y:S01]  /*83a0*/  FMUL.FTZ R111, R104, R106.reuse ;  /* 0x0000006a686f7220 */ /* 0x080fe20000410000 */
[----:B------:R-:W-:Y:S01]  /*83b0*/  HADD2.F32 R5, -RZ, R5.H1_H1 ;  /* 0x30000005ff057230 */ /* 0x000fe20000004100 */
[C---:B------:R-:W-:Y:S01]  /*83c0*/  FMUL.FTZ R115, R103.reuse, R106 ;  /* 0x0000006a67737220 */ /* 0x040fe20000410000 */
[----:B------:R-:W-:Y:S01]  /*83d0*/  HADD2.F32 R96, -RZ, R101.H0_H0 ;  /* 0x20000065ff607230 */ /* 0x000fe20000004100 */
[----:B------:R-:W-:Y:S01]  /*83e0*/  FFMA.FTZ R111, R103, R110, -R111 ;  /* 0x0000006e676f7223 */ /* 0x000fe2000001086f */
[----:B------:R-:W-:Y:S01]  /*83f0*/  HADD2.F32 R102, -RZ, R100.H0_H0 ;  /* 0x20000064ff667230 */ /* 0x000fe20000004100 */
[----:B------:R-:W-:-:S02]  /*8400*/  FMUL.FTZ R100, R6, R7 ;  /* 0x0000000706647220 */ /* 0x000fc40000410000 */
[-C--:B------:R-:W-:Y:S02]  /*8410*/  FMUL.FTZ R101, R5, R96.reuse ;  /* 0x0000006005657220 */ /* 0x080fe40000410000 */
[C---:B------:R-:W-:Y:S02]  /*8420*/  FMUL.FTZ R7, R4.reuse, R7 ;  /* 0x0000000704077220 */ /* 0x040fe40000410000 */
[C---:B------:R-:W-:Y:S02]  /*8430*/  FMUL.FTZ R96, R105.reuse, R96 ;  /* 0x0000006069607220 */ /* 0x040fe40000410000 */
[-C--:B------:R-:W-:Y:S02]  /*8440*/  FFMA.FTZ R100, R4, R97.reuse, -R100 ;  /* 0x0000006104647223 */ /* 0x080fe40000010864 */
[----:B------:R-:W-:Y:S02]  /*8450*/  FFMA.FTZ R104, R104, R110, R115 ;  /* 0x0000006e68687223 */ /* 0x000fe40000010073 */
[----:B------:R-:W-:Y:S01]  /*8460*/  FFMA.FTZ R97, R6, R97, R7 ;  /* 0x0000006106617223 */ /* 0x000fe20000010007 */
[----:B------:R-:W-:Y:S01]  /*8470*/  F2FP.PACK_AB R7, R124, R107 ;  /* 0x0000006b7c07723e */ /* 0x000fe200000000ff */
[-C--:B------:R-:W-:Y:S01]  /*8480*/  FFMA.FTZ R101, R105, R102.reuse, -R101 ;  /* 0x0000006669657223 */ /* 0x080fe20000010865 */
[----:B------:R-:W-:Y:S01]  /*8490*/  F2FP.PACK_AB R4, R104, R111 ;  /* 0x0000006f6804723e */ /* 0x000fe200000000ff */
[----:B------:R-:W-:Y:S01]  /*84a0*/  FFMA.FTZ R96, R5, R102, R96 ;  /* 0x0000006605607223 */ /* 0x000fe20000010060 */
[----:B------:R-:W-:-:S04]  /*84b0*/  F2FP.PACK_AB R6, R97, R100 ;  /* 0x000000646106723e */ /* 0x000fc800000000ff */
[----:B------:R-:W-:-:S05]  /*84c0*/  F2FP.PACK_AB R5, R96, R101 ;  /* 0x000000656005723e */ /* 0x000fca00000000ff */
[----:B------:R1:W-:Y:S02]  /*84d0*/  STS.128 [R119+0x14080], R4 ;  /* 0x0140800477007388 */ /* 0x0003e40000000c00 */
.L_x_405:
[----:B------:R-:W-:Y:S05]  /*84e0*/  BSYNC B0 ;  /* 0x0000000000007941 */ /* 0x000fea0003800000 */
.L_x_404:
        /* <DEDUP_REMOVED lines=46> */
.L_x_407:
[----:B------:R-:W-:Y:S05]  /*87d0*/  BSYNC B0 ;  /* 0x0000000000007941 */ /* 0x000fea0003800000 */
.L_x_406:
[----:B-1----:R-:W-:-:S04]  /*87e0*/  IADD3 R4, R12, 0x60, RZ ;  /* 0x000000600c047810 */ /* 0x002fc80007ffe0ff */
        /* <DEDUP_REMOVED lines=44> */
.L_x_401:
[----:B------:R-:W-:Y:S05]  /*8ab0*/  BSYNC B1 ;  /* 0x0000000000017941 */ /* 0x000fea0003800000 */
.L_x_400:
        /* <DEDUP_REMOVED lines=21> */
[--C-:B------:R-:W-:Y:S02]  /*8c10*/  HADD2.F32 R95, -RZ, R4.reuse.H1_H1 ;  /* 0x30000004ff5f7230 */ /* 0x100fe40000004100 */
[----:B------:R-:W-:Y:S01]  /*8c20*/  HADD2.F32 R93, -RZ, R4.H0_H0 ;  /* 0x20000004ff5d7230 */ /* 0x000fe20000004100 */
[-C--:B------:R-:W-:Y:S01]  /*8c30*/  FMUL.FTZ R97, R7, R94.reuse ;  /* 0x0000005e07617220 */ /* 0x080fe20000410000 */
[--C-:B------:R-:W-:Y:S01]  /*8c40*/  HADD2.F32 R4, -RZ, R6.reuse.H0_H0 ;  /* 0x20000006ff047230 */ /* 0x100fe20000004100 */
[----:B------:R-:W-:Y:S01]  /*8c50*/  FMUL.FTZ R94, R92, R94 ;  /* 0x0000005e5c5e7220 */ /* 0x000fe20000410000 */
[--C-:B------:R-:W-:Y:S01]  /*8c60*/  HADD2.F32 R96, -RZ, R5.reuse.H0_H0 ;  /* 0x20000005ff607230 */ /* 0x100fe20000004100 */
[----:B------:R-:W-:Y:S01]  /*8c70*/  FMUL.FTZ R99, R95, R100 ;  /* 0x000000645f637220 */ /* 0x000fe20000410000 */
[----:B------:R-:W-:Y:S01]  /*8c80*/  HADD2.F32 R6, -RZ, R6.H1_H1 ;  /* 0x30000006ff067230 */ /* 0x000fe20000004100 */
[----:B------:R-:W-:Y:S01]  /*8c90*/  FFMA.FTZ R94, R7, R98, R94 ;  /* 0x00000062075e7223 */ /* 0x000fe2000001005e */
[----:B------:R-:W-:Y:S01]  /*8ca0*/  HADD2.F32 R5, -RZ, R5.H1_H1 ;  /* 0x30000005ff057230 */ /* 0x000fe20000004100 */
[C---:B------:R-:W-:Y:S01]  /*8cb0*/  FMUL.FTZ R100, R93.reuse, R100 ;  /* 0x000000645d647220 */ /* 0x040fe20000410000 */
[----:B------:R-:W-:Y:S01]  /*8cc0*/  HADD2.F32 R7, -RZ, R80.H0_H0 ;  /* 0x20000050ff077230 */ /* 0x000fe20000004100 */
[----:B------:R-:W-:-:S02]  /*8cd0*/  FFMA.FTZ R99, R93, R102, -R99 ;  /* 0x000000665d637223 */ /* 0x000fc40000010863 */
[----:B------:R-:W-:Y:S02]  /*8ce0*/  FMUL.FTZ R93, R5, R87 ;  /* 0x00000057055d7220 */ /* 0x000fe40000410000 */
[-C--:B------:R-:W-:Y:S02]  /*8cf0*/  FMUL.FTZ R80, R6, R7.reuse ;  /* 0x0000000706507220 */ /* 0x080fe40000410000 */
[----:B------:R-:W-:Y:S02]  /*8d00*/  FMUL.FTZ R7, R4, R7 ;  /* 0x0000000704077220 */ /* 0x000fe40000410000 */
[----:B------:R-:W-:Y:S02]  /*8d10*/  FMUL.FTZ R87, R96, R87 ;  /* 0x0000005760577220 */ /* 0x000fe40000410000 */
[----:B------:R-:W-:Y:S02]  /*8d20*/  FFMA.FTZ R80, R4, R81, -R80 ;  /* 0x0000005104507223 */ /* 0x000fe40000010850 */
[----:B------:R-:W-:-:S02]  /*8d30*/  FFMA.FTZ R93, R96, R86, -R93 ;  /* 0x00000056605d7223 */ /* 0x000fc4000001085d */
[----:B------:R-:W-:Y:S02]  /*8d40*/  FFMA.FTZ R97, R92, R98, -R97 ;  /* 0x000000625c617223 */ /* 0x000fe40000010861 */
[----:B------:R-:W-:Y:S02]  /*8d50*/  FFMA.FTZ R100, R95, R102, R100 ;  /* 0x000000665f647223 */ /* 0x000fe40000010064 */
[----:B------:R-:W-:Y:S01]  /*8d60*/  FFMA.FTZ R81, R6, R81, R7 ;  /* 0x0000005106517223 */ /* 0x000fe20000010007 */
[----:B------:R-:W-:Y:S01]  /*8d70*/  F2FP.PACK_AB R7, R94, R97 ;  /* 0x000000615e07723e */ /* 0x000fe200000000ff */
[----:B------:R-:W-:Y:S01]  /*8d80*/  FFMA.FTZ R86, R5, R86, R87 ;  /* 0x0000005605567223 */ /* 0x000fe20000010057 */
[----:B------:R-:W-:Y:S02]  /*8d90*/  F2FP.PACK_AB R4, R100, R99 ;  /* 0x000000636404723e */ /* 0x000fe400000000ff */
[----:B------:R-:W-:Y:S02]  /*8da0*/  F2FP.PACK_AB R6, R81, R80 ;  /* 0x000000505106723e */ /* 0x000fe400000000ff */
[----:B------:R-:W-:-:S05]  /*8db0*/  F2FP.PACK_AB R5, R86, R93 ;  /* 0x0000005d5605723e */ /* 0x000fca00000000ff */
[----:B------:R1:W-:Y:S02]  /*8dc0*/  STS.128 [R119+0x11080], R4 ;  /* 0x0110800477007388 */ /* 0x0003e40000000c00 */
.L_x_411:
[----:B------:R-:W-:Y:S05]  /*8dd0*/  BSYNC B0 ;  /* 0x0000000000007941 */ /* 0x000fea0003800000 */
.L_x_410:
        /* <DEDUP_REMOVED lines=35> */
[----:B------:R-:W-:Y:S02]  /*9010*/  FMUL.FTZ R74, R91, R74 ;  /* 0x0000004a5b4a7220 */ /* 0x000fe40000410000 */
        /* <DEDUP_REMOVED lines=10> */
.L_x_413:
[----:B------:R-:W-:Y:S05]  /*90c0*/  BSYNC B0 ;  /* 0x0000000000007941 */ /* 0x000fea0003800000 */
.L_x_412:
[----:B-1----:R-:W-:Y:S01]  /*90d0*/  IADD3 R4, R12, 0x40, RZ ;  /* 0x000000400c047810 */ /* 0x002fe20007ffe0ff */
[----:B------:R-:W-:Y:S03]  /*90e0*/  BSSY B0, `(.L_x_414) ;  /* 0x000002d000007945 */ /* 0x000fe60003800000 */
[----:B------:R-:W-:-:S13]  /*90f0*/  ISETP.GE.AND P0, PT, R4, c[0x0][0x27c], PT ;  /* 0x00009f0004007a0c */ /* 0x000fda0003f06270 */
[----:B------:R-:W-:Y:S05]  /*9100*/  @P0 BRA `(.L_x_415) ;  /* 0x000002a000000947 */ /* 0x000fea0003800000 */
[----:B------:R-:W1:Y:S01]  /*9110*/  LDS.128 R4, [R119+0x19080] ;  /* 0x0190800077047984 */ /* 0x000e620000000c00 */
[--C-:B------:R-:W-:Y:S01]  /*9120*/  SHF.R.U64 R75, R82, 0x10, R83.reuse ;  /* 0x00000010524b7819 */ /* 0x100fe20000001253 */
[--C-:B------:R-:W-:Y:S01]  /*9130*/  HADD2.F32 R86, -RZ, R65.reuse.H1_H1 ;  /* 0x30000041ff567230 */ /* 0x100fe20000004100 */
[----:B------:R-:W-:Y:S01]  /*9140*/  SHF.R.U32.HI R82, RZ, 0x10, R83 ;  /* 0x00000010ff527819 */ /* 0x000fe20000011653 */
[----:B------:R-:W-:Y:S01]  /*9150*/  HADD2.F32 R65, -RZ, R65.H0_H0 ;  /* 0x20000041ff417230 */ /* 0x000fe20000004100 */
[--C-:B------:R-:W-:Y:S01]  /*9160*/  SHF.R.U64 R74, R84, 0x10, R85.reuse ;  /* 0x00000010544a7819 */ /* 0x100fe20000001255 */
[----:B------:R-:W-:Y:S01]  /*9170*/  HADD2.F32 R88, -RZ, R68.H1_H1 ;  /* 0x30000044ff587230 */ /* 0x000fe20000004100 */
[----:B------:R-:W-:Y:S01]  /*9180*/  SHF.R.U32.HI R84, RZ, 0x10, R85 ;  /* 0x00000010ff547819 */ /* 0x000fe20000011655 */
[----:B------:R-:W-:Y:S02]  /*9190*/  HADD2.F32 R82, -RZ, R82.H0_H0 ;  /* 0x20000052ff527230 */ /* 0x000fe40000004100 */
[----:B------:R-:W-:-:S02]  /*91a0*/  HADD2.F32 R74, -RZ, R74.H0_H0 ;  /* 0x2000004aff4a7230 */ /* 0x000fc40000004100 */
        /* <DEDUP_REMOVED lines=15> */
[----:B------:R-:W-:Y:S01]  /*92a0*/  FMUL.FTZ R86, R81, R86 ;  /* 0x0000005651567220 */ /* 0x000fe20000410000 */
[----:B------:R-:W-:Y:S01]  /*92b0*/  HADD2.F32 R7, -RZ, R68.H0_H0 ;  /* 0x20000044ff077230 */ /* 0x000fe20000004100 */
[----:B------:R-:W-:-:S02]  /*92c0*/  FMUL.FTZ R68, R6, R65 ;  /* 0x0000004106447220 */ /* 0x000fc40000410000 */
[-C--:B------:R-:W-:Y:S02]  /*92d0*/  FMUL.FTZ R75, R5, R80.reuse ;  /* 0x00000050054b7220 */ /* 0x080fe40000410000 */
[C---:B------:R-:W-:Y:S02]  /*92e0*/  FMUL.FTZ R65, R4.reuse, R65 ;  /* 0x0000004104417220 */ /* 0x040fe40000410000 */
[----:B------:R-:W-:Y:S02]  /*92f0*/  FMUL.FTZ R80, R85, R80 ;  /* 0x0000005055507220 */ /* 0x000fe40000410000 */
[-C--:B------:R-:W-:Y:S02]  /*9300*/  FFMA.FTZ R89, R81, R88.reuse, -R89 ;  /* 0x0000005851597223 */ /* 0x080fe40000010859 */
[----:B------:R-:W-:Y:S02]  /*9310*/  FFMA.FTZ R86, R83, R88, R86 ;  /* 0x0000005853567223 */ /* 0x000fe40000010056 */
[----:B------:R-:W-:-:S02]  /*9320*/  FFMA.FTZ R68, R4, R7, -R68 ;  /* 0x0000000704447223 */ /* 0x000fc40000010844 */
        /* <DEDUP_REMOVED lines=8> */
.L_x_415:
[----:B------:R-:W-:Y:S05]  /*93b0*/  BSYNC B0 ;  /* 0x0000000000007941 */ /* 0x000fea0003800000 */
.L_x_414:
[----:B-1----:R-:W-:-:S04]  /*93c0*/  IADD3 R4, R12, 0x60, RZ ;  /* 0x000000600c047810 */ /* 0x002fc80007ffe0ff */
        /* <DEDUP_REMOVED lines=8> */
[----:B------:R-:W-:Y:S01]  /*9450*/  HADD2.F32 R68, -RZ, R68.H0_H0 ;  /* 0x20000044ff447230 */ /* 0x000fe20000004100 */
[----:B------:R-:W-:Y:S01]  /*9460*/  SHF.R.U32.HI R78, RZ, 0x10, R79 ;  /* 0x00000010ff4e7819 */ /* 0x000fe2000001164f */
[----:B------:R-:W-:Y:S02]  /*9470*/  HADD2.F32 R76, -RZ, R76.H0_H0 ;  /* 0x2000004cff4c7230 */ /* 0x000fe40000004100 */
[----:B------:R-:W-:-:S02]  /*9480*/  HADD2.F32 R82, -RZ, R63.H1_H1 ;  /* 0x3000003fff527230 */ /* 0x000fc40000004100 */
        /* <DEDUP_REMOVED lines=9> */
[----:B------:R-:W-:Y:S01]  /*9520*/  HADD2.F32 R6, -RZ, R6.H1_H1 ;  /* 0x30000006ff067230 */ /* 0x000fe20000004100 */
[-C--:B------:R-:W-:Y:S01]  /*9530*/  FFMA.FTZ R81, R74, R78.reuse, -R81 ;  /* 0x0000004e4a517223 */ /* 0x080fe20000010851 */
[--C-:B------:R-:W-:Y:S01]  /*9540*/  HADD2.F32 R79, -RZ, R5.reuse.H0_H0 ;  /* 0x20000005ff4f7230 */ /* 0x100fe20000004100 */
[----:B------:R-:W-:Y:S01]  /*9550*/  FFMA.FTZ R76, R7, R78, R76 ;  /* 0x0000004e074c7223 */ /* 0x000fe2000001004c */
[----:B------:R-:W-:Y:S01]  /*9560*/  HADD2.F32 R5, -RZ, R5.H1_H1 ;  /* 0x30000005ff057230 */ /* 0x000fe20000004100 */
[----:B------:R-:W-:Y:S01]  /*9570*/  FMUL.FTZ R7, R6, R53 ;  /* 0x0000003506077220 */ /* 0x000fe20000410000 */
[----:B------:R-:W-:Y:S01]  /*9580*/  HADD2.F32 R74, -RZ, R65.H0_H0 ;  /* 0x20000041ff4a7230 */ /* 0x000fe20000004100 */
[----:B------:R-:W-:-:S02]  /*9590*/  FMUL.FTZ R83, R77, R80 ;  /* 0x000000504d537220 */ /* 0x000fc40000410000 */
[C---:B------:R-:W-:Y:S02]  /*95a0*/  FMUL.FTZ R53, R4.reuse, R53 ;  /* 0x0000003504357220 */ /* 0x040fe40000410000 */
[----:B------:R-:W-:Y:S02]  /*95b0*/  FMUL.FTZ R65, R5, R68 ;  /* 0x0000004405417220 */ /* 0x000fe40000410000 */
[----:B------:R-:W-:Y:S02]  /*95c0*/  FMUL.FTZ R80, R75, R80 ;  /* 0x000000504b507220 */ /* 0x000fe40000410000 */
[----:B------:R-:W-:Y:S02]  /*95d0*/  FMUL.FTZ R68, R79, R68 ;  /* 0x000000444f447220 */ /* 0x000fe40000410000 */
[----:B------:R-:W-:Y:S01]  /*95e0*/  FFMA.FTZ R4, R4, R63, -R7 ;  /* 0x0000003f04047223 */ /* 0x000fe20000010807 */
[----:B------:R-:W-:Y:S01]  /*95f0*/  F2FP.PACK_AB R7, R76, R81 ;  /* 0x000000514c07723e */ /* 0x000fe200000000ff */
[----:B------:R-:W-:-:S02]  /*9600*/  FFMA.FTZ R53, R6, R63, R53 ;  /* 0x0000003f06357223 */ /* 0x000fc40000010035 */
[-C--:B------:R-:W-:Y:S02]  /*9610*/  FFMA.FTZ R83, R75, R82.reuse, -R83 ;  /* 0x000000524b537223 */ /* 0x080fe40000010853 */
[----:B------:R-:W-:Y:S01]  /*9620*/  FFMA.FTZ R80, R77, R82, R80 ;  /* 0x000000524d507223 */ /* 0x000fe20000010050 */
[----:B------:R-:W-:Y:S01]  /*9630*/  F2FP.PACK_AB R6, R53, R4 ;  /* 0x000000043506723e */ /* 0x000fe200000000ff */
[-C--:B------:R-:W-:Y:S02]  /*9640*/  FFMA.FTZ R65, R79, R74.reuse, -R65 ;  /* 0x0000004a4f417223 */ /* 0x080fe40000010841 */
[----:B------:R-:W-:Y:S01]  /*9650*/  FFMA.FTZ R68, R5, R74, R68 ;  /* 0x0000004a05447223 */ /* 0x000fe20000010044 */
[----:B------:R-:W-:-:S04]  /*9660*/  F2FP.PACK_AB R4, R80, R83 ;  /* 0x000000535004723e */ /* 0x000fc800000000ff */
[----:B------:R-:W-:-:S05]  /*9670*/  F2FP.PACK_AB R5, R68, R65 ;  /* 0x000000414405723e */ /* 0x000fca00000000ff */
[----:B------:R1:W-:Y:S02]  /*9680*/  STS.128 [R119+0x1d080], R4 ;  /* 0x01d0800477007388 */ /* 0x0003e40000000c00 */
.L_x_409:
[----:B------:R-:W-:Y:S05]  /*9690*/  BSYNC B1 ;  /* 0x0000000000017941 */ /* 0x000fea0003800000 */
.L_x_408:
        /* <DEDUP_REMOVED lines=9> */
[--C-:B------:R-:W-:Y:S01]  /*9730*/  HADD2.F32 R74, -RZ, R43.reuse.H1_H1 ;  /* 0x3000002bff4a7230 */ /* 0x100fe20000004100 */
[----:B------:R-:W-:Y:S01]  /*9740*/  SHF.R.U32.HI R70, RZ, 0x10, R71 ;  /* 0x00000010ff467819 */ /* 0x000fe20000011647 */
[----:B------:R-:W-:Y:S01]  /*9750*/  HADD2.F32 R75, -RZ, R52.H1_H1 ;  /* 0x30000034ff4b7230 */ /* 0x000fe20000004100 */
[--C-:B------:R-:W-:Y:S01]  /*9760*/  SHF.R.U64 R53, R72, 0x10, R73.reuse ;  /* 0x0000001048357819 */ /* 0x100fe20000001249 */
[----:B------:R-:W-:Y:S01]  /*9770*/  HADD2.F32 R43, -RZ, R43.H0_H0 ;  /* 0x2000002bff2b7230 */ /* 0x000fe20000004100 */
[----:B------:R-:W-:Y:S01]  /*9780*/  SHF.R.U32.HI R72, RZ, 0x10, R73 ;  /* 0x00000010ff487819 */ /* 0x000fe20000011649 */
[----:B------:R-:W-:-:S04]  /*9790*/  HADD2.F32 R70, -RZ, R70.H0_H0 ;  /* 0x20000046ff467230 */ /* 0x000fc80000004100 */
[----:B------:R-:W-:Y:S02]  /*97a0*/  HADD2.F32 R76, -RZ, R72.H0_H0 ;  /* 0x20000048ff4c7230 */ /* 0x000fe40000004100 */
[--C-:B-1----:R-:W-:Y:S02]  /*97b0*/  HADD2.F32 R71, -RZ, R4.reuse.H1_H1 ;  /* 0x30000004ff477230 */ /* 0x102fe40000004100 */
[--C-:B------:R-:W-:Y:S02]  /*97c0*/  HADD2.F32 R65, -RZ, R7.reuse.H0_H0 ;  /* 0x20000007ff417230 */ /* 0x100fe40000004100 */
[----:B------:R-:W-:Y:S01]  /*97d0*/  HADD2.F32 R7, -RZ, R7.H1_H1 ;  /* 0x30000007ff077230 */ /* 0x000fe20000004100 */
[----:B------:R-:W-:Y:S01]  /*97e0*/  FMUL.FTZ R77, R71, R74 ;  /* 0x0000004a474d7220 */ /* 0x000fe20000410000 */
[----:B------:R-:W-:Y:S02]  /*97f0*/  HADD2.F32 R68, -RZ, R4.H0_H0 ;  /* 0x20000004ff447230 */ /* 0x000fe40000004100 */
[--C-:B------:R-:W-:Y:S01]  /*9800*/  HADD2.F32 R4, -RZ, R6.reuse.H0_H0 ;  /* 0x20000006ff047230 */ /* 0x100fe20000004100 */
[-C--:B------:R-:W-:Y:S01]  /*9810*/  FMUL.FTZ R72, R7, R70.reuse ;  /* 0x0000004607487220 */ /* 0x080fe20000410000 */
[--C-:B------:R-:W-:Y:S01]  /*9820*/  HADD2.F32 R73, -RZ, R5.reuse.H0_H0 ;  /* 0x20000005ff497230 */ /* 0x100fe20000004100 */
[----:B------:R-:W-:Y:S01]  /*9830*/  FMUL.FTZ R70, R65, R70 ;  /* 0x0000004641467220 */ /* 0x000fe20000410000 */
[----:B------:R-:W-:Y:S01]  /*9840*/  HADD2.F32 R6, -RZ, R6.H1_H1 ;  /* 0x30000006ff067230 */ /* 0x000fe20000004100 */
[C---:B------:R-:W-:Y:S01]  /*9850*/  FMUL.FTZ R74, R68.reuse, R74 ;  /* 0x0000004a444a7220 */ /* 0x040fe20000410000 */
[----:B------:R-:W-:Y:S01]  /*9860*/  HADD2.F32 R5, -RZ, R5.H1_H1 ;  /* 0x30000005ff057230 */ /* 0x000fe20000004100 */
[----:B------:R-:W-:Y:S01]  /*9870*/  FFMA.FTZ R77, R68, R75, -R77 ;  /* 0x0000004b444d7223 */ /* 0x000fe2000001084d */
[----:B------:R-:W-:Y:S01]  /*9880*/  HADD2.F32 R68, -RZ, R63.H0_H0 ;  /* 0x2000003fff447230 */ /* 0x000fe20000004100 */
[----:B------:R-:W-:Y:S01]  /*9890*/  FFMA.FTZ R7, R7, R76, R70 ;  /* 0x0000004c07077223 */ /* 0x000fe20000010046 */
[----:B------:R-:W-:Y:S01]  /*98a0*/  HADD2.F32 R63, -RZ, R52.H0_H0 ;  /* 0x20000034ff3f7230 */ /* 0x000fe20000004100 */
[----:B------:R-:W-:Y:S01]  /*98b0*/  FMUL.FTZ R52, R6, R43 ;  /* 0x0000002b06347220 */ /* 0x000fe20000410000 */
[----:B------:R-:W-:Y:S01]  /*98c0*/  HADD2.F32 R70, -RZ, R53.H0_H0 ;  /* 0x20000035ff467230 */ /* 0x000fe20000004100 */
[----:B------:R-:W-:-:S02]  /*98d0*/  FMUL.FTZ R53, R5, R68 ;  /* 0x0000004405357220 */ /* 0x000fc40000410000 */
[C---:B------:R-:W-:Y:S02]  /*98e0*/  FMUL.FTZ R43, R4.reuse, R43 ;  /* 0x0000002b042b7220 */ /* 0x040fe40000410000 */
[----:B------:R-:W-:Y:S02]  /*98f0*/  FMUL.FTZ R68, R73, R68 ;  /* 0x0000004449447220 */ /* 0x000fe40000410000 */
[----:B------:R-:W-:Y:S02]  /*9900*/  FFMA.FTZ R72, R65, R76, -R72 ;  /* 0x0000004c41487223 */ /* 0x000fe40000010848 */
[----:B------:R-:W-:Y:S02]  /*9910*/  FFMA.FTZ R74, R71, R75, R74 ;  /* 0x0000004b474a7223 */ /* 0x000fe4000001004a */
[-C--:B------:R-:W-:Y:S01]  /*9920*/  FFMA.FTZ R52, R4, R63.reuse, -R52 ;  /* 0x0000003f04347223 */ /* 0x080fe20000010834 */
[----:B------:R-:W-:Y:S01]  /*9930*/  F2FP.PACK_AB R7, R7, R72 ;  /* 0x000000480707723e */ /* 0x000fe200000000ff */
[----:B------:R-:W-:Y:S01]  /*9940*/  FFMA.FTZ R43, R6, R63, R43 ;  /* 0x0000003f062b7223 */ /* 0x000fe2000001002b */
[----:B------:R-:W-:Y:S01]  /*9950*/  F2FP.PACK_AB R4, R74, R77 ;  /* 0x0000004d4a04723e */ /* 0x000fe200000000ff */
[----:B------:R-:W-:-:S02]  /*9960*/  FFMA.FTZ R53, R73, R70, -R53 ;  /* 0x0000004649357223 */ /* 0x000fc40000010835 */
[----:B------:R-:W-:Y:S01]  /*9970*/  FFMA.FTZ R68, R5, R70, R68 ;  /* 0x0000004605447223 */ /* 0x000fe20000010044 */
[----:B------:R-:W-:-:S04]  /*9980*/  F2FP.PACK_AB R6, R43, R52 ;  /* 0x000000342b06723e */ /* 0x000fc800000000ff */
[----:B------:R-:W-:-:S05]  /*9990*/  F2FP.PACK_AB R5, R68, R53 ;  /* 0x000000354405723e */ /* 0x000fca00000000ff */
[----:B------:R1:W-:Y:S02]  /*99a0*/  STS.128 [R119+0x12080], R4 ;  /* 0x0120800477007388 */ /* 0x0003e40000000c00 */
.L_x_419:
[----:B------:R-:W-:Y:S05]  /*99b0*/  BSYNC B0 ;  /* 0x0000000000007941 */ /* 0x000fea0003800000 */
.L_x_418:
        /* <DEDUP_REMOVED lines=15> */
[--C-:B-1----:R-:W-:Y:S02]  /*9ab0*/  HADD2.F32 R53, -RZ, R7.reuse.H0_H0 ;  /* 0x20000007ff357230 */ /* 0x102fe40000004100 */
[----:B------:R-:W-:Y:S02]  /*9ac0*/  HADD2.F32 R7, -RZ, R7.H1_H1 ;  /* 0x30000007ff077230 */ /* 0x000fe40000004100 */
[--C-:B------:R-:W-:Y:S02]  /*9ad0*/  HADD2.F32 R55, -RZ, R4.reuse.H0_H0 ;  /* 0x20000004ff377230 */ /* 0x100fe40000004100 */
[----:B------:R-:W-:Y:S01]  /*9ae0*/  HADD2.F32 R63, -RZ, R4.H1_H1 ;  /* 0x30000004ff3f7230 */ /* 0x000fe20000004100 */
[-C--:B------:R-:W-:Y:S01]  /*9af0*/  FMUL.FTZ R66, R7, R54.reuse ;  /* 0x0000003607427220 */ /* 0x080fe20000410000 */
[--C-:B------:R-:W-:Y:S01]  /*9b00*/  HADD2.F32 R4, -RZ, R6.reuse.H0_H0 ;  /* 0x20000006ff047230 */ /* 0x100fe20000004100 */
[C---:B------:R-:W-:Y:S01]  /*9b10*/  FMUL.FTZ R54, R53.reuse, R54 ;  /* 0x0000003635367220 */ /* 0x040fe20000410000 */
[--C-:B------:R-:W-:Y:S01]  /*9b20*/  HADD2.F32 R65, -RZ, R5.reuse.H0_H0 ;  /* 0x20000005ff417230 */ /* 0x100fe20000004100 */
[-C--:B------:R-:W-:Y:S01]  /*9b30*/  FFMA.FTZ R66, R53, R70.reuse, -R66 ;  /* 0x0000004635427223 */ /* 0x080fe20000010842 */
[----:B------:R-:W-:Y:S01]  /*9b40*/  HADD2.F32 R6, -RZ, R6.H1_H1 ;  /* 0x30000006ff067230 */ /* 0x000fe20000004100 */
[----:B------:R-:W-:Y:S01]  /*9b50*/  FFMA.FTZ R7, R7, R70, R54 ;  /* 0x0000004607077223 */ /* 0x000fe20000010036 */
[----:B------:R-:W-:Y:S01]  /*9b60*/  HADD2.F32 R5, -RZ, R5.H1_H1 ;  /* 0x30000005ff057230 */ /* 0x000fe20000004100 */
[----:B------:R-:W-:Y:S01]  /*9b70*/  FMUL.FTZ R67, R63, R68 ;  /* 0x000000443f437220 */ /* 0x000fe20000410000 */
[----:B------:R-:W-:Y:S01]  /*9b80*/  HADD2.F32 R53, -RZ, R42.H0_H0 ;  /* 0x2000002aff357230 */ /* 0x000fe20000004100 */
[----:B------:R-:W-:Y:S01]  /*9b90*/  FMUL.FTZ R42, R6, R37 ;  /* 0x00000025062a7220 */ /* 0x000fe20000410000 */
[----:B------:R-:W-:Y:S01]  /*9ba0*/  HADD2.F32 R54, -RZ, R43.H0_H0 ;  /* 0x2000002bff367230 */ /* 0x000fe20000004100 */
[----:B------:R-:W-:Y:S01]  /*9bb0*/  FMUL.FTZ R43, R5, R52 ;  /* 0x00000034052b7220 */ /* 0x000fe20000410000 */
[----:B------:R-:W-:Y:S01]  /*9bc0*/  F2FP.PACK_AB R7, R7, R66 ;  /* 0x000000420707723e */ /* 0x000fe200000000ff */
[----:B------:R-:W-:-:S02]  /*9bd0*/  FMUL.FTZ R68, R55, R68 ;  /* 0x0000004437447220 */ /* 0x000fc40000410000 */
[C---:B------:R-:W-:Y:S02]  /*9be0*/  FMUL.FTZ R37, R4.reuse, R37 ;  /* 0x0000002504257220 */ /* 0x040fe40000410000 */
[----:B------:R-:W-:Y:S02]  /*9bf0*/  FMUL.FTZ R52, R65, R52 ;  /* 0x0000003441347220 */ /* 0x000fe40000410000 */
[-C--:B------:R-:W-:Y:S02]  /*9c00*/  FFMA.FTZ R67, R55, R72.reuse, -R67 ;  /* 0x0000004837437223 */ /* 0x080fe40000010843 */
[----:B------:R-:W-:Y:S02]  /*9c10*/  FFMA.FTZ R68, R63, R72, R68 ;  /* 0x000000483f447223 */ /* 0x000fe40000010044 */
[-C--:B------:R-:W-:Y:S02]  /*9c20*/  FFMA.FTZ R42, R4, R53.reuse, -R42 ;  /* 0x00000035042a7223 */ /* 0x080fe4000001082a */
[----:B------:R-:W-:Y:S01]  /*9c30*/  FFMA.FTZ R37, R6, R53, R37 ;  /* 0x0000003506257223 */ /* 0x000fe20000010025 */
[----:B------:R-:W-:Y:S01]  /*9c40*/  F2FP.PACK_AB R4, R68, R67 ;  /* 0x000000434404723e */ /* 0x000fe200000000ff */
[----:B------:R-:W-:-:S02]  /*9c50*/  FFMA.FTZ R43, R65, R54, -R43 ;  /* 0x00000036412b7223 */ /* 0x000fc4000001082b */
[----:B------:R-:W-:Y:S01]  /*9c60*/  FFMA.FTZ R52, R5, R54, R52 ;  /* 0x0000003605347223 */ /* 0x000fe20000010034 */
[----:B------:R-:W-:-:S04]  /*9c70*/  F2FP.PACK_AB R6, R37, R42 ;  /* 0x0000002a2506723e */ /* 0x000fc800000000ff */
[----:B------:R-:W-:-:S05]  /*9c80*/  F2FP.PACK_AB R5, R52, R43 ;  /* 0x0000002b3405723e */ /* 0x000fca00000000ff */
[----:B------:R1:W-:Y:S02]  /*9c90*/  STS.128 [R119+0x16080], R4 ;  /* 0x0160800477007388 */ /* 0x0003e40000000c00 */
.L_x_421:
[----:B------:R-:W-:Y:S05]  /*9ca0*/  BSYNC B0 ;  /* 0x0000000000007941 */ /* 0x000fea0003800000 */
.L_x_420:
        /* <DEDUP_REMOVED lines=31> */
[----:B------:R-:W-:Y:S01]  /*9ea0*/  F2FP.PACK_AB R7, R7, R46 ;  /* 0x0000002e0707723e */ /* 0x000fe200000000ff */
[----:B------:R-:W-:-:S02]  /*9eb0*/  FMUL.FTZ R44, R5, R42 ;  /* 0x0000002a052c7220 */ /* 0x000fc40000410000 */
[C---:B------:R-:W-:Y:S02]  /*9ec0*/  FMUL.FTZ R54, R45.reuse, R54 ;  /* 0x000000362d367220 */ /* 0x040fe40000410000 */
[----:B------:R-:W-:Y:S02]  /*9ed0*/  FMUL.FTZ R33, R4, R33 ;  /* 0x0000002104217220 */ /* 0x000fe40000410000 */
[----:B------:R-:W-:Y:S02]  /*9ee0*/  FMUL.FTZ R42, R52, R42 ;  /* 0x0000002a342a7220 */ /* 0x000fe40000410000 */
[-C--:B------:R-:W-:Y:S02]  /*9ef0*/  FFMA.FTZ R53, R45, R68.reuse, -R53 ;  /* 0x000000442d357223 */ /* 0x080fe40000010835 */
[----:B------:R-:W-:Y:S02]  /*9f00*/  FFMA.FTZ R54, R47, R68, R54 ;  /* 0x000000442f367223 */ /* 0x000fe40000010036 */
[----:B------:R-:W-:-:S02]  /*9f10*/  FFMA.FTZ R36, R4, R43, -R36 ;  /* 0x0000002b04247223 */ /* 0x000fc40000010824 */
[----:B------:R-:W-:Y:S01]  /*9f20*/  FFMA.FTZ R33, R6, R43, R33 ;  /* 0x0000002b06217223 */ /* 0x000fe20000010021 */
[----:B------:R-:W-:Y:S01]  /*9f30*/  F2FP.PACK_AB R4, R54, R53 ;  /* 0x000000353604723e */ /* 0x000fe200000000ff */
[-C--:B------:R-:W-:Y:S02]  /*9f40*/  FFMA.FTZ R44, R52, R37.reuse, -R44 ;  /* 0x00000025342c7223 */ /* 0x080fe4000001082c */
[----:B------:R-:W-:Y:S01]  /*9f50*/  FFMA.FTZ R5, R5, R37, R42 ;  /* 0x0000002505057223 */ /* 0x000fe2000001002a */
[----:B------:R-:W-:-:S04]  /*9f60*/  F2FP.PACK_AB R6, R33, R36 ;  /* 0x000000242106723e */ /* 0x000fc800000000ff */
[----:B------:R-:W-:-:S05]  /*9f70*/  F2FP.PACK_AB R5, R5, R44 ;  /* 0x0000002c0505723e */ /* 0x000fca00000000ff */
[----:B------:R1:W-:Y:S02]  /*9f80*/  STS.128 [R119+0x1a080], R4 ;  /* 0x01a0800477007388 */ /* 0x0003e40000000c00 */
.L_x_423:
[----:B------:R-:W-:Y:S05]  /*9f90*/  BSYNC B0 ;  /* 0x0000000000007941 */ /* 0x000fea0003800000 */
.L_x_422:
        /* <DEDUP_REMOVED lines=45> */
.L_x_417:
[----:B------:R-:W-:Y:S05]  /*a270*/  BSYNC B1 ;  /* 0x0000000000017941 */ /* 0x000fea0003800000 */
.L_x_416:
[----:B-1----:R-:W-:-:S04]  /*a280*/  IADD3 R4, R51, 0x60, RZ ;  /* 0x0000006033047810 */ /* 0x002fc80007ffe0ff */
        /* <DEDUP_REMOVED lines=31> */
[----:B------:R-:W-:-:S02]  /*a480*/  FMUL.FTZ R28, R6, R23 ;  /* 0x00000017061c7220 */ /* 0x000fc40000410000 */
[----:B------:R-:W-:Y:S02]  /*a490*/  FMUL.FTZ R31, R5, R30 ;  /* 0x0000001e051f7220 */ /* 0x000fe40000410000 */
[C---:B------:R-:W-:Y:S02]  /*a4a0*/  FMUL.FTZ R38, R33.reuse, R38 ;  /* 0x0000002621267220 */ /* 0x040fe40000410000 */
[----:B------:R-:W-:Y:S02]  /*a4b0*/  FMUL.FTZ R23, R4, R23 ;  /* 0x0000001704177220 */ /* 0x000fe40000410000 */
[----:B------:R-:W-:Y:S02]  /*a4c0*/  FMUL.FTZ R30, R36, R30 ;  /* 0x0000001e241e7220 */ /* 0x000fe40000410000 */
[-C--:B------:R-:W-:Y:S02]  /*a4d0*/  FFMA.FTZ R39, R33, R40.reuse, -R39 ;  /* 0x0000002821277223 */ /* 0x080fe40000010827 */
[----:B------:R-:W-:-:S02]  /*a4e0*/  FFMA.FTZ R38, R35, R40, R38 ;  /* 0x0000002823267223 */ /* 0x000fc40000010026 */
[-C--:B------:R-:W-:Y:S02]  /*a4f0*/  FFMA.FTZ R28, R4, R7.reuse, -R28 ;  /* 0x00000007041c7223 */ /* 0x080fe4000001081c */
        /* <DEDUP_REMOVED lines=8> */
.L_x_426:
[----:B------:R-:W-:Y:S05]  /*a580*/  BSYNC B0 ;  /* 0x0000000000007941 */ /* 0x000fea0003800000 */
.L_x_425:
        /* <DEDUP_REMOVED lines=15> */
[--C-:B-1----:R-:W-:Y:S02]  /*a680*/  HADD2.F32 R27, -RZ, R7.reuse.H0_H0 ;  /* 0x20000007ff1b7230 */ /* 0x102fe40000004100 */
[----:B------:R-:W-:Y:S02]  /*a690*/  HADD2.F32 R7, -RZ, R7.H1_H1 ;  /* 0x30000007ff077230 */ /* 0x000fe40000004100 */
[--C-:B------:R-:W-:Y:S02]  /*a6a0*/  HADD2.F32 R29, -RZ, R4.reuse.H1_H1 ;  /* 0x30000004ff1d7230 */ /* 0x100fe40000004100 */
[----:B------:R-:W-:Y:S01]  /*a6b0*/  HADD2.F32 R28, -RZ, R4.H0_H0 ;  /* 0x20000004ff1c7230 */ /* 0x000fe20000004100 */
[-C--:B------:R-:W-:Y:S01]  /*a6c0*/  FMUL.FTZ R26, R7, R30.reuse ;  /* 0x0000001e071a7220 */ /* 0x080fe20000410000 */
[--C-:B------:R-:W-:Y:S01]  /*a6d0*/  HADD2.F32 R4, -RZ, R6.reuse.H0_H0 ;  /* 0x20000006ff047230 */ /* 0x100fe20000004100 */
[-C--:B------:R-:W-:Y:S01]  /*a6e0*/  FMUL.FTZ R34, R29, R31.reuse ;  /* 0x0000001f1d227220 */ /* 0x080fe20000410000 */
[--C-:B------:R-:W-:Y:S01]  /*a6f0*/  HADD2.F32 R25, -RZ, R5.reuse.H0_H0 ;  /* 0x20000005ff197230 */ /* 0x100fe20000004100 */
[C---:B------:R-:W-:Y:S01]  /*a700*/  FMUL.FTZ R30, R27.reuse, R30 ;  /* 0x0000001e1b1e7220 */ /* 0x040fe20000410000 */
[----:B------:R-:W-:Y:S01]  /*a710*/  HADD2.F32 R6, -RZ, R6.H1_H1 ;  /* 0x30000006ff067230 */ /* 0x000fe20000004100 */
[----:B------:R-:W-:Y:S01]  /*a720*/  FFMA.FTZ R26, R27, R32, -R26 ;  /* 0x000000201b1a7223 */ /* 0x000fe2000001081a */
        /* <DEDUP_REMOVED lines=9> */
[----:B------:R-:W-:Y:S02]  /*a7c0*/  FFMA.FTZ R7, R7, R32, R30 ;  /* 0x0000002007077223 */ /* 0x000fe4000001001e */
        /* <DEDUP_REMOVED lines=10> */
.L_x_428:
[----:B------:R-:W-:Y:S05]  /*a870*/  BSYNC B0 ;  /* 0x0000000000007941 */ /* 0x000fea0003800000 */
.L_x_427:
        /* <DEDUP_REMOVED lines=24> */
[-C--:B------:R-:W-:Y:S01]  /*aa00*/  FMUL.FTZ R28, R23, R25.reuse ;  /* 0x00000019171c7220 */ /* 0x080fe20000410000 */
[----:B------:R-:W-:Y:S01]  /*aa10*/  HADD2.F32 R5, -RZ, R5.H1_H1 ;  /* 0x30000005ff057230 */ /* 0x000fe20000004100 */
[C---:B------:R-:W-:Y:S01]  /*aa20*/  FMUL.FTZ R30, R22.reuse, R25 ;  /* 0x00000019161e7220 */ /* 0x040fe20000410000 */
[----:B------:R-:W-:Y:S01]  /*aa30*/  HADD2.F32 R19, -RZ, R8.H0_H0 ;  /* 0x20000008ff137230 */ /* 0x000fe20000004100 */
[----:B------:R-:W-:Y:S01]  /*aa40*/  FFMA.FTZ R7, R7, R26, R24 ;  /* 0x0000001a07077223 */ /* 0x000fe20000010018 */
[----:B------:R-:W-:Y:S01]  /*aa50*/  HADD2.F32 R25, -RZ, R10.H0_H0 ;  /* 0x2000000aff197230 */ /* 0x000fe20000004100 */
[----:B------:R-:W-:Y:S01]  /*aa60*/  FFMA.FTZ R28, R22, R27, -R28 ;  /* 0x0000001b161c7223 */ /* 0x000fe2000001081c */
[----:B------:R-:W-:Y:S01]  /*aa70*/  HADD2.F32 R10, -RZ, R13.H0_H0 ;  /* 0x2000000dff0a7230 */ /* 0x000fe20000004100 */
[----:B------:R-:W-:Y:S01]  /*aa80*/  FMUL.FTZ R8, R6, R19 ;  /* 0x0000001306087220 */ /* 0x000fe20000410000 */
[----:B------:R-:W-:Y:S01]  /*aa90*/  F2FP.PACK_AB R7, R7, R18 ;  /* 0x000000120707723e */ /* 0x000fe200000000ff */
[----:B------:R-:W-:-:S02]  /*aaa0*/  FMUL.FTZ R13, R5, R14 ;  /* 0x0000000e050d7220 */ /* 0x000fc40000410000 */
[C---:B------:R-:W-:Y:S02]  /*aab0*/  FMUL.FTZ R19, R4.reuse, R19 ;  /* 0x0000001304137220 */ /* 0x040fe40000410000 */
[----:B------:R-:W-:Y:S02]  /*aac0*/  FMUL.FTZ R14, R15, R14 ;  /* 0x0000000e0f0e7220 */ /* 0x000fe40000410000 */
        /* <DEDUP_REMOVED lines=9> */
.L_x_430:
[----:B------:R-:W-:Y:S05]  /*ab60*/  BSYNC B0 ;  /* 0x0000000000007941 */ /* 0x000fea0003800000 */
.L_x_429:
[----:B------:R-:W-:-:S04]  /*ab70*/  IADD3 R12, R12, 0x60, RZ ;  /* 0x000000600c0c7810 */ /* 0x000fc80007ffe0ff */
[----:B------:R-:W-:-:S13]  /*ab80*/  ISETP.GE.AND P0, PT, R12, c[0x0][0x27c], PT ;  /* 0x00009f000c007a0c */ /* 0x000fda0003f06270 */
[----:B------:R-:W-:Y:S05]  /*ab90*/  @P0 BRA `(.L_x_424) ;  /* 0x000049f000000947 */ /* 0x000fea0003800000 */
[----:B-1----:R-:W1:Y:S01]  /*aba0*/  LDS.128 R4, [R119+0x1f080] ;  /* 0x01f0800077047984 */ /* 0x002e620000000c00 */
[--C-:B------:R-:W-:Y:S01]  /*abb0*/  SHF.R.U64 R10, R16, 0x10, R17.reuse ;  /* 0x00000010100a7819 */ /* 0x100fe20000001211 */
[----:B------:R-:W-:Y:S01]  /*abc0*/  HADD2.F32 R18, -RZ, R11.H1_H1 ;  /* 0x3000000bff127230 */ /* 0x000fe20000004100 */
[----:B------:R-:W-:Y:S01]  /*abd0*/  SHF.R.U32.HI R16, RZ, 0x10, R17 ;  /* 0x00000010ff107819 */ /* 0x000fe20000011611 */
[--C-:B------:R-:W-:Y:S01]  /*abe0*/  HADD2.F32 R17, -RZ, R9.reuse.H1_H1 ;  /* 0x30000009ff117230 */ /* 0x100fe20000004100 */
[--C-:B------:R-:W-:Y:S01]  /*abf0*/  SHF.R.U64 R8, R20, 0x10, R21.reuse ;  /* 0x0000001014087819 */ /* 0x100fe20000001215 */
[----:B------:R-:W-:Y:S01]  /*ac00*/  HADD2.F32 R9, -RZ, R9.H0_H0 ;  /* 0x20000009ff097230 */ /* 0x000fe20000004100 */
[----:B------:R-:W-:Y:S01]  /*ac10*/  SHF.R.U32.HI R20, RZ, 0x10, R21 ;  /* 0x00000010ff147819 */ /* 0x000fe20000011615 */
[----:B------:R-:W-:Y:S02]  /*ac20*/  HADD2.F32 R16, -RZ, R16.H0_H0 ;  /* 0x20000010ff107230 */ /* 0x000fe40000004100 */
[----:B------:R-:W-:-:S02]  /*ac30*/  HADD2.F32 R10, -RZ, R10.H0_H0 ;  /* 0x2000000aff0a7230 */ /* 0x000fc40000004100 */
[----:B------:R-:W-:Y:S02]  /*ac40*/  HADD2.F32 R20, -RZ, R20.H0_H0 ;  /* 0x20000014ff147230 */ /* 0x000fe40000004100 */
[----:B------:R-:W-:Y:S02]  /*ac50*/  HADD2.F32 R11, -RZ, R11.H0_H0 ;  /* 0x2000000bff0b7230 */ /* 0x000fe40000004100 */
[----:B------:R-:W-:Y:S02]  /*ac60*/  HADD2.F32 R8, -RZ, R8.H0_H0 ;  /* 0x20000008ff087230 */ /* 0x000fe40000004100 */
[--C-:B-1----:R-:W-:Y:S02]  /*ac70*/  HADD2.F32 R12, -RZ, R7.reuse.H0_H0 ;  /* 0x20000007ff0c7230 */ /* 0x102fe40000004100 */
[----:B------:R-:W-:Y:S02]  /*ac80*/  HADD2.F32 R7, -RZ, R7.H1_H1 ;  /* 0x30000007ff077230 */ /* 0x000fe40000004100 */
[----:B------:R-:W-:-:S02]  /*ac90*/  HADD2.F32 R13, -RZ, R4.H0_H0 ;  /* 0x20000004ff0d7230 */ /* 0x000fc40000004100 */
        /* <DEDUP_REMOVED lines=9> */
[----:B------:R-:W-:Y:S02]  /*ad30*/  FMUL.FTZ R7, R6, R9 ;  /* 0x0000000906077220 */ /* 0x000fe40000410000 */
[----:B------:R-:W-:-:S02]  /*ad40*/  FMUL.FTZ R21, R14, R17 ;  /* 0x000000110e157220 */ /* 0x000fc40000410000 */
[C---:B------:R-:W-:Y:S02]  /*ad50*/  FMUL.FTZ R9, R4.reuse, R9 ;  /* 0x0000000904097220 */ /* 0x040fe40000410000 */
[-C--:B------:R-:W-:Y:S02]  /*ad60*/  FMUL.FTZ R12, R5, R10.reuse ;  /* 0x0000000a050c7220 */ /* 0x080fe40000410000 */
        /* <DEDUP_REMOVED lines=12> */
[----:B------:R1:W-:Y:S01]  /*ae30*/  STS.128 [R119+0x1f080], R4 ;  /* 0x01f0800477007388 */ /* 0x0003e20000000c00 */
[----:B------:R-:W-:Y:S05]  /*ae40*/  BRA `(.L_x_424) ;  /* 0x0000474000007947 */ /* 0x000fea0003800000 */
.L_x_391:
[----:B------:R-:W-:Y:S01]  /*ae50*/  PLOP3.LUT P0, PT, PT, PT, UP3, 0x80, 0x0 ;  /* 0x000000000000781c */ /* 0x000fe20003f0f038 */
[----:B------:R-:W-:Y:S01]  /*ae60*/  IMAD.MOV.U32 R11, RZ, RZ, R7 ;  /* 0x000000ffff0b7224 */ /* 0x000fe200078e0007 */
        /* <DEDUP_REMOVED lines=12> */
[----:B------:R-:W-:-:S13]  /*af30*/  PLOP3.LUT P0, PT, PT, PT, UP3, 0x80, 0x0 ;  /* 0x000000000000781c */ /* 0x000fda0003f0f038 */
[----:B------:R-:W-:-:S04]  /*af40*/  @P0 SHF.R.U32.HI R5, RZ, c[0x0][0x2cc], R6 ;  /* 0x0000b300ff050a19 */ /* 0x000fc80000011606 */
[----:B------:R-:W-:Y:S01]  /*af50*/  SHF.R.S32.HI R8, RZ, 0x1f, R5 ;  /* 0x0000001fff087819 */ /* 0x000fe20000011405 */
[----:B------:R-:W-:-:S04]  /*af60*/  IMAD.WIDE.U32 R10, R5, c[0x0][0x280], R10 ;  /* 0x0000a000050a7a25 */ /* 0x000fc800078e000a */
[----:B------:R-:W-:Y:S01]  /*af70*/  IMAD R6, R8, c[0x0][0x280], RZ ;  /* 0x0000a00008067a24 */ /* 0x000fe200078e02ff */
[----:B------:R-:W-:Y:S01]  /*af80*/  LEA R7, P0, R10, c[0x0][0x270], 0x1 ;  /* 0x00009c000a077a11 */ /* 0x000fe200078008ff */
[----:B------:R-:W-:Y:S02]  /*af90*/  IMAD R8, R8, c[0x0][0x290], RZ ;  /* 0x0000a40008087a24 */ /* 0x000fe400078e02ff */
[----:B------:R-:W-:Y:S02]  /*afa0*/  IMAD R6, R5, c[0x0][0x284], R6 ;  /* 0x0000a10005067a24 */ /* 0x000fe400078e0206 */
[----:B------:R1:W2:Y:S03]  /*afb0*/  SHFL.IDX PT, R14, R7, RZ, 0x181f ;  /* 0x00181fff070e7589 */ /* 0x0002a600000e0000 */
[----:B------:R-:W-:Y:S02]  /*afc0*/  IADD3 R6, R11, R6, RZ ;  /* 0x000000060b067210 */ /* 0x000fe40007ffe0ff */
[----:B------:R-:W-:-:S02]  /*afd0*/  MOV R11, R17 ;  /* 0x00000011000b7202 */ /* 0x000fc40000000f00 */
[----:B------:R-:W-:Y:S01]  /*afe0*/  LEA.HI.X R6, R10, c[0x0][0x274], R6, 0x1, P0 ;  /* 0x00009d000a067a11 */ /* 0x000fe200000f0c06 */
[----:B------:R-:W-:-:S04]  /*aff0*/  IMAD.MOV.U32 R10, RZ, RZ, R12 ;  /* 0x000000ffff0a7224 */ /* 0x000fc800078e000c */
[C---:B------:R-:W-:Y:S01]  /*b000*/  IMAD.WIDE.U32 R10, R5.reuse, c[0x0][0x290], R10 ;  /* 0x0000a400050a7a25 */ /* 0x040fe200078e000a */
[----:B------:R1:W3:Y:S03]  /*b010*/  SHFL.IDX PT, R15, R6, RZ, 0x181f ;  /* 0x00181fff060f7589 */ /* 0x0002e600000e0000 */
[----:B------:R-:W-:Y:S01]  /*b020*/  IMAD R5, R5, c[0x0][0x294], R8 ;  /* 0x0000a50005057a24 */ /* 0x000fe200078e0208 */
[----:B------:R-:W-:-:S03]  /*b030*/  LEA R8, P0, R10, c[0x0][0x288], 0x1 ;  /* 0x0000a2000a087a11 */ /* 0x000fc600078008ff */
[----:B------:R-:W-:Y:S02]  /*b040*/  IMAD.IADD R5, R11, 0x1, R5 ;  /* 0x000000010b057824 */ /* 0x000fe400078e0205 */
[----:B------:R1:W4:Y:S03]  /*b050*/  SHFL.IDX PT, R12, R8, RZ, 0x181f ;  /* 0x00181fff080c7589 */ /* 0x00032600000e0000 */
[----:B------:R-:W-:-:S05]  /*b060*/  LEA.HI.X R5, R10, c[0x0][0x28c], R5, 0x1, P0 ;  /* 0x0000a3000a057a11 */ /* 0x000fca00000f0c05 */
[----:B------:R1:W1:Y:S01]  /*b070*/  SHFL.IDX PT, R13, R5, RZ, 0x181f ;  /* 0x00181fff050d7589 */ /* 0x00026200000e0000 */
[----:B------:R-:W-:Y:S05]  /*b080*/  @P1 BRA `(.L_x_432) ;  /* 0x0000015000001947 */ /* 0x000fea0003800000 */
[----:B--2---:R-:W-:Y:S01]  /*b090*/  ISETP.GE.AND P0, PT, R225, c[0x0][0x27c], PT ;  /* 0x00009f00e1007a0c */ /* 0x004fe20003f06270 */
[----:B------:R-:W-:Y:S01]  /*b0a0*/  CS2R R106, SRZ ;  /* 0x00000000006a7805 */ /* 0x000fe2000001ff00 */
[----:B------:R-:W-:Y:S01]  /*b0b0*/  CS2R R104, SRZ ;  /* 0x0000000000687805 */ /* 0x000fe2000001ff00 */
[----:B------:R-:W-:Y:S01]  /*b0c0*/  CS2R R102, SRZ ;  /* 0x0000000000667805 */ /* 0x000fe2000001ff00 */
[----:B------:R-:W-:-:S09]  /*b0d0*/  CS2R R100, SRZ ;  /* 0x0000000000647805 */ /* 0x000fd2000001ff00 */
[----:B---3--:R-:W-:-:S04]  /*b0e0*/  @!P0 IMAD.WIDE R18, R225, 0x2, R14 ;  /* 0x00000002e1128825 */ /* 0x008fc800078e020e */
[----:B-1--4-:R-:W-:Y:S01]  /*b0f0*/  @!P0 IMAD.WIDE R16, R225, 0x2, R12 ;  /* 0x00000002e1108825 */ /* 0x012fe200078e020c */
[----:B------:R1:W5:Y:S04]  /*b100*/  @!P0 LD.E.128 R104, [R18.64] ;  /* 0x0000001812688980 */ /* 0x000368000c101d00 */
[----:B------:R1:W5:Y:S01]  /*b110*/  @!P0 LD.E.128 R100, [R16.64] ;  /* 0x0000001810648980 */ /* 0x000362000c101d00 */
[----:B------:R-:W-:Y:S01]  /*b120*/  ISETP.GE.AND P0, PT, R219, c[0x0][0x27c], PT ;  /* 0x00009f00db007a0c */ /* 0x000fe20003f06270 */
[----:B------:R-:W-:Y:S01]  /*b130*/  CS2R R90, SRZ ;  /* 0x00000000005a7805 */ /* 0x000fe2000001ff00 */
[----:B------:R-:W-:Y:S01]  /*b140*/  CS2R R88, SRZ ;  /* 0x0000000000587805 */ /* 0x000fe2000001ff00 */
[----:B------:R-:W-:Y:S01]  /*b150*/  CS2R R86, SRZ ;  /* 0x0000000000567805 */ /* 0x000fe2000001ff00 */
[----:B------:R-:W-:-:S09]  /*b160*/  CS2R R84, SRZ ;  /* 0x0000000000547805 */ /* 0x000fd2000001ff00 */
[----:B------:R-:W-:-:S04]  /*b170*/  @!P0 SHF.R.S32.HI R10, RZ, 0x1f, R219 ;  /* 0x0000001fff0a8819 */ /* 0x000fc800000114db */
[----:B------:R-:W-:-:S04]  /*b180*/  @!P0 LEA.HI R10, R10, R219, RZ, 0x3 ;  /* 0x000000db0a0a8211 */ /* 0x000fc800078f18ff */
[----:B------:R-:W-:-:S05]  /*b190*/  @!P0 LOP3.LUT R10, R10, 0xfffffff8, RZ, 0xc0, !PT ;  /* 0xfffffff80a0a8812 */ /* 0x000fca00078ec0ff */
[----:B------:R-:W-:-:S04]  /*b1a0*/  @!P0 IMAD.WIDE R14, R10, 0x2, R14 ;  /* 0x000000020a0e8825 */ /* 0x000fc800078e020e */
[----:B------:R-:W-:Y:S01]  /*b1b0*/  @!P0 IMAD.WIDE R10, R10, 0x2, R12 ;  /* 0x000000020a0a8825 */ /* 0x000fe200078e020c */
[----:B------:R1:W5:Y:S04]  /*b1c0*/  @!P0 LD.E.128 R88, [R14.64] ;  /* 0x000000180e588980 */ /* 0x000368000c101d00 */
[----:B------:R1:W5:Y:S02]  /*b1d0*/  @!P0 LD.E.128 R84, [R10.64] ;  /* 0x000000180a548980 */ /* 0x000364000c101d00 */
.L_x_432:
[----:B--2---:R-:W-:Y:S05]  /*b1e0*/  BSYNC B0 ;  /* 0x0000000000007941 */ /* 0x004fea0003800000 */
.L_x_431:
[----:B------:R-:W-:Y:S01]  /*b1f0*/  ISETP.NE.AND P0, PT, R9, RZ, PT ;  /* 0x000000ff0900720c */ /* 0x000fe20003f05270 */
[----:B-1---5:R-:W-:Y:S01]  /*b200*/  IMAD.MOV.U32 R10, RZ, RZ, R88 ;  /* 0x000000ffff0a7224 */ /* 0x022fe200078e0058 */
[----:B------:R-:W-:Y:S01]  /*b210*/  MOV R9, R89 ;  /* 0x0000005900097202 */ /* 0x000fe20000000f00 */
[----:B----4-:R-:W-:Y:S01]  /*b220*/  IMAD.MOV.U32 R12, RZ, RZ, R90 ;  /* 0x000000ffff0c7224 */ /* 0x010fe200078e005a */
[----:B---3--:R1:W2:Y:S01]  /*b230*/  SHFL.IDX PT, R15, R6, 0x1, 0x181f ;  /* 0x00381f00060f7f89 */ /* 0x0082a200000e0000 */
        /* <DEDUP_REMOVED lines=9> */
[----:B------:R1:W3:Y:S01]  /*b2d0*/  SHFL.IDX PT, R14, R7, 0x1, 0x181f ;  /* 0x00381f00070e7f89 */ /* 0x0002e200000e0000 */
[----:B------:R-:W-:Y:S01]  /*b2e0*/  IMAD.MOV.U32 R10, RZ, RZ, R84 ;  /* 0x000000ffff0a7224 */ /* 0x000fe200078e0054 */
[----:B------:R-:W-:Y:S01]  /*b2f0*/  BSSY B0, `(.L_x_433) ;  /* 0x000002b000007945 */ /* 0x000fe20003800000 */
[----:B------:R-:W-:Y:S01]  /*b300*/  IMAD.MOV.U32 R9, RZ, RZ, R85 ;  /* 0x000000ffff097224 */ /* 0x000fe200078e0055 */
[----:B------:R-:W-:Y:S01]  /*b310*/  PRMT R126, R11, 0x5410, R12 ;  /* 0x000054100b7e7816 */ /* 0x000fe2000000000c */
[----:B------:R1:W4:Y:S01]  /*b320*/  SHFL.IDX PT, R13, R5, 0x1, 0x181f ;  /* 0x00381f00050d7f89 */ /* 0x00032200000e0000 */
[----:B------:R-:W-:Y:S01]  /*b330*/  MOV R11, R87 ;  /* 0x00000057000b7202 */ /* 0x000fe20000000f00 */
[----:B------:R-:W-:Y:S01]  /*b340*/  CS2R R52, SRZ ;  /* 0x0000000000347805 */ /* 0x000fe2000001ff00 */
[----:B------:R-:W-:Y:S01]  /*b350*/  PRMT R113, R9, 0x5410, R10 ;  /* 0x0000541009717816 */ /* 0x000fe2000000000a */
[----:B------:R-:W-:Y:S01]  /*b360*/  IMAD.MOV.U32 R10, RZ, RZ, R100 ;  /* 0x000000ffff0a7224 */ /* 0x000fe200078e0064 */
[----:B------:R-:W-:Y:S01]  /*b370*/  PRMT R114, R11, 0x5410, R16 ;  /* 0x000054100b727816 */ /* 0x000fe20000000010 */
[----:B------:R-:W-:Y:S01]  /*b380*/  IMAD.MOV.U32 R11, RZ, RZ, R103 ;  /* 0x000000ffff0b7224 */ /* 0x000fe200078e0067 */
[----:B------:R-:W-:Y:S01]  /*b390*/  MOV R16, R102 ;  /* 0x0000006600107202 */ /* 0x000fe20000000f00 */
[----:B------:R1:W1:Y:S01]  /*b3a0*/  SHFL.IDX PT, R12, R8, 0x1, 0x181f ;  /* 0x00381f00080c7f89 */ /* 0x00026200000e0000 */
[----:B------:R-:W-:Y:S01]  /*b3b0*/  MOV R9, R101 ;  /* 0x0000006500097202 */ /* 0x000fe20000000f00 */
[----:B------:R-:W-:Y:S01]  /*b3c0*/  CS2R R78, SRZ ;  /* 0x00000000004e7805 */ /* 0x000fe2000001ff00 */
[----:B------:R-:W-:Y:S01]  /*b3d0*/  PRMT R124, R11, 0x5410, R16 ;  /* 0x000054100b7c7816 */ /* 0x000fe20000000010 */
[----:B------:R-:W-:Y:S01]  /*b3e0*/  CS2R R76, SRZ ;  /* 0x00000000004c7805 */ /* 0x000fe2000001ff00 */
[----:B------:R-:W-:Y:S01]  /*b3f0*/  PRMT R122, R9, 0x5410, R10 ;  /* 0x00005410097a7816 */ /* 0x000fe2000000000a */
[----:B------:R-:W-:Y:S01]  /*b400*/  CS2R R46, SRZ ;  /* 0x00000000002e7805 */ /* 0x000fe2000001ff00 */
[----:B------:R-:W-:Y:S01]  /*b410*/  CS2R R44, SRZ ;  /* 0x00000000002c7805 */ /* 0x000fe2000001ff00 */
[----:B------:R-:W-:Y:S01]  /*b420*/  CS2R R74, SRZ ;  /* 0x00000000004a7805 */ /* 0x000fe2000001ff00 */
[----:B------:R-:W-:Y:S01]  /*b430*/  CS2R R72, SRZ ;  /* 0x0000000000487805 */ /* 0x000fe2000001ff00 */
        /* <DEDUP_REMOVED lines=22> */
.L_x_434:
[----:B--2---:R-:W-:Y:S05]  /*b5a0*/  BSYNC B0 ;  /* 0x0000000000007941 */ /* 0x004fea0003800000 */
.L_x_433:
[----:B------:R-:W-:Y:S01]  /*b5b0*/  ISETP.NE.AND P0, PT, R4, RZ, PT ;  /* 0x000000ff0400720c */ /* 0x000fe20003f05270 */
[----:B-----5:R-:W-:Y:S01]  /*b5c0*/  IMAD.MOV.U32 R11, RZ, RZ, R54 ;  /* 0x000000ffff0b7224 */ /* 0x020fe200078e0036 */
[----:B------:R-:W-:Y:S01]  /*b5d0*/  MOV R4, R53 ;  /* 0x0000003500047202 */ /* 0x000fe20000000f00 */
[----:B------:R-:W-:Y:S01]  /*b5e0*/  IMAD.MOV.U32 R10, RZ, RZ, R55 ;  /* 0x000000ffff0a7224 */ /* 0x000fe200078e0037 */
[----:B-1----:R1:W2:Y:S01]  /*b5f0*/  SHFL.IDX PT, R15, R6, 0x2, 0x181f ;  /* 0x00581f00060f7f89 */ /* 0x0022a200000e0000 */
        /* <DEDUP_REMOVED lines=9> */
[----:B---3--:R1:W3:Y:S01]  /*b690*/  SHFL.IDX PT, R14, R7, 0x2, 0x181f ;  /* 0x00581f00070e7f89 */ /* 0x0082e200000e0000 */
[----:B------:R-:W-:Y:S01]  /*b6a0*/  CS2R R42, SRZ ;  /* 0x00000000002a7805 */ /* 0x000fe2000001ff00 */
[----:B------:R-:W-:Y:S01]  /*b6b0*/  PRMT R112, R10, 0x5410, R11 ;  /* 0x000054100a707816 */ /* 0x000fe2000000000b */
[----:B------:R-:W-:Y:S01]  /*b6c0*/  IMAD.MOV.U32 R11, RZ, RZ, R46 ;  /* 0x000000ffff0b7224 */ /* 0x000fe200078e002e */
[----:B------:R-:W-:Y:S01]  /*b6d0*/  PRMT R111, R4, 0x5410, R9 ;  /* 0x00005410046f7816 */ /* 0x000fe20000000009 */
[----:B------:R-:W-:Y:S01]  /*b6e0*/  IMAD.MOV.U32 R9, RZ, RZ, R44 ;  /* 0x000000ffff097224 */ /* 0x000fe200078e002c */
[----:B------:R-:W-:Y:S01]  /*b6f0*/  MOV R10, R47 ;  /* 0x0000002f000a7202 */ /* 0x000fe20000000f00 */
[----:B------:R-:W-:Y:S01]  /*b700*/  IMAD.MOV.U32 R4, RZ, RZ, R45 ;  /* 0x000000ffff047224 */ /* 0x000fe200078e002d */
[----:B----4-:R1:W4:Y:S01]  /*b710*/  SHFL.IDX PT, R13, R5, 0x2, 0x181f ;  /* 0x00581f00050d7f89 */ /* 0x01032200000e0000 */
        /* <DEDUP_REMOVED lines=17> */
[----:B--23--:R-:W-:Y:S01]  /*b830*/  ISETP.GE.AND P0, PT, R225, c[0x0][0x27c], PT ;  /* 0x00009f00e1007a0c */ /* 0x00cfe20003f06270 */
[----:B------:R-:W-:Y:S01]  /*b840*/  CS2R R38, SRZ ;  /* 0x0000000000267805 */ /* 0x000fe2000001ff00 */
[----:B------:R-:W-:Y:S01]  /*b850*/  CS2R R36, SRZ ;  /* 0x0000000000247805 */ /* 0x000fe2000001ff00 */
[----:B------:R-:W-:Y:S01]  /*b860*/  CS2R R30, SRZ ;  /* 0x00000000001e7805 */ /* 0x000fe2000001ff00 */
[----:B------:R-:W-:-:S09]  /*b870*/  CS2R R28, SRZ ;  /* 0x00000000001c7805 */ /* 0x000fd2000001ff00 */
[----:B------:R-:W-:-:S04]  /*b880*/  @!P0 IMAD.WIDE R16, R225, 0x2, R14 ;  /* 0x00000002e1108825 */ /* 0x000fc800078e020e */
        /* <DEDUP_REMOVED lines=15> */
.L_x_436:
[----:B--23--:R-:W-:Y:S05]  /*b980*/  BSYNC B0 ;  /* 0x0000000000007941 */ /* 0x00cfea0003800000 */
.L_x_435:
[----:B-----5:R-:W-:Y:S01]  /*b990*/  IMAD.MOV.U32 R9, RZ, RZ, R40 ;  /* 0x000000ffff097224 */ /* 0x020fe200078e0028 */
[----:B------:R-:W-:Y:S01]  /*b9a0*/  MOV R4, R41 ;  /* 0x0000002900047202 */ /* 0x000fe20000000f00 */
[----:B-1----:R-:W-:Y:S01]  /*b9b0*/  IMAD.MOV.U32 R11, RZ, RZ, R42 ;  /* 0x000000ffff0b7224 */ /* 0x002fe200078e002a */
[----:B------:R1:W2:Y:S01]  /*b9c0*/  SHFL.IDX PT, R67, R6, 0x3, 0x181f ;  /* 0x00781f0006437f89 */ /* 0x0002a200000e0000 */
[----:B------:R-:W-:Y:S01]  /*b9d0*/  IMAD.MOV.U32 R10, RZ, RZ, R43 ;  /* 0x000000ffff0a7224 */ /* 0x000fe200078e002b */
[----:B------:R-:W-:Y:S01]  /*b9e0*/  PRMT R83, R4, 0x5410, R9 ;  /* 0x0000541004537816 */ /* 0x000fe20000000009 */
[----:B------:R-:W-:Y:S01]  /*b9f0*/  IMAD.MOV.U32 R4, RZ, RZ, R37 ;  /* 0x000000ffff047224 */ /* 0x000fe200078e0025 */
[----:B------:R-:W-:Y:S01]  /*ba00*/  MOV R9, R36 ;  /* 0x0000002400097202 */ /* 0x000fe20000000f00 */
[----:B------:R3:W4:Y:S01]  /*ba10*/  SHFL.IDX PT, R71, R5, 0x3, 0x181f ;  /* 0x00781f0005477f89 */ /* 0x00072200000e0000 */
[----:B------:R-:W-:Y:S01]  /*ba20*/  PRMT R92, R10, 0x5410, R11 ;  /* 0x000054100a5c7816 */ /* 0x000fe2000000000b */
[----:B------:R-:W-:Y:S01]  /*ba30*/  IMAD.MOV.U32 R11, RZ, RZ, R38 ;  /* 0x000000ffff0b7224 */ /* 0x000fe200078e0026 */
[----:B------:R-:W-:Y:S01]  /*ba40*/  PRMT R95, R4, 0x5410, R9 ;  /* 0x00005410045f7816 */ /* 0x000fe20000000009 */
[----:B------:R-:W-:Y:S01]  /*ba50*/  IMAD.MOV.U32 R10, RZ, RZ, R39 ;  /* 0x000000ffff0a7224 */ /* 0x000fe200078e0027 */
[----:B------:R2:W4:Y:S01]  /*ba60*/  SHFL.IDX PT, R66, R7, 0x3, 0x181f ;  /* 0x00781f0007427f89 */ /* 0x00052200000e0000 */
[----:B------:R-:W-:Y:S01]  /*ba70*/  IMAD.MOV.U32 R9, RZ, RZ, R32 ;  /* 0x000000ffff097224 */ /* 0x000fe200078e0020 */
[----:B------:R-:W-:Y:S01]  /*ba80*/  BSSY B0, `(.L_x_437) ;  /* 0x000002b000007945 */ /* 0x000fe20003800000 */
[----:B------:R-:W-:Y:S01]  /*ba90*/  IMAD.MOV.U32 R4, RZ, RZ, R33 ;  /* 0x000000ffff047224 */ /* 0x000fe200078e0021 */
[----:B------:R-:W-:Y:S01]  /*baa0*/  PRMT R96, R10, 0x5410, R11 ;  /* 0x000054100a607816 */ /* 0x000fe2000000000b */
[----:B------:R-:W-:Y:S01]  /*bab0*/  IMAD.MOV.U32 R11, RZ, RZ, R34 ;  /* 0x000000ffff0b7224 */ /* 0x000fe200078e0022 */
[----:B------:R-:W-:Y:S01]  /*bac0*/  MOV R10, R35 ;  /* 0x00000023000a7202 */ /* 0x000fe20000000f00 */
[----:B------:R4:W4:Y:S01]  /*bad0*/  SHFL.IDX PT, R70, R8, 0x3, 0x181f ;  /* 0x00781f0008467f89 */ /* 0x00092200000e0000 */
[----:B------:R-:W-:Y:S01]  /*bae0*/  PRMT R81, R4, 0x5410, R9 ;  /* 0x0000541004517816 */ /* 0x000fe20000000009 */
[----:B------:R-:W-:Y:S01]  /*baf0*/  CS2R R24, SRZ ;  /* 0x0000000000187805 */ /* 0x000fe2000001ff00 */
[----:B------:R-:W-:Y:S01]  /*bb00*/  MOV R4, R29 ;  /* 0x0000001d00047202 */ /* 0x000fe20000000f00 */
[----:B------:R-:W-:Y:S01]  /*bb10*/  CS2R R22, SRZ ;  /* 0x0000000000167805 */ /* 0x000fe2000001ff00 */
[----:B------:R-:W-:Y:S01]  /*bb20*/  PRMT R82, R10, 0x5410, R11 ;  /* 0x000054100a527816 */ /* 0x000fe2000000000b */
[----:B-1----:R-:W-:Y:S01]  /*bb30*/  IMAD.MOV.U32 R6, RZ, RZ, R31 ;  /* 0x000000ffff067224 */ /* 0x002fe200078e001f */
[----:B------:R-:W-:Y:S01]  /*bb40*/  CS2R R20, SRZ ;  /* 0x0000000000147805 */ /* 0x000fe2000001ff00 */
[----:B------:R-:W-:Y:S01]  /*bb50*/  CS2R R18, SRZ ;  /* 0x0000000000127805 */ /* 0x000fe2000001ff00 */
[----:B------:R-:W-:Y:S01]  /*bb60*/  CS2R R16, SRZ ;  /* 0x0000000000107805 */ /* 0x000fe2000001ff00 */
[----:B------:R-:W-:Y:S01]  /*bb70*/  CS2R R14, SRZ ;  /* 0x00000000000e7805 */ /* 0x000fe2000001ff00 */
[----:B---3--:R-:W-:Y:S01]  /*bb80*/  IMAD.MOV.U32 R5, RZ, RZ, R28 ;  /* 0x000000ffff057224 */ /* 0x008fe200078e001c */
[----:B----4-:R-:W-:Y:S01]  /*bb90*/  CS2R R12, SRZ ;  /* 0x00000000000c7805 */ /* 0x010fe2000001ff00 */
[----:B--2---:R-:W-:-:S03]  /*bba0*/  MOV R7, R30 ;  /* 0x0000001e00077202 */ /* 0x004fc60000000f00 */
[----:B------:R-:W-:Y:S02]  /*bbb0*/  PRMT R93, R4, 0x5410, R5 ;  /* 0x00005410045d7816 */ /* 0x000fe40000000005 */
[----:B------:R-:W-:Y:S01]  /*bbc0*/  PRMT R94, R6, 0x5410, R7 ;  /* 0x00005410065e7816 */ /* 0x000fe20000000007 */
[----:B------:R-:W-:Y:S05]  /*bbd0*/  @P6 BRA `(.L_x_438) ;  /* 0x0000015000006947 */ /* 0x000fea0003800000 */
[----:B------:R-:W-:Y:S01]  /*bbe0*/  ISETP.GE.AND P0, PT, R225, c[0x0][0x27c], PT ;  /* 0x00009f00e1007a0c */ /* 0x000fe20003f06270 */
[----:B------:R-:W-:Y:S01]  /*bbf0*/  CS2R R22, SRZ ;  /* 0x0000000000167805 */ /* 0x000fe2000001ff00 */
[----:B------:R-:W-:Y:S01]  /*bc00*/  CS2R R20, SRZ ;  /* 0x0000000000147805 */ /* 0x000fe2000001ff00 */
[----:B------:R-:W-:Y:S01]  /*bc10*/  CS2R R14, SRZ ;  /* 0x00000000000e7805 */ /* 0x000fe2000001ff00 */
[----:B------:R-:W-:-:S09]  /*bc20*/  CS2R R12, SRZ ;  /* 0x00000000000c7805 */ /* 0x000fd2000001ff00 */
[----:B------:R-:W-:-:S04]  /*bc30*/  @!P0 IMAD.WIDE R8, R225, 0x2, R66 ;  /* 0x00000002e1088825 */ /* 0x000fc800078e0242 */
[----:B------:R-:W-:Y:S01]  /*bc40*/  @!P0 IMAD.WIDE R6, R225, 0x2, R70 ;  /* 0x00000002e1068825 */ /* 0x000fe200078e0246 */
        /* <DEDUP_REMOVED lines=14> */
.L_x_438:
[----:B------:R-:W-:Y:S05]  /*bd30*/  BSYNC B0 ;  /* 0x0000000000007941 */ /* 0x000fea0003800000 */
.L_x_437:
        /* <DEDUP_REMOVED lines=8> */
[----:B------:R-:W-:Y:S01]  /*bdc0*/  PRMT R80, R7, 0x5410, R4 ;  /* 0x0000541007507816 */ /* 0x000fe20000000004 */
[----:B------:R-:W-:Y:S01]  /*bdd0*/  USEL UR4, UR4, 0x80, UP0 ;  /* 0x0000008004047887 */ /* 0x000fe20008000000 */
[----:B------:R-:W-:Y:S01]  /*bde0*/  MOV R4, R22 ;  /* 0x0000001600047202 */ /* 0x000fe20000000f00 */
[----:B------:R-:W-:Y:S01]  /*bdf0*/  IMAD.MOV.U32 R7, RZ, RZ, R23 ;  /* 0x000000ffff077224 */ /* 0x000fe200078e0017 */
[----:B------:R-:W-:Y:S01]  /*be00*/  PRMT R71, R5, 0x5410, R6 ;  /* 0x0000541005477816 */ /* 0x000fe20000000006 */
        /* <DEDUP_REMOVED lines=28> */
[----:B------:R-:W-:Y:S01]  /*bfd0*/  SHF.R.U32.HI R127, RZ, 0x10, R101 ;  /* 0x00000010ff7f7819 */ /* 0x000fe20000011665 */
[--C-:B------:R-:W-:Y:S01]  /*bfe0*/  HADD2.F32 R132, -RZ, R122.reuse.H0_H0 ;  /* 0x2000007aff847230 */ /* 0x100fe20000004100 */
[----:B------:R-:W-:Y:S01]  /*bff0*/  SHF.R.S32.HI R5, RZ, 0x1f, R4 ;  /* 0x0000001fff057819 */ /* 0x000fe20000011404 */
[----:B------:R-:W-:Y:S01]  /*c000*/  HADD2.F32 R122, -RZ, R122.H1_H1 ;  /* 0x3000007aff7a7230 */ /* 0x000fe20000004100 */
[----:B------:R-:W-:Y:S01]  /*c010*/  SHF.L.U32 R7, R4, 0x3, RZ ;  /* 0x0000000304077819 */ /* 0x000fe200000006ff */
[----:B------:R-:W-:Y:S01]  /*c020*/  HADD2.F32 R140, -RZ, R127.H0_H0 ;  /* 0x2000007fff8c7230 */ /* 0x000fe20000004100 */
[----:B------:R-:W-:Y:S01]  /*c030*/  LEA.HI R5, R5, R4, RZ, 0x3 ;  /* 0x0000000405057211 */ /* 0x000fe200078f18ff */
[--C-:B------:R-:W-:Y:S01]  /*c040*/  HADD2.F32 R138, -RZ, R125.reuse.H0_H0 ;  /* 0x2000007dff8a7230 */ /* 0x100fe20000004100 */
[----:B------:R-:W-:Y:S01]  /*c050*/  LOP3.LUT R7, R120, 0x38, R7, 0xf8, !PT ;  /* 0x0000003878077812 */ /* 0x000fe200078ef807 */
[----:B------:R-:W-:Y:S01]  /*c060*/  HADD2.F32 R125, -RZ, R125.H1_H1 ;  /* 0x3000007dff7d7230 */ /* 0x000fe20000004100 */
[----:B------:R-:W-:Y:S01]  /*c070*/  SHF.L.U32 R5, R5, 0xa, RZ ;  /* 0x0000000a05057819 */ /* 0x000fe200000006ff */
[----:B------:R-:W-:Y:S01]  /*c080*/  HADD2.F32 R127, -RZ, R124.H0_H0 ;  /* 0x2000007cff7f7230 */ /* 0x000fe20000004100 */
[----:B------:R-:W-:-:S02]  /*c090*/  LOP3.LUT R4, R7, R118, RZ, 0x3c, !PT ;  /* 0x0000007607047212 */ /* 0x000fc400078e3cff */
[----:B------:R-:W-:Y:S02]  /*c0a0*/  LOP3.LUT R5, R5, 0x7fffe000, RZ, 0xc0, !PT ;  /* 0x7fffe00005057812 */ /* 0x000fe400078ec0ff */
[----:B------:R-:W-:Y:S02]  /*c0b0*/  SHF.R.U64 R100, R100, 0x10, R101 ;  /* 0x0000001064647819 */ /* 0x000fe40000001265 */
[----:B------:R-:W-:Y:S02]  /*c0c0*/  IADD3 R4, R4, R5, R117 ;  /* 0x0000000504047210 */ /* 0x000fe40007ffe075 */
[----:B------:R-:W-:Y:S01]  /*c0d0*/  SHF.R.U64 R101, R106, 0x10, R107 ;  /* 0x000000106a657819 */ /* 0x000fe2000000126b */
[----:B------:R-:W-:Y:S01]  /*c0e0*/  HADD2.F32 R100, -RZ, R100.H0_H0 ;  /* 0x20000064ff647230 */ /* 0x000fe20000004100 */
[----:B------:R-:W-:Y:S02]  /*c0f0*/  SHF.L.U32 R121, R4, 0x1, RZ ;  /* 0x0000000104797819 */ /* 0x000fe400000006ff */
[----:B------:R-:W-:-:S02]  /*c100*/  SHF.R.U64 R104, R104, 0x10, R105 ;  /* 0x0000001068687819 */ /* 0x000fc40000001269 */
[----:B------:R-:W-:Y:S01]  /*c110*/  SHF.R.U32.HI R106, RZ, 0x10, R107 ;  /* 0x00000010ff6a7819 */ /* 0x000fe2000001166b */
[----:B------:R-:W2:Y:S01]  /*c120*/  LDS.128 R4, [R121+0x10080] ;  /* 0x0100800079047984 */ /* 0x000ea20000000c00 */
[----:B------:R-:W-:Y:S01]  /*c130*/  SHF.R.U32.HI R105, RZ, 0x10, R105 ;  /* 0x00000010ff697819 */ /* 0x000fe20000011669 */
[----:B------:R-:W-:Y:S01]  /*c140*/  HADD2.F32 R104, -RZ, R104.H0_H0 ;  /* 0x20000068ff687230 */ /* 0x000fe20000004100 */
[--C-:B------:R-:W-:Y:S01]  /*c150*/  SHF.R.U64 R102, R102, 0x10, R103.reuse ;  /* 0x0000001066667819 */ /* 0x100fe20000001267 */
[----:B------:R-:W-:Y:S01]  /*c160*/  HADD2.F32 R106, -RZ, R106.H0_H0 ;  /* 0x2000006aff6a7230 */ /* 0x000fe20000004100 */
[----:B------:R-:W-:Y:S01]  /*c170*/  SHF.R.U32.HI R103, RZ, 0x10, R103 ;  /* 0x00000010ff677819 */ /* 0x000fe20000011667 */
[----:B------:R-:W-:Y:S02]  /*c180*/  HADD2.F32 R144, -RZ, R105.H0_H0 ;  /* 0x20000069ff907230 */ /* 0x000fe40000004100 */
[----:B------:R-:W-:Y:S02]  /*c190*/  HADD2.F32 R105, -RZ, R124.H1_H1 ;  /* 0x3000007cff697230 */ /* 0x000fe40000004100 */
[----:B------:R-:W-:-:S02]  /*c1a0*/  HADD2.F32 R102, -RZ, R102.H0_H0 ;  /* 0x20000066ff667230 */ /* 0x000fc40000004100 */
[--C-:B-1----:R-:W-:Y:S02]  /*c1b0*/  HADD2.F32 R107, -RZ, R9.reuse.H0_H0 ;  /* 0x20000009ff6b7230 */ /* 0x102fe40000004100 */
[--C-:B------:R-:W-:Y:S02]  /*c1c0*/  HADD2.F32 R128, -RZ, R8.reuse.H0_H0 ;  /* 0x20000008ff807230 */ /* 0x100fe40000004100 */
[----:B------:R-:W-:Y:S01]  /*c1d0*/  HADD2.F32 R9, -RZ, R9.H1_H1 ;  /* 0x30000009ff097230 */ /* 0x000fe20000004100 */
[----:B------:R-:W-:Y:S01]  /*c1e0*/  FMUL.FTZ R136, R107, R132 ;  /* 0x000000846b887220 */ /* 0x000fe20000410000 */
[----:B------:R-:W-:Y:S01]  /*c1f0*/  HADD2.F32 R129, -RZ, R8.H1_H1 ;  /* 0x30000008ff817230 */ /* 0x000fe20000004100 */
[----:B------:R-:W-:Y:S01]  /*c200*/  FMUL.FTZ R146, R128, R122 ;  /* 0x0000007a80927220 */ /* 0x000fe20000410000 */
[--C-:B------:R-:W-:Y:S01]  /*c210*/  HADD2.F32 R8, -RZ, R10.reuse.H0_H0 ;  /* 0x2000000aff087230 */ /* 0x100fe20000004100 */
[----:B------:R-:W-:Y:S01]  /*c220*/  FMUL.FTZ R142, R9, R140 ;  /* 0x0000008c098e7220 */ /* 0x000fe20000410000 */
[----:B------:R-:W-:Y:S01]  /*c230*/  HADD2.F32 R130, -RZ, R10.H1_H1 ;  /* 0x3000000aff827230 */ /* 0x000fe20000004100 */
[----:B------:R-:W-:Y:S01]  /*c240*/  FMUL.FTZ R137, R129, R100 ;  /* 0x0000006481897220 */ /* 0x000fe20000410000 */
[----:B------:R-:W-:-:S02]  /*c250*/  HADD2.F32 R10, -RZ, R11.H0_H0 ;  /* 0x2000000bff0a7230 */ /* 0x000fc40000004100 */
[----:B------:R-:W-:-:S03]  /*c260*/  HADD2.F32 R11, -RZ, R11.H1_H1 ;  /* 0x3000000bff0b7230 */ /* 0x000fc60000004100 */
[----:B------:R-:W-:Y:S01]  /*c270*/  FMUL.FTZ R124, R10, R127 ;  /* 0x0000007f0a7c7220 */ /* 0x000fe20000410000 */
[--C-:B--2---:R-:W-:Y:S02]  /*c280*/  HADD2.F32 R131, -RZ, R5.reuse.H0_H0 ;  /* 0x20000005ff837230 */ /* 0x104fe40000004100 */
[----:B------:R-:W-:Y:S02]  /*c290*/  HADD2.F32 R5, -RZ, R5.H1_H1 ;  /* 0x30000005ff057230 */ /* 0x000fe40000004100 */
[--C-:B------:R-:W-:Y:S01]  /*c2a0*/  HADD2.F32 R133, -RZ, R4.reuse.H0_H0 ;  /* 0x20000004ff857230 */ /* 0x100fe20000004100 */
[C---:B------:R-:W-:Y:S01]  /*c2b0*/  FMUL.FTZ R132, R131.reuse, R132 ;  /* 0x0000008483847220 */ /* 0x040fe20000410000 */
[----:B------:R-:W-:Y:S01]  /*c2c0*/  HADD2.F32 R134, -RZ, R4.H1_H1 ;  /* 0x30000004ff867230 */ /* 0x000fe20000004100 */
[----:B------:R-:W-:Y:S01]  /*c2d0*/  FFMA.FTZ R136, R131, R138, R136 ;  /* 0x0000008a83887223 */ /* 0x000fe20000010088 */
[----:B------:R-:W-:Y:S01]  /*c2e0*/  HADD2.F32 R4, -RZ, R6.H0_H0 ;  /* 0x20000006ff047230 */ /* 0x000fe20000004100 */
[----:B------:R-:W-:Y:S01]  /*c2f0*/  FMUL.FTZ R140, R5, R140 ;  /* 0x0000008c058c7220 */ /* 0x000fe20000410000 */
[----:B------:R-:W-:Y:S01]  /*c300*/  HADD2.F32 R131, -RZ, R126.H1_H1 ;  /* 0x3000007eff837230 */ /* 0x000fe20000004100 */
[C---:B------:R-:W-:Y:S01]  /*c310*/  FMUL.FTZ R122, R133.reuse, R122 ;  /* 0x0000007a857a7220 */ /* 0x040fe20000410000 */
[----:B------:R-:W-:Y:S01]  /*c320*/  HADD2.F32 R135, -RZ, R6.H1_H1 ;  /* 0x30000006ff877230 */ /* 0x000fe20000004100 */
[----:B------:R-:W-:Y:S01]  /*c330*/  FFMA.FTZ R146, R133, R125, R146 ;  /* 0x0000007d85927223 */ /* 0x000fe20000010092 */
[----:B------:R-:W-:Y:S01]  /*c340*/  HADD2.F32 R133, -RZ, R126.H0_H0 ;  /* 0x2000007eff857230 */ /* 0x000fe20000004100 */
[----:B------:R-:W-:Y:S01]  /*c350*/  FFMA.FTZ R5, R5, R144, R142 ;  /* 0x0000009005057223 */ /* 0x000fe2000001008e */
[----:B------:R-:W-:Y:S01]  /*c360*/  HADD2.F32 R142, -RZ, R103.H0_H0 ;  /* 0x20000067ff8e7230 */ /* 0x000fe20000004100 */
[-C--:B------:R-:W-:Y:S01]  /*c370*/  FMUL.FTZ R126, R8, R105.reuse ;  /* 0x00000069087e7220 */ /* 0x080fe20000410000 */
[--C-:B------:R-:W-:Y:S01]  /*c380*/  HADD2.F32 R6, -RZ, R7.reuse.H0_H0 ;  /* 0x20000007ff067230 */ /* 0x100fe20000004100 */
[C---:B------:R-:W-:Y:S01]  /*c390*/  FMUL.FTZ R105, R4.reuse, R105 ;  /* 0x0000006904697220 */ /* 0x040fe20000410000 */
[----:B------:R-:W-:Y:S01]  /*c3a0*/  HADD2.F32 R7, -RZ, R7.H1_H1 ;  /* 0x30000007ff077230 */ /* 0x000fe20000004100 */
[----:B------:R-:W-:Y:S01]  /*c3b0*/  FFMA.FTZ R103, R4, R131, R126 ;  /* 0x0000008304677223 */ /* 0x000fe2000001007e */
[----:B------:R-:W-:Y:S01]  /*c3c0*/  F2FP.PACK_AB R5, R5, R136 ;  /* 0x000000880505723e */ /* 0x000fe200000000ff */
[----:B------:R-:W-:-:S02]  /*c3d0*/  FMUL.FTZ R4, R11, R142 ;  /* 0x0000008e0b047220 */ /* 0x000fc40000410000 */
[C---:B------:R-:W-:Y:S02]  /*c3e0*/  FMUL.FTZ R142, R7.reuse, R142 ;  /* 0x0000008e078e7220 */ /* 0x040fe40000410000 */
[----:B------:R-:W-:Y:S01]  /*c3f0*/  FFMA.FTZ R7, R7, R106, R4 ;  /* 0x0000006a07077223 */ /* 0x000fe20000010004 */
[----:B------:R-:W-:Y:S01]  /*c400*/  HADD2.F32 R4, -RZ, R101.H0_H0 ;  /* 0x20000065ff047230 */ /* 0x000fe20000004100 */
[----:B------:R-:W-:Y:S02]  /*c410*/  FMUL.FTZ R127, R6, R127 ;  /* 0x0000007f067f7220 */ /* 0x000fe40000410000 */
[----:B------:R-:W-:Y:S02]  /*c420*/  FFMA.FTZ R101, R134, R104, R137 ;  /* 0x0000006886657223 */ /* 0x000fe40000010089 */
[----:B------:R-:W-:Y:S02]  /*c430*/  FFMA.FTZ R124, R6, R133, R124 ;  /* 0x00000085067c7223 */ /* 0x000fe4000001007c */
[----:B------:R-:W-:-:S02]  /*c440*/  FMUL.FTZ R100, R134, R100 ;  /* 0x0000006486647220 */ /* 0x000fc40000410000 */
[----:B------:R-:W-:Y:S01]  /*c450*/  FMUL.FTZ R137, R135, R102 ;  /* 0x0000006687897220 */ /* 0x000fe20000410000 */
[----:B------:R-:W-:Y:S01]  /*c460*/  F2FP.PACK_AB R7, R7, R124 ;  /* 0x0000007c0707723e */ /* 0x000fe200000000ff */
[----:B------:R-:W-:Y:S02]  /*c470*/  FMUL.FTZ R6, R130, R102 ;  /* 0x0000006682067220 */ /* 0x000fe40000410000 */
[----:B------:R-:W-:Y:S02]  /*c480*/  FFMA.FTZ R127, R10, R133, -R127 ;  /* 0x000000850a7f7223 */ /* 0x000fe4000001087f */
[----:B------:R-:W-:Y:S02]  /*c490*/  FFMA.FTZ R132, R107, R138, -R132 ;  /* 0x0000008a6b847223 */ /* 0x000fe40000010884 */
[----:B------:R-:W-:Y:S02]  /*c4a0*/  FFMA.FTZ R9, R9, R144, -R140 ;  /* 0x0000009009097223 */ /* 0x000fe4000001088c */
[----:B------:R-:W-:-:S02]  /*c4b0*/  FFMA.FTZ R122, R128, R125, -R122 ;  /* 0x0000007d807a7223 */ /* 0x000fc4000001087a */
[----:B------:R-:W-:Y:S01]  /*c4c0*/  FFMA.FTZ R105, R8, R131, -R105 ;  /* 0x0000008308697223 */ /* 0x000fe20000010869 */
[----:B------:R-:W-:Y:S01]  /*c4d0*/  F2FP.PACK_AB R9, R9, R132 ;  /* 0x000000840909723e */ /* 0x000fe200000000ff */
[----:B------:R-:W-:Y:S02]  /*c4e0*/  FFMA.FTZ R142, R11, R106, -R142 ;  /* 0x0000006a0b8e7223 */ /* 0x000fe4000001088e */
[----:B------:R-:W-:Y:S02]  /*c4f0*/  FFMA.FTZ R129, R129, R104, -R100 ;  /* 0x0000006881817223 */ /* 0x000fe40000010864 */
[-C--:B------:R-:W-:Y:S01]  /*c500*/  FFMA.FTZ R10, R130, R4.reuse, -R137 ;  /* 0x00000004820a7223 */ /* 0x080fe20000010889 */
[----:B------:R-:W-:Y:S01]  /*c510*/  F2FP.PACK_AB R11, R142, R127 ;  /* 0x0000007f8e0b723e */ /* 0x000fe200000000ff */
[----:B------:R-:W-:Y:S01]  /*c520*/  FFMA.FTZ R6, R135, R4, R6 ;  /* 0x0000000487067223 */ /* 0x000fe20000010006 */
[----:B------:R-:W-:Y:S02]  /*c530*/  F2FP.PACK_AB R8, R129, R122 ;  /* 0x0000007a8108723e */ /* 0x000fe400000000ff */
[----:B------:R-:W-:-:S02]  /*c540*/  F2FP.PACK_AB R10, R10, R105 ;  /* 0x000000690a0a723e */ /* 0x000fc400000000ff */
[----:B------:R-:W-:Y:S02]  /*c550*/  F2FP.PACK_AB R4, R101, R146 ;  /* 0x000000926504723e */ /* 0x000fe400000000ff */
[----:B------:R-:W-:Y:S01]  /*c560*/  F2FP.PACK_AB R6, R6, R103 ;  /* 0x000000670606723e */ /* 0x000fe200000000ff */
[----:B------:R1:W-:Y:S04]  /*c570*/  STS.128 [R119+0x10080], R8 ;  /* 0x0100800877007388 */ /* 0x0003e80000000c00 */
[----:B------:R1:W-:Y:S02]  /*c580*/  STS.128 [R121+0x10080], R4 ;  /* 0x0100800479007388 */ /* 0x0003e40000000c00 */
.L_x_442:
[----:B------:R-:W-:Y:S05]  /*c590*/  BSYNC B0 ;  /* 0x0000000000007941 */ /* 0x000fea0003800000 */
.L_x_441:
[----:B------:R-:W-:-:S13]  /*c5a0*/  ISETP.GE.AND P0, PT, R219, c[0x0][0x27c], PT ;  /* 0x00009f00db007a0c */ /* 0x000fda0003f06270 */
[----:B------:R-:W-:Y:S05]  /*c5b0*/  @P0 BRA `(.L_x_440) ;  /* 0x0000067000000947 */ /* 0x000fea0003800000 */
[----:B-1----:R-:W-:Y:S01]  /*c5c0*/  SHF.R.S32.HI R4, RZ, 0x1f, R219 ;  /* 0x0000001fff047819 */ /* 0x002fe200000114db */
[----:B------:R-:W-:Y:S01]  /*c5d0*/  HADD2.F32 R124, -RZ, R114.H0_H0 ;  /* 0x20000072ff7c7230 */ /* 0x000fe20000004100 */
[----:B------:R-:W-:Y:S01]  /*c5e0*/  SHF.R.U32.HI R102, RZ, 0x10, R85 ;  /* 0x00000010ff667819 */ /* 0x000fe20000011655 */
[--C-:B------:R-:W-:Y:S01]  /*c5f0*/  HADD2.F32 R106, -RZ, R113.reuse.H0_H0 ;  /* 0x20000071ff6a7230 */ /* 0x100fe20000004100 */
[CC--:B------:R-:W-:Y:S01]  /*c600*/  LEA.HI R5, R4.reuse, R219.reuse, RZ, 0x3 ;  /* 0x000000db04057211 */ /* 0x0c0fe200078f18ff */
[----:B------:R-:W-:Y:S01]  /*c610*/  HADD2.F32 R132, -RZ, R116.H0_H0 ;  /* 0x20000074ff847230 */ /* 0x000fe20000004100 */
[----:B------:R-:W-:Y:S01]  /*c620*/  LEA.HI R7, R4, R219, RZ, 0x6 ;  /* 0x000000db04077211 */ /* 0x000fe200078f30ff */
[----:B------:R-:W-:Y:S01]  /*c630*/  HADD2.F32 R102, -RZ, R102.H0_H0 ;  /* 0x20000066ff667230 */ /* 0x000fe20000004100 */
[----:B------:R-:W-:Y:S01]  /*c640*/  LEA.HI.SX32 R123, R5, R123, 0x1d ;  /* 0x0000007b057b7211 */ /* 0x000fe200078feaff */
[----:B------:R-:W-:Y:S01]  /*c650*/  HADD2.F32 R113, -RZ, R113.H1_H1 ;  /* 0x30000071ff717230 */ /* 0x000fe20000004100 */
[----:B------:R-:W-:Y:S01]  /*c660*/  LOP3.LUT R5, R120, 0x38, R5, 0xf8, !PT ;  /* 0x0000003878057812 */ /* 0x000fe200078ef805 */
[--C-:B------:R-:W-:Y:S01]  /*c670*/  HADD2.F32 R122, -RZ, R115.reuse.H0_H0 ;  /* 0x20000073ff7a7230 */ /* 0x100fe20000004100 */
[----:B------:R-:W-:Y:S01]  /*c680*/  SHF.R.S32.HI R4, RZ, 0x1f, R123 ;  /* 0x0000001fff047819 */ /* 0x000fe2000001147b */
[----:B------:R-:W-:Y:S01]  /*c690*/  HADD2.F32 R115, -RZ, R115.H1_H1 ;  /* 0x30000073ff737230 */ /* 0x000fe20000004100 */
[----:B------:R-:W-:-:S02]  /*c6a0*/  LOP3.LUT R6, R5, R118, RZ, 0x3c, !PT ;  /* 0x0000007605067212 */ /* 0x000fc400078e3cff */
[----:B------:R-:W-:Y:S02]  /*c6b0*/  SHF.L.U32 R5, R123, 0x3, RZ ;  /* 0x000000037b057819 */ /* 0x000fe400000006ff */
[----:B------:R-:W-:Y:S02]  /*c6c0*/  LEA.HI R4, R4, R123, RZ, 0x3 ;  /* 0x0000007b04047211 */ /* 0x000fe400078f18ff */
[----:B------:R-:W-:Y:S02]  /*c6d0*/  SHF.L.U32 R7, R7, 0x7, RZ ;  /* 0x0000000707077819 */ /* 0x000fe400000006ff */
[----:B------:R-:W-:Y:S02]  /*c6e0*/  LOP3.LUT R5, R120, 0x38, R5, 0xf8, !PT ;  /* 0x0000003878057812 */ /* 0x000fe400078ef805 */
[----:B------:R-:W-:Y:S02]  /*c6f0*/  SHF.L.U32 R4, R4, 0xa, RZ ;  /* 0x0000000a04047819 */ /* 0x000fe400000006ff */
[----:B------:R-:W-:-:S02]  /*c700*/  LOP3.LUT R7, R7, 0x7fffe000, RZ, 0xc0, !PT ;  /* 0x7fffe00007077812 */ /* 0x000fc400078ec0ff */
[----:B------:R-:W-:Y:S02]  /*c710*/  LOP3.LUT R118, R5, R118, RZ, 0x3c, !PT ;  /* 0x0000007605767212 */ /* 0x000fe400078e3cff */
[----:B------:R-:W-:Y:S02]  /*c720*/  LOP3.LUT R4, R4, 0x7fffe000, RZ, 0xc0, !PT ;  /* 0x7fffe00004047812 */ /* 0x000fe400078ec0ff */
[--C-:B------:R-:W-:Y:S02]  /*c730*/  IADD3 R6, R6, R7, R117.reuse ;  /* 0x0000000706067210 */ /* 0x100fe40007ffe075 */
[----:B------:R-:W-:Y:S02]  /*c740*/  IADD3 R4, R118, R4, R117 ;  /* 0x0000000476047210 */ /* 0x000fe40007ffe075 */
[----:B------:R-:W-:Y:S02]  /*c750*/  SHF.L.U32 R100, R6, 0x1, RZ ;  /* 0x0000000106647819 */ /* 0x000fe400000006ff */
[----:B------:R-:W-:-:S02]  /*c760*/  SHF.L.U32 R101, R4, 0x1, RZ ;  /* 0x0000000104657819 */ /* 0x000fc400000006ff */
[--C-:B------:R-:W-:Y:S01]  /*c770*/  SHF.R.U64 R88, R88, 0x10, R89.reuse ;  /* 0x0000001058587819 */ /* 0x100fe20000001259 */
[----:B------:R-:W1:Y:S01]  /*c780*/  LDS.128 R8, [R100+0x10080] ;  /* 0x0100800064087984 */ /* 0x000e620000000c00 */
[----:B------:R-:W-:Y:S02]  /*c790*/  SHF.R.U32.HI R89, RZ, 0x10, R89 ;  /* 0x00000010ff597819 */ /* 0x000fe40000011659 */
[----:B------:R-:W-:Y:S01]  /*c7a0*/  SHF.R.U64 R84, R84, 0x10, R85 ;  /* 0x0000001054547819 */ /* 0x000fe20000001255 */
[----:B------:R-:W2:Y:S01]  /*c7b0*/  LDS.128 R4, [R101+0x10080] ;  /* 0x0100800065047984 */ /* 0x000ea20000000c00 */
[--C-:B------:R-:W-:Y:S01]  /*c7c0*/  SHF.R.U64 R85, R90, 0x10, R91.reuse ;  /* 0x000000105a557819 */ /* 0x100fe2000000125b */
[----:B------:R-:W-:Y:S01]  /*c7d0*/  HADD2.F32 R128, -RZ, R89.H0_H0 ;  /* 0x20000059ff807230 */ /* 0x000fe20000004100 */
[----:B------:R-:W-:Y:S01]  /*c7e0*/  SHF.R.U32.HI R90, RZ, 0x10, R91 ;  /* 0x00000010ff5a7819 */ /* 0x000fe2000001165b */
[----:B------:R-:W-:Y:S01]  /*c7f0*/  HADD2.F32 R88, -RZ, R88.H0_H0 ;  /* 0x20000058ff587230 */ /* 0x000fe20000004100 */
[----:B------:R-:W-:-:S02]  /*c800*/  SHF.R.U64 R86, R86, 0x10, R87 ;  /* 0x0000001056567819 */ /* 0x000fc40000001257 */
[----:B------:R-:W-:Y:S01]  /*c810*/  SHF.R.U32.HI R87, RZ, 0x10, R87 ;  /* 0x00000010ff577819 */ /* 0x000fe20000011657 */
[----:B------:R-:W-:Y:S02]  /*c820*/  HADD2.F32 R134, -RZ, R90.H0_H0 ;  /* 0x2000005aff867230 */ /* 0x000fe40000004100 */
[--C-:B-1----:R-:W-:Y:S02]  /*c830*/  HADD2.F32 R103, -RZ, R9.reuse.H1_H1 ;  /* 0x30000009ff677230 */ /* 0x102fe40000004100 */
[----:B------:R-:W-:Y:S02]  /*c840*/  HADD2.F32 R91, -RZ, R9.H0_H0 ;  /* 0x20000009ff5b7230 */ /* 0x000fe40000004100 */
[----:B------:R-:W-:Y:S01]  /*c850*/  HADD2.F32 R9, -RZ, R11.H0_H0 ;  /* 0x2000000bff097230 */ /* 0x000fe20000004100 */
[----:B------:R-:W-:Y:S01]  /*c860*/  FMUL.FTZ R126, R103, R102 ;  /* 0x00000066677e7220 */ /* 0x000fe20000410000 */
[--C-:B--2---:R-:W-:Y:S01]  /*c870*/  HADD2.F32 R117, -RZ, R5.reuse.H1_H1 ;  /* 0x30000005ff757230 */ /* 0x104fe20000004100 */
[----:B------:R-:W-:Y:S01]  /*c880*/  FMUL.FTZ R120, R91, R106 ;  /* 0x0000006a5b787220 */ /* 0x000fe20000410000 */
[----:B------:R-:W-:Y:S01]  /*c890*/  HADD2.F32 R107, -RZ, R5.H0_H0 ;  /* 0x20000005ff6b7230 */ /* 0x000fe20000004100 */
[----:B------:R-:W-:Y:S01]  /*c8a0*/  FMUL.FTZ R130, R9, R124 ;  /* 0x0000007c09827220 */ /* 0x000fe20000410000 */
[----:B------:R-:W-:Y:S01]  /*c8b0*/  HADD2.F32 R5, -RZ, R7.H0_H0 ;  /* 0x20000007ff057230 */ /* 0x000fe20000004100 */
[C---:B------:R-:W-:Y:S01]  /*c8c0*/  FMUL.FTZ R102, R117.reuse, R102 ;  /* 0x0000006675667220 */ /* 0x040fe20000410000 */
[----:B------:R-:W-:Y:S01]  /*c8d0*/  HADD2.F32 R104, -RZ, R8.H0_H0 ;  /* 0x20000008ff687230 */ /* 0x000fe20000004100 */
[----:B------:R-:W-:Y:S01]  /*c8e0*/  FFMA.FTZ R117, R117, R128, R126 ;  /* 0x0000008075757223 */ /* 0x000fe2000001007e */
[----:B------:R-:W-:Y:S01]  /*c8f0*/  HADD2.F32 R11, -RZ, R11.H1_H1 ;  /* 0x3000000bff0b7230 */ /* 0x000fe20000004100 */
[C---:B------:R-:W-:Y:S01]  /*c900*/  FMUL.FTZ R124, R5.reuse, R124 ;  /* 0x0000007c057c7220 */ /* 0x040fe20000410000 */
[----:B------:R-:W-:Y:S01]  /*c910*/  HADD2.F32 R126, -RZ, R87.H0_H0 ;  /* 0x20000057ff7e7230 */ /* 0x000fe20000004100 */
[----:B------:R-:W-:Y:S01]  /*c920*/  FFMA.FTZ R130, R5, R132, R130 ;  /* 0x0000008405827223 */ /* 0x000fe20000010082 */
[----:B------:R-:W-:Y:S01]  /*c930*/  HADD2.F32 R118, -RZ, R4.H0_H0 ;  /* 0x20000004ff767230 */ /* 0x000fe20000004100 */
[-C--:B------:R-:W-:Y:S01]  /*c940*/  FMUL.FTZ R5, R104, R113.reuse ;  /* 0x0000007168057220 */ /* 0x080fe20000410000 */
[----:B------:R-:W-:Y:S01]  /*c950*/  HADD2.F32 R105, -RZ, R8.H1_H1 ;  /* 0x30000008ff697230 */ /* 0x000fe20000004100 */
[-C--:B------:R-:W-:Y:S01]  /*c960*/  FMUL.FTZ R90, R11, R126.reuse ;  /* 0x0000007e0b5a7220 */ /* 0x080fe20000410000 */
[----:B------:R-:W-:Y:S01]  /*c970*/  HADD2.F32 R7, -RZ, R7.H1_H1 ;  /* 0x30000007ff077230 */ /* 0x000fe20000004100 */
[C---:B------:R-:W-:Y:S01]  /*c980*/  FMUL.FTZ R113, R118.reuse, R113 ;  /* 0x0000007176717220 */ /* 0x040fe20000410000 */
[----:B------:R-:W-:Y:S01]  /*c990*/  HADD2.F32 R8, -RZ, R10.H0_H0 ;  /* 0x2000000aff087230 */ /* 0x000fe20000004100 */
[----:B------:R-:W-:Y:S01]  /*c9a0*/  FFMA.FTZ R118, R118, R115, R5 ;  /* 0x0000007376767223 */ /* 0x000fe20000010005 */
[----:B------:R-:W-:Y:S01]  /*c9b0*/  HADD2.F32 R87, -RZ, R114.H1_H1 ;  /* 0x30000072ff577230 */ /* 0x000fe20000004100 */
[----:B------:R-:W-:Y:S01]  /*c9c0*/  FMUL.FTZ R126, R7, R126 ;  /* 0x0000007e077e7220 */ /* 0x000fe20000410000 */
[----:B------:R-:W-:Y:S01]  /*c9d0*/  HADD2.F32 R119, -RZ, R4.H1_H1 ;  /* 0x30000004ff777230 */ /* 0x000fe20000004100 */
[C---:B------:R-:W-:Y:S01]  /*c9e0*/  FMUL.FTZ R106, R107.reuse, R106 ;  /* 0x0000006a6b6a7220 */ /* 0x040fe20000410000 */
[----:B------:R-:W-:Y:S01]  /*c9f0*/  HADD2.F32 R4, -RZ, R6.H0_H0 ;  /* 0x20000006ff047230 */ /* 0x000fe20000004100 */
[----:B------:R-:W-:Y:S01]  /*ca00*/  FFMA.FTZ R120, R107, R122, R120 ;  /* 0x0000007a6b787223 */ /* 0x000fe20000010078 */
[----:B------:R-:W-:Y:S01]  /*ca10*/  HADD2.F32 R5, -RZ, R116.H1_H1 ;  /* 0x30000074ff057230 */ /* 0x000fe20000004100 */
[----:B------:R-:W-:Y:S01]  /*ca20*/  FFMA.FTZ R7, R7, R134, R90 ;  /* 0x0000008607077223 */ /* 0x000fe2000001005a */
[----:B------:R-:W-:Y:S01]  /*ca30*/  HADD2.F32 R10, -RZ, R10.H1_H1 ;  /* 0x3000000aff0a7230 */ /* 0x000fe20000004100 */
[-C--:B------:R-:W-:Y:S01]  /*ca40*/  FMUL.FTZ R89, R8, R87.reuse ;  /* 0x0000005708597220 */ /* 0x080fe20000410000 */
[----:B------:R-:W-:Y:S01]  /*ca50*/  HADD2.F32 R90, -RZ, R84.H0_H0 ;  /* 0x20000054ff5a7230 */ /* 0x000fe20000004100 */
[C---:B------:R-:W-:Y:S01]  /*ca60*/  FMUL.FTZ R87, R4.reuse, R87 ;  /* 0x0000005704577220 */ /* 0x040fe20000410000 */
[----:B------:R-:W-:Y:S01]  /*ca70*/  HADD2.F32 R107, -RZ, R86.H0_H0 ;  /* 0x20000056ff6b7230 */ /* 0x000fe20000004100 */
[----:B------:R-:W-:Y:S01]  /*ca80*/  FFMA.FTZ R84, R4, R5, R89 ;  /* 0x0000000504547223 */ /* 0x000fe20000010059 */
[----:B------:R-:W-:Y:S01]  /*ca90*/  HADD2.F32 R6, -RZ, R6.H1_H1 ;  /* 0x30000006ff067230 */ /* 0x000fe20000004100 */
[----:B------:R-:W-:Y:S01]  /*caa0*/  FMUL.FTZ R4, R105, R90 ;  /* 0x0000005a69047220 */ /* 0x000fe20000410000 */
[----:B------:R-:W-:Y:S01]  /*cab0*/  HADD2.F32 R89, -RZ, R85.H0_H0 ;  /* 0x20000055ff597230 */ /* 0x000fe20000004100 */
[----:B------:R-:W-:Y:S01]  /*cac0*/  FMUL.FTZ R85, R10, R107 ;  /* 0x0000006b0a557220 */ /* 0x000fe20000410000 */
[----:B------:R-:W-:Y:S01]  /*cad0*/  F2FP.PACK_AB R7, R7, R130 ;  /* 0x000000820707723e */ /* 0x000fe200000000ff */
[----:B------:R-:W-:-:S02]  /*cae0*/  FMUL.FTZ R90, R119, R90 ;  /* 0x0000005a775a7220 */ /* 0x000fc40000410000 */
[----:B------:R-:W-:Y:S02]  /*caf0*/  FMUL.FTZ R107, R6, R107 ;  /* 0x0000006b066b7220 */ /* 0x000fe40000410000 */
[----:B------:R-:W-:Y:S01]  /*cb00*/  FFMA.FTZ R87, R8, R5, -R87 ;  /* 0x0000000508577223 */ /* 0x000fe20000010857 */
[----:B------:R-:W-:Y:S01]  /*cb10*/  F2FP.PACK_AB R5, R117, R120 ;  /* 0x000000787505723e */ /* 0x000fe200000000ff */
        /* <DEDUP_REMOVED lines=8> */
[----:B------:R-:W-:Y:S02]  /*cba0*/  FFMA.FTZ R10, R10, R89, -R107 ;  /* 0x000000590a0a7223 */ /* 0x000fe4000001086b */
[----:B------:R-:W-:Y:S01]  /*cbb0*/  FFMA.FTZ R119, R119, R88, R4 ;  /* 0x0000005877777223 */ /* 0x000fe20000010004 */
[----:B------:R-:W-:Y:S01]  /*cbc0*/  F2FP.PACK_AB R8, R8, R113 ;  /* 0x000000710808723e */ /* 0x000fe200000000ff */
[----:B------:R-:W-:Y:S01]  /*cbd0*/  FFMA.FTZ R85, R6, R89, R85 ;  /* 0x0000005906557223 */ /* 0x000fe20000010055 */
[----:B------:R-:W-:Y:S02]  /*cbe0*/  F2FP.PACK_AB R10, R10, R87 ;  /* 0x000000570a0a723e */ /* 0x000fe400000000ff */
[----:B------:R-:W-:Y:S02]  /*cbf0*/  F2FP.PACK_AB R4, R119, R118 ;  /* 0x000000767704723e */ /* 0x000fe400000000ff */
[----:B------:R-:W-:Y:S01]  /*cc00*/  F2FP.PACK_AB R6, R85, R84 ;  /* 0x000000545506723e */ /* 0x000fe200000000ff */
[----:B------:R1:W-:Y:S04]  /*cc10*/  STS.128 [R100+0x10080], R8 ;  /* 0x0100800864007388 */ /* 0x0003e80000000c00 */
[----:B------:R1:W-:Y:S02]  /*cc20*/  STS.128 [R101+0x10080], R4 ;  /* 0x0100800465007388 */ /* 0x0003e40000000c00 */
.L_x_440:
[----:B------:R-:W-:Y:S05]  /*cc30*/  BSYNC B1 ;  /* 0x0000000000017941 */ /* 0x000fea0003800000 */
.L_x_439:
[----:B------:R-:W-:Y:S01]  /*cc40*/  IADD3 R84, R51, 0x20, RZ ;  /* 0x0000002033547810 */ /* 0x000fe20007ffe0ff */
[----:B------:R-:W-:Y:S03]  /*cc50*/  BSSY B1, `(.L_x_443) ;  /* 0x00000db000017945 */ /* 0x000fe60003800000 */
[----:B------:R-:W-:-:S13]  /*cc60*/  ISETP.GE.AND P0, PT, R84, UR4, PT ;  /* 0x0000000454007c0c */ /* 0x000fda000bf06270 */
[----:B------:R-:W-:Y:S05]  /*cc70*/  @P0 BRA `(.L_x_444) ;  /* 0x00000d8000000947 */ /* 0x000fea0003800000 */
[----:B------:R-:W-:Y:S01]  /*cc80*/  ISETP.GE.AND P0, PT, R225, c[0x0][0x27c], PT ;  /* 0x00009f00e1007a0c */ /* 0x000fe20003f06270 */
[----:B------:R-:W-:Y:S01]  /*cc90*/  IMAD.SHL.U32 R90, R84, 0x40, RZ ;  /* 0x00000040545a7824 */ /* 0x000fe200078e00ff */
[----:B-1----:R-:W-:Y:S01]  /*cca0*/  SHF.R.S32.HI R5, RZ, 0x1f, R84 ;  /* 0x0000001fff057819 */ /* 0x002fe20000011454 */
        /* <DEDUP_REMOVED lines=10> */
[----:B------:R-:W-:Y:S01]  /*cd50*/  HADD2.F32 R102, -RZ, R109.H0_H0 ;  /* 0x2000006dff667230 */ /* 0x000fe20000004100 */
[----:B------:R-:W-:Y:S01]  /*cd60*/  LOP3.LUT R87, R90, 0x38, R225, 0xf8, !PT ;  /* 0x000000385a577812 */ /* 0x000fe200078ef8e1 */
[----:B------:R-:W-:Y:S01]  /*cd70*/  HADD2.F32 R116, -RZ, R111.H0_H0 ;  /* 0x2000006fff747230 */ /* 0x000fe20000004100 */
[----:B------:R-:W-:Y:S01]  /*cd80*/  SHF.R.S32.HI R5, RZ, 0x1f, R4 ;  /* 0x0000001fff057819 */ /* 0x000fe20000011404 */
[----:B------:R-:W-:Y:S01]  /*cd90*/  HADD2.F32 R109, -RZ, R109.H1_H1 ;  /* 0x3000006dff6d7230 */ /* 0x000fe20000004100 */
[----:B------:R-:W-:Y:S01]  /*cda0*/  SHF.L.U32 R7, R4, 0x3, RZ ;  /* 0x0000000304077819 */ /* 0x000fe200000006ff */
[----:B------:R-:W-:Y:S01]  /*cdb0*/  HADD2.F32 R124, -RZ, R111.H1_H1 ;  /* 0x3000006fff7c7230 */ /* 0x000fe20000004100 */
[----:B------:R-:W-:Y:S01]  /*cdc0*/  LEA.HI R5, R5, R4, RZ, 0x3 ;  /* 0x0000000405057211 */ /* 0x000fe200078f18ff */
[--C-:B------:R-:W-:Y:S01]  /*cdd0*/  HADD2.F32 R107, -RZ, R112.reuse.H1_H1 ;  /* 0x30000070ff6b7230 */ /* 0x100fe20000004100 */
[----:B------:R-:W-:Y:S01]  /*cde0*/  LOP3.LUT R87, R87, R88, RZ, 0x3c, !PT ;  /* 0x0000005857577212 */ /* 0x000fe200078e3cff */
[----:B------:R-:W-:Y:S01]  /*cdf0*/  HADD2.F32 R111, -RZ, R112.H0_H0 ;  /* 0x20000070ff6f7230 */ /* 0x000fe20000004100 */
[----:B------:R-:W-:-:S02]  /*ce00*/  LOP3.LUT R7, R90, 0x38, R7, 0xf8, !PT ;  /* 0x000000385a077812 */ /* 0x000fc400078ef807 */
[----:B------:R-:W-:Y:S02]  /*ce10*/  SHF.L.U32 R5, R5, 0xa, RZ ;  /* 0x0000000a05057819 */ /* 0x000fe400000006ff */
[----:B------:R-:W-:Y:S02]  /*ce20*/  IADD3 R87, R84, R87, RZ ;  /* 0x0000005754577210 */ /* 0x000fe40007ffe0ff */
[----:B------:R-:W-:Y:S02]  /*ce30*/  LOP3.LUT R4, R7, R88, RZ, 0x3c, !PT ;  /* 0x0000005807047212 */ /* 0x000fe400078e3cff */
[----:B------:R-:W-:Y:S02]  /*ce40*/  LOP3.LUT R5, R5, 0x7fffe000, RZ, 0xc0, !PT ;  /* 0x7fffe00005057812 */ /* 0x000fe400078ec0ff */
[----:B------:R-:W-:Y:S02]  /*ce50*/  SHF.L.U32 R87, R87, 0x1, RZ ;  /* 0x0000000157577819 */ /* 0x000fe400000006ff */
[----:B------:R-:W-:-:S02]  /*ce60*/  IADD3 R4, R4, R5, R84 ;  /* 0x0000000504047210 */ /* 0x000fc40007ffe054 */
[--C-:B------:R-:W-:Y:S01]  /*ce70*/  SHF.R.U64 R72, R72, 0x10, R73.reuse ;  /* 0x0000001048487819 */ /* 0x100fe20000001249 */
[----:B------:R-:W1:Y:S01]  /*ce80*/  LDS.128 R8, [R87+0x10080] ;  /* 0x0100800057087984 */ /* 0x000e620000000c00 */
[----:B------:R-:W-:Y:S02]  /*ce90*/  SHF.L.U32 R86, R4, 0x1, RZ ;  /* 0x0000000104567819 */ /* 0x000fe400000006ff */
[----:B------:R-:W-:Y:S01]  /*cea0*/  SHF.R.U32.HI R89, RZ, 0x10, R73 ;  /* 0x00000010ff597819 */ /* 0x000fe20000011649 */
[----:B------:R-:W-:Y:S01]  /*ceb0*/  HADD2.F32 R72, -RZ, R72.H0_H0 ;  /* 0x20000048ff487230 */ /* 0x000fe20000004100 */
[--C-:B------:R-:W-:Y:S01]  /*cec0*/  SHF.R.U64 R73, R78, 0x10, R79.reuse ;  /* 0x000000104e497819 */ /* 0x100fe2000000124f */
[----:B------:R-:W2:Y:S01]  /*ced0*/  LDS.128 R4, [R86+0x10080] ;  /* 0x0100800056047984 */ /* 0x000ea20000000c00 */
[----:B------:R-:W-:Y:S01]  /*cee0*/  SHF.R.U32.HI R78, RZ, 0x10, R79 ;  /* 0x00000010ff4e7819 */ /* 0x000fe2000001164f */
[----:B------:R-:W-:Y:S01]  /*cef0*/  HADD2.F32 R118, -RZ, R89.H0_H0 ;  /* 0x20000059ff767230 */ /* 0x000fe20000004100 */
[--C-:B------:R-:W-:Y:S01]  /*cf00*/  SHF.R.U64 R76, R76, 0x10, R77.reuse ;  /* 0x000000104c4c7819 */ /* 0x100fe2000000124d */
[----:B------:R-:W-:Y:S01]  /*cf10*/  HADD2.F32 R89, -RZ, R110.H1_H1 ;  /* 0x3000006eff597230 */ /* 0x000fe20000004100 */
[----:B------:R-:W-:Y:S01]  /*cf20*/  SHF.R.U32.HI R77, RZ, 0x10, R77 ;  /* 0x00000010ff4d7819 */ /* 0x000fe2000001164d */
[----:B------:R-:W-:Y:S01]  /*cf30*/  HADD2.F32 R78, -RZ, R78.H0_H0 ;  /* 0x2000004eff4e7230 */ /* 0x000fe20000004100 */
[--C-:B------:R-:W-:Y:S01]  /*cf40*/  SHF.R.U64 R74, R74, 0x10, R75.reuse ;  /* 0x000000104a4a7819 */ /* 0x100fe2000000124b */
[----:B------:R-:W-:Y:S01]  /*cf50*/  HADD2.F32 R76, -RZ, R76.H0_H0 ;  /* 0x2000004cff4c7230 */ /* 0x000fe20000004100 */
[----:B------:R-:W-:Y:S01]  /*cf60*/  SHF.R.U32.HI R75, RZ, 0x10, R75 ;  /* 0x00000010ff4b7819 */ /* 0x000fe2000001164b */
[----:B------:R-:W-:-:S02]  /*cf70*/  HADD2.F32 R122, -RZ, R77.H0_H0 ;  /* 0x2000004dff7a7230 */ /* 0x000fc40000004100 */
[----:B------:R-:W-:Y:S02]  /*cf80*/  HADD2.F32 R74, -RZ, R74.H0_H0 ;  /* 0x2000004aff4a7230 */ /* 0x000fe40000004100 */
[----:B------:R-:W-:Y:S02]  /*cf90*/  HADD2.F32 R112, -RZ, R75.H0_H0 ;  /* 0x2000004bff707230 */ /* 0x000fe40000004100 */
[----:B------:R-:W-:Y:S02]  /*cfa0*/  HADD2.F32 R73, -RZ, R73.H0_H0 ;  /* 0x20000049ff497230 */ /* 0x000fe40000004100 */
[----:B-1----:R-:W-:Y:S02]  /*cfb0*/  HADD2.F32 R79, -RZ, R9.H0_H0 ;  /* 0x20000009ff4f7230 */ /* 0x002fe40000004100 */
[--C-:B------:R-:W-:Y:S02]  /*cfc0*/  HADD2.F32 R91, -RZ, R8.reuse.H0_H0 ;  /* 0x20000008ff5b7230 */ /* 0x100fe40000004100 */
[----:B------:R-:W-:Y:S01]  /*cfd0*/  HADD2.F32 R100, -RZ, R8.H1_H1 ;  /* 0x30000008ff647230 */ /* 0x000fe20000004100 */
[----:B------:R-:W-:Y:S01]  /*cfe0*/  FMUL.FTZ R114, R79, R102 ;  /* 0x000000664f727220 */ /* 0x000fe20000410000 */
[----:B--2---:R-:W-:Y:S01]  /*cff0*/  HADD2.F32 R103, -RZ, R5.H0_H0 ;  /* 0x20000005ff677230 */ /* 0x004fe20000004100 */
[----:B------:R-:W-:Y:S01]  /*d000*/  FMUL.FTZ R77, R91, R109 ;  /* 0x0000006d5b4d7220 */ /* 0x000fe20000410000 */
[----:B------:R-:W-:-:S02]  /*d010*/  HADD2.F32 R8, -RZ, R10.H0_H0 ;  /* 0x2000000aff087230 */ /* 0x000fc40000004100 */
[----:B------:R-:W-:Y:S01]  /*d020*/  HADD2.F32 R101, -RZ, R10.H1_H1 ;  /* 0x3000000aff657230 */ /* 0x000fe20000004100 */
[C---:B------:R-:W-:Y:S01]  /*d030*/  FMUL.FTZ R102, R103.reuse, R102 ;  /* 0x0000006667667220 */ /* 0x040fe20000410000 */
[--C-:B------:R-:W-:Y:S01]  /*d040*/  HADD2.F32 R104, -RZ, R4.reuse.H0_H0 ;  /* 0x20000004ff687230 */ /* 0x100fe20000004100 */
[-C--:B------:R-:W-:Y:S01]  /*d050*/  FFMA.FTZ R114, R103, R116.reuse, R114 ;  /* 0x0000007467727223 */ /* 0x080fe20000010072 */
[--C-:B------:R-:W-:Y:S01]  /*d060*/  HADD2.F32 R10, -RZ, R11.reuse.H0_H0 ;  /* 0x2000000bff0a7230 */ /* 0x100fe20000004100 */
[----:B------:R-:W-:Y:S01]  /*d070*/  FFMA.FTZ R102, R79, R116, -R102 ;  /* 0x000000744f667223 */ /* 0x000fe20000010866 */
[----:B------:R-:W-:Y:S01]  /*d080*/  HADD2.F32 R105, -RZ, R4.H1_H1 ;  /* 0x30000004ff697230 */ /* 0x000fe20000004100 */
[----:B------:R-:W-:Y:S01]  /*d090*/  FMUL.FTZ R109, R104, R109 ;  /* 0x0000006d686d7220 */ /* 0x000fe20000410000 */
[----:B------:R-:W-:Y:S01]  /*d0a0*/  HADD2.F32 R103, -RZ, R110.H0_H0 ;  /* 0x2000006eff677230 */ /* 0x000fe20000004100 */
[----:B------:R-:W-:Y:S01]  /*d0b0*/  FMUL.FTZ R110, R8, R89 ;  /* 0x00000059086e7220 */ /* 0x000fe20000410000 */
[--C-:B------:R-:W-:Y:S01]  /*d0c0*/  HADD2.F32 R4, -RZ, R6.reuse.H0_H0 ;  /* 0x20000006ff047230 */ /* 0x100fe20000004100 */
        /* <DEDUP_REMOVED lines=11> */
[----:B------:R-:W-:Y:S01]  /*d180*/  HADD2.F32 R5, -RZ, R5.H1_H1 ;  /* 0x30000005ff057230 */ /* 0x000fe20000004100 */
[----:B------:R-:W-:-:S02]  /*d190*/  FFMA.FTZ R104, R6, R111, R104 ;  /* 0x0000006f06687223 */ /* 0x000fc40000010068 */
[----:B------:R-:W-:Y:S02]  /*d1a0*/  FMUL.FTZ R120, R9, R118 ;  /* 0x0000007609787220 */ /* 0x000fe40000410000 */
[----:B------:R-:W-:Y:S02]  /*d1b0*/  FMUL.FTZ R112, R7, R112 ;  /* 0x0000007007707220 */ /* 0x000fe40000410000 */
[----:B------:R-:W-:Y:S02]  /*d1c0*/  FMUL.FTZ R6, R101, R74 ;  /* 0x0000004a65067220 */ /* 0x000fe40000410000 */
[----:B------:R-:W-:Y:S02]  /*d1d0*/  FMUL.FTZ R118, R5, R118 ;  /* 0x0000007605767220 */ /* 0x000fe40000410000 */
        /* <DEDUP_REMOVED lines=12> */
[----:B------:R-:W-:Y:S01]  /*d2a0*/  FFMA.FTZ R10, R101, R73, -R74 ;  /* 0x00000049650a7223 */ /* 0x000fe2000001084a */
[----:B------:R-:W-:Y:S01]  /*d2b0*/  F2FP.PACK_AB R11, R112, R103 ;  /* 0x00000067700b723e */ /* 0x000fe200000000ff */
[----:B------:R-:W-:Y:S01]  /*d2c0*/  FFMA.FTZ R5, R5, R122, R120 ;  /* 0x0000007a05057223 */ /* 0x000fe20000010078 */
[----:B------:R-:W-:Y:S01]  /*d2d0*/  F2FP.PACK_AB R8, R8, R109 ;  /* 0x0000006d0808723e */ /* 0x000fe200000000ff */
[----:B------:R-:W-:Y:S01]  /*d2e0*/  FFMA.FTZ R4, R105, R76, R4 ;  /* 0x0000004c69047223 */ /* 0x000fe20000010004 */
[----:B------:R-:W-:Y:S01]  /*d2f0*/  F2FP.PACK_AB R10, R10, R89 ;  /* 0x000000590a0a723e */ /* 0x000fe200000000ff */
[----:B------:R-:W-:Y:S01]  /*d300*/  FFMA.FTZ R6, R106, R73, R6 ;  /* 0x000000496a067223 */ /* 0x000fe20000010006 */
[----:B------:R-:W-:-:S02]  /*d310*/  F2FP.PACK_AB R5, R5, R114 ;  /* 0x000000720505723e */ /* 0x000fc400000000ff */
[----:B------:R-:W-:Y:S01]  /*d320*/  F2FP.PACK_AB R4, R4, R77 ;  /* 0x0000004d0404723e */ /* 0x000fe200000000ff */
[----:B------:R1:W-:Y:S01]  /*d330*/  STS.128 [R87+0x10080], R8 ;  /* 0x0100800857007388 */ /* 0x0003e20000000c00 */
[----:B------:R-:W-:-:S05]  /*d340*/  F2FP.PACK_AB R6, R6, R75 ;  /* 0x0000004b0606723e */ /* 0x000fca00000000ff */
[----:B------:R1:W-:Y:S02]  /*d350*/  STS.128 [R86+0x10080], R4 ;  /* 0x0100800456007388 */ /* 0x0003e40000000c00 */
.L_x_446:
[----:B------:R-:W-:Y:S05]  /*d360*/  BSYNC B0 ;  /* 0x0000000000007941 */ /* 0x000fea0003800000 */
.L_x_445:
[----:B------:R-:W-:-:S13]  /*d370*/  ISETP.GE.AND P0, PT, R219, c[0x0][0x27c], PT ;  /* 0x00009f00db007a0c */ /* 0x000fda0003f06270 */
[----:B------:R-:W-:Y:S05]  /*d380*/  @P0 BRA `(.L_x_444) ;  /* 0x0000067000000947 */ /* 0x000fea0003800000 */
[----:B-1----:R-:W-:Y:S01]  /*d390*/  SHF.R.S32.HI R4, RZ, 0x1f, R219 ;  /* 0x0000001fff047819 */ /* 0x002fe200000114db */
[----:B------:R-:W-:Y:S01]  /*d3a0*/  HADD2.F32 R100, -RZ, R98.H0_H0 ;  /* 0x20000062ff647230 */ /* 0x000fe20000004100 */
[----:B------:R-:W-:Y:S01]  /*d3b0*/  SHF.R.U32.HI R74, RZ, 0x10, R45 ;  /* 0x00000010ff4a7819 */ /* 0x000fe2000001162d */
[----:B------:R-:W-:Y:S01]  /*d3c0*/  HADD2.F32 R106, -RZ, R108.H0_H0 ;  /* 0x2000006cff6a7230 */ /* 0x000fe20000004100 */
[CC--:B------:R-:W-:Y:S01]  /*d3d0*/  LEA.HI R5, R4.reuse, R219.reuse, RZ, 0x3 ;  /* 0x000000db04057211 */ /* 0x0c0fe200078f18ff */
[--C-:B------:R-:W-:Y:S01]  /*d3e0*/  HADD2.F32 R78, -RZ, R97.reuse.H0_H0 ;  /* 0x20000061ff4e7230 */ /* 0x100fe20000004100 */
        /* <DEDUP_REMOVED lines=10> */
[----:B------:R-:W-:Y:S01]  /*d490*/  LOP3.LUT R5, R90, 0x38, R5, 0xf8, !PT ;  /* 0x000000385a057812 */ /* 0x000fe200078ef805 */
[--C-:B------:R-:W-:Y:S01]  /*d4a0*/  HADD2.F32 R90, -RZ, R99.reuse.H0_H0 ;  /* 0x20000063ff5a7230 */ /* 0x100fe20000004100 */
[----:B------:R-:W-:Y:S01]  /*d4b0*/  LOP3.LUT R7, R7, 0x7fffe000, RZ, 0xc0, !PT ;  /* 0x7fffe00007077812 */ /* 0x000fe200078ec0ff */
[----:B------:R-:W-:Y:S01]  /*d4c0*/  HADD2.F32 R99, -RZ, R99.H1_H1 ;  /* 0x30000063ff637230 */ /* 0x000fe20000004100 */
[----:B------:R-:W-:-:S02]  /*d4d0*/  SHF.L.U32 R4, R4, 0xa, RZ ;  /* 0x0000000a04047819 */ /* 0x000fc400000006ff */
[----:B------:R-:W-:Y:S02]  /*d4e0*/  LOP3.LUT R88, R5, R88, RZ, 0x3c, !PT ;  /* 0x0000005805587212 */ /* 0x000fe400078e3cff */
[--C-:B------:R-:W-:Y:S02]  /*d4f0*/  IADD3 R6, R6, R7, R84.reuse ;  /* 0x0000000706067210 */ /* 0x100fe40007ffe054 */
[----:B------:R-:W-:Y:S02]  /*d500*/  LOP3.LUT R5, R4, 0x7fffe000, RZ, 0xc0, !PT ;  /* 0x7fffe00004057812 */ /* 0x000fe400078ec0ff */
[----:B------:R-:W-:Y:S02]  /*d510*/  SHF.L.U32 R72, R6, 0x1, RZ ;  /* 0x0000000106487819 */ /* 0x000fe400000006ff */
[----:B------:R-:W-:Y:S02]  /*d520*/  IADD3 R5, R88, R5, R84 ;  /* 0x0000000558057210 */ /* 0x000fe40007ffe054 */
[----:B------:R-:W-:Y:S01]  /*d530*/  SHF.R.U64 R52, R52, 0x10, R53 ;  /* 0x0000001034347819 */ /* 0x000fe20000001235 */
[----:B------:R-:W1:Y:S01]  /*d540*/  LDS.128 R8, [R72+0x10080] ;  /* 0x0100800048087984 */ /* 0x000e620000000c00 */
[----:B------:R-:W-:-:S02]  /*d550*/  SHF.L.U32 R73, R5, 0x1, RZ ;  /* 0x0000000105497819 */ /* 0x000fc400000006ff */
[----:B------:R-:W-:Y:S01]  /*d560*/  SHF.R.U32.HI R53, RZ, 0x10, R53 ;  /* 0x00000010ff357819 */ /* 0x000fe20000011635 */
[----:B------:R-:W-:Y:S01]  /*d570*/  HADD2.F32 R52, -RZ, R52.H0_H0 ;  /* 0x20000034ff347230 */ /* 0x000fe20000004100 */
[----:B------:R-:W-:Y:S01]  /*d580*/  SHF.R.U64 R44, R44, 0x10, R45 ;  /* 0x000000102c2c7819 */ /* 0x000fe2000000122d */
[----:B------:R-:W2:Y:S01]  /*d590*/  LDS.128 R4, [R73+0x10080] ;  /* 0x0100800049047984 */ /* 0x000ea20000000c00 */
[--C-:B------:R-:W-:Y:S01]  /*d5a0*/  SHF.R.U64 R45, R54, 0x10, R55.reuse ;  /* 0x00000010362d7819 */ /* 0x100fe20000001237 */
[----:B------:R-:W-:Y:S01]  /*d5b0*/  HADD2.F32 R102, -RZ, R53.H0_H0 ;  /* 0x20000035ff667230 */ /* 0x000fe20000004100 */
[----:B------:R-:W-:Y:S02]  /*d5c0*/  SHF.R.U32.HI R54, RZ, 0x10, R55 ;  /* 0x00000010ff367819 */ /* 0x000fe40000011637 */
[--C-:B------:R-:W-:Y:S01]  /*d5d0*/  SHF.R.U64 R46, R46, 0x10, R47.reuse ;  /* 0x000000102e2e7819 */ /* 0x100fe2000000122f */
[----:B------:R-:W-:Y:S01]  /*d5e0*/  HADD2.F32 R87, -RZ, R45.H0_H0 ;  /* 0x2000002dff577230 */ /* 0x000fe20000004100 */
[----:B------:R-:W-:Y:S01]  /*d5f0*/  SHF.R.U32.HI R47, RZ, 0x10, R47 ;  /* 0x00000010ff2f7819 */ /* 0x000fe2000001162f */
[----:B------:R-:W-:-:S02]  /*d600*/  HADD2.F32 R110, -RZ, R54.H0_H0 ;  /* 0x20000036ff6e7230 */ /* 0x000fc40000004100 */
        /* <DEDUP_REMOVED lines=16> */
[----:B------:R-:W-:Y:S01]  /*d710*/  HADD2.F32 R7, -RZ, R7.H1_H1 ;  /* 0x30000007ff077230 */ /* 0x000fe20000004100 */
[----:B------:R-:W-:Y:S01]  /*d720*/  FMUL.FTZ R78, R79, R78 ;  /* 0x0000004e4f4e7220 */ /* 0x000fe20000410000 */
[----:B------:R-:W-:Y:S01]  /*d730*/  HADD2.F32 R85, -RZ, R4.H0_H0 ;  /* 0x20000004ff557230 */ /* 0x000fe20000004100 */
[-C--:B------:R-:W-:Y:S01]  /*d740*/  FMUL.FTZ R54, R11, R84.reuse ;  /* 0x000000540b367220 */ /* 0x080fe20000410000 */
[----:B------:R-:W-:Y:S01]  /*d750*/  HADD2.F32 R5, -RZ, R98.H1_H1 ;  /* 0x30000062ff057230 */ /* 0x000fe20000004100 */
[-C--:B------:R-:W-:Y:S01]  /*d760*/  FMUL.FTZ R98, R76, R97.reuse ;  /* 0x000000614c627220 */ /* 0x080fe20000410000 */
[----:B------:R-:W-:Y:S01]  /*d770*/  HADD2.F32 R77, -RZ, R8.H1_H1 ;  /* 0x30000008ff4d7230 */ /* 0x000fe20000004100 */
[----:B------:R-:W-:Y:S01]  /*d780*/  FMUL.FTZ R84, R7, R84 ;  /* 0x0000005407547220 */ /* 0x000fe20000410000 */
[----:B------:R-:W-:Y:S01]  /*d790*/  HADD2.F32 R8, -RZ, R10.H0_H0 ;  /* 0x2000000aff087230 */ /* 0x000fe20000004100 */
[C---:B------:R-:W-:Y:S01]  /*d7a0*/  FMUL.FTZ R97, R85.reuse, R97 ;  /* 0x0000006155617220 */ /* 0x040fe20000410000 */
[----:B------:R-:W-:Y:S01]  /*d7b0*/  HADD2.F32 R86, -RZ, R4.H1_H1 ;  /* 0x30000004ff567230 */ /* 0x000fe20000004100 */
[----:B------:R-:W-:Y:S01]  /*d7c0*/  FFMA.FTZ R98, R85, R99, R98 ;  /* 0x0000006355627223 */ /* 0x000fe20000010062 */
[----:B------:R-:W-:Y:S01]  /*d7d0*/  HADD2.F32 R10, -RZ, R10.H1_H1 ;  /* 0x3000000aff0a7230 */ /* 0x000fe20000004100 */
[----:B------:R-:W-:Y:S01]  /*d7e0*/  FFMA.FTZ R88, R79, R90, R88 ;  /* 0x0000005a4f587223 */ /* 0x000fe20000010058 */
[----:B------:R-:W-:Y:S01]  /*d7f0*/  HADD2.F32 R4, -RZ, R6.H0_H0 ;  /* 0x20000006ff047230 */ /* 0x000fe20000004100 */
[----:B------:R-:W-:Y:S01]  /*d800*/  FFMA.FTZ R7, R7, R110, R54 ;  /* 0x0000006e07077223 */ /* 0x000fe20000010036 */
[----:B------:R-:W-:Y:S01]  /*d810*/  HADD2.F32 R47, -RZ, R108.H1_H1 ;  /* 0x3000006cff2f7230 */ /* 0x000fe20000004100 */
[-C--:B------:R-:W-:Y:S01]  /*d820*/  FMUL.FTZ R54, R8, R5.reuse ;  /* 0x0000000508367220 */ /* 0x080fe20000410000 */
[----:B------:R-:W-:Y:S01]  /*d830*/  HADD2.F32 R85, -RZ, R46.H0_H0 ;  /* 0x2000002eff557230 */ /* 0x000fe20000004100 */
[C---:B------:R-:W-:Y:S01]  /*d840*/  FMUL.FTZ R5, R4.reuse, R5 ;  /* 0x0000000504057220 */ /* 0x040fe20000410000 */
[----:B------:R-:W-:Y:S01]  /*d850*/  HADD2.F32 R6, -RZ, R6.H1_H1 ;  /* 0x30000006ff067230 */ /* 0x000fe20000004100 */
[----:B------:R-:W-:Y:S01]  /*d860*/  FFMA.FTZ R78, R55, R90, -R78 ;  /* 0x0000005a374e7223 */ /* 0x000fe2000001084e */
[----:B------:R-:W-:Y:S01]  /*d870*/  HADD2.F32 R79, -RZ, R44.H0_H0 ;  /* 0x2000002cff4f7230 */ /* 0x000fe20000004100 */
[----:B------:R-:W-:Y:S01]  /*d880*/  FFMA.FTZ R44, R4, R47, R54 ;  /* 0x0000002f042c7223 */ /* 0x000fe20000010036 */
[----:B------:R-:W-:Y:S01]  /*d890*/  F2FP.PACK_AB R7, R7, R104 ;  /* 0x000000680707723e */ /* 0x000fe200000000ff */
[----:B------:R-:W-:-:S02]  /*d8a0*/  FMUL.FTZ R45, R10, R85 ;  /* 0x000000550a2d7220 */ /* 0x000fc40000410000 */
[----:B------:R-:W-:Y:S02]  /*d8b0*/  FMUL.FTZ R4, R86, R79 ;  /* 0x0000004f56047220 */ /* 0x000fe40000410000 */
[----:B------:R-:W-:Y:S02]  /*d8c0*/  FMUL.FTZ R85, R6, R85 ;  /* 0x0000005506557220 */ /* 0x000fe40000410000 */
[----:B------:R-:W-:Y:S02]  /*d8d0*/  FMUL.FTZ R89, R77, R79 ;  /* 0x0000004f4d597220 */ /* 0x000fe40000410000 */
[----:B------:R-:W-:Y:S01]  /*d8e0*/  FFMA.FTZ R47, R8, R47, -R5 ;  /* 0x0000002f082f7223 */ /* 0x000fe20000010805 */
[----:B------:R-:W-:Y:S01]  /*d8f0*/  F2FP.PACK_AB R5, R53, R88 ;  /* 0x000000583505723e */ /* 0x000fe200000000ff */
[----:B------:R-:W-:Y:S02]  /*d900*/  FFMA.FTZ R75, R75, R102, -R74 ;  /* 0x000000664b4b7223 */ /* 0x000fe4000001084a */
[----:B------:R-:W-:-:S02]  /*d910*/  FFMA.FTZ R100, R9, R106, -R100 ;  /* 0x0000006a09647223 */ /* 0x000fc40000010864 */
[----:B------:R-:W-:Y:S01]  /*d920*/  FFMA.FTZ R11, R11, R110, -R84 ;  /* 0x0000006e0b0b7223 */ /* 0x000fe20000010854 */
[----:B------:R-:W-:Y:S01]  /*d930*/  F2FP.PACK_AB R9, R75, R78 ;  /* 0x0000004e4b09723e */ /* 0x000fe200000000ff */
[----:B------:R-:W-:Y:S02]  /*d940*/  FFMA.FTZ R97, R76, R99, -R97 ;  /* 0x000000634c617223 */ /* 0x000fe40000010861 */
[----:B------:R-:W-:Y:S01]  /*d950*/  FFMA.FTZ R8, R77, R52, -R4 ;  /* 0x000000344d087223 */ /* 0x000fe20000010804 */
[----:B------:R-:W-:Y:S01]  /*d960*/  F2FP.PACK_AB R11, R11, R100 ;  /* 0x000000640b0b723e */ /* 0x000fe200000000ff */
[----:B------:R-:W-:Y:S02]  /*d970*/  FFMA.FTZ R10, R10, R87, -R85 ;  /* 0x000000570a0a7223 */ /* 0x000fe40000010855 */
[----:B------:R-:W-:Y:S01]  /*d980*/  FFMA.FTZ R79, R86, R52, R89 ;  /* 0x00000034564f7223 */ /* 0x000fe20000010059 */
[----:B------:R-:W-:Y:S01]  /*d990*/  F2FP.PACK_AB R8, R8, R97 ;  /* 0x000000610808723e */ /* 0x000fe200000000ff */
[----:B------:R-:W-:Y:S01]  /*d9a0*/  FFMA.FTZ R45, R6, R87, R45 ;  /* 0x00000057062d7223 */ /* 0x000fe2000001002d */
[----:B------:R-:W-:-:S02]  /*d9b0*/  F2FP.PACK_AB R10, R10, R47 ;  /* 0x0000002f0a0a723e */ /* 0x000fc400000000ff */
[----:B------:R-:W-:Y:S02]  /*d9c0*/  F2FP.PACK_AB R4, R79, R98 ;  /* 0x000000624f04723e */ /* 0x000fe400000000ff */
[----:B------:R-:W-:Y:S01]  /*d9d0*/  F2FP.PACK_AB R6, R45, R44 ;  /* 0x0000002c2d06723e */ /* 0x000fe200000000ff */
[----:B------:R1:W-:Y:S04]  /*d9e0*/  STS.128 [R72+0x10080], R8 ;  /* 0x0100800848007388 */ /* 0x0003e80000000c00 */
[----:B------:R1:W-:Y:S02]  /*d9f0*/  STS.128 [R73+0x10080], R4 ;  /* 0x0100800449007388 */ /* 0x0003e40000000c00 */
.L_x_444:
[----:B------:R-:W-:Y:S05]  /*da00*/  BSYNC B1 ;  /* 0x0000000000017941 */ /* 0x000fea0003800000 */
.L_x_443:
        /* <DEDUP_REMOVED lines=54> */
[--C-:B-1----:R-:W-:Y:S02]  /*dd70*/  HADD2.F32 R39, -RZ, R9.reuse.H0_H0 ;  /* 0x20000009ff277230 */ /* 0x102fe40000004100 */
[----:B------:R-:W-:Y:S02]  /*dd80*/  HADD2.F32 R9, -RZ, R9.H1_H1 ;  /* 0x30000009ff097230 */ /* 0x000fe40000004100 */
[--C-:B------:R-:W-:Y:S01]  /*dd90*/  HADD2.F32 R55, -RZ, R8.reuse.H0_H0 ;  /* 0x20000008ff377230 */ /* 0x100fe20000004100 */
[----:B------:R-:W-:Y:S01]  /*dda0*/  FMUL.FTZ R84, R39, R74 ;  /* 0x0000004a27547220 */ /* 0x000fe20000410000 */
[--C-:B--2---:R-:W-:Y:S01]  /*ddb0*/  HADD2.F32 R75, -RZ, R5.reuse.H0_H0 ;  /* 0x20000005ff4b7230 */ /* 0x104fe20000004100 */
[----:B------:R-:W-:Y:S01]  /*ddc0*/  FMUL.FTZ R90, R9, R88 ;  /* 0x00000058095a7220 */ /* 0x000fe20000410000 */
[----:B------:R-:W-:Y:S01]  /*ddd0*/  HADD2.F32 R5, -RZ, R5.H1_H1 ;  /* 0x30000005ff057230 */ /* 0x000fe20000004100 */
[----:B------:R-:W-:Y:S01]  /*dde0*/  FMUL.FTZ R37, R55, R93 ;  /* 0x0000005d37257220 */ /* 0x000fe20000410000 */
[----:B------:R-:W-:Y:S01]  /*ddf0*/  HADD2.F32 R72, -RZ, R8.H1_H1 ;  /* 0x30000008ff487230 */ /* 0x000fe20000004100 */
[C---:B------:R-:W-:Y:S01]  /*de00*/  FMUL.FTZ R74, R75.reuse, R74 ;  /* 0x0000004a4b4a7220 */ /* 0x040fe20000410000 */
[--C-:B------:R-:W-:Y:S01]  /*de10*/  HADD2.F32 R8, -RZ, R10.reuse.H0_H0 ;  /* 0x2000000aff087230 */ /* 0x100fe20000004100 */
[----:B------:R-:W-:Y:S01]  /*de20*/  FFMA.FTZ R84, R75, R86, R84 ;  /* 0x000000564b547223 */ /* 0x000fe20000010054 */
[----:B------:R-:W-:Y:S01]  /*de30*/  HADD2.F32 R73, -RZ, R10.H1_H1 ;  /* 0x3000000aff497230 */ /* 0x000fe20000004100 */
[C---:B------:R-:W-:Y:S01]  /*de40*/  FMUL.FTZ R88, R5.reuse, R88 ;  /* 0x0000005805587220 */ /* 0x040fe20000410000 */
[--C-:B------:R-:W-:Y:S01]  /*de50*/  HADD2.F32 R76, -RZ, R4.reuse.H0_H0 ;  /* 0x20000004ff4c7230 */ /* 0x100fe20000004100 */
[----:B------:R-:W-:Y:S01]  /*de60*/  FFMA.FTZ R5, R5, R98, R90 ;  /* 0x0000006205057223 */ /* 0x000fe2000001005a */
[--C-:B------:R-:W-:Y:S01]  /*de70*/  HADD2.F32 R10, -RZ, R11.reuse.H0_H0 ;  /* 0x2000000bff0a7230 */ /* 0x100fe20000004100 */
[----:B------:R-:W-:Y:S01]  /*de80*/  FMUL.FTZ R87, R8, R53 ;  /* 0x0000003508577220 */ /* 0x000fe20000410000 */
[----:B------:R-:W-:Y:S01]  /*de90*/  HADD2.F32 R77, -RZ, R4.H1_H1 ;  /* 0x30000004ff4d7230 */ /* 0x000fe20000004100 */
[C---:B------:R-:W-:Y:S01]  /*dea0*/  FMUL.FTZ R93, R76.reuse, R93 ;  /* 0x0000005d4c5d7220 */ /* 0x040fe20000410000 */
[----:B------:R-:W-:Y:S01]  /*deb0*/  HADD2.F32 R75, -RZ, R94.H0_H0 ;  /* 0x2000005eff4b7230 */ /* 0x000fe20000004100 */
[----:B------:R-:W-:Y:S01]  /*dec0*/  FFMA.FTZ R37, R76, R100, R37 ;  /* 0x000000644c257223 */ /* 0x000fe20000010025 */
[--C-:B------:R-:W-:Y:S01]  /*ded0*/  HADD2.F32 R4, -RZ, R6.reuse.H0_H0 ;  /* 0x20000006ff047230 */ /* 0x100fe20000004100 */
[----:B------:R-:W-:Y:S01]  /*dee0*/  FFMA.FTZ R74, R39, R86, -R74 ;  /* 0x00000056274a7223 */ /* 0x000fe2000001084a */
[----:B------:R-:W-:Y:S01]  /*def0*/  HADD2.F32 R11, -RZ, R11.H1_H1 ;  /* 0x3000000bff0b7230 */ /* 0x000fe20000004100 */
[----:B------:R-:W-:Y:S01]  /*df00*/  FMUL.FTZ R76, R10, R75 ;  /* 0x0000004b0a4c7220 */ /* 0x000fe20000410000 */
[----:B------:R-:W-:Y:S01]  /*df10*/  HADD2.F32 R90, -RZ, R31.H0_H0 ;  /* 0x2000001fff5a7230 */ /* 0x000fe20000004100 */
[C---:B------:R-:W-:Y:S01]  /*df20*/  FMUL.FTZ R53, R4.reuse, R53 ;  /* 0x0000003504357220 */ /* 0x040fe20000410000 */
[----:B------:R-:W-:Y:S01]  /*df30*/  HADD2.F32 R78, -RZ, R6.H1_H1 ;  /* 0x30000006ff4e7230 */ /* 0x000fe20000004100 */
[----:B------:R-:W-:Y:S01]  /*df40*/  FFMA.FTZ R31, R4, R79, R87 ;  /* 0x0000004f041f7223 */ /* 0x000fe20000010057 */
[--C-:B------:R-:W-:Y:S01]  /*df50*/  HADD2.F32 R6, -RZ, R7.reuse.H0_H0 ;  /* 0x20000007ff067230 */ /* 0x100fe20000004100 */
[----:B------:R-:W-:Y:S01]  /*df60*/  FMUL.FTZ R4, R11, R90 ;  /* 0x0000005a0b047220 */ /* 0x000fe20000410000 */
[----:B------:R-:W-:Y:S01]  /*df70*/  HADD2.F32 R7, -RZ, R7.H1_H1 ;  /* 0x30000007ff077230 */ /* 0x000fe20000004100 */
[----:B------:R-:W-:Y:S01]  /*df80*/  FMUL.FTZ R87, R77, R28 ;  /* 0x0000001c4d577220 */ /* 0x000fe20000410000 */
[----:B------:R-:W-:Y:S01]  /*df90*/  F2FP.PACK_AB R5, R5, R84 ;  /* 0x000000540505723e */ /* 0x000fe200000000ff */
[----:B------:R-:W-:-:S02]  /*dfa0*/  FMUL.FTZ R75, R6, R75 ;  /* 0x0000004b064b7220 */ /* 0x000fc40000410000 */
[----:B------:R-:W-:Y:S02]  /*dfb0*/  FFMA.FTZ R76, R6, R85, R76 ;  /* 0x00000055064c7223 */ /* 0x000fe4000001004c */
[----:B------:R-:W-:Y:S02]  /*dfc0*/  FMUL.FTZ R90, R7, R90 ;  /* 0x0000005a075a7220 */ /* 0x000fe40000410000 */
[----:B------:R-:W-:Y:S02]  /*dfd0*/  FMUL.FTZ R6, R73, R30 ;  /* 0x0000001e49067220 */ /* 0x000fe40000410000 */
[----:B------:R-:W-:Y:S02]  /*dfe0*/  FFMA.FTZ R7, R7, R38, R4 ;  /* 0x0000002607077223 */ /* 0x000fe40000010004 */
[----:B------:R-:W-:Y:S02]  /*dff0*/  FMUL.FTZ R30, R78, R30 ;  /* 0x0000001e4e1e7220 */ /* 0x000fe40000410000 */
[----:B------:R-:W-:Y:S01]  /*e000*/  FMUL.FTZ R4, R72, R28 ;  /* 0x0000001c48047220 */ /* 0x000fe20000410000 */
[----:B------:R-:W-:Y:S01]  /*e010*/  F2FP.PACK_AB R7, R7, R76 ;  /* 0x0000004c0707723e */ /* 0x000fe200000000ff */
[----:B------:R-:W-:-:S02]  /*e020*/  FFMA.FTZ R53, R8, R79, -R53 ;  /* 0x0000004f08357223 */ /* 0x000fc40000010835 */
[----:B------:R-:W-:Y:S02]  /*e030*/  FFMA.FTZ R75, R10, R85, -R75 ;  /* 0x000000550a4b7223 */ /* 0x000fe4000001084b */
[----:B------:R-:W-:Y:S02]  /*e040*/  FFMA.FTZ R9, R9, R98, -R88 ;  /* 0x0000006209097223 */ /* 0x000fe40000010858 */
[----:B------:R-:W-:Y:S02]  /*e050*/  FFMA.FTZ R93, R55, R100, -R93 ;  /* 0x00000064375d7223 */ /* 0x000fe4000001085d */
[----:B------:R-:W-:Y:S01]  /*e060*/  FFMA.FTZ R90, R11, R38, -R90 ;  /* 0x000000260b5a7223 */ /* 0x000fe2000001085a */
[----:B------:R-:W-:Y:S01]  /*e070*/  F2FP.PACK_AB R9, R9, R74 ;  /* 0x0000004a0909723e */ /* 0x000fe200000000ff */
[-C--:B------:R-:W-:Y:S02]  /*e080*/  FFMA.FTZ R8, R72, R36.reuse, -R87 ;  /* 0x0000002448087223 */ /* 0x080fe40000010857 */
[----:B------:R-:W-:Y:S01]  /*e090*/  FFMA.FTZ R10, R73, R29, -R30 ;  /* 0x0000001d490a7223 */ /* 0x000fe2000001081e */
[----:B------:R-:W-:Y:S01]  /*e0a0*/  F2FP.PACK_AB R11, R90, R75 ;  /* 0x0000004b5a0b723e */ /* 0x000fe200000000ff */
        /* <DEDUP_REMOVED lines=8> */
.L_x_450:
[----:B------:R-:W-:Y:S05]  /*e130*/  BSYNC B0 ;  /* 0x0000000000007941 */ /* 0x000fea0003800000 */
.L_x_449:
[----:B------:R-:W-:-:S13]  /*e140*/  ISETP.GE.AND P0, PT, R219, c[0x0][0x27c], PT ;  /* 0x00009f00db007a0c */ /* 0x000fda0003f06270 */
[----:B------:R-:W-:Y:S05]  /*e150*/  @P0 BRA `(.L_x_448) ;  /* 0x0000067000000947 */ /* 0x000fea0003800000 */
[----:B-1----:R-:W-:Y:S01]  /*e160*/  SHF.R.S32.HI R4, RZ, 0x1f, R219 ;  /* 0x0000001fff047819 */ /* 0x002fe200000114db */
[--C-:B------:R-:W-:Y:S01]  /*e170*/  HADD2.F32 R53, -RZ, R83.reuse.H0_H0 ;  /* 0x20000053ff357230 */ /* 0x100fe20000004100 */
[----:B------:R-:W-:Y:S01]  /*e180*/  SHF.R.U64 R30, R40, 0x10, R41 ;  /* 0x00000010281e7819 */ /* 0x000fe20000001229 */
[----:B------:R-:W-:Y:S01]  /*e190*/  HADD2.F32 R74, -RZ, R92.H0_H0 ;  /* 0x2000005cff4a7230 */ /* 0x000fe20000004100 */
[CC--:B------:R-:W-:Y:S01]  /*e1a0*/  LEA.HI R5, R4.reuse, R219.reuse, RZ, 0x3 ;  /* 0x000000db04057211 */ /* 0x0c0fe200078f18ff */
[----:B------:R-:W-:Y:S01]  /*e1b0*/  HADD2.F32 R83, -RZ, R83.H1_H1 ;  /* 0x30000053ff537230 */ /* 0x000fe20000004100 */
[----:B------:R-:W-:Y:S01]  /*e1c0*/  LEA.HI R7, R4, R219, RZ, 0x6 ;  /* 0x000000db04077211 */ /* 0x000fe200078f30ff */
[----:B------:R-:W-:Y:S01]  /*e1d0*/  HADD2.F32 R30, -RZ, R30.H0_H0 ;  /* 0x2000001eff1e7230 */ /* 0x000fe20000004100 */
[----:B------:R-:W-:Y:S02]  /*e1e0*/  LEA.HI.SX32 R45, R5, R45, 0x1d ;  /* 0x0000002d052d7211 */ /* 0x000fe400078feaff */
[----:B------:R-:W-:-:S02]  /*e1f0*/  LOP3.LUT R5, R54, 0x38, R5, 0xf8, !PT ;  /* 0x0000003836057812 */ /* 0x000fc400078ef805 */
[----:B------:R-:W-:Y:S02]  /*e200*/  SHF.R.S32.HI R4, RZ, 0x1f, R45 ;  /* 0x0000001fff047819 */ /* 0x000fe4000001142d */
[----:B------:R-:W-:Y:S02]  /*e210*/  LOP3.LUT R6, R5, R52, RZ, 0x3c, !PT ;  /* 0x0000003405067212 */ /* 0x000fe400078e3cff */
[----:B------:R-:W-:Y:S02]  /*e220*/  SHF.L.U32 R5, R45, 0x3, RZ ;  /* 0x000000032d057819 */ /* 0x000fe400000006ff */
[----:B------:R-:W-:Y:S02]  /*e230*/  SHF.L.U32 R7, R7, 0x7, RZ ;  /* 0x0000000707077819 */ /* 0x000fe400000006ff */
[----:B------:R-:W-:Y:S02]  /*e240*/  LEA.HI R4, R4, R45, RZ, 0x3 ;  /* 0x0000002d04047211 */ /* 0x000fe400078f18ff */
[----:B------:R-:W-:Y:S01]  /*e250*/  LOP3.LUT R5, R54, 0x38, R5, 0xf8, !PT ;  /* 0x0000003836057812 */ /* 0x000fe200078ef805 */
[----:B------:R-:W-:Y:S01]  /*e260*/  HADD2.F32 R54, -RZ, R82.H0_H0 ;  /* 0x20000052ff367230 */ /* 0x000fe20000004100 */
[----:B------:R-:W-:-:S02]  /*e270*/  LOP3.LUT R7, R7, 0x7fffe000, RZ, 0xc0, !PT ;  /* 0x7fffe00007077812 */ /* 0x000fc400078ec0ff */
[----:B------:R-:W-:Y:S02]  /*e280*/  SHF.L.U32 R4, R4, 0xa, RZ ;  /* 0x0000000a04047819 */ /* 0x000fe400000006ff */
[----:B------:R-:W-:Y:S02]  /*e290*/  LOP3.LUT R52, R5, R52, RZ, 0x3c, !PT ;  /* 0x0000003405347212 */ /* 0x000fe400078e3cff */
[--C-:B------:R-:W-:Y:S02]  /*e2a0*/  IADD3 R6, R6, R7, R44.reuse ;  /* 0x0000000706067210 */ /* 0x100fe40007ffe02c */
[----:B------:R-:W-:Y:S02]  /*e2b0*/  LOP3.LUT R5, R4, 0x7fffe000, RZ, 0xc0, !PT ;  /* 0x7fffe00004057812 */ /* 0x000fe400078ec0ff */
[----:B------:R-:W-:Y:S02]  /*e2c0*/  SHF.L.U32 R28, R6, 0x1, RZ ;  /* 0x00000001061c7819 */ /* 0x000fe400000006ff */
[----:B------:R-:W-:-:S02]  /*e2d0*/  IADD3 R5, R52, R5, R44 ;  /* 0x0000000534057210 */ /* 0x000fc40007ffe02c */
[----:B------:R-:W-:Y:S01]  /*e2e0*/  SHF.R.U32.HI R40, RZ, 0x10, R41 ;  /* 0x00000010ff287819 */ /* 0x000fe20000011629 */
[----:B------:R-:W1:Y:S01]  /*e2f0*/  LDS.128 R8, [R28+0x10080] ;  /* 0x010080001c087984 */ /* 0x000e620000000c00 */
[----:B------:R-:W-:Y:S01]  /*e300*/  SHF.L.U32 R29, R5, 0x1, RZ ;  /* 0x00000001051d7819 */ /* 0x000fe200000006ff */
[--C-:B------:R-:W-:Y:S01]  /*e310*/  HADD2.F32 R41, -RZ, R81.reuse.H0_H0 ;  /* 0x20000051ff297230 */ /* 0x100fe20000004100 */
[----:B------:R-:W-:Y:S01]  /*e320*/  SHF.R.U64 R31, R32, 0x10, R33 ;  /* 0x00000010201f7819 */ /* 0x000fe20000001221 */
[----:B------:R-:W-:Y:S01]  /*e330*/  HADD2.F32 R81, -RZ, R81.H1_H1 ;  /* 0x30000051ff517230 */ /* 0x000fe20000004100 */
[----:B------:R-:W-:Y:S01]  /*e340*/  SHF.R.U64 R34, R34, 0x10, R35 ;  /* 0x0000001022227819 */ /* 0x000fe20000001223 */
[----:B------:R-:W2:Y:S01]  /*e350*/  LDS.128 R4, [R29+0x10080] ;  /* 0x010080001d047984 */ /* 0x000ea20000000c00 */
[----:B------:R-:W-:Y:S02]  /*e360*/  SHF.R.U32.HI R33, RZ, 0x10, R33 ;  /* 0x00000010ff217819 */ /* 0x000fe40000011621 */
[----:B------:R-:W-:-:S02]  /*e370*/  SHF.R.U32.HI R35, RZ, 0x10, R35 ;  /* 0x00000010ff237819 */ /* 0x000fc40000011623 */
[--C-:B------:R-:W-:Y:S01]  /*e380*/  SHF.R.U64 R32, R42, 0x10, R43.reuse ;  /* 0x000000102a207819 */ /* 0x100fe2000000122b */
[----:B------:R-:W-:Y:S01]  /*e390*/  HADD2.F32 R52, -RZ, R33.H0_H0 ;  /* 0x20000021ff347230 */ /* 0x000fe20000004100 */
[----:B------:R-:W-:Y:S01]  /*e3a0*/  SHF.R.U32.HI R42, RZ, 0x10, R43 ;  /* 0x00000010ff2a7819 */ /* 0x000fe2000001162b */
[----:B------:R-:W-:Y:S02]  /*e3b0*/  HADD2.F32 R76, -RZ, R35.H0_H0 ;  /* 0x20000023ff4c7230 */ /* 0x000fe40000004100 */
[----:B------:R-:W-:Y:S02]  /*e3c0*/  HADD2.F32 R33, -RZ, R92.H1_H1 ;  /* 0x3000005cff217230 */ /* 0x000fe40000004100 */
[----:B------:R-:W-:Y:S02]  /*e3d0*/  HADD2.F32 R78, -RZ, R42.H0_H0 ;  /* 0x2000002aff4e7230 */ /* 0x000fe40000004100 */
[--C-:B-1----:R-:W-:Y:S02]  /*e3e0*/  HADD2.F32 R36, -RZ, R9.reuse.H0_H0 ;  /* 0x20000009ff247230 */ /* 0x102fe40000004100 */
[----:B------:R-:W-:-:S02]  /*e3f0*/  HADD2.F32 R37, -RZ, R9.H1_H1 ;  /* 0x30000009ff257230 */ /* 0x000fc40000004100 */
[----:B------:R-:W-:Y:S01]  /*e400*/  HADD2.F32 R9, -RZ, R11.H0_H0 ;  /* 0x2000000bff097230 */ /* 0x000fe20000004100 */
[-C--:B------:R-:W-:Y:S01]  /*e410*/  FMUL.FTZ R47, R36, R41.reuse ;  /* 0x00000029242f7220 */ /* 0x080fe20000410000 */
[--C-:B--2---:R-:W-:Y:S02]  /*e420*/  HADD2.F32 R44, -RZ, R5.reuse.H0_H0 ;  /* 0x20000005ff2c7230 */ /* 0x104fe40000004100 */
[----:B------:R-:W-:Y:S01]  /*e430*/  HADD2.F32 R43, -RZ, R5.H1_H1 ;  /* 0x30000005ff2b7230 */ /* 0x000fe20000004100 */
[-C--:B------:R-:W-:Y:S01]  /*e440*/  FMUL.FTZ R72, R9, R54.reuse ;  /* 0x0000003609487220 */ /* 0x080fe20000410000 */
[----:B------:R-:W-:Y:S01]  /*e450*/  HADD2.F32 R5, -RZ, R7.H0_H0 ;  /* 0x20000007ff057230 */ /* 0x000fe20000004100 */
[C---:B------:R-:W-:Y:S01]  /*e460*/  FMUL.FTZ R41, R44.reuse, R41 ;  /* 0x000000292c297220 */ /* 0x040fe20000410000 */
[----:B------:R-:W-:Y:S01]  /*e470*/  HADD2.F32 R11, -RZ, R11.H1_H1 ;  /* 0x3000000bff0b7230 */ /* 0x000fe20000004100 */
[----:B------:R-:W-:Y:S01]  /*e480*/  FFMA.FTZ R47, R44, R53, R47 ;  /* 0x000000352c2f7223 */ /* 0x000fe2000001002f */
[----:B------:R-:W-:Y:S01]  /*e490*/  HADD2.F32 R7, -RZ, R7.H1_H1 ;  /* 0x30000007ff077230 */ /* 0x000fe20000004100 */
[C---:B------:R-:W-:Y:S01]  /*e4a0*/  FMUL.FTZ R54, R5.reuse, R54 ;  /* 0x0000003605367220 */ /* 0x040fe20000410000 */
[--C-:B------:R-:W-:Y:S01]  /*e4b0*/  HADD2.F32 R38, -RZ, R8.reuse.H0_H0 ;  /* 0x20000008ff267230 */ /* 0x100fe20000004100 */
[----:B------:R-:W-:Y:S01]  /*e4c0*/  FFMA.FTZ R72, R5, R74, R72 ;  /* 0x0000004a05487223 */ /* 0x000fe20000010048 */
[----:B------:R-:W-:Y:S01]  /*e4d0*/  HADD2.F32 R39, -RZ, R8.H1_H1 ;  /* 0x30000008ff277230 */ /* 0x000fe20000004100 */
[----:B------:R-:W-:Y:S01]  /*e4e0*/  FMUL.FTZ R42, R11, R76 ;  /* 0x0000004c0b2a7220 */ /* 0x000fe20000410000 */
[----:B------:R-:W-:Y:S01]  /*e4f0*/  HADD2.F32 R44, -RZ, R40.H0_H0 ;  /* 0x20000028ff2c7230 */ /* 0x000fe20000004100 */
[----:B------:R-:W-:Y:S01]  /*e500*/  FMUL.FTZ R40, R37, R52 ;  /* 0x0000003425287220 */ /* 0x000fe20000410000 */
[----:B------:R-:W-:Y:S01]  /*e510*/  HADD2.F32 R8, -RZ, R10.H0_H0 ;  /* 0x2000000aff087230 */ /* 0x000fe20000004100 */
[----:B------:R-:W-:Y:S01]  /*e520*/  FMUL.FTZ R76, R7, R76 ;  /* 0x0000004c074c7220 */ /* 0x000fe20000410000 */
[----:B------:R-:W-:Y:S01]  /*e530*/  HADD2.F32 R5, -RZ, R82.H1_H1 ;  /* 0x30000052ff057230 */ /* 0x000fe20000004100 */
[C---:B------:R-:W-:Y:S01]  /*e540*/  FMUL.FTZ R52, R43.reuse, R52 ;  /* 0x000000342b347220 */ /* 0x040fe20000410000 */
[--C-:B------:R-:W-:Y:S01]  /*e550*/  HADD2.F32 R45, -RZ, R4.reuse.H0_H0 ;  /* 0x20000004ff2d7230 */ /* 0x100fe20000004100 */
[----:B------:R-:W-:Y:S01]  /*e560*/  FFMA.FTZ R40, R43, R44, R40 ;  /* 0x0000002c2b287223 */ /* 0x000fe20000010028 */
[----:B------:R-:W-:Y:S01]  /*e570*/  HADD2.F32 R46, -RZ, R4.H1_H1 ;  /* 0x30000004ff2e7230 */ /* 0x000fe20000004100 */
[----:B------:R-:W-:Y:S01]  /*e580*/  FFMA.FTZ R7, R7, R78, R42 ;  /* 0x0000004e07077223 */ /* 0x000fe2000001002a */
[----:B------:R-:W-:Y:S01]  /*e590*/  HADD2.F32 R4, -RZ, R6.H0_H0 ;  /* 0x20000006ff047230 */ /* 0x000fe20000004100 */
[----:B------:R-:W-:Y:S01]  /*e5a0*/  FMUL.FTZ R82, R38, R81 ;  /* 0x0000005126527220 */ /* 0x000fe20000410000 */
[----:B------:R-:W-:Y:S01]  /*e5b0*/  HADD2.F32 R10, -RZ, R10.H1_H1 ;  /* 0x3000000aff0a7230 */ /* 0x000fe20000004100 */
        /* <DEDUP_REMOVED lines=9> */
[----:B------:R-:W-:Y:S01]  /*e650*/  F2FP.PACK_AB R7, R7, R72 ;  /* 0x000000480707723e */ /* 0x000fe200000000ff */
[----:B------:R-:W-:-:S02]  /*e660*/  FMUL.FTZ R35, R39, R42 ;  /* 0x0000002a27237220 */ /* 0x000fc40000410000 */
[-C--:B------:R-:W-:Y:S02]  /*e670*/  FMUL.FTZ R4, R10, R43.reuse ;  /* 0x0000002b0a047220 */ /* 0x080fe40000410000 */
[----:B------:R-:W-:Y:S02]  /*e680*/  FMUL.FTZ R42, R46, R42 ;  /* 0x0000002a2e2a7220 */ /* 0x000fe40000410000 */
[----:B------:R-:W-:Y:S02]  /*e690*/  FMUL.FTZ R43, R6, R43 ;  /* 0x0000002b062b7220 */ /* 0x000fe40000410000 */
[----:B------:R-:W-:Y:S01]  /*e6a0*/  FFMA.FTZ R33, R8, R33, -R5 ;  /* 0x0000002108217223 */ /* 0x000fe20000010805 */
[----:B------:R-:W-:Y:S01]  /*e6b0*/  F2FP.PACK_AB R5, R40, R47 ;  /* 0x0000002f2805723e */ /* 0x000fe200000000ff */
[----:B------:R-:W-:Y:S02]  /*e6c0*/  FFMA.FTZ R41, R36, R53, -R41 ;  /* 0x0000003524297223 */ /* 0x000fe40000010829 */
[----:B------:R-:W-:-:S02]  /*e6d0*/  FFMA.FTZ R52, R37, R44, -R52 ;  /* 0x0000002c25347223 */ /* 0x000fc40000010834 */
[----:B------:R-:W-:Y:S02]  /*e6e0*/  FFMA.FTZ R54, R9, R74, -R54 ;  /* 0x0000004a09367223 */ /* 0x000fe40000010836 */
        /* <DEDUP_REMOVED lines=14> */
.L_x_448:
[----:B------:R-:W-:Y:S05]  /*e7d0*/  BSYNC B1 ;  /* 0x0000000000017941 */ /* 0x000fea0003800000 */
.L_x_447:
        /* <DEDUP_REMOVED lines=16> */
[--C-:B------:R-:W-:Y:S01]  /*e8e0*/  HADD2.F32 R38, -RZ, R63.reuse.H0_H0 ;  /* 0x2000003fff267230 */ /* 0x100fe20000004100 */
[----:B------:R-:W-:Y:S01]  /*e8f0*/  LOP3.LUT R31, R34, 0x38, R225, 0xf8, !PT ;  /* 0x00000038221f7812 */ /* 0x000fe200078ef8e1 */
[--C-:B------:R-:W-:Y:S01]  /*e900*/  HADD2.F32 R46, -RZ, R68.reuse.H0_H0 ;  /* 0x20000044ff2e7230 */ /* 0x100fe20000004100 */
[----:B------:R-:W-:Y:S01]  /*e910*/  SHF.R.S32.HI R5, RZ, 0x1f, R4 ;  /* 0x0000001fff057819 */ /* 0x000fe20000011404 */
[----:B------:R-:W-:Y:S01]  /*e920*/  HADD2.F32 R63, -RZ, R63.H1_H1 ;  /* 0x3000003fff3f7230 */ /* 0x000fe20000004100 */
[----:B------:R-:W-:Y:S01]  /*e930*/  SHF.L.U32 R7, R4, 0x3, RZ ;  /* 0x0000000304077819 */ /* 0x000fe200000006ff */
[----:B------:R-:W-:Y:S01]  /*e940*/  HADD2.F32 R68, -RZ, R68.H1_H1 ;  /* 0x30000044ff447230 */ /* 0x000fe20000004100 */
[----:B------:R-:W-:Y:S01]  /*e950*/  LEA.HI R5, R5, R4, RZ, 0x3 ;  /* 0x0000000405057211 */ /* 0x000fe200078f18ff */
[----:B------:R-:W-:Y:S01]  /*e960*/  HADD2.F32 R43, -RZ, R70.H0_H0 ;  /* 0x20000046ff2b7230 */ /* 0x000fe20000004100 */
[----:B------:R-:W-:-:S02]  /*e970*/  LOP3.LUT R7, R34, 0x38, R7, 0xf8, !PT ;  /* 0x0000003822077812 */ /* 0x000fc400078ef807 */
[----:B------:R-:W-:Y:S02]  /*e980*/  SHF.L.U32 R5, R5, 0xa, RZ ;  /* 0x0000000a05057819 */ /* 0x000fe400000006ff */
[-C--:B------:R-:W-:Y:S02]  /*e990*/  LOP3.LUT R31, R31, R32.reuse, RZ, 0x3c, !PT ;  /* 0x000000201f1f7212 */ /* 0x080fe400078e3cff */
[----:B------:R-:W-:Y:S02]  /*e9a0*/  LOP3.LUT R4, R7, R32, RZ, 0x3c, !PT ;  /* 0x0000002007047212 */ /* 0x000fe400078e3cff */
[----:B------:R-:W-:Y:S02]  /*e9b0*/  LOP3.LUT R5, R5, 0x7fffe000, RZ, 0xc0, !PT ;  /* 0x7fffe00005057812 */ /* 0x000fe400078ec0ff */
[----:B------:R-:W-:Y:S02]  /*e9c0*/  IADD3 R31, R28, R31, RZ ;  /* 0x0000001f1c1f7210 */ /* 0x000fe40007ffe0ff */
[----:B------:R-:W-:-:S02]  /*e9d0*/  IADD3 R4, R4, R5, R28 ;  /* 0x0000000504047210 */ /* 0x000fc40007ffe01c */
[----:B------:R-:W-:Y:S02]  /*e9e0*/  SHF.L.U32 R31, R31, 0x1, RZ ;  /* 0x000000011f1f7819 */ /* 0x000fe400000006ff */
[----:B------:R-:W-:Y:S02]  /*e9f0*/  SHF.L.U32 R30, R4, 0x1, RZ ;  /* 0x00000001041e7819 */ /* 0x000fe400000006ff */
[--C-:B------:R-:W-:Y:S01]  /*ea00*/  SHF.R.U32.HI R33, RZ, 0x10, R13.reuse ;  /* 0x00000010ff217819 */ /* 0x100fe2000001160d */
[----:B------:R-:W1:Y:S01]  /*ea10*/  LDS.128 R8, [R31+0x10080] ;  /* 0x010080001f087984 */ /* 0x000e620000000c00 */
[----:B------:R-:W-:Y:S02]  /*ea20*/  SHF.R.U64 R12, R12, 0x10, R13 ;  /* 0x000000100c0c7819 */ /* 0x000fe4000000120d */
[----:B------:R-:W-:Y:S01]  /*ea30*/  SHF.R.U64 R13, R22, 0x10, R23 ;  /* 0x00000010160d7819 */ /* 0x000fe20000001217 */
[----:B------:R-:W2:Y:S01]  /*ea40*/  LDS.128 R4, [R30+0x10080] ;  /* 0x010080001e047984 */ /* 0x000ea20000000c00 */
[----:B------:R-:W-:Y:S01]  /*ea50*/  SHF.R.U64 R20, R20, 0x10, R21 ;  /* 0x0000001014147819 */ /* 0x000fe20000001215 */
[----:B------:R-:W-:Y:S01]  /*ea60*/  HADD2.F32 R52, -RZ, R33.H0_H0 ;  /* 0x20000021ff347230 */ /* 0x000fe20000004100 */
[----:B------:R-:W-:Y:S01]  /*ea70*/  SHF.R.U32.HI R22, RZ, 0x10, R23 ;  /* 0x00000010ff167819 */ /* 0x000fe20000011617 */
[--C-:B------:R-:W-:Y:S01]  /*ea80*/  HADD2.F32 R33, -RZ, R65.reuse.H1_H1 ;  /* 0x30000041ff217230 */ /* 0x100fe20000004100 */
        /* <DEDUP_REMOVED lines=9> */
[----:B------:R-:W-:Y:S02]  /*eb20*/  HADD2.F32 R13, -RZ, R13.H0_H0 ;  /* 0x2000000dff0d7230 */ /* 0x000fe40000004100 */
[--C-:B-1----:R-:W-:Y:S02]  /*eb30*/  HADD2.F32 R23, -RZ, R9.reuse.H0_H0 ;  /* 0x20000009ff177230 */ /* 0x102fe40000004100 */
[----:B------:R-:W-:-:S02]  /*eb40*/  HADD2.F32 R9, -RZ, R9.H1_H1 ;  /* 0x30000009ff097230 */ /* 0x000fc40000004100 */
[--C-:B--2---:R-:W-:Y:S01]  /*eb50*/  HADD2.F32 R39, -RZ, R5.reuse.H0_H0 ;  /* 0x20000005ff277230 */ /* 0x104fe20000004100 */
[----:B------:R-:W-:Y:S01]  /*eb60*/  FMUL.FTZ R44, R23, R38 ;  /* 0x00000026172c7220 */ /* 0x000fe20000410000 */
[--C-:B------:R-:W-:Y:S01]  /*eb70*/  HADD2.F32 R35, -RZ, R8.reuse.H0_H0 ;  /* 0x20000008ff237230 */ /* 0x100fe20000004100 */
[----:B------:R-:W-:Y:S01]  /*eb80*/  FMUL.FTZ R54, R9, R52 ;  /* 0x0000003409367220 */ /* 0x000fe20000410000 */
[----:B------:R-:W-:Y:S01]  /*eb90*/  HADD2.F32 R5, -RZ, R5.H1_H1 ;  /* 0x30000005ff057230 */ /* 0x000fe20000004100 */
[C---:B------:R-:W-:Y:S01]  /*eba0*/  FMUL.FTZ R38, R39.reuse, R38 ;  /* 0x0000002627267220 */ /* 0x040fe20000410000 */
[----:B------:R-:W-:Y:S01]  /*ebb0*/  HADD2.F32 R36, -RZ, R8.H1_H1 ;  /* 0x30000008ff247230 */ /* 0x000fe20000004100 */
[----:B------:R-:W-:Y:S01]  /*ebc0*/  FFMA.FTZ R44, R39, R46, R44 ;  /* 0x0000002e272c7223 */ /* 0x000fe2000001002c */
[--C-:B------:R-:W-:Y:S01]  /*ebd0*/  HADD2.F32 R8, -RZ, R10.reuse.H0_H0 ;  /* 0x2000000aff087230 */ /* 0x100fe20000004100 */
[----:B------:R-:W-:Y:S01]  /*ebe0*/  FMUL.FTZ R21, R35, R63 ;  /* 0x0000003f23157220 */ /* 0x000fe20000410000 */
        /* <DEDUP_REMOVED lines=15> */
[-C--:B------:R-:W-:Y:S01]  /*ece0*/  FFMA.FTZ R15, R4, R39.reuse, R45 ;  /* 0x00000027040f7223 */ /* 0x080fe2000001002d */
[----:B------:R-:W-:Y:S01]  /*ecf0*/  HADD2.F32 R42, -RZ, R6.H1_H1 ;  /* 0x30000006ff2a7230 */ /* 0x000fe20000004100 */
[----:B------:R-:W-:Y:S01]  /*ed00*/  FMUL.FTZ R45, R41, R12 ;  /* 0x0000000c292d7220 */ /* 0x000fe20000410000 */
[--C-:B------:R-:W-:Y:S01]  /*ed10*/  HADD2.F32 R6, -RZ, R7.reuse.H0_H0 ;  /* 0x20000007ff067230 */ /* 0x100fe20000004100 */
[----:B------:R-:W-:Y:S01]  /*ed20*/  FMUL.FTZ R4, R11, R54 ;  /* 0x000000360b047220 */ /* 0x000fe20000410000 */
[----:B------:R-:W-:Y:S01]  /*ed30*/  HADD2.F32 R7, -RZ, R7.H1_H1 ;  /* 0x30000007ff077230 */ /* 0x000fe20000004100 */
[----:B------:R-:W-:Y:S01]  /*ed40*/  FFMA.FTZ R33, R8, R39, -R33 ;  /* 0x0000002708217223 */ /* 0x000fe20000010821 */
[----:B------:R-:W-:Y:S01]  /*ed50*/  F2FP.PACK_AB R5, R5, R44 ;  /* 0x0000002c0505723e */ /* 0x000fe200000000ff */
[----:B------:R-:W-:-:S02]  /*ed60*/  FMUL.FTZ R65, R6, R65 ;  /* 0x0000004106417220 */ /* 0x000fc40000410000 */
[-C--:B------:R-:W-:Y:S02]  /*ed70*/  FFMA.FTZ R40, R6, R43.reuse, R40 ;  /* 0x0000002b06287223 */ /* 0x080fe40000010028 */
        /* <DEDUP_REMOVED lines=23> */
.L_x_452:
[----:B------:R-:W-:Y:S05]  /*eef0*/  BSYNC B0 ;  /* 0x0000000000007941 */ /* 0x000fea0003800000 */
.L_x_451:
        /* <DEDUP_REMOVED lines=27> */
[----:B------:R-:W-:Y:S01]  /*f0b0*/  SHF.R.U32.HI R24, RZ, 0x10, R25 ;  /* 0x00000010ff187819 */ /* 0x000fe20000011619 */
[----:B------:R-:W1:Y:S01]  /*f0c0*/  LDS.128 R8, [R12+0x10080] ;  /* 0x010080000c087984 */ /* 0x000e620000000c00 */
[----:B------:R-:W-:Y:S01]  /*f0d0*/  SHF.L.U32 R13, R5, 0x1, RZ ;  /* 0x00000001050d7819 */ /* 0x000fe200000006ff */
[--C-:B------:R-:W-:Y:S01]  /*f0e0*/  HADD2.F32 R25, -RZ, R66.reuse.H0_H0 ;  /* 0x20000042ff197230 */ /* 0x100fe20000004100 */
[--C-:B------:R-:W-:Y:S01]  /*f0f0*/  SHF.R.U64 R15, R16, 0x10, R17.reuse ;  /* 0x00000010100f7819 */ /* 0x100fe20000001211 */
[----:B------:R-:W-:Y:S01]  /*f100*/  HADD2.F32 R66, -RZ, R66.H1_H1 ;  /* 0x30000042ff427230 */ /* 0x000fe20000004100 */
[----:B------:R-:W-:Y:S01]  /*f110*/  SHF.R.U32.HI R17, RZ, 0x10, R17 ;  /* 0x00000010ff117819 */ /* 0x000fe20000011611 */
[----:B------:R-:W2:Y:S01]  /*f120*/  LDS.128 R4, [R13+0x10080] ;  /* 0x010080000d047984 */ /* 0x000ea20000000c00 */
[----:B------:R-:W-:-:S02]  /*f130*/  SHF.R.U64 R16, R26, 0x10, R27 ;  /* 0x000000101a107819 */ /* 0x000fc4000000121b */
[----:B------:R-:W-:Y:S01]  /*f140*/  SHF.R.U32.HI R26, RZ, 0x10, R27 ;  /* 0x00000010ff1a7819 */ /* 0x000fe2000001161b */
[----:B------:R-:W-:Y:S01]  /*f150*/  HADD2.F32 R32, -RZ, R17.H0_H0 ;  /* 0x20000011ff207230 */ /* 0x000fe20000004100 */
[--C-:B------:R-:W-:Y:S02]  /*f160*/  SHF.R.U64 R18, R18, 0x10, R19.reuse ;  /* 0x0000001012127819 */ /* 0x100fe40000001213 */
[----:B------:R-:W-:Y:S01]  /*f170*/  SHF.R.U32.HI R19, RZ, 0x10, R19 ;  /* 0x00000010ff137819 */ /* 0x000fe20000011613 */
[----:B------:R-:W-:-:S04]  /*f180*/  HADD2.F32 R42, -RZ, R26.H0_H0 ;  /* 0x2000001aff2a7230 */ /* 0x000fc80000004100 */
[----:B------:R-:W-:Y:S02]  /*f190*/  HADD2.F32 R40, -RZ, R19.H0_H0 ;  /* 0x20000013ff287230 */ /* 0x000fe40000004100 */
[----:B------:R-:W-:Y:S02]  /*f1a0*/  HADD2.F32 R19, -RZ, R15.H0_H0 ;  /* 0x2000000fff137230 */ /* 0x000fe40000004100 */
[--C-:B-1----:R-:W-:Y:S02]  /*f1b0*/  HADD2.F32 R20, -RZ, R9.reuse.H0_H0 ;  /* 0x20000009ff147230 */ /* 0x102fe40000004100 */
[----:B------:R-:W-:Y:S02]  /*f1c0*/  HADD2.F32 R21, -RZ, R9.H1_H1 ;  /* 0x30000009ff157230 */ /* 0x000fe40000004100 */
[----:B------:R-:W-:Y:S01]  /*f1d0*/  HADD2.F32 R9, -RZ, R11.H0_H0 ;  /* 0x2000000bff097230 */ /* 0x000fe20000004100 */
[----:B------:R-:W-:Y:S01]  /*f1e0*/  FMUL.FTZ R31, R20, R25 ;  /* 0x00000019141f7220 */ /* 0x000fe20000410000 */
[----:B--2---:R-:W-:-:S02]  /*f1f0*/  HADD2.F32 R28, -RZ, R5.H0_H0 ;  /* 0x20000005ff1c7230 */ /* 0x004fc40000004100 */
[----:B------:R-:W-:Y:S01]  /*f200*/  HADD2.F32 R27, -RZ, R5.H1_H1 ;  /* 0x30000005ff1b7230 */ /* 0x000fe20000004100 */
[-C--:B------:R-:W-:Y:S01]  /*f210*/  FMUL.FTZ R36, R9, R34.reuse ;  /* 0x0000002209247220 */ /* 0x080fe20000410000 */
[----:B------:R-:W-:Y:S01]  /*f220*/  HADD2.F32 R5, -RZ, R7.H0_H0 ;  /* 0x20000007ff057230 */ /* 0x000fe20000004100 */
        /* <DEDUP_REMOVED lines=8> */
[----:B------:R-:W-:Y:S01]  /*f2b0*/  FFMA.FTZ R36, R5, R38, R36 ;  /* 0x0000002605247223 */ /* 0x000fe20000010024 */
[--C-:B------:R-:W-:Y:S01]  /*f2c0*/  HADD2.F32 R29, -RZ, R4.reuse.H0_H0 ;  /* 0x20000004ff1d7230 */ /* 0x100fe20000004100 */
[C---:B------:R-:W-:Y:S01]  /*f2d0*/  FMUL.FTZ R32, R27.reuse, R32 ;  /* 0x000000201b207220 */ /* 0x040fe20000410000 */
[----:B------:R-:W-:Y:S01]  /*f2e0*/  HADD2.F32 R30, -RZ, R4.H1_H1 ;  /* 0x30000004ff1e7230 */ /* 0x000fe20000004100 */
[----:B------:R-:W-:Y:S01]  /*f2f0*/  FFMA.FTZ R24, R27, R28, R24 ;  /* 0x0000001c1b187223 */ /* 0x000fe20000010018 */
[----:B------:R-:W-:Y:S01]  /*f300*/  HADD2.F32 R4, -RZ, R6.H0_H0 ;  /* 0x20000006ff047230 */ /* 0x000fe20000004100 */
[-C--:B------:R-:W-:Y:S01]  /*f310*/  FMUL.FTZ R44, R22, R66.reuse ;  /* 0x00000042162c7220 */ /* 0x080fe20000410000 */
[----:B------:R-:W-:Y:S01]  /*f320*/  HADD2.F32 R5, -RZ, R80.H1_H1 ;  /* 0x30000050ff057230 */ /* 0x000fe20000004100 */
[----:B------:R-:W-:Y:S01]  /*f330*/  FMUL.FTZ R17, R8, R67 ;  /* 0x0000004308117220 */ /* 0x000fe20000410000 */
[----:B------:R-:W-:Y:S01]  /*f340*/  HADD2.F32 R11, -RZ, R11.H1_H1 ;  /* 0x3000000bff0b7230 */ /* 0x000fe20000004100 */
[C---:B------:R-:W-:Y:S01]  /*f350*/  FMUL.FTZ R66, R29.reuse, R66 ;  /* 0x000000421d427220 */ /* 0x040fe20000410000 */
[----:B------:R-:W-:Y:S01]  /*f360*/  HADD2.F32 R10, -RZ, R10.H1_H1 ;  /* 0x3000000aff0a7230 */ /* 0x000fe20000004100 */
[----:B------:R-:W-:Y:S01]  /*f370*/  FFMA.FTZ R44, R29, R71, R44 ;  /* 0x000000471d2c7223 */ /* 0x000fe2000001002c */
[----:B------:R-:W-:Y:S01]  /*f380*/  HADD2.F32 R27, -RZ, R18.H0_H0 ;  /* 0x20000012ff1b7230 */ /* 0x000fe20000004100 */
[C---:B------:R-:W-:Y:S01]  /*f390*/  FMUL.FTZ R67, R4.reuse, R67 ;  /* 0x0000004304437220 */ /* 0x040fe20000410000 */
[----:B------:R-:W-:Y:S01]  /*f3a0*/  HADD2.F32 R7, -RZ, R7.H1_H1 ;  /* 0x30000007ff077230 */ /* 0x000fe20000004100 */
[----:B------:R-:W-:Y:S01]  /*f3b0*/  FFMA.FTZ R15, R4, R5, R17 ;  /* 0x00000005040f7223 */ /* 0x000fe20000010011 */
[----:B------:R-:W-:Y:S01]  /*f3c0*/  HADD2.F32 R6, -RZ, R6.H1_H1 ;  /* 0x30000006ff067230 */ /* 0x000fe20000004100 */
[----:B------:R-:W-:Y:S01]  /*f3d0*/  FMUL.FTZ R26, R11, R40 ;  /* 0x000000280b1a7220 */ /* 0x000fe20000410000 */
[----:B------:R-:W-:Y:S01]  /*f3e0*/  HADD2.F32 R29, -RZ, R16.H0_H0 ;  /* 0x20000010ff1d7230 */ /* 0x000fe20000004100 */
[----:B------:R-:W-:-:S02]  /*f3f0*/  FMUL.FTZ R17, R23, R19 ;  /* 0x0000001317117220 */ /* 0x000fc40000410000 */
[----:B------:R-:W-:Y:S02]  /*f400*/  FMUL.FTZ R4, R10, R27 ;  /* 0x0000001b0a047220 */ /* 0x000fe40000410000 */
[----:B------:R-:W-:Y:S02]  /*f410*/  FMUL.FTZ R40, R7, R40 ;  /* 0x0000002807287220 */ /* 0x000fe40000410000 */
[----:B------:R-:W-:Y:S02]  /*f420*/  FMUL.FTZ R19, R30, R19 ;  /* 0x000000131e137220 */ /* 0x000fe40000410000 */
[----:B------:R-:W-:Y:S02]  /*f430*/  FMUL.FTZ R27, R6, R27 ;  /* 0x0000001b061b7220 */ /* 0x000fe40000410000 */
        /* <DEDUP_REMOVED lines=8> */
[----:B------:R-:W-:Y:S01]  /*f4c0*/  FFMA.FTZ R19, R23, R14, -R19 ;  /* 0x0000000e17137223 */ /* 0x000fe20000010813 */
[----:B------:R-:W-:Y:S01]  /*f4d0*/  F2FP.PACK_AB R5, R24, R31 ;  /* 0x0000001f1805723e */ /* 0x000fe200000000ff */
[----:B------:R-:W-:-:S02]  /*f4e0*/  FFMA.FTZ R10, R10, R29, -R27 ;  /* 0x0000001d0a0a7223 */ /* 0x000fc4000001081b */
[----:B------:R-:W-:Y:S01]  /*f4f0*/  FFMA.FTZ R7, R7, R42, R26 ;  /* 0x0000002a07077223 */ /* 0x000fe2000001001a */
[----:B------:R-:W-:Y:S01]  /*f500*/  F2FP.PACK_AB R8, R19, R66 ;  /* 0x000000421308723e */ /* 0x000fe200000000ff */
[----:B------:R-:W-:Y:S01]  /*f510*/  FFMA.FTZ R17, R30, R14, R17 ;  /* 0x0000000e1e117223 */ /* 0x000fe20000010011 */
[----:B------:R-:W-:Y:S01]  /*f520*/  F2FP.PACK_AB R10, R10, R67 ;  /* 0x000000430a0a723e */ /* 0x000fe200000000ff */
[----:B------:R-:W-:Y:S01]  /*f530*/  FFMA.FTZ R6, R6, R29, R4 ;  /* 0x0000001d06067223 */ /* 0x000fe20000010004 */
[----:B------:R-:W-:Y:S02]  /*f540*/  F2FP.PACK_AB R7, R7, R36 ;  /* 0x000000240707723e */ /* 0x000fe400000000ff */
[----:B------:R-:W-:Y:S01]  /*f550*/  F2FP.PACK_AB R4, R17, R44 ;  /* 0x0000002c1104723e */ /* 0x000fe200000000ff */
[----:B------:R1:W-:Y:S01]  /*f560*/  STS.128 [R12+0x10080], R8 ;  /* 0x010080080c007388 */ /* 0x0003e20000000c00 */
[----:B------:R-:W-:-:S05]  /*f570*/  F2FP.PACK_AB R6, R6, R15 ;  /* 0x0000000f0606723e */ /* 0x000fca00000000ff */
[----:B------:R1:W-:Y:S02]  /*f580*/  STS.128 [R13+0x10080], R4 ;  /* 0x010080040d007388 */ /* 0x0003e40000000c00 */
.L_x_424:
[----:B------:R-:W-:Y:S05]  /*f590*/  BSYNC B2 ;  /* 0x0000000000027941 */ /* 0x000fea0003800000 */
.L_x_390:
        /* <DEDUP_REMOVED lines=12> */
[----:B------:R-:W-:Y:S01]  /*f660*/  IMAD R58, R58, c[0x0][0x218], RZ ;  /* 0x000086003a3a7a24 */ /* 0x000fe200078e02ff */
[----:B------:R-:W-:Y:S01]  /*f670*/  LOP3.LUT R8, R8, 0xfffffffe, RZ, 0xc0, !PT ;  /* 0xfffffffe08087812 */ /* 0x000fe200078ec0ff */
[----:B------:R-:W-:Y:S01]  /*f680*/  IMAD.IADD R7, R7, 0x1, R9 ;  /* 0x0000000107077824 */ /* 0x000fe200078e0209 */
[----:B------:R-:W-:Y:S01]  /*f690*/  LOP3.LUT R11, R4, R11, RZ, 0x3c, !PT ;  /* 0x0000000b040b7212 */ /* 0x000fe200078e3cff */
[----:B------:R-:W-:Y:S01]  /*f6a0*/  IMAD R58, R217, c[0x0][0x21c], R58 ;  /* 0x00008700d93a7a24 */ /* 0x000fe200078e023a */
[----:B------:R-:W-:Y:S01]  /*f6b0*/  BAR.SYNC.DEFER_BLOCKING 0x0 ;  /* 0x0000000000007b1d */ /* 0x000fe20000010000 */
[----:B------:R-:W-:Y:S01]  /*f6c0*/  IMAD.IADD R8, R5, 0x1, -R8 ;  /* 0x0000000105087824 */ /* 0x000fe200078e0a08 */
[----:B------:R-:W-:Y:S01]  /*f6d0*/  ISETP.LT.AND P1, PT, R51, UR30, PT ;  /* 0x0000001e33007c0c */ /* 0x000fe2000bf21270 */
[----:B------:R-:W-:Y:S01]  /*f6e0*/  IMAD.WIDE.U32 R6, R217, c[0x0][0x218], R6 ;  /* 0x00008600d9067a25 */ /* 0x000fe200078e0006 */
[----:B------:R-:W-:Y:S01]  /*f6f0*/  SHF.R.S32.HI R228, RZ, 0x1f, R219 ;  /* 0x0000001fffe47819 */ /* 0x000fe200000114db */
[----:B------:R-:W-:-:S02]  /*f700*/  UISETP.GT.AND UP0, UPT, UR17, UR8, UPT ;  /* 0x000000081100728c */ /* 0x000fc4000bf04270 */
[----:B------:R-:W-:Y:S01]  /*f710*/  IMAD R213, R8, 0x200, R11 ;  /* 0x0000020008d57824 */ /* 0x000fe200078e020b */
[----:B------:R-:W-:Y:S01]  /*f720*/  LEA.HI R228, R228, R219, RZ, 0x3 ;  /* 0x000000dbe4e47211 */ /* 0x000fe200078f18ff */
[----:B------:R-:W-:Y:S02]  /*f730*/  IMAD.SHL.U32 R8, R8, 0x8, RZ ;  /* 0x0000000808087824 */ /* 0x000fe400078e00ff */
[----:B------:R-:W-:Y:S01]  /*f740*/  IMAD.SHL.U32 R213, R213, 0x2, RZ ;  /* 0x00000002d5d57824 */ /* 0x000fe200078e00ff */
[----:B------:R-:W-:Y:S01]  /*f750*/  LOP3.LUT R228, R228, 0xfffffff8, RZ, 0xc0, !PT ;  /* 0xfffffff8e4e47812 */ /* 0x000fe200078ec0ff */
[----:B------:R-:W-:Y:S02]  /*f760*/  IMAD.SHL.U32 R68, R57, 0x40, RZ ;  /* 0x0000004039447824 */ /* 0x000fe400078e00ff */
[----:B------:R-:W-:Y:S01]  /*f770*/  IMAD.SHL.U32 R220, R50, 0x2, RZ ;  /* 0x0000000232dc7824 */ /* 0x000fe200078e00ff */
[C---:B------:R-:W-:Y:S02]  /*f780*/  IADD3 R4, R213.reuse, 0xc080, RZ ;  /* 0x0000c080d5047810 */ /* 0x040fe40007ffe0ff */
[----:B------:R-:W-:-:S02]  /*f790*/  IADD3 R212, R213, 0xc0a0, RZ ;  /* 0x0000c0a0d5d47810 */ /* 0x000fc40007ffe0ff */
[----:B------:R-:W-:Y:S02]  /*f7a0*/  @P0 IADD3 R212, R4, -0x20, RZ ;  /* 0xffffffe004d40810 */ /* 0x000fe40007ffe0ff */
[----:B------:R-:W-:Y:S02]  /*f7b0*/  IADD3 R4, P0, R6, UR26, RZ ;  /* 0x0000001a06047c10 */ /* 0x000fe4000ff1e0ff */
[----:B------:R-:W-:Y:S01]  /*f7c0*/  LOP3.LUT R68, R68, 0xfffffe00, RZ, 0xc0, !PT ;  /* 0xfffffe0044447812 */ /* 0x000fe200078ec0ff */
[----:B------:R-:W-:Y:S01]  /*f7d0*/  LDSM.16.M88.4 R24, [R213+0xc080] ;  /* 0x00c08000d518783b */ /* 0x000fe20000000200 */
[----:B------:R-:W-:Y:S01]  /*f7e0*/  IADD3.X R5, R7, UR12, R58, P0, !PT ;  /* 0x0000000c07057c10 */ /* 0x000fe200087fe43a */
[----:B------:R-:W-:Y:S01]  /*f7f0*/  IMAD.SHL.U32 R7, R56, 0x40, RZ ;  /* 0x0000004038077824 */ /* 0x000fe200078e00ff */
[----:B------:R-:W-:Y:S01]  /*f800*/  LEA R6, P0, R4, c[0x0][0x1f8], 0x1 ;  /* 0x00007e0004067a11 */ /* 0x000fe200078008ff */
[----:B------:R-:W-:Y:S01]  /*f810*/  IMAD R214, R60, 0x400, R68 ;  /* 0x000004003cd67824 */ /* 0x000fe200078e0244 */
[----:B------:R-:W-:Y:S01]  /*f820*/  LDSM.16.M88.4 R40, [R213+0xc880] ;  /* 0x00c88000d528783b */ /* 0x000fe20000000200 */
[----:B------:R-:W-:-:S02]  /*f830*/  IADD3 R203, R212, 0x800, RZ ;  /* 0x00000800d4cb7810 */ /* 0x000fc40007ffe0ff */
[----:B------:R-:W-:Y:S01]  /*f840*/  LEA.HI.X R5, R4, c[0x0][0x1fc], R5, 0x1, P0 ;  /* 0x00007f0004057a11 */ /* 0x000fe200000f0c05 */
[----:B------:R-:W-:Y:S01]  /*f850*/  LDSM.16.M88.4 R16, [R212] ;  /* 0x00000000d410783b */ /* 0x000fe20000000200 */
[----:B------:R-:W-:Y:S02]  /*f860*/  LOP3.LUT R7, R7, 0x1c0, RZ, 0xc0, !PT ;  /* 0x000001c007077812 */ /* 0x000fe400078ec0ff */
[----:B------:R-:W-:Y:S01]  /*f870*/  LOP3.LUT P0, RZ, R0, 0x4, RZ, 0xc0, !PT ;  /* 0x0000000400ff7812 */ /* 0x000fe2000780c0ff */
[----:B------:R1:W-:Y:S01]  /*f880*/  SHFL.IDX PT, R4, R6, RZ, 0x181f ;  /* 0x00181fff06047589 */ /* 0x0003e200000e0000 */
[----:B------:R-:W-:Y:S01]  /*f890*/  LOP3.LUT R8, R7, 0x8, R8, 0xf8, !PT ;  /* 0x0000000807087812 */ /* 0x000fe200078ef808 */
[----:B------:R-:W-:Y:S01]  /*f8a0*/  IMAD.MOV.U32 R0, RZ, RZ, 0x40 ;  /* 0x00000040ff007424 */ /* 0x000fe200078e00ff */
[----:B------:R-:W-:Y:S01]  /*f8b0*/  SHF.R.U32.HI R63, RZ, 0x3, R7 ;  /* 0x00000003ff3f7819 */ /* 0x000fe20000011607 */
[----:B------:R-:W2:Y:S01]  /*f8c0*/  SHFL.IDX PT, R5, R5, RZ, 0x181f ;  /* 0x00181fff05057589 */ /* 0x000ea200000e0000 */
[----:B------:R-:W-:-:S02]  /*f8d0*/  SHF.R.S32.HI R7, RZ, 0x1f, R48 ;  /* 0x0000001fff077819 */ /* 0x000fc40000011430 */
[----:B------:R-:W-:Y:S01]  /*f8e0*/  LOP3.LUT R63, R8, R63, RZ, 0x3c, !PT ;  /* 0x0000003f083f7212 */ /* 0x000fe200078e3cff */
[----:B------:R-:W-:Y:S01]  /*f8f0*/  LDSM.16.M88.4 R44, [R212+0x800] ;  /* 0x00080000d42c783b */ /* 0x000fe20000000200 */
[----:B------:R-:W-:Y:S02]  /*f900*/  SEL R0, R0, 0xffffffc0, !P0 ;  /* 0xffffffc000007807 */ /* 0x000fe40004000000 */
[----:B------:R-:W-:Y:S01]  /*f910*/  ISETP.GE.OR P0, PT, R225, c[0x0][0x1d4], !P1 ;  /* 0x00007500e1007a0c */ /* 0x000fe20004f06670 */
[----:B------:R-:W-:Y:S01]  /*f920*/  IMAD.IADD R214, R63, 0x1, R214 ;  /* 0x000000013fd67824 */ /* 0x000fe200078e02d6 */
[----:B------:R-:W-:Y:S01]  /*f930*/  LEA.HI R226, R7, R48, RZ, 0x3 ;  /* 0x0000003007e27211 */ /* 0x000fe200078f18ff */
[----:B------:R-:W-:Y:S01]  /*f940*/  IMAD.IADD R208, R213, 0x1, R0 ;  /* 0x00000001d5d07824 */ /* 0x000fe200078e0200 */
[----:B------:R-:W-:Y:S01]  /*f950*/  IADD3 R201, R212, 0x1000, RZ ;  /* 0x00001000d4c97810 */ /* 0x000fe20007ffe0ff */
[----:B------:R-:W-:Y:S01]  /*f960*/  IMAD.SHL.U32 R214, R214, 0x2, RZ ;  /* 0x00000002d6d67824 */ /* 0x000fe200078e00ff */
[----:B------:R-:W-:Y:S01]  /*f970*/  LOP3.LUT R226, R226, 0xfffffff8, RZ, 0xc0, !PT ;  /* 0xfffffff8e2e27812 */ /* 0x000fe200078ec0ff */
[----:B------:R-:W-:Y:S01]  /*f980*/  IMAD.IADD R202, R0, 0x1, R212 ;  /* 0x0000000100ca7824 */ /* 0x000fe200078e02d4 */
[----:B------:R-:W-:Y:S01]  /*f990*/  IADD3 R200, R212, 0x1800, RZ ;  /* 0x00001800d4c87810 */ /* 0x000fe20007ffe0ff */
[--C-:B------:R-:W-:Y:S01]  /*f9a0*/  IMAD R210, R2, 0x2, R214.reuse ;  /* 0x0000000202d27824 */ /* 0x100fe200078e02d6 */
[----:B------:R-:W3:Y:S01]  /*f9b0*/  LDSM.16.M88.4 R20, [R214+0x10080] ;  /* 0x01008000d614783b */ /* 0x000ee20000000200 */
[C---:B------:R-:W-:Y:S01]  /*f9c0*/  IMAD R209, R3.reuse, 0x2, R214 ;  /* 0x0000000203d17824 */ /* 0x040fe200078e02d6 */
[----:B-1----:R-:W-:Y:S01]  /*f9d0*/  SHF.R.S32.HI R6, RZ, 0x1f, R49 ;  /* 0x0000001fff067819 */ /* 0x002fe20000011431 */
[----:B------:R-:W-:Y:S01]  /*f9e0*/  IMAD R207, R3, 0x2, R210 ;  /* 0x0000000203cf7824 */ /* 0x000fe200078e02d2 */
[----:B------:R-:W1:Y:S01]  /*f9f0*/  LDSM.16.M88.4 R8, [R210+0x10080] ;  /* 0x01008000d208783b */ /* 0x000e620000000200 */
[----:B------:R-:W-:Y:S01]  /*fa00*/  SHF.R.S32.HI R229, RZ, 0x1f, R226 ;  /* 0x0000001fffe57819 */ /* 0x000fe200000114e2 */
[----:B--2---:R-:W-:Y:S01]  /*fa10*/  IMAD.WIDE R14, R225, 0x2, R4 ;  /* 0x00000002e10e7825 */ /* 0x004fe200078e0204 */
[----:B------:R-:W-:-:S02]  /*fa20*/  LEA.HI R227, R6, R49, RZ, 0x3 ;  /* 0x0000003106e37211 */ /* 0x000fc400078f18ff */
[----:B------:R-:W-:Y:S01]  /*fa30*/  IADD3 R199, R212, 0x2000, RZ ;  /* 0x00002000d4c77810 */ /* 0x000fe20007ffe0ff */
[--C-:B------:R-:W-:Y:S01]  /*fa40*/  IMAD.WIDE R12, R228, 0x2, R4.reuse ;  /* 0x00000002e40c7825 */ /* 0x100fe200078e0204 */
[----:B------:R-:W-:Y:S01]  /*fa50*/  @!PT LDS RZ, [RZ] ;  /* 0x00000000fffff984 */ /* 0x000fe20000000800 */
[----:B------:R-:W-:Y:S01]  /*fa60*/  @!PT LDS RZ, [RZ] ;  /* 0x00000000fffff984 */ /* 0x000fe20000000800 */
[----:B------:R-:W-:Y:S01]  /*fa70*/  @!PT LDS RZ, [RZ] ;  /* 0x00000000fffff984 */ /* 0x000fe20000000800 */
[----:B------:R2:W-:Y:S01]  /*fa80*/  LDGSTS.E.BYPASS.LTC128B.128 [R220+0x8080], [R14.64], !P0 ;  /* 0x080800000edc7fae */ /* 0x0005e2000c101d58 */
[----:B------:R-:W-:Y:S02]  /*fa90*/  ISETP.GE.OR P0, PT, R219, c[0x0][0x1d4], !P1 ;  /* 0x00007500db007a0c */ /* 0x000fe40004f06670 */
[----:B------:R-:W-:Y:S01]  /*faa0*/  LOP3.LUT R227, R227, 0xfffffff8, RZ, 0xc0, !PT ;  /* 0xfffffff8e3e37812 */ /* 0x000fe200078ec0ff */
[--C-:B------:R-:W-:Y:S01]  /*fab0*/  IMAD.WIDE R52, R226, 0x2, R4.reuse ;  /* 0x00000002e2347825 */ /* 0x100fe200078e0204 */
[C---:B------:R-:W-:Y:S02]  /*fac0*/  IADD3 R198, R212.reuse, 0x2800, RZ ;  /* 0x00002800d4c67810 */ /* 0x040fe40007ffe0ff */
[C---:B------:R-:W-:Y:S01]  /*fad0*/  IADD3 R197, R212.reuse, 0x3000, RZ ;  /* 0x00003000d4c57810 */ /* 0x040fe20007ffe0ff */
[----:B------:R-:W-:Y:S01]  /*fae0*/  IMAD.WIDE R28, R227, 0x2, R4 ;  /* 0x00000002e31c7825 */ /* 0x000fe200078e0204 */
[----:B------:R-:W-:-:S05]  /*faf0*/  IADD3 R196, R212, 0x3800, RZ ;  /* 0x00003800d4c47810 */ /* 0x000fca0007ffe0ff */
[----:B------:R2:W-:Y:S01]  /*fb00*/  LDGSTS.E.BYPASS.LTC128B.128 [R220+0x9080], [R12.64], !P0 ;  /* 0x090800000cdc7fae */ /* 0x0005e2000c101d58 */
[----:B------:R-:W-:-:S13]  /*fb10*/  ISETP.GE.OR P0, PT, R49, c[0x0][0x1d4], !P1 ;  /* 0x0000750031007a0c */ /* 0x000fda0004f06670 */
[----:B------:R4:W-:Y:S01]  /*fb20*/  LDGSTS.E.BYPASS.LTC128B.128 [R220+0xa080], [R28.64], !P0 ;  /* 0x0a0800001cdc7fae */ /* 0x0009e2000c101d58 */
[----:B------:R-:W-:Y:S01]  /*fb30*/  ISETP.GE.OR P0, PT, R48, c[0x0][0x1d4], !P1 ;  /* 0x0000750030007a0c */ /* 0x000fe20004f06670 */
[C---:B---3--:R-:W-:Y:S08]  /*fb40*/  HMMA.16816.F32 R36, R20.reuse, R40, RZ ;  /* 0x000000281424723c */ /* 0x048ff000000018ff */
[----:B--2---:R-:W-:Y:S04]  /*fb50*/  HMMA.16816.F32 R12, R20, R24, RZ ;  /* 0x00000018140c723c */ /* 0x004fe800000018ff */
[----:B------:R2:W-:Y:S01]  /*fb60*/  LDGSTS.E.BYPASS.LTC128B.128 [R220+0xb080], [R52.64], !P0 ;  /* 0x0b08000034dc7fae */ /* 0x0005e2000c101d58 */
[----:B------:R-:W-:-:S03]  /*fb70*/  PLOP3.LUT P0, PT, PT, PT, UP0, 0x40, 0x0 ;  /* 0x000000000000781c */ /* 0x000fc60003f0e808 */
[----:B------:R-:W-:Y:S01]  /*fb80*/  LDSM.16.M88.4 R48, [R209+0x10080] ;  /* 0x01008000d130783b */ /* 0x000fe20000000200 */
[C---:B------:R-:W-:Y:S03]  /*fb90*/  HMMA.16816.F32 R24, R20.reuse, R26, RZ ;  /* 0x0000001a1418723c */ /* 0x040fe600000018ff */
[----:B------:R-:W3:Y:S04]  /*fba0*/  LDSM.16.M88.4 R4, [R208+0xc080] ;  /* 0x00c08000d004783b */ /* 0x000ee80000000200 */
[----:B------:R-:W5:Y:S01]  /*fbb0*/  LDSM.16.M88.4 R64, [R208+0xc880] ;  /* 0x00c88000d040783b */ /* 0x000f620000000200 */
[----:B------:R-:W-:Y:S03]  /*fbc0*/  HMMA.16816.F32 R20, R20, R42, RZ ;  /* 0x0000002a1414723c */ /* 0x000fe600000018ff */
[----:B------:R-:W-:Y:S04]  /*fbd0*/  LDSM.16.M88.4 R32, [R207+0x10080] ;  /* 0x01008000cf20783b */ /* 0x000fe80000000200 */
[----:B----4-:R-:W4:Y:S01]  /*fbe0*/  LDSM.16.M88.4 R28, [R202] ;  /* 0x00000000ca1c783b */ /* 0x010f220000000200 */
[C---:B-1----:R-:W-:Y:S03]  /*fbf0*/  HMMA.16816.F32 R12, R8.reuse, R16, R12 ;  /* 0x00000010080c723c */ /* 0x042fe6000000180c */
[----:B------:R-:W-:Y:S04]  /*fc00*/  LDSM.16.M88.4 R56, [R213+0xd080] ;  /* 0x00d08000d538783b */ /* 0x000fe80000000200 */
[----:B--2---:R-:W1:Y:S01]  /*fc10*/  LDSM.16.M88.4 R52, [R202+0x800] ;  /* 0x00080000ca34783b */ /* 0x004e620000000200 */
[C---:B------:R-:W-:Y:S03]  /*fc20*/  HMMA.16816.F32 R24, R8.reuse, R18, R24 ;  /* 0x000000120818723c */ /* 0x040fe60000001818 */
[----:B------:R-:W2:Y:S04]  /*fc30*/  LDSM.16.M88.4 R16, [R214+0x14080] ;  /* 0x01408000d610783b */ /* 0x000ea80000000200 */
[----:B------:R-:W-:Y:S01]  /*fc40*/  LDSM.16.M88.4 R40, [R212+0x1000] ;  /* 0x00100000d428783b */ /* 0x000fe20000000200 */
[C---:B------:R-:W-:Y:S03]  /*fc50*/  HMMA.16816.F32 R36, R8.reuse, R44, R36 ;  /* 0x0000002c0824723c */ /* 0x040fe60000001824 */
[----:B------:R-:W0:Y:S05]  /*fc60*/  LDGDEPBAR ;  /* 0x00000000000079af */ /* 0x000e2a0000000000 */
[----:B------:R-:W-:Y:S01]  /*fc70*/  HMMA.16816.F32 R8, R8, R46, R20 ;  /* 0x0000002e0808723c */ /* 0x000fe20000001814 */
[----:B------:R-:W1:Y:S04]  /*fc80*/  LDSM.16.M88.4 R44, [R213+0xd880] ;  /* 0x00d88000d52c783b */ /* 0x000e680000000200 */
[----:B------:R-:W-:Y:S03]  /*fc90*/  LDSM.16.M88.4 R20, [R209+0x14080] ;  /* 0x01408000d114783b */ /* 0x000fe60000000200 */
[C---:B---3--:R-:W-:Y:S08]  /*fca0*/  HMMA.16816.F32 R12, R48.reuse, R4, R12 ;  /* 0x00000004300c723c */ /* 0x048ff0000000180c */
[C---:B------:R-:W-:Y:S01]  /*fcb0*/  HMMA.16816.F32 R24, R48.reuse, R6, R24 ;  /* 0x000000063018723c */ /* 0x040fe20000001818 */
[----:B------:R-:W3:Y:S07]  /*fcc0*/  LDSM.16.M88.4 R4, [R210+0x14080] ;  /* 0x01408000d204783b */ /* 0x000eee0000000200 */
[----:B-----5:R-:W-:Y:S08]  /*fcd0*/  HMMA.16816.F32 R36, R48, R64, R36 ;  /* 0x000000403024723c */ /* 0x020ff00000001824 */
[C---:B----4-:R-:W-:Y:S08]  /*fce0*/  HMMA.16816.F32 R12, R32.reuse, R28, R12 ;  /* 0x0000001c200c723c */ /* 0x050ff0000000180c */
[----:B------:R-:W-:Y:S01]  /*fcf0*/  HMMA.16816.F32 R24, R32, R30, R24 ;  /* 0x0000001e2018723c */ /* 0x000fe20000001818 */
[----:B------:R-:W-:Y:S07]  /*fd00*/  LDSM.16.M88.4 R28, [R208+0xd080] ;  /* 0x00d08000d01c783b */ /* 0x000fee0000000200 */
[----:B------:R-:W-:Y:S01]  /*fd10*/  HMMA.16816.F32 R48, R48, R66, R8 ;  /* 0x000000423030723c */ /* 0x000fe20000001808 */
[----:B------:R-:W4:Y:S04]  /*fd20*/  LDSM.16.M88.4 R64, [R212+0x1800] ;  /* 0x00180000d440783b */ /* 0x000f280000000200 */
[----:B------:R-:W-:Y:S03]  /*fd30*/  LDSM.16.M88.4 R8, [R207+0x14080] ;  /* 0x01408000cf08783b */ /* 0x000fe60000000200 */
[----:B-1----:R-:W-:Y:S08]  /*fd40*/  HMMA.16816.F32 R36, R32, R52, R36 ;  /* 0x000000342024723c */ /* 0x002ff00000001824 */
[C---:B--2---:R-:W-:Y:S08]  /*fd50*/  HMMA.16816.F32 R12, R16.reuse, R56, R12 ;  /* 0x00000038100c723c */ /* 0x044ff0000000180c */
[----:B------:R-:W-:Y:S01]  /*fd60*/  HMMA.16816.F32 R24, R16, R58, R24 ;  /* 0x0000003a1018723c */ /* 0x000fe20000001818 */
[----:B------:R-:W-:Y:S07]  /*fd70*/  LDSM.16.M88.4 R56, [R202+0x1000] ;  /* 0x00100000ca38783b */ /* 0x000fee0000000200 */
[----:B------:R-:W-:Y:S01]  /*fd80*/  HMMA.16816.F32 R48, R32, R54, R48 ;  /* 0x000000362030723c */ /* 0x000fe20000001830 */
[----:B------:R-:W1:Y:S04]  /*fd90*/  LDSM.16.M88.4 R52, [R208+0xd880] ;  /* 0x00d88000d034783b */ /* 0x000e680000000200 */
[----:B------:R-:W-:Y:S03]  /*fda0*/  LDSM.16.M88.4 R32, [R214+0x18080] ;  /* 0x01808000d620783b */ /* 0x000fe60000000200 */
[----:B------:R-:W-:Y:S08]  /*fdb0*/  HMMA.16816.F32 R36, R16, R44, R36 ;  /* 0x0000002c1024723c */ /* 0x000ff00000001824 */
[C---:B---3--:R-:W-:Y:S08]  /*fdc0*/  HMMA.16816.F32 R12, R4.reuse, R40, R12 ;  /* 0x00000028040c723c */ /* 0x048ff0000000180c */
[----:B------:R-:W-:Y:S01]  /*fdd0*/  HMMA.16816.F32 R24, R4, R42, R24 ;  /* 0x0000002a0418723c */ /* 0x000fe20000001818 */
[----:B------:R-:W-:Y:S07]  /*fde0*/  LDSM.16.M88.4 R40, [R213+0xe080] ;  /* 0x00e08000d528783b */ /* 0x000fee0000000200 */
[----:B------:R-:W-:Y:S01]  /*fdf0*/  HMMA.16816.F32 R48, R16, R46, R48 ;  /* 0x0000002e1030723c */ /* 0x000fe20000001830 */
[----:B------:R-:W2:Y:S04]  /*fe00*/  LDSM.16.M88.4 R44, [R202+0x1800] ;  /* 0x00180000ca2c783b */ /* 0x000ea80000000200 */
[----:B------:R-:W-:Y:S03]  /*fe10*/  LDSM.16.M88.4 R16, [R210+0x18080] ;  /* 0x01808000d210783b */ /* 0x000fe60000000200 */
[----:B----4-:R-:W-:Y:S08]  /*fe20*/  HMMA.16816.F32 R36, R4, R64, R36 ;  /* 0x000000400424723c */ /* 0x010ff00000001824 */
[C---:B------:R-:W-:Y:S08]  /*fe30*/  HMMA.16816.F32 R12, R20.reuse, R28, R12 ;  /* 0x0000001c140c723c */ /* 0x040ff0000000180c */
[----:B------:R-:W-:Y:S01]  /*fe40*/  HMMA.16816.F32 R24, R20, R30, R24 ;  /* 0x0000001e1418723c */ /* 0x000fe20000001818 */
[----:B------:R-:W-:Y:S07]  /*fe50*/  LDSM.16.M88.4 R28, [R212+0x2000] ;  /* 0x00200000d41c783b */ /* 0x000fee0000000200 */
[----:B------:R-:W-:Y:S01]  /*fe60*/  HMMA.16816.F32 R48, R4, R66, R48 ;  /* 0x000000420430723c */ /* 0x000fe20000001830 */
[----:B------:R-:W3:Y:S04]  /*fe70*/  LDSM.16.M88.4 R64, [R213+0xe880] ;  /* 0x00e88000d540783b */ /* 0x000ee80000000200 */
[----:B------:R-:W-:Y:S03]  /*fe80*/  LDSM.16.M88.4 R4, [R209+0x18080] ;  /* 0x01808000d104783b */ /* 0x000fe60000000200 */
[----:B-1----:R-:W-:Y:S08]  /*fe90*/  HMMA.16816.F32 R36, R20, R52, R36 ;  /* 0x000000341424723c */ /* 0x002ff00000001824 */
[C---:B------:R-:W-:Y:S08]  /*fea0*/  HMMA.16816.F32 R12, R8.reuse, R56, R12 ;  /* 0x00000038080c723c */ /* 0x040ff0000000180c */
[----:B------:R-:W-:Y:S01]  /*feb0*/  HMMA.16816.F32 R24, R8, R58, R24 ;  /* 0x0000003a0818723c */ /* 0x000fe20000001818 */
[----:B------:R-:W-:Y:S07]  /*fec0*/  LDSM.16.M88.4 R56, [R208+0xe080] ;  /* 0x00e08000d038783b */ /* 0x000fee0000000200 */
[----:B------:R-:W-:Y:S01]  /*fed0*/  HMMA.16816.F32 R48, R20, R54, R48 ;  /* 0x000000361430723c */ /* 0x000fe20000001830 */
[----:B------:R-:W-:Y:S04]  /*fee0*/  LDSM.16.M88.4 R52, [R207+0x18080] ;  /* 0x01808000cf34783b */ /* 0x000fe80000000200 */
[----:B------:R-:W-:Y:S03]  /*fef0*/  LDSM.16.M88.4 R20, [R202+0x2000] ;  /* 0x00200000ca14783b */ /* 0x000fe60000000200 */
[----:B--2---:R-:W-:Y:S08]  /*ff00*/  HMMA.16816.F32 R36, R8, R44, R36 ;  /* 0x0000002c0824723c */ /* 0x004ff00000001824 */
[C---:B------:R-:W-:Y:S08]  /*ff10*/  HMMA.16816.F32 R12, R32.reuse, R40, R12 ;  /* 0x00000028200c723c */ /* 0x040ff0000000180c */
[----:B------:R-:W-:Y:S01]  /*ff20*/  HMMA.16816.F32 R24, R32, R42, R24 ;  /* 0x0000002a2018723c */ /* 0x000fe20000001818 */
[----:B------:R-:W1:Y:S07]  /*ff30*/  LDSM.16.M88.4 R40, [R212+0x2800] ;  /* 0x00280000d428783b */ /* 0x000e6e0000000200 */
[----:B------:R-:W-:Y:S01]  /*ff40*/  HMMA.16816.F32 R48, R8, R46, R48 ;  /* 0x0000002e0830723c */ /* 0x000fe20000001830 */
[----:B------:R-:W-:Y:S04]  /*ff50*/  LDSM.16.M88.4 R44, [R214+0x1c080] ;  /* 0x01c08000d62c783b */ /* 0x000fe80000000200 */
[----:B------:R-:W-:Y:S03]  /*ff60*/  LDSM.16.M88.4 R8, [R213+0xf080] ;  /* 0x00f08000d508783b */ /* 0x000fe60000000200 */
[----:B---3--:R-:W-:Y:S08]  /*ff70*/  HMMA.16816.F32 R36, R32, R64, R36 ;  /* 0x000000402024723c */ /* 0x008ff00000001824 */
[C---:B------:R-:W-:Y:S08]  /*ff80*/  HMMA.16816.F32 R12, R16.reuse, R28, R12 ;  /* 0x0000001c100c723c */ /* 0x040ff0000000180c */
[----:B------:R-:W-:Y:S01]  /*ff90*/  HMMA.16816.F32 R24, R16, R30, R24 ;  /* 0x0000001e1018723c */ /* 0x000fe20000001818 */
[----:B------:R-:W2:Y:S07]  /*ffa0*/  LDSM.16.M88.4 R28, [R208+0xe880] ;  /* 0x00e88000d01c783b */ /* 0x000eae0000000200 */
        /* <DEDUP_REMOVED lines=8> */
[----:B------:R-:W1:Y:S04]  /*10030*/  LDSM.16.M88.4 R40, [R213+0xf880] ;  /* 0x00f88000d528783b */ /* 0x000e680000000200 */
[----:B------:R-:W-:Y:S03]  /*10040*/  LDSM.16.M88.4 R16, [R208+0xf080] ;  /* 0x00f08000d010783b */ /* 0x000fe60000000200 */
[----:B--2---:R-:W-:Y:S08]  /*10050*/  HMMA.16816.F32 R36, R4, R28, R36 ;  /* 0x0000001c0424723c */ /* 0x004ff00000001824 */
[C---:B------:R-:W-:Y:S08]  /*10060*/  HMMA.16816.F32 R12, R52.reuse, R20, R12 ;  /* 0x00000014340c723c */ /* 0x040ff0000000180c */
[----:B------:R-:W-:Y:S01]  /*10070*/  HMMA.16816.F32 R24, R52, R22, R24 ;  /* 0x000000163418723c */ /* 0x000fe20000001818 */
[----:B------:R-:W-:Y:S07]  /*10080*/  LDSM.16.M88.4 R20, [R209+0x1c080] ;  /* 0x01c08000d114783b */ /* 0x000fee0000000200 */
[----:B------:R-:W-:Y:S01]  /*10090*/  HMMA.16816.F32 R48, R4, R30, R48 ;  /* 0x0000001e0430723c */ /* 0x000fe20000001830 */
[----:B------:R-:W2:Y:S04]  /*100a0*/  LDSM.16.M88.4 R28, [R212+0x3800] ;  /* 0x00380000d41c783b */ /* 0x000ea80000000200 */
[----:B------:R-:W-:Y:S03]  /*100b0*/  LDSM.16.M88.4 R4, [R202+0x3000] ;  /* 0x00300000ca04783b */ /* 0x000fe60000000200 */
[----:B---3--:R-:W-:Y:S08]  /*100c0*/  HMMA.16816.F32 R36, R52, R64, R36 ;  /* 0x000000403424723c */ /* 0x008ff00000001824 */
[C---:B------:R-:W-:Y:S08]  /*100d0*/  HMMA.16816.F32 R12, R44.reuse, R8, R12 ;  /* 0x000000082c0c723c */ /* 0x040ff0000000180c */
[----:B------:R-:W-:Y:S01]  /*100e0*/  HMMA.16816.F32 R24, R44, R10, R24 ;  /* 0x0000000a2c18723c */ /* 0x000fe20000001818 */
[----:B------:R-:W-:Y:S07]  /*100f0*/  LDSM.16.M88.4 R8, [R207+0x1c080] ;  /* 0x01c08000cf08783b */ /* 0x000fee0000000200 */
[----:B------:R-:W-:Y:S01]  /*10100*/  HMMA.16816.F32 R48, R52, R66, R48 ;  /* 0x000000423430723c */ /* 0x000fe20000001830 */
[----:B------:R-:W3:Y:S07]  /*10110*/  LDSM.16.M88.4 R52, [R208+0xf880] ;  /* 0x00f88000d034783b */ /* 0x000eee0000000200 */
[----:B-1----:R-:W-:Y:S08]  /*10120*/  HMMA.16816.F32 R36, R44, R40, R36 ;  /* 0x000000282c24723c */ /* 0x002ff00000001824 */
[C---:B------:R-:W-:Y:S08]  /*10130*/  HMMA.16816.F32 R12, R32.reuse, R56, R12 ;  /* 0x00000038200c723c */ /* 0x040ff0000000180c */
[----:B------:R-:W-:Y:S08]  /*10140*/  HMMA.16816.F32 R24, R32, R58, R24 ;  /* 0x0000003a2018723c */ /* 0x000ff00000001818 */
[----:B------:R-:W-:Y:S08]  /*10150*/  HMMA.16816.F32 R48, R44, R42, R48 ;  /* 0x0000002a2c30723c */ /* 0x000ff00000001830 */
[----:B--2---:R-:W-:Y:S08]  /*10160*/  HMMA.16816.F32 R36, R32, R28, R36 ;  /* 0x0000001c2024723c */ /* 0x004ff00000001824 */
[C---:B------:R-:W-:Y:S08]  /*10170*/  HMMA.16816.F32 R12, R20.reuse, R16, R12 ;  /* 0x00000010140c723c */ /* 0x040ff0000000180c */
[----:B------:R-:W-:Y:S01]  /*10180*/  HMMA.16816.F32 R24, R20, R18, R24 ;  /* 0x000000121418723c */ /* 0x000fe20000001818 */
[----:B------:R-:W1:Y:S01]  /*10190*/  LDSM.16.M88.4 R16, [R202+0x3800] ;  /* 0x00380000ca10783b */ /* 0x000e620000000200 */
[----:B------:R-:W-:-:S06]  /*101a0*/  DEPBAR.LE SB0, 0x0 ;  /* 0x000080000000791a */ /* 0x000fcc0000000000 */
[----:B------:R-:W-:Y:S08]  /*101b0*/  HMMA.16816.F32 R48, R32, R30, R48 ;  /* 0x0000001e2030723c */ /* 0x000ff00000001830 */
[----:B---3--:R-:W-:Y:S08]  /*101c0*/  HMMA.16816.F32 R36, R20, R52, R36 ;  /* 0x000000341424723c */ /* 0x008ff00000001824 */
[----:B------:R-:W-:Y:S08]  /*101d0*/  HMMA.16816.F32 R12, R8, R4, R12 ;  /* 0x00000004080c723c */ /* 0x000ff0000000180c */
[----:B------:R-:W-:Y:S08]  /*101e0*/  HMMA.16816.F32 R48, R20, R54, R48 ;  /* 0x000000361430723c */ /* 0x000ff00000001830 */
[C---:B------:R-:W-:Y:S08]  /*101f0*/  HMMA.16816.F32 R24, R8.reuse, R6, R24 ;  /* 0x000000060818723c */ /* 0x040ff00000001818 */
[----:B-1----:R-:W-:Y:S01]  /*10200*/  HMMA.16816.F32 R36, R8, R16, R36 ;  /* 0x000000100824723c */ /* 0x002fe20000001824 */
[----:B------:R-:W-:-:S02]  /*10210*/  FMUL.FTZ R0, R12, c[0x0][0x320] ;  /* 0x0000c8000c007a20 */ /* 0x000fc40000410000 */
[----:B------:R-:W-:Y:S02]  /*10220*/  FMUL.FTZ R4, R13, c[0x0][0x320] ;  /* 0x0000c8000d047a20 */ /* 0x000fe40000410000 */
[----:B------:R-:W-:Y:S01]  /*10230*/  FMUL.FTZ R6, R14, c[0x0][0x320] ;  /* 0x0000c8000e067a20 */ /* 0x000fe20000410000 */
[----:B------:R-:W-:Y:S01]  /*10240*/  SHF.R.S32.HI R14, RZ, 0x1f, R225 ;  /* 0x0000001fff0e7819 */ /* 0x000fe200000114e1 */
[----:B------:R-:W-:Y:S01]  /*10250*/  FMUL.FTZ R12, R15, c[0x0][0x320] ;  /* 0x0000c8000f0c7a20 */ /* 0x000fe20000410000 */
[----:B------:R-:W-:Y:S01]  /*10260*/  HMMA.16816.F32 R48, R8, R18, R48 ;  /* 0x000000120830723c */ /* 0x000fe20000001830 */
[----:B------:R-:W1:Y:S06]  /*10270*/  MUFU.TANH R0, R0 ;  /* 0x0000000000007308 */ /* 0x000e6c0000002400 */
[----:B------:R-:W-:Y:S01]  /*10280*/  SHF.R.S32.HI R9, RZ, 0x1f, R228 ;  /* 0x0000001fff097819 */ /* 0x000fe200000114e4 */
[----:B------:R-:W-:Y:S01]  /*10290*/  FMUL.FTZ R5, R24, c[0x0][0x320] ;  /* 0x0000c80018057a20 */ /* 0x000fe20000410000 */
[----:B------:R-:W2:Y:S01]  /*102a0*/  MUFU.TANH R4, R4 ;  /* 0x0000000400047308 */ /* 0x000ea20000002400 */
[----:B------:R-:W-:Y:S01]  /*102b0*/  FMUL.FTZ R7, R25, c[0x0][0x320] ;  /* 0x0000c80019077a20 */ /* 0x000fe20000410000 */
[----:B------:R-:W-:Y:S01]  /*102c0*/  SHF.R.S32.HI R10, RZ, 0x1f, R227 ;  /* 0x0000001fff0a7819 */ /* 0x000fe200000114e3 */
[----:B------:R-:W-:-:S02]  /*102d0*/  FMUL.FTZ R8, R27, c[0x0][0x320] ;  /* 0x0000c8001b087a20 */ /* 0x000fc40000410000 */
[----:B------:R-:W-:Y:S02]  /*102e0*/  FMUL.FTZ R26, R26, c[0x0][0x320] ;  /* 0x0000c8001a1a7a20 */ /* 0x000fe40000410000 */
[----:B------:R-:W-:Y:S01]  /*102f0*/  FMUL.FTZ R13, R36, c[0x0][0x320] ;  /* 0x0000c800240d7a20 */ /* 0x000fe20000410000 */
[----:B------:R-:W3:Y:S08]  /*10300*/  MUFU.TANH R6, R6 ;  /* 0x0000000600067308 */ /* 0x000ef00000002400 */
[----:B------:R-:W4:Y:S08]  /*10310*/  MUFU.TANH R12, R12 ;  /* 0x0000000c000c7308 */ /* 0x000f300000002400 */
[----:B------:R-:W1:Y:S08]  /*10320*/  MUFU.TANH R5, R5 ;  /* 0x0000000500057308 */ /* 0x000e700000002400 */
[----:B------:R-:W1:Y:S08]  /*10330*/  MUFU.TANH R7, R7 ;  /* 0x0000000700077308 */ /* 0x000e700000002400 */
[----:B------:R1:W1:Y:S08]  /*10340*/  MUFU.TANH R18, R26 ;  /* 0x0000001a00127308 */ /* 0x0002700000002400 */
        /* <DEDUP_REMOVED lines=17> */
[----:B------:R-:W-:Y:S01]  /*10460*/  IMAD.MOV R11, RZ, RZ, -R11 ;  /* 0x000000ffff0b7224 */ /* 0x000fe200078e0a0b */
[----:B------:R-:W-:-:S03]  /*10470*/  ISETP.GE.AND P6, PT, R219, c[0x0][0x1d4], PT ;  /* 0x00007500db007a0c */ /* 0x000fc60003fc6270 */
        /* <DEDUP_REMOVED lines=29> */
.L_x_453:
[----:B--234-:R-:W-:Y:S01]  /*10650*/  LOP3.LUT R69, R69, 0xffffffe0, RZ, 0xc0, !PT ;  /* 0xffffffe045457812 */ /* 0x01cfe200078ec0ff */
[----:B------:R-:W-:Y:S01]  /*10660*/  UIADD3 UR4, UR11, 0x1, -UR28 ;  /* 0x000000010b047890 */ /* 0x000fe2000fffe81c */
[----:B------:R-:W-:Y:S01]  /*10670*/  LEA.HI R9, R61, R62, RZ, 0x2 ;  /* 0x0000003e3d097211 */ /* 0x000fe200078f10ff */
[----:B------:R-:W-:Y:S01]  /*10680*/  FMUL.FTZ R23, R37, c[0x0][0x320] ;  /* 0x0000c80025177a20 */ /* 0x000fe20000410000 */
[----:B------:R-:W-:Y:S01]  /*10690*/  SHF.R.S32.HI R11, RZ, 0x1f, R60 ;  /* 0x0000001fff0b7819 */ /* 0x000fe2000001143c */
[C---:B------:R-:W-:Y:S01]  /*106a0*/  IMAD.IADD R14, R62.reuse, 0x1, -R69 ;  /* 0x000000013e0e7824 */ /* 0x040fe200078e0a45 */
[----:B------:R-:W-:Y:S01]  /*106b0*/  LOP3.LUT R9, R9, 0xfffffffc, RZ, 0xc0, !PT ;  /* 0xfffffffc09097812 */ /* 0x000fe200078ec0ff */
[----:B------:R-:W-:Y:S01]  /*106c0*/  FMUL.FTZ R22, R49, c[0x0][0x320] ;  /* 0x0000c80031167a20 */ /* 0x000fe20000410000 */
[----:B------:R-:W-:Y:S01]  /*106d0*/  LEA.HI R11, R11, R60, RZ, 0x3 ;  /* 0x0000003c0b0b7211 */ /* 0x000fe200078f18ff */
[----:B------:R-:W-:Y:S01]  /*106e0*/  ULDC UR17, c[0x0][0x324] ;  /* 0x0000c90000117ab9 */ /* 0x000fe20000000800 */
[----:B------:R-:W-:Y:S01]  /*106f0*/  SHF.R.S32.HI R15, RZ, 0x1f, R14 ;  /* 0x0000001fff0f7819 */ /* 0x000fe2000001140e */
[----:B------:R-:W-:Y:S01]  /*10700*/  IMAD.IADD R62, R62, 0x1, -R9 ;  /* 0x000000013e3e7824 */ /* 0x000fe200078e0a09 */
[----:B------:R-:W-:Y:S01]  /*10710*/  LOP3.LUT R11, R11, 0xffffff8, RZ, 0xc0, !PT ;  /* 0x0ffffff80b0b7812 */ /* 0x000fe200078ec0ff */
[----:B------:R-:W2:Y:S01]  /*10720*/  MUFU.TANH R23, R23 ;  /* 0x0000001700177308 */ /* 0x000ea20000002400 */
[----:B------:R-:W-:Y:S01]  /*10730*/  LEA.HI R15, R15, R14, RZ, 0x2 ;  /* 0x0000000e0f0f7211 */ /* 0x000fe200078f10ff */
[----:B------:R-:W-:Y:S01]  /*10740*/  ULOP3.LUT UR17, URZ, UR17, URZ, 0x33, !UPT ;  /* 0x000000113f117292 */ /* 0x000fe2000f8e333f */
[----:B------:R-:W-:Y:S01]  /*10750*/  LEA.HI R9, R62, R62, RZ, 0x1 ;  /* 0x0000003e3e097211 */ /* 0x000fe200078f08ff */
[----:B------:R-:W-:Y:S01]  /*10760*/  IMAD.IADD R11, R60, 0x1, -R11 ;  /* 0x000000013c0b7824 */ /* 0x000fe200078e0a0b */
[----:B------:R-:W-:Y:S01]  /*10770*/  PLOP3.LUT P0, PT, PT, PT, UP3, 0x80, 0x0 ;  /* 0x000000000000781c */ /* 0x000fe20003f0f038 */
[----:B------:R-:W-:Y:S01]  /*10780*/  IMAD.U32 R21, RZ, RZ, UR28 ;  /* 0x0000001cff157e24 */ /* 0x000fe2000f8e00ff */
[----:B------:R-:W-:Y:S01]  /*10790*/  LEA.HI.SX32 R10, R15, UR15, 0x1e ;  /* 0x0000000f0f0a7c11 */ /* 0x000fe2000f8ff2ff */
[----:B------:R-:W3:Y:S01]  /*107a0*/  MUFU.TANH R22, R22 ;  /* 0x0000001600167308 */ /* 0x000ee20000002400 */
[----:B------:R-:W-:Y:S01]  /*107b0*/  LOP3.LUT R9, R9, 0x1ffffffe, RZ, 0xc0, !PT ;  /* 0x1ffffffe09097812 */ /* 0x000fe200078ec0ff */
[----:B------:R-:W0:Y:S01]  /*107c0*/  LDGDEPBAR ;  /* 0x00000000000079af */ /* 0x000e220000000000 */
[----:B------:R-:W-:Y:S01]  /*107d0*/  LOP3.LUT R15, R15, 0x7ffffffc, RZ, 0xc0, !PT ;  /* 0x7ffffffc0f0f7812 */ /* 0x000fe200078ec0ff */
[----:B------:R-:W-:-:S02]  /*107e0*/  IMAD R10, R11, 0x10, R10 ;  /* 0x000000100b0a7824 */ /* 0x000fc400078e020a */
[----:B------:R-:W-:Y:S02]  /*107f0*/  IMAD.IADD R9, R62, 0x1, -R9 ;  /* 0x000000013e097824 */ /* 0x000fe400078e0a09 */
[----:B------:R-:W-:Y:S02]  /*10800*/  IMAD.IADD R222, R14, 0x1, -R15 ;  /* 0x000000010ede7824 */ /* 0x000fe400078e0a0f */
[----:B------:R-:W-:Y:S02]  /*10810*/  IMAD R221, R9, 0x8, R10 ;  /* 0x0000000809dd7824 */ /* 0x000fe400078e020a */
[----:B------:R-:W-:Y:S02]  /*10820*/  IMAD.U32 R15, RZ, RZ, UR4 ;  /* 0x00000004ff0f7e24 */ /* 0x000fe4000f8e00ff */
[----:B------:R-:W-:Y:S01]  /*10830*/  @P0 IMAD.HI.U32 R9, R221, c[0x0][0x2c8], RZ ;  /* 0x0000b200dd090a27 */ /* 0x000fe200078e00ff */
[----:B------:R-:W-:-:S03]  /*10840*/  PLOP3.LUT P0, PT, PT, PT, UP3, 0x80, 0x0 ;  /* 0x000000000000781c */ /* 0x000fc60003f0f038 */
[----:B------:R-:W-:Y:S02]  /*10850*/  IMAD.MOV.U32 R10, RZ, RZ, R221 ;  /* 0x000000ffff0a7224 */ /* 0x000fe400078e00dd */
[----:B------:R-:W-:Y:S02]  /*10860*/  IMAD.SHL.U32 R222, R222, 0x2, RZ ;  /* 0x00000002dede7824 */ /* 0x000fe400078e00ff */
[----:B------:R-:W-:Y:S02]  /*10870*/  FMUL.FTZ R11, R48, c[0x0][0x320] ;  /* 0x0000c800300b7a20 */ /* 0x000fe40000410000 */
[----:B------:R-:W-:Y:S01]  /*10880*/  IMAD.IADD R211, R68, 0x1, R63 ;  /* 0x0000000144d37824 */ /* 0x000fe200078e023f */
[----:B------:R-:W-:Y:S02]  /*10890*/  IADD3 R16, R15, -UR20, -R222 ;  /* 0x800000140f107c10 */ /* 0x000fe4000fffe8de */
[----:B------:R-:W-:Y:S01]  /*108a0*/  IADD3 R14, -R222, UR11, -R21 ;  /* 0x0000000bde0e7c10 */ /* 0x000fe2000fffe915 */
[----:B------:R-:W4:Y:S01]  /*108b0*/  MUFU.TANH R11, R11 ;  /* 0x0000000b000b7308 */ /* 0x000f220000002400 */
[----:B------:R-:W-:-:S02]  /*108c0*/  @P0 SHF.R.U32.HI R10, RZ, c[0x0][0x2cc], R9 ;  /* 0x0000b300ff0a0a19 */ /* 0x000fc40000011609 */
[----:B------:R-:W-:Y:S02]  /*108d0*/  PLOP3.LUT P0, PT, PT, PT, UP2, 0x40, 0x0 ;  /* 0x000000000000781c */ /* 0x000fe40003f0e828 */
[C---:B------:R-:W-:Y:S01]  /*108e0*/  IADD3 R20, R16.reuse, c[0x0][0x328], RZ ;  /* 0x0000ca0010147a10 */ /* 0x040fe20007ffe0ff */
[----:B------:R-:W5:Y:S01]  /*108f0*/  SHFL.IDX PT, R9, R10, RZ, 0x1c1f ;  /* 0x001c1fff0a097589 */ /* 0x000f6200000e0000 */
[----:B------:R-:W-:-:S03]  /*10900*/  IADD3 R16, R16, UR17, RZ ;  /* 0x0000001110107c10 */ /* 0x000fc6000fffe0ff */
[--C-:B-----5:R-:W-:Y:S02]  /*10910*/  IMAD.IADD R25, R20, 0x1, R9.reuse ;  /* 0x0000000114197824 */ /* 0x120fe400078e0209 */
[----:B------:R-:W-:-:S03]  /*10920*/  IMAD.IADD R24, R16, 0x1, R9 ;  /* 0x0000000110187824 */ /* 0x000fc600078e0209 */
[----:B------:R-:W-:Y:S01]  /*10930*/  IMNMX R25, R25, R14, PT ;  /* 0x0000000e19197217 */ /* 0x000fe20003800200 */
[----:B------:R-:W-:Y:S05]  /*10940*/  @P0 BRA `(.L_x_454) ;  /* 0x0000016000000947 */ /* 0x000fea0003800000 */
[----:B-1234-:R-:W-:Y:S01]  /*10950*/  IMAD.U32 R26, RZ, RZ, UR20 ;  /* 0x00000014ff1a7e24 */ /* 0x01efe2000f8e00ff */
[----:B------:R-:W-:Y:S04]  /*10960*/  BSSY B0, `(.L_x_455) ;  /* 0x000000f000007945 */ /* 0x000fe80003800000 */
[----:B------:R-:W-:-:S04]  /*10970*/  IADD3 R26, -R26, UR11, R9 ;  /* 0x0000000b1a1a7c10 */ /* 0x000fc8000fffe109 */
        /* <DEDUP_REMOVED lines=9> */
.L_x_456:
[----:B------:R-:W-:-:S04]  /*10a10*/  MOV R9, c[0x0][0x32c] ;  /* 0x0000cb0000097a02 */ /* 0x000fc80000000f00 */
[----:B------:R-:W-:-:S13]  /*10a20*/  ISETP.NE.AND P0, PT, R9, 0x1, PT ;  /* 0x000000010900780c */ /* 0x000fda0003f05270 */
[----:B------:R-:W-:-:S05]  /*10a30*/  @P0 IMAD.HI.U32 R9, R26, c[0x0][0x330], RZ ;  /* 0x0000cc001a090a27 */ /* 0x000fca00078e00ff */
[----:B------:R-:W-:Y:S02]  /*10a40*/  @P0 SHF.R.U32.HI R26, RZ, c[0x0][0x334], R9 ;  /* 0x0000cd00ff1a0a19 */ /* 0x000fe40000011609 */
.L_x_457:
[----:B------:R-:W-:Y:S05]  /*10a50*/  BSYNC B0 ;  /* 0x0000000000007941 */ /* 0x000fea0003800000 */
.L_x_455:
[----:B------:R-:W-:-:S04]  /*10a60*/  IMAD R9, R26, c[0x0][0x32c], -R21 ;  /* 0x0000cb001a097a24 */ /* 0x000fc800078e0a15 */
[----:B------:R-:W-:-:S05]  /*10a70*/  IMAD.IADD R9, R9, 0x1, -R222 ;  /* 0x0000000109097824 */ /* 0x000fca00078e0ade */
[----:B------:R-:W-:Y:S02]  /*10a80*/  IADD3 R26, R9, c[0x0][0x32c], RZ ;  /* 0x0000cb00091a7a10 */ /* 0x000fe40007ffe0ff */
[----:B------:R-:W-:Y:S02]  /*10a90*/  IMNMX R24, R24, R9, !PT ;  /* 0x0000000918187217 */ /* 0x000fe40007800200 */
[----:B------:R-:W-:Y:S02]  /*10aa0*/  IMNMX R25, R25, R26, PT ;  /* 0x0000001a19197217 */ /* 0x000fe40003800200 */
.L_x_454:
[----:B--234-:R-:W-:Y:S01]  /*10ab0*/  ISETP.LT.AND P1, PT, RZ, UR10, PT ;  /* 0x0000000aff007c0c */ /* 0x01cfe2000bf21270 */
[----:B------:R-:W2:Y:S03]  /*10ac0*/  SHFL.IDX PT, R27, R10, 0x1, 0x1c1f ;  /* 0x003c1f000a1b7f89 */ /* 0x000ea600000e0000 */
[----:B------:R-:W-:-:S04]  /*10ad0*/  ISETP.GT.AND P0, PT, R24, RZ, P1 ;  /* 0x000000ff1800720c */ /* 0x000fc80000f04270 */
[----:B------:R-:W-:-:S04]  /*10ae0*/  ISETP.LT.OR P0, PT, R25, 0x1, P0 ;  /* 0x000000011900780c */ /* 0x000fc80000701670 */
[----:B-1----:R-:W-:Y:S01]  /*10af0*/  FSEL R19, R0, -INF , !P0 ;  /* 0xff80000000137808 */ /* 0x002fe20004000000 */
[----:B------:R-:W-:Y:S01]  /*10b00*/  FMUL.FTZ R0, R50, c[0x0][0x320] ;  /* 0x0000c80032007a20 */ /* 0x000fe20000410000 */
[----:B------:R-:W-:-:S04]  /*10b10*/  ISETP.GT.AND P0, PT, R24, 0x1, P1 ;  /* 0x000000011800780c */ /* 0x000fc80000f04270 */
[----:B------:R-:W-:Y:S01]  /*10b20*/  ISETP.LT.OR P0, PT, R25, 0x2, P0 ;  /* 0x000000021900780c */ /* 0x000fe20000701670 */
[----:B------:R-:W1:Y:S03]  /*10b30*/  MUFU.TANH R0, R0 ;  /* 0x0000000000007308 */ /* 0x000e660000002400 */
[----:B------:R-:W-:Y:S02]  /*10b40*/  FSEL R17, R4, -INF , !P0 ;  /* 0xff80000004117808 */ /* 0x000fe40004000000 */
[----:B------:R-:W-:-:S04]  /*10b50*/  ISETP.GT.AND P0, PT, R24, 0x8, P1 ;  /* 0x000000081800780c */ /* 0x000fc80000f04270 */
[----:B------:R-:W-:-:S04]  /*10b60*/  ISETP.LT.OR P0, PT, R25, 0x9, P0 ;  /* 0x000000091900780c */ /* 0x000fc80000701670 */
        /* <DEDUP_REMOVED lines=9> */
[----:B------:R-:W-:Y:S01]  /*10c00*/  FSEL R7, R23, -INF , !P0 ;  /* 0xff80000017077808 */ /* 0x000fe20004000000 */
[----:B------:R-:W-:Y:S01]  /*10c10*/  FMUL.FTZ R23, R39, c[0x0][0x320] ;  /* 0x0000c80027177a20 */ /* 0x000fe20000410000 */
[----:B------:R-:W-:-:S04]  /*10c20*/  ISETP.GT.AND P0, PT, R24, 0x18, P1 ;  /* 0x000000181800780c */ /* 0x000fc80000f04270 */
[----:B------:R-:W-:Y:S01]  /*10c30*/  ISETP.LT.OR P0, PT, R25, 0x19, P0 ;  /* 0x000000191900780c */ /* 0x000fe20000701670 */
[----:B------:R-:W3:Y:S03]  /*10c40*/  MUFU.TANH R23, R23 ;  /* 0x0000001700177308 */ /* 0x000ee60000002400 */
[----:B------:R-:W-:Y:S02]  /*10c50*/  FSEL R5, R11, -INF , !P0 ;  /* 0xff8000000b057808 */ /* 0x000fe40004000000 */
[----:B------:R-:W-:Y:S01]  /*10c60*/  ISETP.GT.AND P0, PT, R24, 0x19, P1 ;  /* 0x000000191800780c */ /* 0x000fe20000f04270 */
[----:B------:R-:W-:-:S03]  /*10c70*/  FMUL.FTZ R24, R38, c[0x0][0x320] ;  /* 0x0000c80026187a20 */ /* 0x000fc60000410000 */
[----:B------:R-:W-:Y:S01]  /*10c80*/  ISETP.LT.OR P0, PT, R25, 0x1a, P0 ;  /* 0x0000001a1900780c */ /* 0x000fe20000701670 */
[--C-:B--2---:R-:W-:Y:S02]  /*10c90*/  IMAD.IADD R25, R20, 0x1, R27.reuse ;  /* 0x0000000114197824 */ /* 0x104fe400078e021b */
[----:B------:R-:W2:Y:S01]  /*10ca0*/  MUFU.TANH R24, R24 ;  /* 0x0000001800187308 */ /* 0x000ea20000002400 */
[----:B------:R-:W-:Y:S01]  /*10cb0*/  FSEL R11, R22, -INF , !P0 ;  /* 0xff800000160b7808 */ /* 0x000fe20004000000 */
[----:B------:R-:W-:Y:S01]  /*10cc0*/  FMUL.FTZ R22, R51, c[0x0][0x320] ;  /* 0x0000c80033167a20 */ /* 0x000fe20000410000 */
[----:B------:R-:W-:Y:S02]  /*10cd0*/  PLOP3.LUT P0, PT, PT, PT, UP2, 0x40, 0x0 ;  /* 0x000000000000781c */ /* 0x000fe40003f0e828 */
[----:B------:R-:W-:Y:S01]  /*10ce0*/  IMNMX R14, R25, R14, PT ;  /* 0x0000000e190e7217 */ /* 0x000fe20003800200 */
[----:B------:R-:W-:Y:S02]  /*10cf0*/  IMAD.IADD R25, R16, 0x1, R27 ;  /* 0x0000000110197824 */ /* 0x000fe400078e021b */
[----:B------:R-:W4:Y:S08]  /*10d00*/  MUFU.TANH R22, R22 ;  /* 0x0000001600167308 */ /* 0x000f300000002400 */
[----:B------:R-:W-:Y:S05]  /*10d10*/  @P0 BRA `(.L_x_458) ;  /* 0x0000016000000947 */ /* 0x000fea0003800000 */
[----:B-123--:R-:W-:Y:S01]  /*10d20*/  IMAD.U32 R4, RZ, RZ, UR20 ;  /* 0x00000014ff047e24 */ /* 0x00efe2000f8e00ff */
        /* <DEDUP_REMOVED lines=11> */
.L_x_460:
[----:B------:R-:W-:-:S04]  /*10de0*/  MOV R4, c[0x0][0x32c] ;  /* 0x0000cb0000047a02 */ /* 0x000fc80000000f00 */
[----:B------:R-:W-:-:S13]  /*10df0*/  ISETP.NE.AND P0, PT, R4, 0x1, PT ;  /* 0x000000010400780c */ /* 0x000fda0003f05270 */
[----:B------:R-:W-:-:S05]  /*10e00*/  @P0 IMAD.HI.U32 R4, R10, c[0x0][0x330], RZ ;  /* 0x0000cc000a040a27 */ /* 0x000fca00078e00ff */
[----:B------:R-:W-:Y:S02]  /*10e10*/  @P0 SHF.R.U32.HI R10, RZ, c[0x0][0x334], R4 ;  /* 0x0000cd00ff0a0a19 */ /* 0x000fe40000011604 */
.L_x_461:
[----:B------:R-:W-:Y:S05]  /*10e20*/  BSYNC B0 ;  /* 0x0000000000007941 */ /* 0x000fea0003800000 */
.L_x_459:
[----:B------:R-:W-:-:S04]  /*10e30*/  IMAD R21, R10, c[0x0][0x32c], -R21 ;  /* 0x0000cb000a157a24 */ /* 0x000fc800078e0a15 */
[----:B------:R-:W-:-:S05]  /*10e40*/  IMAD.IADD R4, R21, 0x1, -R222 ;  /* 0x0000000115047824 */ /* 0x000fca00078e0ade */
[----:B------:R-:W-:Y:S02]  /*10e50*/  IADD3 R21, R4, c[0x0][0x32c], RZ ;  /* 0x0000cb0004157a10 */ /* 0x000fe40007ffe0ff */
[----:B------:R-:W-:Y:S02]  /*10e60*/  IMNMX R25, R25, R4, !PT ;  /* 0x0000000419197217 */ /* 0x000fe40007800200 */
[----:B------:R-:W-:Y:S02]  /*10e70*/  IMNMX R14, R14, R21, PT ;  /* 0x000000150e0e7217 */ /* 0x000fe40003800200 */
.L_x_458:
[----:B-123--:R-:W-:Y:S01]  /*10e80*/  ISETP.GT.AND P0, PT, R25, 0x1, P1 ;  /* 0x000000011900780c */ /* 0x00efe20000f04270 */
[----:B------:R-:W-:Y:S01]  /*10e90*/  IMAD.SHL.U32 R211, R211, 0x2, RZ ;  /* 0x00000002d3d37824 */ /* 0x000fe200078e00ff */
[----:B------:R-:W-:Y:S02]  /*10ea0*/  @UP3 USHF.L.U32 UR14, UR14, 0x7, URZ ;  /* 0x000000070e0e3899 */ /* 0x000fe4000800063f */
[----:B------:R-:W-:Y:S01]  /*10eb0*/  ISETP.LT.OR P0, PT, R14, 0x2, P0 ;  /* 0x000000020e00780c */ /* 0x000fe20000701670 */
[--C-:B------:R-:W-:Y:S01]  /*10ec0*/  IMAD R206, R2, 0x2, R211.reuse ;  /* 0x0000000202ce7824 */ /* 0x100fe200078e02d3 */
[----:B------:R-:W-:Y:S01]  /*10ed0*/  LDSM.16.MT88.4 R140, [R211+0x8080] ;  /* 0x00808000d38c783b */ /* 0x000fe20000004200 */
[C---:B------:R-:W-:Y:S01]  /*10ee0*/  IMAD R205, R3.reuse, 0x2, R211 ;  /* 0x0000000203cd7824 */ /* 0x040fe200078e02d3 */
[----:B------:R-:W-:Y:S01]  /*10ef0*/  FSEL R20, R12, -INF , !P0 ;  /* 0xff8000000c147808 */ /* 0x000fe20004000000 */
[----:B------:R-:W-:Y:S01]  /*10f00*/  IMAD R204, R3, 0x2, R206 ;  /* 0x0000000203cc7824 */ /* 0x000fe200078e02ce */
[----:B------:R-:W-:Y:S01]  /*10f10*/  ISETP.GT.AND P0, PT, R25, 0x8, P1 ;  /* 0x000000081900780c */ /* 0x000fe20000f04270 */
[----:B------:R-:W-:Y:S01]  /*10f20*/  LDSM.16.MT88.4 R132, [R206+0x8080] ;  /* 0x00808000ce84783b */ /* 0x000fe20000004200 */
[----:B------:R-:W-:-:S02]  /*10f30*/  ULDC.64 UR4, c[0x0][0x2c8] ;  /* 0x0000b20000047ab9 */ /* 0x000fc40000000a00 */
[----:B------:R-:W-:Y:S01]  /*10f40*/  ISETP.LT.OR P0, PT, R14, 0x9, P0 ;  /* 0x000000090e00780c */ /* 0x000fe20000701670 */
[----:B------:R-:W-:Y:S01]  /*10f50*/  LDSM.16.MT88.4 R40, [R211+0x9080] ;  /* 0x00908000d328783b */ /* 0x000fe20000004200 */
[----:B------:R-:W-:Y:S02]  /*10f60*/  UIMAD.WIDE.U32 UR28, UR14, UR4, URZ ;  /* 0x000000040e1c72a5 */ /* 0x000fe4000f8e003f */
[----:B------:R-:W-:Y:S01]  /*10f70*/  FSEL R18, R18, -INF , !P0 ;  /* 0xff80000012127808 */ /* 0x000fe20004000000 */
[----:B------:R-:W-:Y:S01]  /*10f80*/  LDSM.16.MT88.4 R32, [R204+0x8080] ;  /* 0x00808000cc20783b */ /* 0x000fe20000004200 */
[----:B------:R-:W-:Y:S01]  /*10f90*/  ISETP.GT.AND P0, PT, R25, 0x9, P1 ;  /* 0x000000091900780c */ /* 0x000fe20000f04270 */
[----:B------:R-:W-:Y:S02]  /*10fa0*/  @UP3 USHF.R.U32.HI UR15, URZ, UR5, UR29 ;  /* 0x000000053f0f3299 */ /* 0x000fe4000801161d */
[----:B------:R-:W-:Y:S01]  /*10fb0*/  LDSM.16.MT88.4 R48, [R206+0x9080] ;  /* 0x00908000ce30783b */ /* 0x000fe20000004200 */
[----:B------:R-:W-:Y:S01]  /*10fc0*/  ISETP.LT.OR P0, PT, R14, 0xa, P0 ;  /* 0x0000000a0e00780c */ /* 0x000fe20000701670 */
[----:B------:R-:W-:-:S02]  /*10fd0*/  UIADD3 UR15, UR9, UR15, URZ ;  /* 0x0000000f090f7290 */ /* 0x000fc4000fffe03f */
[----:B------:R-:W-:Y:S01]  /*10fe0*/  LDSM.16.MT88.4 R56, [R205+0x9080] ;  /* 0x00908000cd38783b */ /* 0x000fe20000004200 */
[----:B------:R-:W-:Y:S01]  /*10ff0*/  FSEL R4, R8, -INF , !P0 ;  /* 0xff80000008047808 */ /* 0x000fe20004000000 */
[----:B------:R-:W-:Y:S01]  /*11000*/  ULDC UR9, c[0x0][0x328] ;  /* 0x0000ca0000097ab9 */ /* 0x000fe20000000800 */
[C---:B------:R-:W-:Y:S01]  /*11010*/  ISETP.GT.AND P0, PT, R25.reuse, 0x10, P1 ;  /* 0x000000101900780c */ /* 0x040fe20000f04270 */
[----:B------:R-:W-:Y:S01]  /*11020*/  LDSM.16.MT88.4 R64, [R204+0x9080] ;  /* 0x00908000cc40783b */ /* 0x000fe20000004200 */
[----:B------:R-:W-:Y:S02]  /*11030*/  UIADD3 UR10, UR10, -0x2, URZ ;  /* 0xfffffffe0a0a7890 */ /* 0x000fe4000fffe03f */
[----:B------:R-:W-:Y:S01]  /*11040*/  ISETP.LT.OR P0, PT, R14, 0x11, P0 ;  /* 0x000000110e00780c */ /* 0x000fe20000701670 */
[----:B------:R-:W-:Y:S01]  /*11050*/  LDSM.16.MT88.4 R72, [R211+0xa080] ;  /* 0x00a08000d348783b */ /* 0x000fe20000004200 */
[----:B------:R-:W-:Y:S02]  /*11060*/  UIADD3 UR9, UR15, UR9, URZ ;  /* 0x000000090f097290 */ /* 0x000fe4000fffe03f */
[----:B------:R-:W-:Y:S01]  /*11070*/  FSEL R12, R24, -INF , !P0 ;  /* 0xff800000180c7808 */ /* 0x000fe20004000000 */
[----:B------:R-:W-:Y:S01]  /*11080*/  LDSM.16.MT88.4 R80, [R206+0xa080] ;  /* 0x00a08000ce50783b */ /* 0x000fe20000004200 */
[----:B------:R-:W-:-:S03]  /*11090*/  ISETP.GT.AND P0, PT, R25, 0x11, P1 ;  /* 0x000000111900780c */ /* 0x000fc60000f04270 */
[----:B------:R-:W-:Y:S01]  /*110a0*/  LDSM.16.MT88.4 R88, [R205+0xa080] ;  /* 0x00a08000cd58783b */ /* 0x000fe20000004200 */
[----:B------:R-:W-:-:S03]  /*110b0*/  ISETP.LT.OR P0, PT, R14, 0x12, P0 ;  /* 0x000000120e00780c */ /* 0x000fc60000701670 */
[----:B------:R-:W-:Y:S01]  /*110c0*/  LDSM.16.MT88.4 R96, [R204+0xa080] ;  /* 0x00a08000cc60783b */ /* 0x000fe20000004200 */
[----:B------:R-:W-:Y:S02]  /*110d0*/  FSEL R16, R23, -INF , !P0 ;  /* 0xff80000017107808 */ /* 0x000fe40004000000 */
[----:B------:R-:W-:Y:S01]  /*110e0*/  ISETP.GT.AND P0, PT, R25, 0x18, P1 ;  /* 0x000000181900780c */ /* 0x000fe20000f04270 */
[----:B------:R-:W-:Y:S03]  /*110f0*/  LDSM.16.MT88.4 R104, [R211+0xb080] ;  /* 0x00b08000d368783b */ /* 0x000fe60000004200 */
[----:B------:R-:W-:Y:S01]  /*11100*/  ISETP.LT.OR P0, PT, R14, 0x19, P0 ;  /* 0x000000190e00780c */ /* 0x000fe20000701670 */
[----:B------:R-:W-:Y:S03]  /*11110*/  LDSM.16.MT88.4 R112, [R206+0xb080] ;  /* 0x00b08000ce70783b */ /* 0x000fe60000004200 */
[----:B------:R-:W-:Y:S01]  /*11120*/  FSEL R10, R0, -INF , !P0 ;  /* 0xff800000000a7808 */ /* 0x000fe20004000000 */
[----:B------:R-:W-:Y:S01]  /*11130*/  LDSM.16.MT88.4 R120, [R205+0xb080] ;  /* 0x00b08000cd78783b */ /* 0x000fe20000004200 */
[----:B------:R-:W-:-:S02]  /*11140*/  FMNMX.FTZ R0, R19, R17, !PT ;  /* 0x0000001113007209 */ /* 0x000fc40007810000 */
[----:B------:R-:W-:Y:S01]  /*11150*/  ISETP.GT.AND P0, PT, R25, RZ, P1 ;  /* 0x000000ff1900720c */ /* 0x000fe20000f04270 */
[----:B------:R-:W-:Y:S01]  /*11160*/  LDSM.16.MT88.4 R192, [R205+0x8880] ;  /* 0x00888000cdc0783b */ /* 0x000fe20000004200 */
[----:B------:R-:W-:Y:S02]  /*11170*/  FMNMX.FTZ R0, R15, R0, !PT ;  /* 0x000000000f007209 */ /* 0x000fe40007810000 */
[----:B------:R-:W-:Y:S01]  /*11180*/  ISETP.LT.OR P0, PT, R14, 0x1, P0 ;  /* 0x000000010e00780c */ /* 0x000fe20000701670 */
[----:B------:R-:W-:Y:S01]  /*11190*/  LDSM.16.MT88.4 R188, [R204+0x8880] ;  /* 0x00888000ccbc783b */ /* 0x000fe20000004200 */
[----:B------:R-:W-:Y:S02]  /*111a0*/  FMNMX.FTZ R0, R9, R0, !PT ;  /* 0x0000000009007209 */ /* 0x000fe40007810000 */
[----:B------:R-:W-:Y:S01]  /*111b0*/  FSEL R6, R6, -INF , !P0 ;  /* 0xff80000006067808 */ /* 0x000fe20004000000 */
[----:B------:R-:W-:Y:S01]  /*111c0*/  LDSM.16.MT88.4 R184, [R211+0x9880] ;  /* 0x00988000d3b8783b */ /* 0x000fe20000004200 */
[----:B------:R-:W-:-:S02]  /*111d0*/  FMNMX.FTZ R0, R13, R0, !PT ;  /* 0x000000000d007209 */ /* 0x000fc40007810000 */
[----:B------:R-:W-:Y:S01]  /*111e0*/  FMNMX.FTZ R23, R6, R20, !PT ;  /* 0x0000001406177209 */ /* 0x000fe20007810000 */
[----:B------:R-:W-:Y:S01]  /*111f0*/  LDSM.16.MT88.4 R180, [R206+0x9880] ;  /* 0x00988000ceb4783b */ /* 0x000fe20000004200 */
[----:B------:R-:W-:Y:S02]  /*11200*/  FMNMX.FTZ R0, R7, R0, !PT ;  /* 0x0000000007007209 */ /* 0x000fe40007810000 */
[----:B------:R-:W-:Y:S01]  /*11210*/  FMNMX.FTZ R23, R18, R23, !PT ;  /* 0x0000001712177209 */ /* 0x000fe20007810000 */
[----:B------:R-:W-:Y:S01]  /*11220*/  LDSM.16.MT88.4 R176, [R205+0x9880] ;  /* 0x00988000cdb0783b */ /* 0x000fe20000004200 */
[----:B------:R-:W-:Y:S02]  /*11230*/  FMNMX.FTZ R0, R5, R0, !PT ;  /* 0x0000000005007209 */ /* 0x000fe40007810000 */
[----:B------:R-:W-:Y:S01]  /*11240*/  FMNMX.FTZ R23, R4, R23, !PT ;  /* 0x0000001704177209 */ /* 0x000fe20007810000 */
[----:B------:R-:W-:Y:S01]  /*11250*/  LDSM.16.MT88.4 R172, [R204+0x9880] ;  /* 0x00988000ccac783b */ /* 0x000fe20000004200 */
[----:B------:R-:W-:-:S02]  /*11260*/  FMNMX.FTZ R0, R11, R0, !PT ;  /* 0x000000000b007209 */ /* 0x000fc40007810000 */
[----:B------:R-:W-:Y:S01]  /*11270*/  ISETP.GT.AND P0, PT, R25, 0x19, P1 ;  /* 0x000000191900780c */ /* 0x000fe20000f04270 */
[----:B------:R-:W-:Y:S01]  /*11280*/  LDSM.16.MT88.4 R168, [R211+0xa880] ;  /* 0x00a88000d3a8783b */ /* 0x000fe20000004200 */
[----:B------:R-:W-:Y:S02]  /*11290*/  FMNMX.FTZ R23, R12, R23, !PT ;  /* 0x000000170c177209 */ /* 0x000fe40007810000 */
[----:B------:R-:W-:Y:S01]  /*112a0*/  ISETP.LT.OR P0, PT, R14, 0x1a, P0 ;  /* 0x0000001a0e00780c */ /* 0x000fe20000701670 */
[----:B------:R-:W1:Y:S01]  /*112b0*/  SHFL.BFLY PT, R21, R0, 0x2, 0x1f ;  /* 0x0c401f0000157f89 */ /* 0x000e6200000e0000 */
[----:B------:R-:W-:Y:S02]  /*112c0*/  FMNMX.FTZ R23, R16, R23, !PT ;  /* 0x0000001710177209 */ /* 0x000fe40007810000 */
[----:B----4-:R-:W-:Y:S01]  /*112d0*/  FSEL R8, R22, -INF , !P0 ;  /* 0xff80000016087808 */ /* 0x010fe20004000000 */
[----:B------:R-:W-:Y:S01]  /*112e0*/  LDSM.16.MT88.4 R24, [R205+0x8080] ;  /* 0x00808000cd18783b */ /* 0x000fe20000004200 */
[----:B------:R-:W-:-:S03]  /*112f0*/  FMNMX.FTZ R23, R10, R23, !PT ;  /* 0x000000170a177209 */ /* 0x000fc60007810000 */
[----:B------:R-:W-:Y:S01]  /*11300*/  LDSM.16.MT88.4 R164, [R206+0xa880] ;  /* 0x00a88000cea4783b */ /* 0x000fe20000004200 */
[----:B------:R-:W-:-:S03]  /*11310*/  FMNMX.FTZ R22, R8, R23, !PT ;  /* 0x0000001708167209 */ /* 0x000fc60007810000 */
[----:B------:R-:W-:Y:S04]  /*11320*/  LDSM.16.MT88.4 R160, [R205+0xa880] ;  /* 0x00a88000cda0783b */ /* 0x000fe80000004200 */
[----:B------:R-:W-:Y:S04]  /*11330*/  LDSM.16.MT88.4 R156, [R204+0xa880] ;  /* 0x00a88000cc9c783b */ /* 0x000fe80000004200 */
[----:B------:R-:W-:Y:S01]  /*11340*/  LDSM.16.MT88.4 R152, [R211+0xb880] ;  /* 0x00b88000d398783b */ /* 0x000fe20000004200 */
[----:B-1----:R-:W-:-:S03]  /*11350*/  FMNMX.FTZ R23, R0, R21, !PT ;  /* 0x0000001500177209 */ /* 0x002fc60007810000 */
[----:B------:R-:W1:Y:S04]  /*11360*/  SHFL.BFLY PT, R21, R22, 0x2, 0x1f ;  /* 0x0c401f0016157f89 */ /* 0x000e6800000e0000 */
[----:B------:R-:W2:Y:S01]  /*11370*/  SHFL.BFLY PT, R0, R23, 0x1, 0x1f ;  /* 0x0c201f0017007f89 */ /* 0x000ea200000e0000 */
[----:B-1----:R-:W-:Y:S02]  /*11380*/  FMNMX.FTZ R21, R21, R22, !PT ;  /* 0x0000001615157209 */ /* 0x002fe40007810000 */
[----:B--2---:R-:W-:-:S03]  /*11390*/  FMNMX.FTZ R0, R23, R0, !PT ;  /* 0x0000000017007209 */ /* 0x004fc60007810000 */
[----:B------:R-:W1:Y:S01]  /*113a0*/  SHFL.BFLY PT, R148, R21, 0x1, 0x1f ;  /* 0x0c201f0015947f89 */ /* 0x000e6200000e0000 */
        /* <DEDUP_REMOVED lines=8> */
[--C-:B------:R-:W-:Y:S01]  /*11430*/  FFMA.FTZ R3, R7, c[0x0][0x2d0], -R14.reuse ;  /* 0x0000b40007037a23 */ /* 0x100fe2000001080e */
[----:B-1----:R-:W-:Y:S01]  /*11440*/  FMNMX.FTZ R148, R148, R21, !PT ;  /* 0x0000001594947209 */ /* 0x002fe20007810000 */
[----:B------:R-:W-:-:S02]  /*11450*/  FFMA.FTZ R232, R5, c[0x0][0x2d0], -R14 ;  /* 0x0000b40005e87a23 */ /* 0x000fc4000001080e */
[--C-:B------:R-:W-:Y:S01]  /*11460*/  FFMA.FTZ R234, R13, c[0x0][0x2d0], -R14.reuse ;  /* 0x0000b4000dea7a23 */ /* 0x100fe2000001080e */
[C---:B------:R-:W-:Y:S01]  /*11470*/  FSETP.NEU.FTZ.AND P0, PT, R148.reuse, -INF , PT ;  /* 0xff8000009400780b */ /* 0x040fe20003f1d000 */
[----:B------:R-:W-:Y:S01]  /*11480*/  FMUL.FTZ R15, R148, c[0x0][0x2d0] ;  /* 0x0000b400940f7a20 */ /* 0x000fe20000410000 */
[----:B------:R-:W-:Y:S01]  /*11490*/  MUFU.EX2 R224, R224 ;  /* 0x000000e000e07308 */ /* 0x000fe20000000800 */
[----:B------:R-:W-:-:S03]  /*114a0*/  FFMA.FTZ R233, R11, c[0x0][0x2d0], -R14 ;  /* 0x0000b4000be97a23 */ /* 0x000fc6000001080e */
[----:B------:R-:W-:Y:S02]  /*114b0*/  FSEL R9, R15, RZ, P0 ;  /* 0x000000ff0f097208 */ /* 0x000fe40000000000 */
[----:B------:R-:W-:Y:S02]  /*114c0*/  PLOP3.LUT P0, PT, PT, PT, UP2, 0x40, 0x0 ;  /* 0x000000000000781c */ /* 0x000fe40003f0e828 */
[----:B------:R-:W1:Y:S01]  /*114d0*/  MUFU.EX2 R223, R223 ;  /* 0x000000df00df7308 */ /* 0x000e620000000800 */
[--C-:B------:R-:W-:Y:S02]  /*114e0*/  FFMA.FTZ R231, R6, c[0x0][0x2d0], -R9.reuse ;  /* 0x0000b40006e77a23 */ /* 0x100fe40000010809 */
[--C-:B------:R-:W-:Y:S02]  /*114f0*/  FFMA.FTZ R230, R20, c[0x0][0x2d0], -R9.reuse ;  /* 0x0000b40014e67a23 */ /* 0x100fe40000010809 */
[--C-:B------:R-:W-:Y:S02]  /*11500*/  FFMA.FTZ R151, R18, c[0x0][0x2d0], -R9.reuse ;  /* 0x0000b40012977a23 */ /* 0x100fe40000010809 */
[--C-:B------:R-:W-:Y:S01]  /*11510*/  FFMA.FTZ R2, R4, c[0x0][0x2d0], -R9.reuse ;  /* 0x0000b40004027a23 */ /* 0x100fe20000010809 */
[----:B------:R-:W2:Y:S01]  /*11520*/  MUFU.EX2 R149, R149 ;  /* 0x0000009500957308 */ /* 0x000ea20000000800 */
[----:B------:R-:W3:Y:S01]  /*11530*/  LDSM.16.MT88.4 R4, [R204+0xb080] ;  /* 0x00b08000cc04783b */ /* 0x000ee20000004200 */
[----:B------:R-:W-:-:S02]  /*11540*/  FFMA.FTZ R235, R12, c[0x0][0x2d0], -R9 ;  /* 0x0000b4000ceb7a23 */ /* 0x000fc40000010809 */
[--C-:B------:R-:W-:Y:S01]  /*11550*/  FFMA.FTZ R236, R16, c[0x0][0x2d0], -R9.reuse ;  /* 0x0000b40010ec7a23 */ /* 0x100fe20000010809 */
[----:B------:R-:W4:Y:S01]  /*11560*/  LDSM.16.MT88.4 R12, [R211+0x8880] ;  /* 0x00888000d30c783b */ /* 0x000f220000004200 */
[--C-:B------:R-:W-:Y:S02]  /*11570*/  FFMA.FTZ R237, R10, c[0x0][0x2d0], -R9.reuse ;  /* 0x0000b4000aed7a23 */ /* 0x100fe40000010809 */
[----:B------:R-:W-:Y:S01]  /*11580*/  MUFU.EX2 R231, R231 ;  /* 0x000000e700e77308 */ /* 0x000fe20000000800 */
[----:B------:R-:W-:Y:S01]  /*11590*/  FFMA.FTZ R238, R8, c[0x0][0x2d0], -R9 ;  /* 0x0000b40008ee7a23 */ /* 0x000fe20000010809 */
[----:B-1----:R-:W-:Y:S01]  /*115a0*/  F2FP.PACK_AB R128, R223, R224 ;  /* 0x000000e0df80723e */ /* 0x002fe200000000ff */
[----:B------:R-:W1:Y:S01]  /*115b0*/  LDSM.16.MT88.4 R8, [R206+0x8880] ;  /* 0x00888000ce08783b */ /* 0x000e620000004200 */
[----:B------:R-:W-:-:S03]  /*115c0*/  FADD.FTZ R223, R224, R223 ;  /* 0x000000dfe0df7221 */ /* 0x000fc60000010000 */
[----:B------:R-:W5:Y:S01]  /*115d0*/  LDSM.16.MT88.4 R16, [R206+0xb880] ;  /* 0x00b88000ce10783b */ /* 0x000f620000004200 */
[----:B------:R-:W3:Y:S01]  /*115e0*/  MUFU.EX2 R230, R230 ;  /* 0x000000e600e67308 */ /* 0x000ee20000000800 */
[----:B--2---:R-:W-:Y:S01]  /*115f0*/  F2FP.PACK_AB R130, R149, R150 ;  /* 0x000000969582723e */ /* 0x004fe200000000ff */
[----:B------:R-:W-:-:S04]  /*11600*/  FADD.FTZ R150, R150, R223 ;  /* 0x000000df96967221 */ /* 0x000fc80000010000 */
[----:B------:R-:W-:Y:S02]  /*11610*/  FADD.FTZ R149, R149, R150 ;  /* 0x0000009695957221 */ /* 0x000fe40000010000 */
[----:B------:R-:W-:Y:S08]  /*11620*/  MUFU.EX2 R151, R151 ;  /* 0x0000009700977308 */ /* 0x000ff00000000800 */
[----:B------:R-:W2:Y:S01]  /*11630*/  MUFU.EX2 R2, R2 ;  /* 0x0000000200027308 */ /* 0x000ea20000000800 */
[----:B---3--:R-:W-:Y:S01]  /*11640*/  F2FP.PACK_AB R129, R230, R231 ;  /* 0x000000e7e681723e */ /* 0x008fe200000000ff */
[----:B------:R-:W-:-:S06]  /*11650*/  FADD.FTZ R230, R231, R230 ;  /* 0x000000e6e7e67221 */ /* 0x000fcc0000010000 */
[----:B------:R-:W-:Y:S01]  /*11660*/  MUFU.EX2 R234, R234 ;  /* 0x000000ea00ea7308 */ /* 0x000fe20000000800 */
[----:B--2---:R-:W-:-:S07]  /*11670*/  F2FP.PACK_AB R131, R2, R151 ;  /* 0x000000970283723e */ /* 0x004fce00000000ff */
[----:B------:R-:W2:Y:S01]  /*11680*/  MUFU.EX2 R3, R3 ;  /* 0x0000000300037308 */ /* 0x000ea20000000800 */
        /* <DEDUP_REMOVED lines=9> */
[----:B------:R-:W3:Y:S06]  /*11720*/  MUFU.EX2 R236, R236 ;  /* 0x000000ec00ec7308 */ /* 0x000eec0000000800 */
[C---:B------:R-:W-:Y:S02]  /*11730*/  HMMA.16816.F32 R20, R128.reuse, R24, RZ ;  /* 0x000000188014723c */ /* 0x040fe400000018ff */
        /* <DEDUP_REMOVED lines=28> */
[----:B--2---:R-:W-:Y:S01]  /*11900*/  F2FP.PACK_AB R4, R3, R234 ;  /* 0x000000ea0304723e */ /* 0x004fe200000000ff */
[----:B------:R-:W-:Y:S01]  /*11910*/  HMMA.16816.F32 R128, R128, R6, RZ ;  /* 0x000000068080723c */ /* 0x000fe200000018ff */
[----:B---3--:R-:W-:Y:S01]  /*11920*/  F2FP.PACK_AB R5, R236, R235 ;  /* 0x000000ebec05723e */ /* 0x008fe200000000ff */
        /* <DEDUP_REMOVED lines=13> */
[C---:B------:R-:W-:Y:S08]  /*11a00*/  HMMA.16816.F32 R136, R4.reuse, R8, R136 ;  /* 0x000000080488723c */ /* 0x040ff00000001888 */
        /* <DEDUP_REMOVED lines=24> */
[C---:B-----5:R-:W-:Y:S08]  /*11b90*/  HMMA.16816.F32 R108, R4.reuse, R16, R108 ;  /* 0x00000010046c723c */ /* 0x060ff0000000186c */
[C---:B------:R-:W-:Y:S08]  /*11ba0*/  HMMA.16816.F32 R112, R4.reuse, R18, R112 ;  /* 0x000000120470723c */ /* 0x040ff00000001870 */
[C---:B-1----:R-:W-:Y:S08]  /*11bb0*/  HMMA.16816.F32 R116, R4.reuse, R12, R116 ;  /* 0x0000000c0474723c */ /* 0x042ff00000001874 */
[C---:B------:R-:W-:Y:S08]  /*11bc0*/  HMMA.16816.F32 R120, R4.reuse, R14, R120 ;  /* 0x0000000e0478723c */ /* 0x040ff00000001878 */
[C---:B--2---:R-:W-:Y:S08]  /*11bd0*/  HMMA.16816.F32 R124, R4.reuse, R8, R124 ;  /* 0x00000008047c723c */ /* 0x044ff0000000187c */
[----:B------:R-:W-:Y:S01]  /*11be0*/  HMMA.16816.F32 R128, R4, R10, R128 ;  /* 0x0000000a0480723c */ /* 0x000fe20000001880 */
[----:B------:R-:W-:Y:S07]  /*11bf0*/  @P0 BRA `(.L_x_462) ;  /* 0x0000018000000947 */ /* 0x000fee0003800000 */
[----:B------:R-:W-:Y:S01]  /*11c00*/  ISETP.LT.AND P0, PT, RZ, UR15, PT ;  /* 0x0000000fff007c0c */ /* 0x000fe2000bf01270 */
[----:B------:R-:W-:-:S12]  /*11c10*/  UIADD3 UR14, UR15, -0x1, URZ ;  /* 0xffffffff0f0e7890 */ /* 0x000fd8000fffe03f */
[----:B------:R-:W-:Y:S05]  /*11c20*/  @P0 BRA `(.L_x_463) ;  /* 0x000000a000000947 */ /* 0x000fea0003800000 */
[----:B------:R-:W-:Y:S02]  /*11c30*/  UMOV UR5, 0x1 ;  /* 0x0000000100057882 */ /* 0x000fe40000000000 */
[----:B------:R-:W-:Y:S02]  /*11c40*/  ULDC UR4, c[0x0][0x32c] ;  /* 0x0000cb0000047ab9 */ /* 0x000fe40000000800 */
[----:B------:R-:W-:Y:S02]  /*11c50*/  UISETP.NE.AND UP0, UPT, UR5, UR4, UPT ;  /* 0x000000040500728c */ /* 0x000fe4000bf05270 */
[----:B------:R-:W-:Y:S02]  /*11c60*/  UIADD3 UR14, -UR15, URZ, URZ ;  /* 0x0000003f0f0e7290 */ /* 0x000fe4000fffe13f */
[----:B------:R-:W-:Y:S02]  /*11c70*/  ULDC.64 UR4, c[0x0][0x330] ;  /* 0x0000cc0000047ab9 */ /* 0x000fe40000000a00 */
[----:B------:R-:W-:-:S07]  /*11c80*/  UIMAD.WIDE.U32 UR28, UR14, UR4, URZ ;  /* 0x000000040e1c72a5 */ /* 0x000fce000f8e003f */
[----:B------:R-:W-:Y:S02]  /*11c90*/  @UP0 UMOV UR15, UR29 ;  /* 0x0000001d000f0c82 */ /* 0x000fe40008000000 */
[----:B------:R-:W-:-:S04]  /*11ca0*/  @UP0 USHF.R.U32.HI UR14, URZ, UR5, UR15 ;  /* 0x000000053f0e0299 */ /* 0x000fc8000801160f */
[----:B------:R-:W-:Y:S01]  /*11cb0*/  ULOP3.LUT UR14, URZ, UR14, URZ, 0x33, !UPT ;  /* 0x0000000e3f0e7292 */ /* 0x000fe2000f8e333f */
[----:B------:R-:W-:Y:S05]  /*11cc0*/  BRA `(.L_x_464) ;  /* 0x0000007000007947 */ /* 0x000fea0003800000 */
.L_x_463:
[----:B------:R-:W-:Y:S02]  /*11cd0*/  UMOV UR5, 0x1 ;  /* 0x0000000100057882 */ /* 0x000fe40000000000 */
[----:B------:R-:W-:Y:S02]  /*11ce0*/  ULDC UR4, c[0x0][0x32c] ;  /* 0x0000cb0000047ab9 */ /* 0x000fe40000000800 */
[----:B------:R-:W-:-:S03]  /*11cf0*/  UISETP.NE.AND UP0, UPT, UR5, UR4, UPT ;  /* 0x000000040500728c */ /* 0x000fc6000bf05270 */
[----:B------:R-:W-:Y:S02]  /*11d00*/  ULDC.64 UR4, c[0x0][0x330] ;  /* 0x0000cc0000047ab9 */ /* 0x000fe40000000a00 */
[----:B------:R-:W-:-:S07]  /*11d10*/  UIMAD.WIDE.U32 UR28, UR14, UR4, URZ ;  /* 0x000000040e1c72a5 */ /* 0x000fce000f8e003f */
[----:B------:R-:W-:Y:S02]  /*11d20*/  @UP0 UMOV UR15, UR29 ;  /* 0x0000001d000f0c82 */ /* 0x000fe40008000000 */
[----:B------:R-:W-:Y:S02]  /*11d30*/  @UP0 USHF.R.U32.HI UR14, URZ, UR5, UR15 ;  /* 0x000000053f0e0299 */ /* 0x000fe4000801160f */
.L_x_464:
[----:B------:R-:W-:Y:S02]  /*11d40*/  ULDC UR4, c[0x0][0x32c] ;  /* 0x0000cb0000047ab9 */ /* 0x000fe40000000800 */
[----:B------:R-:W-:-:S04]  /*11d50*/  UIMAD UR4, UR14, UR4, UR4 ;  /* 0x000000040e0472a4 */ /* 0x000fc8000f8e0204 */
[----:B------:R-:W-:-:S04]  /*11d60*/  UISETP.LT.AND UP0, UPT, UR9, UR4, UPT ;  /* 0x000000040900728c */ /* 0x000fc8000bf01270 */
[----:B------:R-:W-:-:S04]  /*11d70*/  USEL UR9, UR9, UR4, UP0 ;  /* 0x0000000409097287 */ /* 0x000fc80008000000 */
.L_x_462:
[----:B------:R-:W-:-:S04]  /*11d80*/  USHF.R.S32.HI UR4, URZ, 0x1f, UR9 ;  /* 0x0000001f3f047899 */ /* 0x000fc80008011409 */
[----:B------:R-:W-:-:S04]  /*11d90*/  ULEA.HI UR4, UR4, UR9, URZ, 0x5 ;  /* 0x0000000904047291 */ /* 0x000fc8000f8f283f */
[----:B------:R-:W-:-:S04]  /*11da0*/  USHF.R.S32.HI UR4, URZ, 0x5, UR4 ;  /* 0x000000053f047899 */ /* 0x000fc80008011404 */
[----:B------:R-:W-:-:S04]  /*11db0*/  UISETP.LT.AND UP0, UPT, UR8, UR4, UPT ;  /* 0x000000040800728c */ /* 0x000fc8000bf01270 */
[----:B------:R-:W-:-:S04]  /*11dc0*/  USEL UR4, UR8, UR4, !UP0 ;  /* 0x0000000408047287 */ /* 0x000fc8000c000000 */
[----:B------:R-:W-:-:S06]  /*11dd0*/  UISETP.GE.AND UP0, UPT, UR10, UR4, UPT ;  /* 0x000000040a00728c */ /* 0x000fcc000bf06270 */
[----:B------:R-:W-:-:S13]  /*11de0*/  PLOP3.LUT P0, PT, PT, PT, UP0, 0x40, 0x0 ;  /* 0x000000000000781c */ /* 0x000fda0003f0e808 */
[----:B------:R-:W-:Y:S05]  /*11df0*/  @P0 BRA `(.L_x_465) ;  /* 0x00002be000000947 */ /* 0x000fea0003800000 */
[----:B------:R-:W-:Y:S01]  /*11e00*/  IMAD.MOV.U32 R3, RZ, RZ, R0 ;  /* 0x000000ffff037224 */ /* 0x000fe200078e0000 */
[----:B------:R-:W-:Y:S01]  /*11e10*/  SHF.R.S32.HI R235, RZ, 0x1f, R228 ;  /* 0x0000001fffeb7819 */ /* 0x000fe200000114e4 */
[----:B------:R-:W-:Y:S01]  /*11e20*/  IMAD.MOV.U32 R2, RZ, RZ, R148 ;  /* 0x000000ffff027224 */ /* 0x000fe200078e0094 */
[----:B------:R-:W-:Y:S01]  /*11e30*/  SHF.R.S32.HI R4, RZ, 0x1f, R227 ;  /* 0x0000001fff047819 */ /* 0x000fe200000114e3 */
[C---:B------:R-:W-:Y:S01]  /*11e40*/  IMAD.SHL.U32 R234, R228.reuse, 0x2, RZ ;  /* 0x00000002e4ea7824 */ /* 0x040fe200078e00ff */
[----:B------:R-:W-:Y:S01]  /*11e50*/  SHF.R.S32.HI R0, RZ, 0x1f, R225 ;  /* 0x0000001fff007819 */ /* 0x000fe200000114e1 */
[----:B------:R-:W-:Y:S01]  /*11e60*/  IMAD.SHL.U32 R232, R227, 0x2, RZ ;  /* 0x00000002e3e87824 */ /* 0x000fe200078e00ff */
[----:B------:R-:W-:Y:S01]  /*11e70*/  SHF.L.U64.HI R235, R228, 0x1, R235 ;  /* 0x00000001e4eb7819 */ /* 0x000fe200000102eb */
[----:B------:R-:W-:Y:S01]  /*11e80*/  IMAD.SHL.U32 R230, R225, 0x2, RZ ;  /* 0x00000002e1e67824 */ /* 0x000fe200078e00ff */
[----:B------:R-:W-:Y:S02]  /*11e90*/  SHF.L.U64.HI R233, R227, 0x1, R4 ;  /* 0x00000001e3e97819 */ /* 0x000fe40000010204 */
[----:B------:R-:W-:-:S02]  /*11ea0*/  SHF.L.U64.HI R231, R225, 0x1, R0 ;  /* 0x00000001e1e77819 */ /* 0x000fc40000010200 */
.L_x_476:
[----:B------:R-:W-:Y:S04]  /*11eb0*/  DEPBAR.LE SB0, 0x0 ;  /* 0x000080000000791a */ /* 0x000fe80000000000 */
[----:B------:R-:W-:Y:S01]  /*11ec0*/  BAR.SYNC.DEFER_BLOCKING 0x0 ;  /* 0x0000000000007b1d */ /* 0x000fe20000010000 */
[----:B------:R-:W-:Y:S01]  /*11ed0*/  UISETP.GT.AND UP0, UPT, UR8, UR10, UPT ;  /* 0x0000000a0800728c */ /* 0x000fe2000bf04270 */
[----:B------:R-:W-:Y:S05]  /*11ee0*/  ISETP.GE.AND P1, PT, R219, c[0x0][0x1d4], PT ;  /* 0x00007500db007a0c */ /* 0x000fea0003f26270 */
[----:B------:R-:W-:Y:S01]  /*11ef0*/  PLOP3.LUT P0, PT, PT, PT, UP0, 0x80, 0x0 ;  /* 0x000000000000781c */ /* 0x000fe20003f0f008 */
[----:B------:R1:W2:Y:S04]  /*11f00*/  LDSM.16.M88.4 R148, [R214+0x10080] ;  /* 0x01008000d694783b */ /* 0x0002a80000000200 */
[----:B------:R1:W3:Y:S04]  /*11f10*/  LDSM.16.M88.4 R152, [R213+0xc080] ;  /* 0x00c08000d598783b */ /* 0x0002e80000000200 */
[----:B------:R1:W4:Y:S04]  /*11f20*/  LDSM.16.M88.4 R156, [R213+0xc880] ;  /* 0x00c88000d59c783b */ /* 0x0003280000000200 */
[----:B------:R1:W1:Y:S04]  /*11f30*/  LDSM.16.M88.4 R160, [R210+0x10080] ;  /* 0x01008000d2a0783b */ /* 0x0002680000000200 */
[----:B------:R1:W1:Y:S04]  /*11f40*/  LDSM.16.M88.4 R164, [R212] ;  /* 0x00000000d4a4783b */ /* 0x0002680000000200 */
[----:B------:R1:W1:Y:S01]  /*11f50*/  LDSM.16.M88.4 R168, [R203] ;  /* 0x00000000cba8783b */ /* 0x0002620000000200 */
[----:B------:R-:W-:-:S05]  /*11f60*/  @P0 BRA `(.L_x_466) ;  /* 0x000001c000000947 */ /* 0x000fca0003800000 */
[----:B------:R-:W-:Y:S01]  /*11f70*/  SHF.R.S32.HI R4, RZ, 0x1f, R218 ;  /* 0x0000001fff047819 */ /* 0x000fe200000114da */
[----:B------:R-:W-:Y:S01]  /*11f80*/  IMAD.WIDE.U32 R6, R218, c[0x0][0x208], RZ ;  /* 0x00008200da067a25 */ /* 0x000fe200078e00ff */
[----:B------:R-:W-:Y:S03]  /*11f90*/  SHF.R.S32.HI R0, RZ, 0x1f, R217 ;  /* 0x0000001fff007819 */ /* 0x000fe600000114d9 */
[----:B------:R-:W-:Y:S02]  /*11fa0*/  IMAD R4, R4, c[0x0][0x208], RZ ;  /* 0x0000820004047a24 */ /* 0x000fe400078e02ff */
[----:B------:R-:W-:Y:S02]  /*11fb0*/  IMAD R0, R0, c[0x0][0x218], RZ ;  /* 0x0000860000007a24 */ /* 0x000fe400078e02ff */
[----:B------:R-:W-:Y:S02]  /*11fc0*/  IMAD R4, R218, c[0x0][0x20c], R4 ;  /* 0x00008300da047a24 */ /* 0x000fe400078e0204 */
[----:B------:R-:W-:Y:S02]  /*11fd0*/  IMAD R0, R217, c[0x0][0x21c], R0 ;  /* 0x00008700d9007a24 */ /* 0x000fe400078e0200 */
[----:B------:R-:W-:Y:S04]  /*11fe0*/  IMAD.IADD R7, R7, 0x1, R4 ;  /* 0x0000000107077824 */ /* 0x000fe800078e0204 */
[----:B------:R-:W-:Y:S05]  /*11ff0*/  IMAD.WIDE.U32 R6, R217, c[0x0][0x218], R6 ;  /* 0x00008600d9067a25 */ /* 0x000fea00078e0006 */
[----:B------:R-:W-:Y:S04]  /*12000*/  IADD3 R4, P0, R6, UR26, RZ ;  /* 0x0000001a06047c10 */ /* 0x000fe8000ff1e0ff */
[----:B------:R-:W-:Y:S02]  /*12010*/  IADD3.X R7, R7, UR12, R0, P0, !PT ;  /* 0x0000000c07077c10 */ /* 0x000fe400087fe400 */
[C---:B------:R-:W-:Y:S04]  /*12020*/  LEA R13, P0, R4.reuse, c[0x0][0x1f8], 0x1 ;  /* 0x00007e00040d7a11 */ /* 0x040fe800078008ff */
[----:B------:R-:W-:Y:S01]  /*12030*/  LEA.HI.X R12, R4, c[0x0][0x1fc], R7, 0x1, P0 ;  /* 0x00007f00040c7a11 */ /* 0x000fe200000f0c07 */
[----:B------:R-:W5:Y:S04]  /*12040*/  SHFL.IDX PT, R5, R13, RZ, 0x181f ;  /* 0x00181fff0d057589 */ /* 0x000f6800000e0000 */
[----:B------:R-:W4:Y:S01]  /*12050*/  SHFL.IDX PT, R0, R12, RZ, 0x181f ;  /* 0x00181fff0c007589 */ /* 0x000f2200000e0000 */
[C---:B-----5:R-:W-:Y:S05]  /*12060*/  IADD3 R10, P0, R5.reuse, R230, RZ ;  /* 0x000000e6050a7210 */ /* 0x060fea0007f1e0ff */
[C---:B----4-:R-:W-:Y:S01]  /*12070*/  IMAD.X R11, R0.reuse, 0x1, R231, P0 ;  /* 0x00000001000b7824 */ /* 0x050fe200000e06e7 */
        /* <DEDUP_REMOVED lines=10> */
[----:B------:R4:W-:Y:S03]  /*12120*/  LDGSTS.E.BYPASS.LTC128B.128 [R220+0xb080], [R4.64], !P3 ;  /* 0x0b08000004dc7fae */ /* 0x0009e6000d901d58 */
.L_x_466:
[C---:B--234-:R-:W-:Y:S01]  /*12130*/  HMMA.16816.F32 R4, R148.reuse, R152, RZ ;  /* 0x000000989404723c */ /* 0x05cfe200000018ff */
[----:B------:R-:W-:Y:S01]  /*12140*/  LDSM.16.M88.4 R172, [R209+0x10080] ;  /* 0x01008000d1ac783b */ /* 0x000fe20000000200 */
[----:B------:R-:W-:Y:S05]  /*12150*/  UISETP.GT.AND UP0, UPT, UR10, UR8, UPT ;  /* 0x000000080a00728c */ /* 0x000fea000bf04270 */
[----:B------:R-:W0:Y:S01]  /*12160*/  LDGDEPBAR ;  /* 0x00000000000079af */ /* 0x000e220000000000 */
[C---:B------:R-:W-:Y:S01]  /*12170*/  HMMA.16816.F32 R8, R148.reuse, R154, RZ ;  /* 0x0000009a9408723c */ /* 0x040fe200000018ff */
[----:B------:R-:W-:Y:S04]  /*12180*/  PLOP3.LUT P0, PT, PT, PT, UP0, 0x40, 0x0 ;  /* 0x000000000000781c */ /* 0x000fe80003f0e808 */
[----:B------:R-:W2:Y:S03]  /*12190*/  LDSM.16.M88.4 R176, [R208+0xc080] ;  /* 0x00c08000d0b0783b */ /* 0x000ea60000000200 */
[C---:B------:R-:W-:Y:S03]  /*121a0*/  HMMA.16816.F32 R12, R148.reuse, R156, RZ ;  /* 0x0000009c940c723c */ /* 0x040fe600000018ff */
[----:B------:R-:W-:Y:S05]  /*121b0*/  LDSM.16.M88.4 R152, [R207+0x10080] ;  /* 0x01008000cf98783b */ /* 0x000fea0000000200 */
[----:B------:R-:W-:Y:S01]  /*121c0*/  HMMA.16816.F32 R16, R148, R158, RZ ;  /* 0x0000009e9410723c */ /* 0x000fe200000018ff */
[----:B------:R-:W3:Y:S06]  /*121d0*/  LDSM.16.M88.4 R148, [R208+0xc880] ;  /* 0x00c88000d094783b */ /* 0x000eec0000000200 */
[----:B------:R-:W4:Y:S01]  /*121e0*/  LDSM.16.M88.4 R156, [R202] ;  /* 0x00000000ca9c783b */ /* 0x000f220000000200 */
[C---:B-1----:R-:W-:Y:S08]  /*121f0*/  HMMA.16816.F32 R4, R160.reuse, R164, R4 ;  /* 0x000000a4a004723c */ /* 0x042ff00000001804 */
[C---:B------:R-:W-:Y:S01]  /*12200*/  HMMA.16816.F32 R8, R160.reuse, R166, R8 ;  /* 0x000000a6a008723c */ /* 0x040fe20000001808 */
[----:B------:R-:W-:Y:S07]  /*12210*/  LDSM.16.M88.4 R164, [R214+0x14080] ;  /* 0x01408000d6a4783b */ /* 0x000fee0000000200 */
[C---:B------:R-:W-:Y:S08]  /*12220*/  HMMA.16816.F32 R12, R160.reuse, R168, R12 ;  /* 0x000000a8a00c723c */ /* 0x040ff0000000180c */
[----:B------:R-:W-:Y:S01]  /*12230*/  HMMA.16816.F32 R16, R160, R170, R16 ;  /* 0x000000aaa010723c */ /* 0x000fe20000001810 */
[----:B------:R-:W1:Y:S06]  /*12240*/  LDSM.16.M88.4 R160, [R202+0x800] ;  /* 0x00080000caa0783b */ /* 0x000e6c0000000200 */
[----:B------:R-:W5:Y:S01]  /*12250*/  LDSM.16.M88.4 R168, [R213+0xd080] ;  /* 0x00d08000d5a8783b */ /* 0x000f620000000200 */
[C---:B--2---:R-:W-:Y:S08]  /*12260*/  HMMA.16816.F32 R4, R172.reuse, R176, R4 ;  /* 0x000000b0ac04723c */ /* 0x044ff00000001804 */
[C---:B------:R-:W-:Y:S01]  /*12270*/  HMMA.16816.F32 R8, R172.reuse, R178, R8 ;  /* 0x000000b2ac08723c */ /* 0x040fe20000001808 */
[----:B------:R-:W-:Y:S07]  /*12280*/  LDSM.16.M88.4 R176, [R201] ;  /* 0x00000000c9b0783b */ /* 0x000fee0000000200 */
[C---:B---3--:R-:W-:Y:S08]  /*12290*/  HMMA.16816.F32 R12, R172.reuse, R148, R12 ;  /* 0x00000094ac0c723c */ /* 0x048ff0000000180c */
[----:B------:R-:W-:Y:S01]  /*122a0*/  HMMA.16816.F32 R16, R172, R150, R16 ;  /* 0x00000096ac10723c */ /* 0x000fe20000001810 */
[----:B------:R-:W2:Y:S06]  /*122b0*/  LDSM.16.M88.4 R148, [R213+0xd880] ;  /* 0x00d88000d594783b */ /* 0x000eac0000000200 */
[----:B------:R-:W3:Y:S01]  /*122c0*/  LDSM.16.M88.4 R172, [R210+0x14080] ;  /* 0x01408000d2ac783b */ /* 0x000ee20000000200 */
[C---:B----4-:R-:W-:Y:S08]  /*122d0*/  HMMA.16816.F32 R4, R152.reuse, R156, R4 ;  /* 0x0000009c9804723c */ /* 0x050ff00000001804 */
[C---:B------:R-:W-:Y:S01]  /*122e0*/  HMMA.16816.F32 R8, R152.reuse, R158, R8 ;  /* 0x0000009e9808723c */ /* 0x040fe20000001808 */
[----:B------:R-:W-:Y:S07]  /*122f0*/  LDSM.16.M88.4 R156, [R209+0x14080] ;  /* 0x01408000d19c783b */ /* 0x000fee0000000200 */
[C---:B-1----:R-:W-:Y:S08]  /*12300*/  HMMA.16816.F32 R12, R152.reuse, R160, R12 ;  /* 0x000000a0980c723c */ /* 0x042ff0000000180c */
[----:B------:R-:W-:Y:S01]  /*12310*/  HMMA.16816.F32 R16, R152, R162, R16 ;  /* 0x000000a29810723c */ /* 0x000fe20000001810 */
[----:B------:R-:W1:Y:S06]  /*12320*/  LDSM.16.M88.4 R152, [R200] ;  /* 0x00000000c898783b */ /* 0x000e6c0000000200 */
[----:B------:R-:W4:Y:S01]  /*12330*/  LDSM.16.M88.4 R160, [R208+0xd080] ;  /* 0x00d08000d0a0783b */ /* 0x000f220000000200 */
[C---:B-----5:R-:W-:Y:S08]  /*12340*/  HMMA.16816.F32 R4, R164.reuse, R168, R4 ;  /* 0x000000a8a404723c */ /* 0x060ff00000001804 */
[C---:B------:R-:W-:Y:S01]  /*12350*/  HMMA.16816.F32 R8, R164.reuse, R170, R8 ;  /* 0x000000aaa408723c */ /* 0x040fe20000001808 */
[----:B------:R-:W-:Y:S07]  /*12360*/  LDSM.16.M88.4 R168, [R202+0x1000] ;  /* 0x00100000caa8783b */ /* 0x000fee0000000200 */
[C---:B--2---:R-:W-:Y:S08]  /*12370*/  HMMA.16816.F32 R12, R164.reuse, R148, R12 ;  /* 0x00000094a40c723c */ /* 0x044ff0000000180c */
[----:B------:R-:W-:Y:S01]  /*12380*/  HMMA.16816.F32 R16, R164, R150, R16 ;  /* 0x00000096a410723c */ /* 0x000fe20000001810 */
[----:B------:R-:W2:Y:S06]  /*12390*/  LDSM.16.M88.4 R148, [R208+0xd880] ;  /* 0x00d88000d094783b */ /* 0x000eac0000000200 */
[----:B------:R-:W5:Y:S01]  /*123a0*/  LDSM.16.M88.4 R164, [R207+0x14080] ;  /* 0x01408000cfa4783b */ /* 0x000f620000000200 */
[C---:B---3--:R-:W-:Y:S08]  /*123b0*/  HMMA.16816.F32 R4, R172.reuse, R176, R4 ;  /* 0x000000b0ac04723c */ /* 0x048ff00000001804 */
[C---:B------:R-:W-:Y:S01]  /*123c0*/  HMMA.16816.F32 R8, R172.reuse, R178, R8 ;  /* 0x000000b2ac08723c */ /* 0x040fe20000001808 */
[----:B------:R-:W-:Y:S07]  /*123d0*/  LDSM.16.M88.4 R176, [R213+0xe080] ;  /* 0x00e08000d5b0783b */ /* 0x000fee0000000200 */
[C---:B-1----:R-:W-:Y:S08]  /*123e0*/  HMMA.16816.F32 R12, R172.reuse, R152, R12 ;  /* 0x00000098ac0c723c */ /* 0x042ff0000000180c */
[----:B------:R-:W-:Y:S01]  /*123f0*/  HMMA.16816.F32 R16, R172, R154, R16 ;  /* 0x0000009aac10723c */ /* 0x000fe20000001810 */
[----:B------:R-:W1:Y:S06]  /*12400*/  LDSM.16.M88.4 R152, [R202+0x1800] ;  /* 0x00180000ca98783b */ /* 0x000e6c0000000200 */
[----:B------:R-:W3:Y:S01]  /*12410*/  LDSM.16.M88.4 R172, [R214+0x18080] ;  /* 0x01808000d6ac783b */ /* 0x000ee20000000200 */
[C---:B----4-:R-:W-:Y:S08]  /*12420*/  HMMA.16816.F32 R4, R156.reuse, R160, R4 ;  /* 0x000000a09c04723c */ /* 0x050ff00000001804 */
[C---:B------:R-:W-:Y:S01]  /*12430*/  HMMA.16816.F32 R8, R156.reuse, R162, R8 ;  /* 0x000000a29c08723c */ /* 0x040fe20000001808 */
[----:B------:R-:W-:Y:S07]  /*12440*/  LDSM.16.M88.4 R160, [R199] ;  /* 0x00000000c7a0783b */ /* 0x000fee0000000200 */
[C---:B--2---:R-:W-:Y:S08]  /*12450*/  HMMA.16816.F32 R12, R156.reuse, R148, R12 ;  /* 0x000000949c0c723c */ /* 0x044ff0000000180c */
[----:B------:R-:W-:Y:S01]  /*12460*/  HMMA.16816.F32 R16, R156, R150, R16 ;  /* 0x000000969c10723c */ /* 0x000fe20000001810 */
[----:B------:R-:W2:Y:S06]  /*12470*/  LDSM.16.M88.4 R148, [R213+0xe880] ;  /* 0x00e88000d594783b */ /* 0x000eac0000000200 */
[----:B------:R-:W4:Y:S01]  /*12480*/  LDSM.16.M88.4 R156, [R210+0x18080] ;  /* 0x01808000d29c783b */ /* 0x000f220000000200 */
[C---:B-----5:R-:W-:Y:S08]  /*12490*/  HMMA.16816.F32 R4, R164.reuse, R168, R4 ;  /* 0x000000a8a404723c */ /* 0x060ff00000001804 */
[C---:B------:R-:W-:Y:S01]  /*124a0*/  HMMA.16816.F32 R8, R164.reuse, R170, R8 ;  /* 0x000000aaa408723c */ /* 0x040fe20000001808 */
[----:B------:R-:W-:Y:S07]  /*124b0*/  LDSM.16.M88.4 R168, [R208+0xe080] ;  /* 0x00e08000d0a8783b */ /* 0x000fee0000000200 */
[C---:B-1----:R-:W-:Y:S08]  /*124c0*/  HMMA.16816.F32 R12, R164.reuse, R152, R12 ;  /* 0x00000098a40c723c */ /* 0x042ff0000000180c */
[----:B------:R-:W-:Y:S01]  /*124d0*/  HMMA.16816.F32 R16, R164, R154, R16 ;  /* 0x0000009aa410723c */ /* 0x000fe20000001810 */
[----:B------:R-:W1:Y:S06]  /*124e0*/  LDSM.16.M88.4 R152, [R198] ;  /* 0x00000000c698783b */ /* 0x000e6c0000000200 */
[----:B------:R-:W5:Y:S01]  /*124f0*/  LDSM.16.M88.4 R164, [R209+0x18080] ;  /* 0x01808000d1a4783b */ /* 0x000f620000000200 */
[C---:B---3--:R-:W-:Y:S08]  /*12500*/  HMMA.16816.F32 R4, R172.reuse, R176, R4 ;  /* 0x000000b0ac04723c */ /* 0x048ff00000001804 */
[C---:B------:R-:W-:Y:S01]  /*12510*/  HMMA.16816.F32 R8, R172.reuse, R178, R8 ;  /* 0x000000b2ac08723c */ /* 0x040fe20000001808 */
[----:B------:R-:W-:Y:S07]  /*12520*/  LDSM.16.M88.4 R176, [R202+0x2000] ;  /* 0x00200000cab0783b */ /* 0x000fee0000000200 */
[C---:B--2---:R-:W-:Y:S08]  /*12530*/  HMMA.16816.F32 R12, R172.reuse, R148, R12 ;  /* 0x00000094ac0c723c */ /* 0x044ff0000000180c */
        /* <DEDUP_REMOVED lines=8> */
[----:B------:R-:W1:Y:S06]  /*125c0*/  LDSM.16.M88.4 R152, [R202+0x2800] ;  /* 0x00280000ca98783b */ /* 0x000e6c0000000200 */
[----:B------:R-:W4:Y:S01]  /*125d0*/  LDSM.16.M88.4 R156, [R214+0x1c080] ;  /* 0x01c08000d69c783b */ /* 0x000f220000000200 */
[C---:B-----5:R-:W-:Y:S08]  /*125e0*/  HMMA.16816.F32 R4, R164.reuse, R168, R4 ;  /* 0x000000a8a404723c */ /* 0x060ff00000001804 */
[C---:B------:R-:W-:Y:S01]  /*125f0*/  HMMA.16816.F32 R8, R164.reuse, R170, R8 ;  /* 0x000000aaa408723c */ /* 0x040fe20000001808 */
[----:B------:R-:W-:Y:S07]  /*12600*/  LDSM.16.M88.4 R168, [R197] ;  /* 0x00000000c5a8783b */ /* 0x000fee0000000200 */
        /* <DEDUP_REMOVED lines=9> */
[----:B------:R-:W1:Y:S06]  /*126a0*/  LDSM.16.M88.4 R152, [R196] ;  /* 0x00000000c498783b */ /* 0x000e6c0000000200 */
[----:B------:R-:W3:Y:S01]  /*126b0*/  LDSM.16.M88.4 R172, [R209+0x1c080] ;  /* 0x01c08000d1ac783b */ /* 0x000ee20000000200 */
[C---:B----4-:R-:W-:Y:S08]  /*126c0*/  HMMA.16816.F32 R4, R156.reuse, R160, R4 ;  /* 0x000000a09c04723c */ /* 0x050ff00000001804 */
[C---:B------:R-:W-:Y:S01]  /*126d0*/  HMMA.16816.F32 R8, R156.reuse, R162, R8 ;  /* 0x000000a29c08723c */ /* 0x040fe20000001808 */
[----:B------:R-:W-:Y:S07]  /*126e0*/  LDSM.16.M88.4 R160, [R202+0x3000] ;  /* 0x00300000caa0783b */ /* 0x000fee0000000200 */
[C---:B--2---:R-:W-:Y:S08]  /*126f0*/  HMMA.16816.F32 R12, R156.reuse, R148, R12 ;  /* 0x000000949c0c723c */ /* 0x044ff0000000180c */
[----:B------:R-:W-:Y:S01]  /*12700*/  HMMA.16816.F32 R16, R156, R150, R16 ;  /* 0x000000969c10723c */ /* 0x000fe20000001810 */
[----:B------:R-:W2:Y:S06]  /*12710*/  LDSM.16.M88.4 R148, [R208+0xf880] ;  /* 0x00f88000d094783b */ /* 0x000eac0000000200 */
[----:B------:R-:W4:Y:S01]  /*12720*/  LDSM.16.M88.4 R156, [R207+0x1c080] ;  /* 0x01c08000cf9c783b */ /* 0x000f220000000200 */
[C---:B-----5:R-:W-:Y:S08]  /*12730*/  HMMA.16816.F32 R4, R164.reuse, R168, R4 ;  /* 0x000000a8a404723c */ /* 0x060ff00000001804 */
[C---:B------:R-:W-:Y:S08]  /*12740*/  HMMA.16816.F32 R8, R164.reuse, R170, R8 ;  /* 0x000000aaa408723c */ /* 0x040ff00000001808 */
[C---:B-1----:R-:W-:Y:S08]  /*12750*/  HMMA.16816.F32 R12, R164.reuse, R152, R12 ;  /* 0x00000098a40c723c */ /* 0x042ff0000000180c */
[----:B------:R-:W-:Y:S08]  /*12760*/  HMMA.16816.F32 R16, R164, R154, R16 ;  /* 0x0000009aa410723c */ /* 0x000ff00000001810 */
[C---:B---3--:R-:W-:Y:S08]  /*12770*/  HMMA.16816.F32 R4, R172.reuse, R176, R4 ;  /* 0x000000b0ac04723c */ /* 0x048ff00000001804 */
[C---:B------:R-:W-:Y:S08]  /*12780*/  HMMA.16816.F32 R8, R172.reuse, R178, R8 ;  /* 0x000000b2ac08723c */ /* 0x040ff00000001808 */
[C---:B--2---:R-:W-:Y:S08]  /*12790*/  HMMA.16816.F32 R12, R172.reuse, R148, R12 ;  /* 0x00000094ac0c723c */ /* 0x044ff0000000180c */
[----:B------:R-:W-:Y:S01]  /*127a0*/  HMMA.16816.F32 R16, R172, R150, R16 ;  /* 0x00000096ac10723c */ /* 0x000fe20000001810 */
[----:B------:R-:W1:Y:S01]  /*127b0*/  LDSM.16.M88.4 R148, [R202+0x3800] ;  /* 0x00380000ca94783b */ /* 0x000e620000000200 */
[----:B------:R-:W-:Y:S05]  /*127c0*/  DEPBAR.LE SB0, 0x0 ;  /* 0x000080000000791a */ /* 0x000fea0000000000 */
[----:B------:R-:W-:Y:S01]  /*127d0*/  BAR.SYNC.DEFER_BLOCKING 0x0 ;  /* 0x0000000000007b1d */ /* 0x000fe20000010000 */
[C---:B----4-:R-:W-:Y:S08]  /*127e0*/  HMMA.16816.F32 R4, R156.reuse, R160, R4 ;  /* 0x000000a09c04723c */ /* 0x050ff00000001804 */
        /* <DEDUP_REMOVED lines=17> */
[----:B------:R-:W4:Y:S01]  /*12900*/  MUFU.TANH R181, R181 ;  /* 0x000000b500b57308 */ /* 0x000f220000002400 */
        /* <DEDUP_REMOVED lines=19> */
[----:B--234-:R-:W-:Y:S01]  /*12a40*/  IMAD.MOV.U32 R217, RZ, RZ, RZ ;  /* 0x000000ffffd97224 */ /* 0x01cfe200078e00ff */
        /* <DEDUP_REMOVED lines=12> */
[----:B------:R-:W2:Y:S01]  /*12b10*/  @!P2 LDG.E R217, [R6.64] ;  /* 0x0000001806d9a981 */ /* 0x000ea2000c1e1900 */
[----:B------:R-:W-:Y:S04]  /*12b20*/  IMAD R218, R5, c[0x0][0x2b8], R218 ;  /* 0x0000ae0005da7a24 */ /* 0x000fe800078e02da */
[C---:B------:R-:W-:Y:S01]  /*12b30*/  IMAD.WIDE.U32 R8, R218.reuse, c[0x0][0x1e0], RZ ;  /* 0x00007800da087a25 */ /* 0x040fe200078e00ff */
[----:B------:R-:W-:Y:S05]  /*12b40*/  SHF.R.S32.HI R5, RZ, 0x1f, R218 ;  /* 0x0000001fff057819 */ /* 0x000fea00000114da */
[----:B------:R-:W-:Y:S04]  /*12b50*/  IMAD R5, R5, c[0x0][0x1e0], RZ ;  /* 0x0000780005057a24 */ /* 0x000fe800078e02ff */
[----:B------:R-:W-:Y:S04]  /*12b60*/  IMAD R5, R218, c[0x0][0x1e4], R5 ;  /* 0x00007900da057a24 */ /* 0x000fe800078e0205 */
        /* <DEDUP_REMOVED lines=9> */
[----:B------:R-:W2:Y:S04]  /*12c00*/  SHFL.IDX PT, R5, R5, RZ, 0x181f ;  /* 0x00181fff05057589 */ /* 0x000ea800000e0000 */
[----:B------:R-:W3:Y:S01]  /*12c10*/  SHFL.IDX PT, R4, R4, RZ, 0x181f ;  /* 0x00181fff04047589 */ /* 0x000ee200000e0000 */
[C---:B--2---:R-:W-:Y:S05]  /*12c20*/  IADD3 R10, P0, R5.reuse, R230, RZ ;  /* 0x000000e6050a7210 */ /* 0x044fea0007f1e0ff */
[C---:B---3--:R-:W-:Y:S01]  /*12c30*/  IMAD.X R11, R4.reuse, 0x1, R231, P0 ;  /* 0x00000001040b7824 */ /* 0x048fe200000e06e7 */
        /* <DEDUP_REMOVED lines=11> */
.L_x_467:
[----:B--234-:R-:W-:Y:S01]  /*12cf0*/  PLOP3.LUT P0, PT, PT, PT, UP3, 0x80, 0x0 ;  /* 0x000000000000781c */ /* 0x01cfe20003f0f038 */
[----:B------:R-:W0:Y:S01]  /*12d00*/  LDGDEPBAR ;  /* 0x00000000000079af */ /* 0x000e220000000000 */
[----:B------:R-:W-:Y:S01]  /*12d10*/  IMAD.MOV.U32 R12, RZ, RZ, R221 ;  /* 0x000000ffff0c7224 */ /* 0x000fe200078e00dd */
[----:B------:R-:W-:Y:S06]  /*12d20*/  USHF.L.U32 UR5, UR10, 0x5, URZ ;  /* 0x000000050a057899 */ /* 0x000fec000800063f */
[----:B------:R-:W-:Y:S04]  /*12d30*/  IMAD.U32 R5, RZ, RZ, UR5 ;  /* 0x00000005ff057e24 */ /* 0x000fe8000f8e00ff */
[----:B------:R-:W-:Y:S01]  /*12d40*/  @P0 IMAD.HI.U32 R4, R221, c[0x0][0x2c8], RZ ;  /* 0x0000b200dd040a27 */ /* 0x000fe200078e00ff */
[----:B------:R-:W-:Y:S02]  /*12d50*/  PLOP3.LUT P0, PT, PT, PT, UP3, 0x80, 0x0 ;  /* 0x000000000000781c */ /* 0x000fe40003f0f038 */
[----:B------:R-:W-:Y:S11]  /*12d60*/  IADD3 R7, -R222, 0x1, -R5 ;  /* 0x00000001de077810 */ /* 0x000ff60007ffe905 */
[----:B------:R-:W-:Y:S01]  /*12d70*/  @P0 SHF.R.U32.HI R12, RZ, c[0x0][0x2cc], R4 ;  /* 0x0000b300ff0c0a19 */ /* 0x000fe20000011604 */
[----:B------:R-:W-:Y:S01]  /*12d80*/  IMAD.U32 R4, RZ, RZ, UR20 ;  /* 0x00000014ff047e24 */ /* 0x000fe2000f8e00ff */
[----:B------:R-:W-:Y:S03]  /*12d90*/  PLOP3.LUT P0, PT, PT, PT, UP2, 0x40, 0x0 ;  /* 0x000000000000781c */ /* 0x000fe60003f0e828 */
[----:B------:R-:W2:Y:S01]  /*12da0*/  SHFL.IDX PT, R13, R12, RZ, 0x1c1f ;  /* 0x001c1fff0c0d7589 */ /* 0x000ea200000e0000 */
[----:B------:R-:W-:Y:S04]  /*12db0*/  IADD3 R4, -R4, UR11, R7 ;  /* 0x0000000b04047c10 */ /* 0x000fe8000fffe107 */
[C---:B------:R-:W-:Y:S02]  /*12dc0*/  IADD3 R7, R4.reuse, c[0x0][0x328], RZ ;  /* 0x0000ca0004077a10 */ /* 0x040fe40007ffe0ff */
[----:B------:R-:W-:Y:S03]  /*12dd0*/  IADD3 R4, R4, UR17, RZ ;  /* 0x0000001104047c10 */ /* 0x000fe6000fffe0ff */
[--C-:B--2---:R-:W-:Y:S02]  /*12de0*/  IMAD.IADD R11, R7, 0x1, R13.reuse ;  /* 0x00000001070b7824 */ /* 0x104fe400078e020d */
        /* <DEDUP_REMOVED lines=9> */
[----:B------:R-:W-:Y:S05]  /*12e80*/  IMAD.MOV.U32 R6, RZ, RZ, c[0x0][0x32c] ;  /* 0x0000cb00ff067624 */ /* 0x000fea00078e00ff */
[----:B------:R-:W-:Y:S11]  /*12e90*/  ISETP.NE.AND P0, PT, R6, 0x1, PT ;  /* 0x000000010600780c */ /* 0x000ff60003f05270 */
[----:B------:R-:W-:Y:S02]  /*12ea0*/  @!UPT UIADD3 URZ, URZ, URZ, URZ ;  /* 0x0000003f3f3ff290 */ /* 0x000fe4000fffe03f */
[----:B------:R-:W-:Y:S05]  /*12eb0*/  @P0 IMAD.HI.U32 R6, R8, c[0x0][0x330], RZ ;  /* 0x0000cc0008060a27 */ /* 0x000fea00078e00ff */
[----:B------:R-:W-:Y:S04]  /*12ec0*/  @P0 SHF.R.U32.HI R8, RZ, c[0x0][0x334], R6 ;  /* 0x0000cd00ff080a19 */ /* 0x000fe80000011606 */
[----:B------:R-:W-:Y:S01]  /*12ed0*/  LOP3.LUT R8, RZ, R8, RZ, 0x33, !PT ;  /* 0x00000008ff087212 */ /* 0x000fe200078e33ff */
[----:B------:R-:W-:-:S05]  /*12ee0*/  BRA `(.L_x_471) ;  /* 0x0000005000007947 */ /* 0x000fca0003800000 */
.L_x_470:
[----:B------:R-:W-:Y:S04]  /*12ef0*/  MOV R6, c[0x0][0x32c] ;  /* 0x0000cb0000067a02 */ /* 0x000fe80000000f00 */
[----:B------:R-:W-:Y:S11]  /*12f00*/  ISETP.NE.AND P0, PT, R6, 0x1, PT ;  /* 0x000000010600780c */ /* 0x000ff60003f05270 */
[----:B------:R-:W-:Y:S02]  /*12f10*/  @!UPT UIADD3 URZ, URZ, URZ, URZ ;  /* 0x0000003f3f3ff290 */ /* 0x000fe4000fffe03f */
[----:B------:R-:W-:Y:S05]  /*12f20*/  @P0 IMAD.HI.U32 R6, R8, c[0x0][0x330], RZ ;  /* 0x0000cc0008060a27 */ /* 0x000fea00078e00ff */
[----:B------:R-:W-:Y:S02]  /*12f30*/  @P0 SHF.R.U32.HI R8, RZ, c[0x0][0x334], R6 ;  /* 0x0000cd00ff080a19 */ /* 0x000fe40000011606 */
.L_x_471:
[----:B------:R-:W-:Y:S05]  /*12f40*/  BSYNC B0 ;  /* 0x0000000000007941 */ /* 0x000fea0003800000 */
.L_x_469:
[----:B------:R-:W-:Y:S04]  /*12f50*/  IMAD R13, R8, c[0x0][0x32c], -R5 ;  /* 0x0000cb00080d7a24 */ /* 0x000fe800078e0a05 */
[----:B------:R-:W-:Y:S05]  /*12f60*/  IMAD.IADD R8, R13, 0x1, -R222 ;  /* 0x000000010d087824 */ /* 0x000fea00078e0ade */
[----:B------:R-:W-:Y:S02]  /*12f70*/  IADD3 R6, R8, c[0x0][0x32c], RZ ;  /* 0x0000cb0008067a10 */ /* 0x000fe40007ffe0ff */
[----:B------:R-:W-:Y:S02]  /*12f80*/  IMNMX R9, R9, R8, !PT ;  /* 0x0000000809097217 */ /* 0x000fe40007800200 */
[----:B------:R-:W-:Y:S02]  /*12f90*/  IMNMX R11, R11, R6, PT ;  /* 0x000000060b0b7217 */ /* 0x000fe40003800200 */
.L_x_468:
[----:B------:R-:W-:Y:S06]  /*12fa0*/  UISETP.GT.AND UP0, UPT, UR10, -0x1, UPT ;  /* 0xffffffff0a00788c */ /* 0x000fec000bf04270 */
[----:B------:R-:W-:Y:S04]  /*12fb0*/  PLOP3.LUT P0, PT, PT, PT, UP0, 0x80, 0x0 ;  /* 0x000000000000781c */ /* 0x000fe80003f0f008 */
[----:B------:R-:W-:Y:S04]  /*12fc0*/  ISETP.GT.AND P0, PT, R9, RZ, P0 ;  /* 0x000000ff0900720c */ /* 0x000fe80000704270 */
[----:B------:R-:W-:Y:S04]  /*12fd0*/  ISETP.LT.OR P0, PT, R11, 0x1, P0 ;  /* 0x000000010b00780c */ /* 0x000fe80000701670 */
[----:B------:R-:W-:Y:S02]  /*12fe0*/  FSEL R10, R0, -INF , !P0 ;  /* 0xff800000000a7808 */ /* 0x000fe40004000000 */
[----:B------:R-:W-:Y:S01]  /*12ff0*/  PLOP3.LUT P0, PT, PT, PT, UP0, 0x80, 0x0 ;  /* 0x000000000000781c */ /* 0x000fe20003f0f008 */
[----:B------:R-:W2:Y:S03]  /*13000*/  SHFL.IDX PT, R0, R12, 0x1, 0x1c1f ;  /* 0x003c1f000c007f89 */ /* 0x000ea600000e0000 */
[----:B------:R-:W-:Y:S04]  /*13010*/  ISETP.GT.AND P0, PT, R9, 0x1, P0 ;  /* 0x000000010900780c */ /* 0x000fe80000704270 */
[----:B------:R-:W-:Y:S04]  /*13020*/  ISETP.LT.OR P0, PT, R11, 0x2, P0 ;  /* 0x000000020b00780c */ /* 0x000fe80000701670 */
[----:B-1----:R-:W-:Y:S02]  /*13030*/  FSEL R182, R182, -INF , !P0 ;  /* 0xff800000b6b67808 */ /* 0x002fe40004000000 */
[----:B------:R-:W-:Y:S04]  /*13040*/  PLOP3.LUT P0, PT, PT, PT, UP0, 0x80, 0x0 ;  /* 0x000000000000781c */ /* 0x000fe80003f0f008 */
[----:B------:R-:W-:Y:S04]  /*13050*/  ISETP.GT.AND P0, PT, R9, 0x8, P0 ;  /* 0x000000080900780c */ /* 0x000fe80000704270 */
[----:B------:R-:W-:Y:S01]  /*13060*/  ISETP.LT.OR P0, PT, R11, 0x9, P0 ;  /* 0x000000090b00780c */ /* 0x000fe20000701670 */
[--C-:B--2---:R-:W-:Y:S03]  /*13070*/  IMAD.IADD R7, R7, 0x1, R0.reuse ;  /* 0x0000000107077824 */ /* 0x104fe600078e0200 */
[----:B------:R-:W-:Y:S01]  /*13080*/  FSEL R8, R185, -INF , !P0 ;  /* 0xff800000b9087808 */ /* 0x000fe20004000000 */
[----:B------:R-:W-:Y:S01]  /*13090*/  IMAD.IADD R4, R4, 0x1, R0 ;  /* 0x0000000104047824 */ /* 0x000fe200078e0200 */
[----:B------:R-:W-:Y:S04]  /*130a0*/  PLOP3.LUT P0, PT, PT, PT, UP0, 0x80, 0x0 ;  /* 0x000000000000781c */ /* 0x000fe80003f0f008 */
[----:B------:R-:W-:Y:S04]  /*130b0*/  ISETP.GT.AND P0, PT, R9, 0x9, P0 ;  /* 0x000000090900780c */ /* 0x000fe80000704270 */
[----:B------:R-:W-:Y:S04]  /*130c0*/  ISETP.LT.OR P0, PT, R11, 0xa, P0 ;  /* 0x0000000a0b00780c */ /* 0x000fe80000701670 */
[----:B------:R-:W-:Y:S02]  /*130d0*/  FSEL R6, R186, -INF , !P0 ;  /* 0xff800000ba067808 */ /* 0x000fe40004000000 */
        /* <DEDUP_REMOVED lines=16> */
[----:B------:R-:W-:Y:S11]  /*131e0*/  PLOP3.LUT P0, PT, PT, PT, UP2, 0x40, 0x0 ;  /* 0x000000000000781c */ /* 0x000ff60003f0e828 */
[----:B------:R-:W-:Y:S02]  /*131f0*/  @!UPT UIADD3 URZ, URZ, URZ, URZ ;  /* 0x0000003f3f3ff290 */ /* 0x000fe4000fffe03f */
        /* <DEDUP_REMOVED lines=15> */
.L_x_474:
[----:B------:R-:W-:Y:S04]  /*132f0*/  MOV R0, c[0x0][0x32c] ;  /* 0x0000cb0000007a02 */ /* 0x000fe80000000f00 */
[----:B------:R-:W-:Y:S11]  /*13300*/  ISETP.NE.AND P0, PT, R0, 0x1, PT ;  /* 0x000000010000780c */ /* 0x000ff60003f05270 */
[----:B------:R-:W-:Y:S02]  /*13310*/  @!UPT UIADD3 URZ, URZ, URZ, URZ ;  /* 0x0000003f3f3ff290 */ /* 0x000fe4000fffe03f */
[----:B------:R-:W-:Y:S05]  /*13320*/  @P0 IMAD.HI.U32 R0, R12, c[0x0][0x330], RZ ;  /* 0x0000cc000c000a27 */ /* 0x000fea00078e00ff */
[----:B------:R-:W-:Y:S02]  /*13330*/  @P0 SHF.R.U32.HI R12, RZ, c[0x0][0x334], R0 ;  /* 0x0000cd00ff0c0a19 */ /* 0x000fe40000011600 */
.L_x_475:
[----:B------:R-:W-:Y:S05]  /*13340*/  BSYNC B0 ;  /* 0x0000000000007941 */ /* 0x000fea0003800000 */
.L_x_473:
[----:B------:R-:W-:Y:S04]  /*13350*/  IMAD R5, R12, c[0x0][0x32c], -R5 ;  /* 0x0000cb000c057a24 */ /* 0x000fe800078e0a05 */
[----:B------:R-:W-:Y:S05]  /*13360*/  IMAD.IADD R5, R5, 0x1, -R222 ;  /* 0x0000000105057824 */ /* 0x000fea00078e0ade */
[----:B------:R-:W-:Y:S02]  /*13370*/  IADD3 R0, R5, c[0x0][0x32c], RZ ;  /* 0x0000cb0005007a10 */ /* 0x000fe40007ffe0ff */
[----:B------:R-:W-:Y:S02]  /*13380*/  IMNMX R4, R4, R5, !PT ;  /* 0x0000000504047217 */ /* 0x000fe40007800200 */
[----:B------:R-:W-:Y:S02]  /*13390*/  IMNMX R7, R7, R0, PT ;  /* 0x0000000007077217 */ /* 0x000fe40003800200 */
.L_x_472:
[----:B------:R-:W-:Y:S01]  /*133a0*/  PLOP3.LUT P0, PT, PT, PT, UP0, 0x80, 0x0 ;  /* 0x000000000000781c */ /* 0x000fe20003f0f008 */
[----:B------:R-:W-:Y:S01]  /*133b0*/  LDSM.16.MT88.4 R156, [R206+0x8080] ;  /* 0x00808000ce9c783b */ /* 0x000fe20000004200 */
[----:B------:R-:W-:Y:S02]  /*133c0*/  FMNMX.FTZ R5, R10, R3, !PT ;  /* 0x000000030a057209 */ /* 0x000fe40007810000 */
[----:B------:R-:W-:Y:S02]  /*133d0*/  ISETP.GT.AND P0, PT, R4, RZ, P0 ;  /* 0x000000ff0400720c */ /* 0x000fe40000704270 */
[----:B------:R-:W-:Y:S02]  /*133e0*/  FMNMX.FTZ R5, R182, R5, !PT ;  /* 0x00000005b6057209 */ /* 0x000fe40007810000 */
[C---:B------:R-:W-:Y:S01]  /*133f0*/  ISETP.LT.OR P0, PT, R7.reuse, 0x1, P0 ;  /* 0x000000010700780c */ /* 0x040fe20000701670 */
[----:B------:R-:W-:Y:S01]  /*13400*/  LDSM.16.MT88.4 R172, [R204+0x9880] ;  /* 0x00988000ccac783b */ /* 0x000fe20000004200 */
[----:B------:R-:W-:Y:S02]  /*13410*/  FMNMX.FTZ R5, R8, R5, !PT ;  /* 0x0000000508057209 */ /* 0x000fe40007810000 */
[----:B------:R-:W-:Y:S02]  /*13420*/  FSEL R13, R180, -INF , !P0 ;  /* 0xff800000b40d7808 */ /* 0x000fe40004000000 */
[----:B------:R-:W-:Y:S02]  /*13430*/  PLOP3.LUT P0, PT, PT, PT, UP0, 0x80, 0x0 ;  /* 0x000000000000781c */ /* 0x000fe40003f0f008 */
[----:B------:R-:W-:Y:S01]  /*13440*/  FMNMX.FTZ R5, R6, R5, !PT ;  /* 0x0000000506057209 */ /* 0x000fe20007810000 */
[----:B------:R-:W-:Y:S01]  /*13450*/  LDSM.16.MT88.4 R176, [R211+0xa880] ;  /* 0x00a88000d3b0783b */ /* 0x000fe20000004200 */
[----:B------:R-:W-:Y:S02]  /*13460*/  ISETP.GT.AND P0, PT, R4, 0x1, P0 ;  /* 0x000000010400780c */ /* 0x000fe40000704270 */
[----:B------:R-:W-:Y:S02]  /*13470*/  FMNMX.FTZ R5, R168, R5, !PT ;  /* 0x00000005a8057209 */ /* 0x000fe40007810000 */
[----:B------:R-:W-:Y:S02]  /*13480*/  ISETP.LT.OR P0, PT, R7, 0x2, P0 ;  /* 0x000000020700780c */ /* 0x000fe40000701670 */
[----:B------:R-:W-:Y:S01]  /*13490*/  FMNMX.FTZ R5, R166, R5, !PT ;  /* 0x00000005a6057209 */ /* 0x000fe20007810000 */
[----:B------:R-:W-:Y:S01]  /*134a0*/  LDSM.16.MT88.4 R192, [R206+0xb880] ;  /* 0x00b88000cec0783b */ /* 0x000fe20000004200 */
[----:B------:R-:W-:Y:S02]  /*134b0*/  FSEL R181, R181, -INF , !P0 ;  /* 0xff800000b5b57808 */ /* 0x000fe40004000000 */
[----:B------:R-:W-:Y:S02]  /*134c0*/  PLOP3.LUT P0, PT, PT, PT, UP0, 0x80, 0x0 ;  /* 0x000000000000781c */ /* 0x000fe40003f0f008 */
[----:B------:R-:W-:Y:S02]  /*134d0*/  FMNMX.FTZ R5, R164, R5, !PT ;  /* 0x00000005a4057209 */ /* 0x000fe40007810000 */
[----:B------:R-:W-:Y:S02]  /*134e0*/  ISETP.GT.AND P0, PT, R4, 0x8, P0 ;  /* 0x000000080400780c */ /* 0x000fe40000704270 */
[----:B------:R-:W-:Y:S02]  /*134f0*/  FMNMX.FTZ R0, R162, R5, !PT ;  /* 0x00000005a2007209 */ /* 0x000fe40007810000 */
[----:B------:R-:W-:Y:S02]  /*13500*/  ISETP.LT.OR P0, PT, R7, 0x9, P0 ;  /* 0x000000090700780c */ /* 0x000fe40000701670 */
[----:B------:R-:W-:Y:S01]  /*13510*/  FMNMX.FTZ R12, R13, R2, !PT ;  /* 0x000000020d0c7209 */ /* 0x000fe20007810000 */
[----:B------:R-:W1:Y:S01]  /*13520*/  SHFL.BFLY PT, R5, R0, 0x2, 0x1f ;  /* 0x0c401f0000057f89 */ /* 0x000e6200000e0000 */
[----:B------:R-:W-:Y:S02]  /*13530*/  FSEL R11, R184, -INF , !P0 ;  /* 0xff800000b80b7808 */ /* 0x000fe40004000000 */
[----:B------:R-:W-:Y:S02]  /*13540*/  PLOP3.LUT P0, PT, PT, PT, UP0, 0x80, 0x0 ;  /* 0x000000000000781c */ /* 0x000fe40003f0f008 */
[----:B------:R-:W-:Y:S02]  /*13550*/  FMNMX.FTZ R12, R181, R12, !PT ;  /* 0x0000000cb50c7209 */ /* 0x000fe40007810000 */
[C---:B------:R-:W-:Y:S01]  /*13560*/  ISETP.GT.AND P0, PT, R4.reuse, 0x9, P0 ;  /* 0x000000090400780c */ /* 0x040fe20000704270 */
[----:B------:R-:W-:Y:S01]  /*13570*/  LDSM.16.MT88.4 R184, [R204+0xa880] ;  /* 0x00a88000ccb8783b */ /* 0x000fe20000004200 */
[----:B------:R-:W-:Y:S02]  /*13580*/  FMNMX.FTZ R12, R11, R12, !PT ;  /* 0x0000000c0b0c7209 */ /* 0x000fe40007810000 */
[----:B------:R-:W-:Y:S04]  /*13590*/  ISETP.LT.OR P0, PT, R7, 0xa, P0 ;  /* 0x0000000a0700780c */ /* 0x000fe80000701670 */
[----:B------:R-:W-:Y:S02]  /*135a0*/  FSEL R9, R183, -INF , !P0 ;  /* 0xff800000b7097808 */ /* 0x000fe40004000000 */
[----:B------:R-:W-:Y:S02]  /*135b0*/  PLOP3.LUT P0, PT, PT, PT, UP0, 0x80, 0x0 ;  /* 0x000000000000781c */ /* 0x000fe40003f0f008 */
[----:B------:R-:W-:Y:S02]  /*135c0*/  FMNMX.FTZ R14, R9, R12, !PT ;  /* 0x0000000c090e7209 */ /* 0x000fe40007810000 */
[C---:B------:R-:W-:Y:S04]  /*135d0*/  ISETP.GT.AND P0, PT, R4.reuse, 0x10, P0 ;  /* 0x000000100400780c */ /* 0x040fe80000704270 */
[----:B------:R-:W-:Y:S04]  /*135e0*/  ISETP.LT.OR P0, PT, R7, 0x11, P0 ;  /* 0x000000110700780c */ /* 0x000fe80000701670 */
[----:B------:R-:W-:Y:S02]  /*135f0*/  FSEL R165, R189, -INF , !P0 ;  /* 0xff800000bda57808 */ /* 0x000fe40004000000 */
[----:B------:R-:W-:Y:S02]  /*13600*/  PLOP3.LUT P0, PT, PT, PT, UP0, 0x80, 0x0 ;  /* 0x000000000000781c */ /* 0x000fe40003f0f008 */
[----:B------:R-:W-:Y:S02]  /*13610*/  FMNMX.FTZ R14, R165, R14, !PT ;  /* 0x0000000ea50e7209 */ /* 0x000fe40007810000 */
[----:B------:R-:W-:Y:S04]  /*13620*/  ISETP.GT.AND P0, PT, R4, 0x11, P0 ;  /* 0x000000110400780c */ /* 0x000fe80000704270 */
[C---:B------:R-:W-:Y:S04]  /*13630*/  ISETP.LT.OR P0, PT, R7.reuse, 0x12, P0 ;  /* 0x000000120700780c */ /* 0x040fe80000701670 */
[----:B------:R-:W-:Y:S02]  /*13640*/  FSEL R163, R188, -INF , !P0 ;  /* 0xff800000bca37808 */ /* 0x000fe40004000000 */
[----:B------:R-:W-:Y:S04]  /*13650*/  PLOP3.LUT P0, PT, PT, PT, UP0, 0x80, 0x0 ;  /* 0x000000000000781c */ /* 0x000fe80003f0f008 */
[----:B------:R-:W-:Y:S02]  /*13660*/  ISETP.GT.AND P0, PT, R4, 0x18, P0 ;  /* 0x000000180400780c */ /* 0x000fe40000704270 */
[----:B-1----:R-:W-:Y:S02]  /*13670*/  FMNMX.FTZ R12, R0, R5, !PT ;  /* 0x00000005000c7209 */ /* 0x002fe40007810000 */
[----:B------:R-:W-:Y:S02]  /*13680*/  ISETP.LT.OR P0, PT, R7, 0x19, P0 ;  /* 0x000000190700780c */ /* 0x000fe40000701670 */
[----:B------:R-:W-:Y:S01]  /*13690*/  FMNMX.FTZ R0, R163, R14, !PT ;  /* 0x0000000ea3007209 */ /* 0x000fe20007810000 */
[----:B------:R-:W1:Y:S01]  /*136a0*/  SHFL.BFLY PT, R15, R12, 0x1, 0x1f ;  /* 0x0c201f000c0f7f89 */ /* 0x000e6200000e0000 */
[----:B------:R-:W-:Y:S02]  /*136b0*/  FSEL R161, R191, -INF , !P0 ;  /* 0xff800000bfa17808 */ /* 0x000fe40004000000 */
[----:B------:R-:W-:Y:S01]  /*136c0*/  PLOP3.LUT P0, PT, PT, PT, UP0, 0x80, 0x0 ;  /* 0x000000000000781c */ /* 0x000fe20003f0f008 */
[----:B------:R-:W-:Y:S01]  /*136d0*/  UISETP.GT.AND UP0, UPT, UR10, UR4, UPT ;  /* 0x000000040a00728c */ /* 0x000fe2000bf04270 */
[----:B------:R-:W-:Y:S01]  /*136e0*/  FMNMX.FTZ R0, R161, R0, !PT ;  /* 0x00000000a1007209 */ /* 0x000fe20007810000 */
[----:B------:R-:W-:Y:S01]  /*136f0*/  UIADD3 UR10, UR10, -0x1, URZ ;  /* 0xffffffff0a0a7890 */ /* 0x000fe2000fffe03f */
[----:B------:R-:W-:Y:S04]  /*13700*/  ISETP.GT.AND P0, PT, R4, 0x19, P0 ;  /* 0x000000190400780c */ /* 0x000fe80000704270 */
[----:B------:R-:W-:Y:S04]  /*13710*/  ISETP.LT.OR P0, PT, R7, 0x1a, P0 ;  /* 0x0000001a0700780c */ /* 0x000fe80000701670 */
[----:B------:R-:W-:Y:S02]  /*13720*/  FSEL R149, R190, -INF , !P0 ;  /* 0xff800000be957808 */ /* 0x000fe40004000000 */
[----:B------:R-:W-:Y:S02]  /*13730*/  LDSM.16.MT88.4 R188, [R211+0xb880] ;  /* 0x00b88000d3bc783b */ /* 0x000fe40000004200 */
[----:B------:R-:W-:Y:S02]  /*13740*/  FMNMX.FTZ R4, R149, R0, !PT ;  /* 0x0000000095047209 */ /* 0x000fe40007810000 */
[----:B-1----:R-:W-:Y:S04]  /*13750*/  FMNMX.FTZ R0, R12, R15, !PT ;  /* 0x0000000f0c007209 */ /* 0x002fe80007810000 */
[----:B------:R-:W1:Y:S01]  /*13760*/  SHFL.BFLY PT, R7, R4, 0x2, 0x1f ;  /* 0x0c401f0004077f89 */ /* 0x000e6200000e0000 */
[C---:B------:R-:W-:Y:S01]  /*13770*/  FSETP.NEU.FTZ.AND P0, PT, R0.reuse, -INF , PT ;  /* 0xff8000000000780b */ /* 0x040fe20003f1d000 */
[----:B------:R-:W-:Y:S05]  /*13780*/  FMUL.FTZ R167, R0, c[0x0][0x2d0] ;  /* 0x0000b40000a77a20 */ /* 0x000fea0000410000 */
[----:B------:R-:W-:Y:S05]  /*13790*/  FSEL R167, R167, RZ, P0 ;  /* 0x000000ffa7a77208 */ /* 0x000fea0000000000 */
[--C-:B------:R-:W-:Y:S02]  /*137a0*/  FFMA.FTZ R151, R182, c[0x0][0x2d0], -R167.reuse ;  /* 0x0000b400b6977a23 */ /* 0x100fe400000108a7 */
[--C-:B------:R-:W-:Y:S02]  /*137b0*/  FFMA.FTZ R236, R10, c[0x0][0x2d0], -R167.reuse ;  /* 0x0000b4000aec7a23 */ /* 0x100fe400000108a7 */
[--C-:B------:R-:W-:Y:S02]  /*137c0*/  FFMA.FTZ R150, R8, c[0x0][0x2d0], -R167.reuse ;  /* 0x0000b40008967a23 */ /* 0x100fe400000108a7 */
[--C-:B------:R-:W-:Y:S01]  /*137d0*/  FFMA.FTZ R237, R6, c[0x0][0x2d0], -R167.reuse ;  /* 0x0000b40006ed7a23 */ /* 0x100fe200000108a7 */
[----:B------:R-:W-:Y:S01]  /*137e0*/  MUFU.EX2 R151, R151 ;  /* 0x0000009700977308 */ /* 0x000fe20000000800 */
[--C-:B------:R-:W-:Y:S01]  /*137f0*/  FFMA.FTZ R242, R168, c[0x0][0x2d0], -R167.reuse ;  /* 0x0000b400a8f27a23 */ /* 0x100fe200000108a7 */
[----:B-1----:R-:W-:Y:S01]  /*13800*/  FMNMX.FTZ R5, R4, R7, !PT ;  /* 0x0000000704057209 */ /* 0x002fe20007810000 */
[----:B------:R-:W-:Y:S01]  /*13810*/  LDSM.16.MT88.4 R168, [R206+0x9880] ;  /* 0x00988000cea8783b */ /* 0x000fe20000004200 */
[----:B------:R-:W-:Y:S01]  /*13820*/  FSEL R4, R0, RZ, P0 ;  /* 0x000000ff00047208 */ /* 0x000fe20000000000 */
[--C-:B------:R-:W-:Y:S02]  /*13830*/  FFMA.FTZ R243, R166, c[0x0][0x2d0], -R167.reuse ;  /* 0x0000b400a6f37a23 */ /* 0x100fe400000108a7 */
[----:B------:R-:W-:Y:S02]  /*13840*/  FFMA.FTZ R244, R164, c[0x0][0x2d0], -R167 ;  /* 0x0000b400a4f47a23 */ /* 0x000fe400000108a7 */
[----:B------:R-:W-:Y:S01]  /*13850*/  FADD.FTZ R3, -R4, R3 ;  /* 0x0000000304037221 */ /* 0x000fe20000010100 */
[----:B------:R-:W1:Y:S01]  /*13860*/  MUFU.EX2 R236, R236 ;  /* 0x000000ec00ec7308 */ /* 0x000e620000000800 */
[----:B------:R-:W2:Y:S01]  /*13870*/  SHFL.BFLY PT, R148, R5, 0x1, 0x1f ;  /* 0x0c201f0005947f89 */ /* 0x000ea200000e0000 */
[----:B------:R-:W-:Y:S02]  /*13880*/  FFMA.FTZ R167, R162, c[0x0][0x2d0], -R167 ;  /* 0x0000b400a2a77a23 */ /* 0x000fe400000108a7 */
[----:B------:R-:W-:Y:S06]  /*13890*/  FMUL.FTZ R6, R3, c[0x0][0x2d0] ;  /* 0x0000b40003067a20 */ /* 0x000fec0000410000 */
[----:B------:R-:W3:Y:S10]  /*138a0*/  MUFU.EX2 R3, R6 ;  /* 0x0000000600037308 */ /* 0x000ef40000000800 */
[----:B------:R-:W-:Y:S01]  /*138b0*/  MUFU.EX2 R150, R150 ;  /* 0x0000009600967308 */ /* 0x000fe20000000800 */
[----:B-1----:R-:W-:Y:S02]  /*138c0*/  F2FP.PACK_AB R152, R151, R236 ;  /* 0x000000ec9798723e */ /* 0x002fe400000000ff */
[----:B--2---:R-:W-:Y:S04]  /*138d0*/  FMNMX.FTZ R148, R148, R5, !PT ;  /* 0x0000000594947209 */ /* 0x004fe80007810000 */
[C---:B------:R-:W-:Y:S01]  /*138e0*/  FSETP.NEU.FTZ.AND P0, PT, R148.reuse, -INF , PT ;  /* 0xff8000009400780b */ /* 0x040fe20003f1d000 */
[C---:B------:R-:W-:Y:S02]  /*138f0*/  FMUL.FTZ R160, R148.reuse, c[0x0][0x2d0] ;  /* 0x0000b40094a07a20 */ /* 0x040fe40000410000 */
[----:B------:R-:W1:Y:S01]  /*13900*/  MUFU.EX2 R237, R237 ;  /* 0x000000ed00ed7308 */ /* 0x000e620000000800 */
[----:B------:R-:W-:Y:S01]  /*13910*/  FSEL R5, R148, RZ, P0 ;  /* 0x000000ff94057208 */ /* 0x000fe20000000000 */
[C---:B---3--:R-:W-:Y:S01]  /*13920*/  FMUL.FTZ R4, R3.reuse, R144 ;  /* 0x0000009003047220 */ /* 0x048fe20000410000 */
[----:B------:R-:W-:Y:S01]  /*13930*/  FSEL R160, R160, RZ, P0 ;  /* 0x000000ffa0a07208 */ /* 0x000fe20000000000 */
[----:B------:R-:W-:Y:S01]  /*13940*/  FMUL.FTZ R8, R3, R140 ;  /* 0x0000008c03087220 */ /* 0x000fe20000410000 */
[----:B------:R-:W-:Y:S01]  /*13950*/  PLOP3.LUT P0, PT, PT, PT, UP0, 0x80, 0x0 ;  /* 0x000000000000781c */ /* 0x000fe20003f0f008 */
[----:B------:R-:W-:Y:S02]  /*13960*/  FADD.FTZ R5, -R5, R2 ;  /* 0x0000000205057221 */ /* 0x000fe40000010100 */
[--C-:B------:R-:W-:Y:S02]  /*13970*/  FFMA.FTZ R241, R13, c[0x0][0x2d0], -R160.reuse ;  /* 0x0000b4000df17a23 */ /* 0x100fe400000108a0 */
[----:B------:R2:W-:Y:S01]  /*13980*/  MUFU.EX2 R245, R167 ;  /* 0x000000a700f57308 */ /* 0x0005e20000000800 */
[----:B------:R-:W3:Y:S01]  /*13990*/  LDSM.16.MT88.4 R12, [R211+0x8080] ;  /* 0x00808000d30c783b */ /* 0x000ee20000004200 */
[--C-:B------:R-:W-:Y:S02]  /*139a0*/  FFMA.FTZ R240, R181, c[0x0][0x2d0], -R160.reuse ;  /* 0x0000b400b5f07a23 */ /* 0x100fe400000108a0 */
[--C-:B------:R-:W-:Y:S02]  /*139b0*/  FFMA.FTZ R239, R11, c[0x0][0x2d0], -R160.reuse ;  /* 0x0000b4000bef7a23 */ /* 0x100fe400000108a0 */
[--C-:B------:R-:W-:Y:S02]  /*139c0*/  FFMA.FTZ R238, R9, c[0x0][0x2d0], -R160.reuse ;  /* 0x0000b40009ee7a23 */ /* 0x100fe400000108a0 */
[----:B------:R-:W-:Y:S01]  /*139d0*/  FMUL.FTZ R2, R5, c[0x0][0x2d0] ;  /* 0x0000b40005027a20 */ /* 0x000fe20000410000 */
[----:B------:R-:W-:Y:S01]  /*139e0*/  LDSM.16.MT88.4 R180, [R206+0xa880] ;  /* 0x00a88000ceb4783b */ /* 0x000fe20000004200 */
[----:B------:R-:W-:Y:S01]  /*139f0*/  MUFU.EX2 R241, R241 ;  /* 0x000000f100f17308 */ /* 0x000fe20000000800 */
[C---:B------:R-:W-:Y:S02]  /*13a00*/  FMUL.FTZ R5, R3.reuse, R145 ;  /* 0x0000009103057220 */ /* 0x040fe40000410000 */
[----:B------:R-:W-:Y:S01]  /*13a10*/  FMUL.FTZ R9, R3, R141 ;  /* 0x0000008d03097220 */ /* 0x000fe20000410000 */
[----:B-1----:R-:W-:Y:S01]  /*13a20*/  F2FP.PACK_AB R154, R237, R150 ;  /* 0x00000096ed9a723e */ /* 0x002fe200000000ff */
[C---:B------:R-:W-:Y:S02]  /*13a30*/  FMUL.FTZ R16, R3.reuse, R132 ;  /* 0x0000008403107220 */ /* 0x040fe40000410000 */
[----:B------:R-:W-:Y:S02]  /*13a40*/  FMUL.FTZ R17, R3, R133 ;  /* 0x0000008503117220 */ /* 0x000fe40000410000 */
[--C-:B------:R-:W-:Y:S01]  /*13a50*/  FFMA.FTZ R246, R165, c[0x0][0x2d0], -R160.reuse ;  /* 0x0000b400a5f67a23 */ /* 0x100fe200000108a0 */
[----:B------:R-:W1:Y:S01]  /*13a60*/  MUFU.EX2 R2, R2 ;  /* 0x0000000200027308 */ /* 0x000e620000000800 */
[--C-:B------:R-:W-:Y:S02]  /*13a70*/  FFMA.FTZ R247, R163, c[0x0][0x2d0], -R160.reuse ;  /* 0x0000b400a3f77a23 */ /* 0x100fe400000108a0 */
[--C-:B------:R-:W-:Y:S01]  /*13a80*/  FFMA.FTZ R248, R161, c[0x0][0x2d0], -R160.reuse ;  /* 0x0000b400a1f87a23 */ /* 0x100fe200000108a0 */
[----:B--2---:R-:W-:Y:S01]  /*13a90*/  LDSM.16.MT88.4 R164, [R204+0x8880] ;  /* 0x00888000cca4783b */ /* 0x004fe20000004200 */
[----:B------:R-:W-:Y:S02]  /*13aa0*/  FFMA.FTZ R160, R149, c[0x0][0x2d0], -R160 ;  /* 0x0000b40095a07a23 */ /* 0x000fe400000108a0 */
[C---:B------:R-:W-:Y:S02]  /*13ab0*/  FMUL.FTZ R28, R3.reuse, R28 ;  /* 0x0000001c031c7220 */ /* 0x040fe40000410000 */
[C---:B------:R-:W-:Y:S01]  /*13ac0*/  FMUL.FTZ R29, R3.reuse, R29 ;  /* 0x0000001d031d7220 */ /* 0x040fe20000410000 */
[----:B------:R-:W2:Y:S01]  /*13ad0*/  MUFU.EX2 R240, R240 ;  /* 0x000000f000f07308 */ /* 0x000ea20000000800 */
        /* <DEDUP_REMOVED lines=8> */
[C---:B-1----:R-:W-:Y:S02]  /*13b60*/  FMUL.FTZ R6, R2.reuse, R146 ;  /* 0x0000009202067220 */ /* 0x042fe40000410000 */
[C---:B------:R-:W-:Y:S02]  /*13b70*/  FMUL.FTZ R7, R2.reuse, R147 ;  /* 0x0000009302077220 */ /* 0x040fe40000410000 */
[----:B------:R-:W1:Y:S01]  /*13b80*/  LDSM.16.MT88.4 R144, [R205+0x8080] ;  /* 0x00808000cd90783b */ /* 0x000e620000004200 */
[----:B------:R-:W4:Y:S01]  /*13b90*/  MUFU.EX2 R238, R238 ;  /* 0x000000ee00ee7308 */ /* 0x000f220000000800 */
[C---:B------:R-:W-:Y:S02]  /*13ba0*/  FMUL.FTZ R10, R2.reuse, R142 ;  /* 0x0000008e020a7220 */ /* 0x040fe40000410000 */
[----:B------:R-:W-:Y:S01]  /*13bb0*/  FMUL.FTZ R11, R2, R143 ;  /* 0x0000008f020b7220 */ /* 0x000fe20000410000 */
[----:B--2---:R-:W-:Y:S01]  /*13bc0*/  F2FP.PACK_AB R153, R240, R241 ;  /* 0x000000f1f099723e */ /* 0x004fe200000000ff */
[C---:B------:R-:W-:Y:S02]  /*13bd0*/  FMUL.FTZ R18, R2.reuse, R134 ;  /* 0x0000008602127220 */ /* 0x040fe40000410000 */
[C---:B------:R-:W-:Y:S01]  /*13be0*/  FMUL.FTZ R19, R2.reuse, R135 ;  /* 0x0000008702137220 */ /* 0x040fe20000410000 */
[----:B------:R-:W-:Y:S01]  /*13bf0*/  LDSM.16.MT88.4 R140, [R206+0x9080] ;  /* 0x00908000ce8c783b */ /* 0x000fe20000004200 */
[C---:B------:R-:W-:Y:S01]  /*13c00*/  FMUL.FTZ R30, R2.reuse, R30 ;  /* 0x0000001e021e7220 */ /* 0x040fe20000410000 */
[----:B------:R2:W-:Y:S01]  /*13c10*/  MUFU.EX2 R149, R160 ;  /* 0x000000a000957308 */ /* 0x0005e20000000800 */
[C---:B------:R-:W-:Y:S02]  /*13c20*/  FMUL.FTZ R31, R2.reuse, R31 ;  /* 0x0000001f021f7220 */ /* 0x040fe40000410000 */
[C---:B------:R-:W-:Y:S02]  /*13c30*/  FMUL.FTZ R34, R2.reuse, R34 ;  /* 0x0000002202227220 */ /* 0x040fe40000410000 */
[C---:B------:R-:W-:Y:S01]  /*13c40*/  FMUL.FTZ R35, R2.reuse, R35 ;  /* 0x0000002302237220 */ /* 0x040fe20000410000 */
[----:B------:R-:W-:Y:S01]  /*13c50*/  LDSM.16.MT88.4 R132, [R211+0x9080] ;  /* 0x00908000d384783b */ /* 0x000fe20000004200 */
[C---:B------:R-:W-:Y:S02]  /*13c60*/  FMUL.FTZ R38, R2.reuse, R38 ;  /* 0x0000002602267220 */ /* 0x040fe40000410000 */
[C---:B------:R-:W-:Y:S01]  /*13c70*/  FMUL.FTZ R39, R2.reuse, R39 ;  /* 0x0000002702277220 */ /* 0x040fe20000410000 */
[----:B------:R-:W-:Y:S01]  /*13c80*/  MUFU.EX2 R242, R242 ;  /* 0x000000f200f27308 */ /* 0x000fe20000000800 */
[C---:B------:R-:W-:Y:S02]  /*13c90*/  FMUL.FTZ R42, R2.reuse, R42 ;  /* 0x0000002a022a7220 */ /* 0x040fe40000410000 */
[----:B------:R-:W-:Y:S01]  /*13ca0*/  FMUL.FTZ R43, R2, R43 ;  /* 0x0000002b022b7220 */ /* 0x000fe20000410000 */
[----:B----4-:R-:W-:Y:S01]  /*13cb0*/  F2FP.PACK_AB R155, R238, R239 ;  /* 0x000000efee9b723e */ /* 0x010fe200000000ff */
[C---:B------:R-:W-:Y:S02]  /*13cc0*/  FMUL.FTZ R45, R3.reuse, R45 ;  /* 0x0000002d032d7220 */ /* 0x040fe40000410000 */
[C---:B------:R-:W-:Y:S02]  /*13cd0*/  FMUL.FTZ R46, R2.reuse, R46 ;  /* 0x0000002e022e7220 */ /* 0x040fe40000410000 */
[C---:B------:R-:W-:Y:S01]  /*13ce0*/  FMUL.FTZ R47, R2.reuse, R47 ;  /* 0x0000002f022f7220 */ /* 0x040fe20000410000 */
[----:B------:R-:W4:Y:S01]  /*13cf0*/  MUFU.EX2 R243, R243 ;  /* 0x000000f300f37308 */ /* 0x000f220000000800 */
[C---:B---3--:R-:W-:Y:S01]  /*13d00*/  HMMA.16816.F32 R4, R152.reuse, R12, R4 ;  /* 0x0000000c9804723c */ /* 0x048fe20000001804 */
[----:B--2---:R-:W-:Y:S04]  /*13d10*/  LDSM.16.MT88.4 R160, [R205+0x8880] ;  /* 0x00888000cda0783b */ /* 0x004fe80000004200 */
[C---:B------:R-:W-:Y:S02]  /*13d20*/  FMUL.FTZ R48, R3.reuse, R48 ;  /* 0x0000003003307220 */ /* 0x040fe40000410000 */
[C---:B------:R-:W-:Y:S01]  /*13d30*/  FMUL.FTZ R12, R3.reuse, R136 ;  /* 0x00000088030c7220 */ /* 0x040fe20000410000 */
[C---:B------:R-:W-:Y:S01]  /*13d40*/  HMMA.16816.F32 R8, R152.reuse, R14, R8 ;  /* 0x0000000e9808723c */ /* 0x040fe20000001808 */
[----:B------:R-:W2:Y:S03]  /*13d50*/  MUFU.EX2 R244, R244 ;  /* 0x000000f400f47308 */ /* 0x000ea60000000800 */
[C---:B------:R-:W-:Y:S02]  /*13d60*/  FMUL.FTZ R13, R3.reuse, R137 ;  /* 0x00000089030d7220 */ /* 0x040fe40000410000 */
[C---:B------:R-:W-:Y:S02]  /*13d70*/  FMUL.FTZ R20, R3.reuse, R20 ;  /* 0x0000001403147220 */ /* 0x040fe40000410000 */
[C---:B------:R-:W-:Y:S03]  /*13d80*/  FMUL.FTZ R14, R2.reuse, R138 ;  /* 0x0000008a020e7220 */ /* 0x040fe60000410000 */
[----:B------:R-:W-:Y:S01]  /*13d90*/  MUFU.EX2 R246, R246 ;  /* 0x000000f600f67308 */ /* 0x000fe20000000800 */
[C---:B------:R-:W-:Y:S02]  /*13da0*/  FMUL.FTZ R15, R2.reuse, R139 ;  /* 0x0000008b020f7220 */ /* 0x040fe40000410000 */
[----:B------:R-:W3:Y:S01]  /*13db0*/  LDSM.16.MT88.4 R136, [R204+0x8080] ;  /* 0x00808000cc88783b */ /* 0x000ee20000004200 */
[C---:B------:R-:W-:Y:S02]  /*13dc0*/  FMUL.FTZ R49, R3.reuse, R49 ;  /* 0x0000003103317220 */ /* 0x040fe40000410000 */
[C---:B------:R-:W-:Y:S02]  /*13dd0*/  FMUL.FTZ R50, R2.reuse, R50 ;  /* 0x0000003202327220 */ /* 0x040fe40000410000 */
[C---:B------:R-:W-:Y:S02]  /*13de0*/  HMMA.16816.F32 R12, R152.reuse, R156, R12 ;  /* 0x0000009c980c723c */ /* 0x040fe4000000180c */
[----:B------:R-:W5:Y:S01]  /*13df0*/  MUFU.EX2 R247, R247 ;  /* 0x000000f700f77308 */ /* 0x000f620000000800 */
[C---:B------:R-:W-:Y:S02]  /*13e00*/  FMUL.FTZ R51, R2.reuse, R51 ;  /* 0x0000003302337220 */ /* 0x040fe40000410000 */
[C---:B------:R-:W-:Y:S02]  /*13e10*/  FMUL.FTZ R52, R3.reuse, R52 ;  /* 0x0000003403347220 */ /* 0x040fe40000410000 */
[C---:B------:R-:W-:Y:S01]  /*13e20*/  FMUL.FTZ R53, R3.reuse, R53 ;  /* 0x0000003503357220 */ /* 0x040fe20000410000 */
[C---:B------:R-:W-:Y:S01]  /*13e30*/  HMMA.16816.F32 R16, R152.reuse, R158, R16 ;  /* 0x0000009e9810723c */ /* 0x040fe20000001810 */
[----:B------:R-:W-:Y:S03]  /*13e40*/  LDSM.16.MT88.4 R156, [R206+0x8880] ;  /* 0x00888000ce9c783b */ /* 0x000fe60000004200 */
[C---:B------:R-:W-:Y:S01]  /*13e50*/  FMUL.FTZ R21, R3.reuse, R21 ;  /* 0x0000001503157220 */ /* 0x040fe20000410000 */
[----:B------:R-:W2:Y:S01]  /*13e60*/  MUFU.EX2 R248, R248 ;  /* 0x000000f800f87308 */ /* 0x000ea20000000800 */
[C---:B------:R-:W-:Y:S02]  /*13e70*/  FMUL.FTZ R22, R2.reuse, R22 ;  /* 0x0000001602167220 */ /* 0x040fe40000410000 */
[C---:B------:R-:W-:Y:S04]  /*13e80*/  FMUL.FTZ R23, R2.reuse, R23 ;  /* 0x0000001702177220 */ /* 0x040fe80000410000 */
[C---:B------:R-:W-:Y:S02]  /*13e90*/  FMUL.FTZ R54, R2.reuse, R54 ;  /* 0x0000003602367220 */ /* 0x040fe40000410000 */
[C---:B------:R-:W-:Y:S01]  /*13ea0*/  FMUL.FTZ R55, R2.reuse, R55 ;  /* 0x0000003702377220 */ /* 0x040fe20000410000 */
[C---:B-1----:R-:W-:Y:S03]  /*13eb0*/  HMMA.16816.F32 R20, R152.reuse, R144, R20 ;  /* 0x000000909814723c */ /* 0x042fe60000001814 */
[C---:B------:R-:W-:Y:S02]  /*13ec0*/  FMUL.FTZ R24, R3.reuse, R24 ;  /* 0x0000001803187220 */ /* 0x040fe40000410000 */
[C---:B------:R-:W-:Y:S02]  /*13ed0*/  FMUL.FTZ R25, R3.reuse, R25 ;  /* 0x0000001903197220 */ /* 0x040fe40000410000 */
[C---:B------:R-:W-:Y:S02]  /*13ee0*/  FMUL.FTZ R26, R2.reuse, R26 ;  /* 0x0000001a021a7220 */ /* 0x040fe40000410000 */
[C---:B------:R-:W-:Y:S03]  /*13ef0*/  FMUL.FTZ R27, R2.reuse, R27 ;  /* 0x0000001b021b7220 */ /* 0x040fe60000410000 */
[C---:B------:R-:W-:Y:S02]  /*13f00*/  FMUL.FTZ R56, R3.reuse, R56 ;  /* 0x0000003803387220 */ /* 0x040fe40000410000 */
[C---:B------:R-:W-:Y:S02]  /*13f10*/  FMUL.FTZ R57, R3.reuse, R57 ;  /* 0x0000003903397220 */ /* 0x040fe40000410000 */
[C---:B------:R-:W-:Y:S03]  /*13f20*/  HMMA.16816.F32 R24, R152.reuse, R146, R24 ;  /* 0x000000929818723c */ /* 0x040fe60000001818 */
[C---:B------:R-:W-:Y:S02]  /*13f30*/  FMUL.FTZ R58, R2.reuse, R58 ;  /* 0x0000003a023a7220 */ /* 0x040fe40000410000 */
[C---:B------:R-:W-:Y:S02]  /*13f40*/  FMUL.FTZ R59, R2.reuse, R59 ;  /* 0x0000003b023b7220 */ /* 0x040fe40000410000 */
[C---:B------:R-:W-:Y:S01]  /*13f50*/  FMUL.FTZ R60, R3.reuse, R60 ;  /* 0x0000003c033c7220 */ /* 0x040fe20000410000 */
[C---:B---3--:R-:W-:Y:S04]  /*13f60*/  HMMA.16816.F32 R28, R152.reuse, R136, R28 ;  /* 0x00000088981c723c */ /* 0x048fe8000000181c */
[C---:B------:R-:W-:Y:S02]  /*13f70*/  FMUL.FTZ R61, R3.reuse, R61 ;  /* 0x0000003d033d7220 */ /* 0x040fe40000410000 */
[C---:B------:R-:W-:Y:S02]  /*13f80*/  FMUL.FTZ R62, R2.reuse, R62 ;  /* 0x0000003e023e7220 */ /* 0x040fe40000410000 */
[C---:B------:R-:W-:Y:S01]  /*13f90*/  HMMA.16816.F32 R32, R152.reuse, R138, R32 ;  /* 0x0000008a9820723c */ /* 0x040fe20000001820 */
[----:B------:R-:W1:Y:S03]  /*13fa0*/  LDSM.16.MT88.4 R136, [R205+0x9080] ;  /* 0x00908000cd88783b */ /* 0x000e660000004200 */
[C---:B------:R-:W-:Y:S02]  /*13fb0*/  FMUL.FTZ R63, R2.reuse, R63 ;  /* 0x0000003f023f7220 */ /* 0x040fe40000410000 */
[C---:B------:R-:W-:Y:S02]  /*13fc0*/  FMUL.FTZ R64, R3.reuse, R64 ;  /* 0x0000004003407220 */ /* 0x040fe40000410000 */
[C---:B------:R-:W-:Y:S04]  /*13fd0*/  HMMA.16816.F32 R36, R152.reuse, R132, R36 ;  /* 0x000000849824723c */ /* 0x040fe80000001824 */
[C---:B------:R-:W-:Y:S02]  /*13fe0*/  FMUL.FTZ R65, R3.reuse, R65 ;  /* 0x0000004103417220 */ /* 0x040fe40000410000 */
[C---:B------:R-:W-:Y:S02]  /*13ff0*/  FMUL.FTZ R66, R2.reuse, R66 ;  /* 0x0000004202427220 */ /* 0x040fe40000410000 */
[C---:B------:R-:W-:Y:S01]  /*14000*/  HMMA.16816.F32 R40, R152.reuse, R134, R40 ;  /* 0x000000869828723c */ /* 0x040fe20000001828 */
[----:B------:R-:W3:Y:S03]  /*14010*/  LDSM.16.MT88.4 R132, [R204+0x9080] ;  /* 0x00908000cc84783b */ /* 0x000ee60000004200 */
[C---:B------:R-:W-:Y:S02]  /*14020*/  FMUL.FTZ R67, R2.reuse, R67 ;  /* 0x0000004302437220 */ /* 0x040fe40000410000 */
[C---:B------:R-:W-:Y:S02]  /*14030*/  FMUL.FTZ R68, R3.reuse, R68 ;  /* 0x0000004403447220 */ /* 0x040fe40000410000 */
[C---:B------:R-:W-:Y:S04]  /*14040*/  HMMA.16816.F32 R44, R152.reuse, R140, R44 ;  /* 0x0000008c982c723c */ /* 0x040fe8000000182c */
[C---:B------:R-:W-:Y:S02]  /*14050*/  FMUL.FTZ R69, R3.reuse, R69 ;  /* 0x0000004503457220 */ /* 0x040fe40000410000 */
[C---:B------:R-:W-:Y:S02]  /*14060*/  FMUL.FTZ R70, R2.reuse, R70 ;  /* 0x0000004602467220 */ /* 0x040fe40000410000 */
[C---:B------:R-:W-:Y:S01]  /*14070*/  HMMA.16816.F32 R48, R152.reuse, R142, R48 ;  /* 0x0000008e9830723c */ /* 0x040fe20000001830 */
[----:B------:R-:W2:Y:S03]  /*14080*/  LDSM.16.MT88.4 R140, [R211+0xa080] ;  /* 0x00a08000d38c783b */ /* 0x000ea60000004200 */
[C---:B------:R-:W-:Y:S02]  /*14090*/  FMUL.FTZ R71, R2.reuse, R71 ;  /* 0x0000004702477220 */ /* 0x040fe40000410000 */
[C---:B------:R-:W-:Y:S02]  /*140a0*/  FMUL.FTZ R72, R3.reuse, R72 ;  /* 0x0000004803487220 */ /* 0x040fe40000410000 */
[C---:B------:R-:W-:Y:S01]  /*140b0*/  FMUL.FTZ R73, R3.reuse, R73 ;  /* 0x0000004903497220 */ /* 0x040fe20000410000 */
[C---:B-1----:R-:W-:Y:S03]  /*140c0*/  HMMA.16816.F32 R52, R152.reuse, R136, R52 ;  /* 0x000000889834723c */ /* 0x042fe60000001834 */
[C---:B------:R-:W-:Y:S02]  /*140d0*/  FMUL.FTZ R74, R2.reuse, R74 ;  /* 0x0000004a024a7220 */ /* 0x040fe40000410000 */
[C---:B------:R-:W-:Y:S02]  /*140e0*/  FMUL.FTZ R75, R2.reuse, R75 ;  /* 0x0000004b024b7220 */ /* 0x040fe40000410000 */
[C---:B------:R-:W-:Y:S01]  /*140f0*/  FMUL.FTZ R76, R3.reuse, R76 ;  /* 0x0000004c034c7220 */ /* 0x040fe20000410000 */
[C---:B------:R-:W-:Y:S01]  /*14100*/  HMMA.16816.F32 R56, R152.reuse, R138, R56 ;  /* 0x0000008a9838723c */ /* 0x040fe20000001838 */
[----:B------:R-:W1:Y:S03]  /*14110*/  LDSM.16.MT88.4 R136, [R206+0xa080] ;  /* 0x00a08000ce88783b */ /* 0x000e660000004200 */
[C---:B------:R-:W-:Y:S02]  /*14120*/  FMUL.FTZ R77, R3.reuse, R77 ;  /* 0x0000004d034d7220 */ /* 0x040fe40000410000 */
[C---:B------:R-:W-:Y:S02]  /*14130*/  FMUL.FTZ R78, R2.reuse, R78 ;  /* 0x0000004e024e7220 */ /* 0x040fe40000410000 */
[C---:B---3--:R-:W-:Y:S04]  /*14140*/  HMMA.16816.F32 R60, R152.reuse, R132, R60 ;  /* 0x00000084983c723c */ /* 0x048fe8000000183c */
[C---:B------:R-:W-:Y:S02]  /*14150*/  FMUL.FTZ R79, R2.reuse, R79 ;  /* 0x0000004f024f7220 */ /* 0x040fe40000410000 */
[C---:B------:R-:W-:Y:S02]  /*14160*/  FMUL.FTZ R80, R3.reuse, R80 ;  /* 0x0000005003507220 */ /* 0x040fe40000410000 */
[C---:B------:R-:W-:Y:S01]  /*14170*/  HMMA.16816.F32 R64, R152.reuse, R134, R64 ;  /* 0x000000869840723c */ /* 0x040fe20000001840 */
[----:B------:R-:W3:Y:S03]  /*14180*/  LDSM.16.MT88.4 R132, [R205+0xa080] ;  /* 0x00a08000cd84783b */ /* 0x000ee60000004200 */
[C---:B------:R-:W-:Y:S02]  /*14190*/  FMUL.FTZ R81, R3.reuse, R81 ;  /* 0x0000005103517220 */ /* 0x040fe40000410000 */
[C---:B------:R-:W-:Y:S02]  /*141a0*/  FMUL.FTZ R82, R2.reuse, R82 ;  /* 0x0000005202527220 */ /* 0x040fe40000410000 */
[C---:B--2---:R-:W-:Y:S04]  /*141b0*/  HMMA.16816.F32 R68, R152.reuse, R140, R68 ;  /* 0x0000008c9844723c */ /* 0x044fe80000001844 */
        /* <DEDUP_REMOVED lines=22> */
[C---:B------:R-:W-:Y:S03]  /*14320*/  FMUL.FTZ R97, R3.reuse, R97 ;  /* 0x0000006103617220 */ /* 0x040fe60000410000 */
[C---:B--2---:R-:W-:Y:S03]  /*14330*/  HMMA.16816.F32 R92, R152.reuse, R140, R92 ;  /* 0x0000008c985c723c */ /* 0x044fe6000000185c */
[C---:B------:R-:W-:Y:S02]  /*14340*/  FMUL.FTZ R98, R2.reuse, R98 ;  /* 0x0000006202627220 */ /* 0x040fe40000410000 */
[C---:B------:R-:W-:Y:S02]  /*14350*/  FMUL.FTZ R99, R2.reuse, R99 ;  /* 0x0000006302637220 */ /* 0x040fe40000410000 */
[C---:B------:R-:W-:Y:S02]  /*14360*/  FMUL.FTZ R100, R3.reuse, R100 ;  /* 0x0000006403647220 */ /* 0x040fe40000410000 */
[C---:B------:R-:W-:Y:S03]  /*14370*/  FMUL.FTZ R101, R3.reuse, R101 ;  /* 0x0000006503657220 */ /* 0x040fe60000410000 */
[C---:B------:R-:W-:Y:S01]  /*14380*/  HMMA.16816.F32 R96, R152.reuse, R142, R96 ;  /* 0x0000008e9860723c */ /* 0x040fe20000001860 */
[----:B------:R-:W2:Y:S02]  /*14390*/  LDSM.16.MT88.4 R140, [R205+0xb080] ;  /* 0x00b08000cd8c783b */ /* 0x000ea40000004200 */
[C---:B------:R-:W-:Y:S02]  /*143a0*/  FMUL.FTZ R102, R2.reuse, R102 ;  /* 0x0000006602667220 */ /* 0x040fe40000410000 */
[C---:B------:R-:W-:Y:S02]  /*143b0*/  FMUL.FTZ R103, R2.reuse, R103 ;  /* 0x0000006702677220 */ /* 0x040fe40000410000 */
[C---:B------:R-:W-:Y:S02]  /*143c0*/  FMUL.FTZ R104, R3.reuse, R104 ;  /* 0x0000006803687220 */ /* 0x040fe40000410000 */
[C---:B------:R-:W-:Y:S03]  /*143d0*/  FMUL.FTZ R105, R3.reuse, R105 ;  /* 0x0000006903697220 */ /* 0x040fe60000410000 */
[C---:B-1----:R-:W-:Y:S03]  /*143e0*/  HMMA.16816.F32 R100, R152.reuse, R136, R100 ;  /* 0x000000889864723c */ /* 0x042fe60000001864 */
[C---:B------:R-:W-:Y:S02]  /*143f0*/  FMUL.FTZ R106, R2.reuse, R106 ;  /* 0x0000006a026a7220 */ /* 0x040fe40000410000 */
[C---:B------:R-:W-:Y:S02]  /*14400*/  FMUL.FTZ R107, R2.reuse, R107 ;  /* 0x0000006b026b7220 */ /* 0x040fe40000410000 */
[C---:B------:R-:W-:Y:S02]  /*14410*/  FMUL.FTZ R108, R3.reuse, R108 ;  /* 0x0000006c036c7220 */ /* 0x040fe40000410000 */
[C---:B------:R-:W-:Y:S03]  /*14420*/  FMUL.FTZ R109, R3.reuse, R109 ;  /* 0x0000006d036d7220 */ /* 0x040fe60000410000 */
[C---:B------:R-:W-:Y:S01]  /*14430*/  HMMA.16816.F32 R104, R152.reuse, R138, R104 ;  /* 0x0000008a9868723c */ /* 0x040fe20000001868 */
[----:B------:R-:W1:Y:S02]  /*14440*/  LDSM.16.MT88.4 R136, [R204+0xb080] ;  /* 0x00b08000cc88783b */ /* 0x000e640000004200 */
[C---:B------:R-:W-:Y:S02]  /*14450*/  FMUL.FTZ R110, R2.reuse, R110 ;  /* 0x0000006e026e7220 */ /* 0x040fe40000410000 */
[C---:B------:R-:W-:Y:S02]  /*14460*/  FMUL.FTZ R111, R2.reuse, R111 ;  /* 0x0000006f026f7220 */ /* 0x040fe40000410000 */
[C---:B------:R-:W-:Y:S02]  /*14470*/  FMUL.FTZ R112, R3.reuse, R112 ;  /* 0x0000007003707220 */ /* 0x040fe40000410000 */
[C---:B------:R-:W-:Y:S03]  /*14480*/  FMUL.FTZ R113, R3.reuse, R113 ;  /* 0x0000007103717220 */ /* 0x040fe60000410000 */
[C---:B---3--:R-:W-:Y:S03]  /*14490*/  HMMA.16816.F32 R108, R152.reuse, R132, R108 ;  /* 0x00000084986c723c */ /* 0x048fe6000000186c */
[C---:B------:R-:W-:Y:S02]  /*144a0*/  FMUL.FTZ R114, R2.reuse, R114 ;  /* 0x0000007202727220 */ /* 0x040fe40000410000 */
[C---:B------:R-:W-:Y:S02]  /*144b0*/  FMUL.FTZ R115, R2.reuse, R115 ;  /* 0x0000007302737220 */ /* 0x040fe40000410000 */
[C---:B------:R-:W-:Y:S02]  /*144c0*/  FMUL.FTZ R116, R3.reuse, R116 ;  /* 0x0000007403747220 */ /* 0x040fe40000410000 */
[C---:B------:R-:W-:Y:S03]  /*144d0*/  FMUL.FTZ R117, R3.reuse, R117 ;  /* 0x0000007503757220 */ /* 0x040fe60000410000 */
[C---:B------:R-:W-:Y:S01]  /*144e0*/  HMMA.16816.F32 R112, R152.reuse, R134, R112 ;  /* 0x000000869870723c */ /* 0x040fe20000001870 */
[----:B------:R-:W3:Y:S02]  /*144f0*/  LDSM.16.MT88.4 R132, [R211+0x8880] ;  /* 0x00888000d384783b */ /* 0x000ee40000004200 */
[C---:B------:R-:W-:Y:S02]  /*14500*/  FMUL.FTZ R118, R2.reuse, R118 ;  /* 0x0000007602767220 */ /* 0x040fe40000410000 */
        /* <DEDUP_REMOVED lines=8> */
[C---:B------:R-:W-:Y:S03]  /*14590*/  HMMA.16816.F32 R120, R152.reuse, R142, R120 ;  /* 0x0000008e9878723c */ /* 0x040fe60000001878 */
[C---:B------:R-:W-:Y:S02]  /*145a0*/  FMUL.FTZ R126, R2.reuse, R126 ;  /* 0x0000007e027e7220 */ /* 0x040fe40000410000 */
[C---:B------:R-:W-:Y:S02]  /*145b0*/  FMUL.FTZ R127, R2.reuse, R127 ;  /* 0x0000007f027f7220 */ /* 0x040fe40000410000 */
[C---:B------:R-:W-:Y:S02]  /*145c0*/  FMUL.FTZ R128, R3.reuse, R128 ;  /* 0x0000008003807220 */ /* 0x040fe40000410000 */
[C---:B------:R-:W-:Y:S03]  /*145d0*/  FMUL.FTZ R129, R3.reuse, R129 ;  /* 0x0000008103817220 */ /* 0x040fe60000410000 */
[C---:B-1----:R-:W-:Y:S03]  /*145e0*/  HMMA.16816.F32 R124, R152.reuse, R136, R124 ;  /* 0x00000088987c723c */ /* 0x042fe6000000187c */
[C---:B------:R-:W-:Y:S02]  /*145f0*/  FMUL.FTZ R130, R2.reuse, R130 ;  /* 0x0000008202827220 */ /* 0x040fe40000410000 */
[C---:B------:R-:W-:Y:S02]  /*14600*/  FMUL.FTZ R131, R2.reuse, R131 ;  /* 0x0000008302837220 */ /* 0x040fe40000410000 */
[----:B------:R-:W-:Y:S02]  /*14610*/  FFMA.FTZ R236, R3, R224, R236 ;  /* 0x000000e003ec7223 */ /* 0x000fe400000100ec */
[----:B------:R-:W-:Y:S03]  /*14620*/  FFMA.FTZ R241, R2, R223, R241 ;  /* 0x000000df02f17223 */ /* 0x000fe600000100f1 */
[----:B------:R-:W-:Y:S03]  /*14630*/  HMMA.16816.F32 R128, R152, R138, R128 ;  /* 0x0000008a9880723c */ /* 0x000fe60000001880 */
[----:B------:R-:W-:Y:S01]  /*14640*/  MOV R2, R148 ;  /* 0x0000009400027202 */ /* 0x000fe20000000f00 */
[----:B------:R-:W-:Y:S02]  /*14650*/  FADD.FTZ R151, R151, R236 ;  /* 0x000000ec97977221 */ /* 0x000fe40000010000 */
[----:B------:R-:W-:Y:S01]  /*14660*/  FADD.FTZ R240, R240, R241 ;  /* 0x000000f1f0f07221 */ /* 0x000fe20000010000 */
[----:B----4-:R-:W-:Y:S01]  /*14670*/  F2FP.PACK_AB R152, R243, R242 ;  /* 0x000000f2f398723e */ /* 0x010fe200000000ff */
[----:B------:R-:W-:Y:S01]  /*14680*/  FADD.FTZ R150, R150, R151 ;  /* 0x0000009796967221 */ /* 0x000fe20000010000 */
[----:B------:R-:W-:Y:S03]  /*14690*/  F2FP.PACK_AB R154, R245, R244 ;  /* 0x000000f4f59a723e */ /* 0x000fe600000000ff */
[----:B-----5:R-:W-:Y:S01]  /*146a0*/  F2FP.PACK_AB R153, R247, R246 ;  /* 0x000000f6f799723e */ /* 0x020fe200000000ff */
[----:B------:R-:W-:Y:S01]  /*146b0*/  FADD.FTZ R3, R239, R240 ;  /* 0x000000f0ef037221 */ /* 0x000fe20000010000 */
[----:B------:R-:W-:Y:S01]  /*146c0*/  F2FP.PACK_AB R155, R149, R248 ;  /* 0x000000f8959b723e */ /* 0x000fe200000000ff */
[----:B------:R-:W-:Y:S02]  /*146d0*/  FADD.FTZ R237, R237, R150 ;  /* 0x00000096eded7221 */ /* 0x000fe40000010000 */
[----:B------:R-:W-:Y:S02]  /*146e0*/  FADD.FTZ R3, R238, R3 ;  /* 0x00000003ee037221 */ /* 0x000fe40000010000 */
[----:B------:R-:W-:Y:S02]  /*146f0*/  FADD.FTZ R242, R242, R237 ;  /* 0x000000edf2f27221 */ /* 0x000fe40000010000 */
[C---:B---3--:R-:W-:Y:S01]  /*14700*/  HMMA.16816.F32 R144, R152.reuse, R132, R4 ;  /* 0x000000849890723c */ /* 0x048fe20000001804 */
[----:B------:R-:W1:Y:S02]  /*14710*/  LDSM.16.MT88.4 R4, [R211+0x9880] ;  /* 0x00988000d304783b */ /* 0x000e640000004200 */
[----:B------:R-:W-:Y:S01]  /*14720*/  FADD.FTZ R246, R246, R3 ;  /* 0x00000003f6f67221 */ /* 0x000fe20000010000 */
[----:B------:R-:W-:Y:S01]  /*14730*/  MOV R3, R0 ;  /* 0x0000000000037202 */ /* 0x000fe20000000f00 */
[----:B------:R-:W-:Y:S02]  /*14740*/  FADD.FTZ R243, R243, R242 ;  /* 0x000000f2f3f37221 */ /* 0x000fe40000010000 */
[----:B------:R-:W-:Y:S01]  /*14750*/  FADD.FTZ R247, R247, R246 ;  /* 0x000000f6f7f77221 */ /* 0x000fe20000010000 */
[C---:B------:R-:W-:Y:S01]  /*14760*/  HMMA.16816.F32 R140, R152.reuse, R134, R8 ;  /* 0x00000086988c723c */ /* 0x040fe20000001808 */
[----:B------:R-:W2:Y:S03]  /*14770*/  LDSM.16.MT88.4 R8, [R205+0x9880] ;  /* 0x00988000cd08783b */ /* 0x000ea60000004200 */
[----:B------:R-:W-:Y:S02]  /*14780*/  FADD.FTZ R224, R244, R243 ;  /* 0x000000f3f4e07221 */ /* 0x000fe40000010000 */
[----:B------:R-:W-:Y:S02]  /*14790*/  FADD.FTZ R248, R248, R247 ;  /* 0x000000f7f8f87221 */ /* 0x000fe40000010000 */
[C---:B------:R-:W-:Y:S01]  /*147a0*/  HMMA.16816.F32 R136, R152.reuse, R156, R12 ;  /* 0x0000009c9888723c */ /* 0x040fe2000000180c */
[----:B------:R-:W3:Y:S03]  /*147b0*/  LDSM.16.MT88.4 R12, [R205+0xa880] ;  /* 0x00a88000cd0c783b */ /* 0x000ee60000004200 */
[----:B------:R-:W-:Y:S02]  /*147c0*/  FADD.FTZ R224, R245, R224 ;  /* 0x000000e0f5e07221 */ /* 0x000fe40000010000 */
[----:B------:R-:W-:Y:S02]  /*147d0*/  FADD.FTZ R223, R149, R248 ;  /* 0x000000f895df7221 */ /* 0x000fe40000010000 */
[C---:B------:R-:W-:Y:S01]  /*147e0*/  HMMA.16816.F32 R132, R152.reuse, R158, R16 ;  /* 0x0000009e9884723c */ /* 0x040fe20000001810 */
[----:B------:R-:W4:Y:S07]  /*147f0*/  LDSM.16.MT88.4 R16, [R205+0xb880] ;  /* 0x00b88000cd10783b */ /* 0x000f2e0000004200 */
[C---:B------:R-:W-:Y:S01]  /*14800*/  HMMA.16816.F32 R20, R152.reuse, R160, R20 ;  /* 0x000000a09814723c */ /* 0x040fe20000001814 */
[----:B------:R-:W5:Y:S07]  /*14810*/  LDSM.16.MT88.4 R156, [R204+0xb880] ;  /* 0x00b88000cc9c783b */ /* 0x000f6e0000004200 */
[C---:B------:R-:W-:Y:S08]  /*14820*/  HMMA.16816.F32 R24, R152.reuse, R162, R24 ;  /* 0x000000a29818723c */ /* 0x040ff00000001818 */
[C---:B------:R-:W-:Y:S08]  /*14830*/  HMMA.16816.F32 R28, R152.reuse, R164, R28 ;  /* 0x000000a4981c723c */ /* 0x040ff0000000181c */
[C---:B------:R-:W-:Y:S08]  /*14840*/  HMMA.16816.F32 R32, R152.reuse, R166, R32 ;  /* 0x000000a69820723c */ /* 0x040ff00000001820 */
[C---:B-1----:R-:W-:Y:S08]  /*14850*/  HMMA.16816.F32 R36, R152.reuse, R4, R36 ;  /* 0x000000049824723c */ /* 0x042ff00000001824 */
[C---:B------:R-:W-:Y:S08]  /*14860*/  HMMA.16816.F32 R40, R152.reuse, R6, R40 ;  /* 0x000000069828723c */ /* 0x040ff00000001828 */
[C---:B------:R-:W-:Y:S08]  /*14870*/  HMMA.16816.F32 R44, R152.reuse, R168, R44 ;  /* 0x000000a8982c723c */ /* 0x040ff0000000182c */
[C---:B------:R-:W-:Y:S08]  /*14880*/  HMMA.16816.F32 R48, R152.reuse, R170, R48 ;  /* 0x000000aa9830723c */ /* 0x040ff00000001830 */
[C---:B--2---:R-:W-:Y:S08]  /*14890*/  HMMA.16816.F32 R52, R152.reuse, R8, R52 ;  /* 0x000000089834723c */ /* 0x044ff00000001834 */
        /* <DEDUP_REMOVED lines=20> */
.L_x_465:
[----:B------:R-:W1:Y:S01]  /*149e0*/  S2UR UR9, SR_CTAID.X ;  /* 0x00000000000979c3 */ /* 0x000e620000002500 */
[----:B------:R-:W-:Y:S01]  /*149f0*/  ULDC.64 UR4, c[0x0][0x2c8] ;  /* 0x0000b20000047ab9 */ /* 0x000fe20000000a00 */
[----:B------:R-:W-:Y:S01]  /*14a00*/  PLOP3.LUT P0, PT, PT, PT, UP2, 0x40, 0x0 ;  /* 0x000000000000781c */ /* 0x000fe20003f0e828 */
[----:B-1----:R-:W-:-:S04]  /*14a10*/  ULEA UR9, UR9, 0x7f, 0x7 ;  /* 0x0000007f09097891 */ /* 0x002fc8000f8e383f */
[----:B------:R-:W-:Y:S02]  /*14a20*/  UIMAD.WIDE.U32 UR28, UR9, UR4, URZ ;  /* 0x00000004091c72a5 */ /* 0x000fe4000f8e003f */
[----:B------:R-:W-:Y:S02]  /*14a30*/  UIADD3 UR4, UR11, 0x1, -UR20 ;  /* 0x000000010b047890 */ /* 0x000fe4000fffe814 */
[----:B------:R-:W-:-:S03]  /*14a40*/  UMOV UR14, UR9 ;  /* 0x00000009000e7c82 */ /* 0x000fc60008000000 */
[----:B------:R-:W-:Y:S02]  /*14a50*/  @UP3 UMOV UR9, UR29 ;  /* 0x0000001d00093c82 */ /* 0x000fe40008000000 */
[----:B------:R-:W-:-:S03]  /*14a60*/  @UP3 USHF.R.U32.HI UR14, URZ, UR5, UR9 ;  /* 0x000000053f0e3299 */ /* 0x000fc60008011609 */
[----:B------:R-:W-:Y:S02]  /*14a70*/  ULDC UR9, c[0x0][0x324] ;  /* 0x0000c90000097ab9 */ /* 0x000fe40000000800 */
[----:B------:R-:W-:-:S04]  /*14a80*/  UIADD3 UR14, UR14, UR4, URZ ;  /* 0x000000040e0e7290 */ /* 0x000fc8000fffe03f */
        /* <DEDUP_REMOVED lines=15> */
.L_x_478:
[----:B------:R-:W-:Y:S02]  /*14b80*/  UMOV UR5, 0x1 ;  /* 0x0000000100057882 */ /* 0x000fe40000000000 */
[----:B------:R-:W-:Y:S02]  /*14b90*/  ULDC UR4, c[0x0][0x32c] ;  /* 0x0000cb0000047ab9 */ /* 0x000fe40000000800 */
[----:B------:R-:W-:-:S03]  /*14ba0*/  UISETP.NE.AND UP0, UPT, UR5, UR4, UPT ;  /* 0x000000040500728c */ /* 0x000fc6000bf05270 */
[----:B------:R-:W-:Y:S02]  /*14bb0*/  ULDC.64 UR4, c[0x0][0x330] ;  /* 0x0000cc0000047ab9 */ /* 0x000fe40000000a00 */
[----:B------:R-:W-:-:S07]  /*14bc0*/  UIMAD.WIDE.U32 UR28, UR14, UR4, URZ ;  /* 0x000000040e1c72a5 */ /* 0x000fce000f8e003f */
[----:B------:R-:W-:Y:S02]  /*14bd0*/  @UP0 UMOV UR15, UR29 ;  /* 0x0000001d000f0c82 */ /* 0x000fe40008000000 */
[----:B------:R-:W-:Y:S02]  /*14be0*/  @UP0 USHF.R.U32.HI UR14, URZ, UR5, UR15 ;  /* 0x000000053f0e0299 */ /* 0x000fe4000801160f */
.L_x_479:
[----:B------:R-:W-:Y:S02]  /*14bf0*/  ULDC UR4, c[0x0][0x32c] ;  /* 0x0000cb0000047ab9 */ /* 0x000fe40000000800 */
[----:B------:R-:W-:-:S04]  /*14c00*/  UIMAD UR4, UR14, UR4, URZ ;  /* 0x000000040e0472a4 */ /* 0x000fc8000f8e023f */
[----:B------:R-:W-:-:S04]  /*14c10*/  UISETP.LT.AND UP0, UPT, UR9, UR4, UPT ;  /* 0x000000040900728c */ /* 0x000fc8000bf01270 */
[----:B------:R-:W-:-:S04]  /*14c20*/  USEL UR9, UR9, UR4, !UP0 ;  /* 0x0000000409097287 */ /* 0x000fc8000c000000 */
.L_x_477:
[----:B------:R-:W-:-:S04]  /*14c30*/  UIADD3 UR9, UR9, 0x1f, URZ ;  /* 0x0000001f09097890 */ /* 0x000fc8000fffe03f */
        /* <DEDUP_REMOVED lines=14> */
[C---:B------:R-:W-:Y:S01]  /*14d20*/  IMAD.SHL.U32 R231, R228.reuse, 0x2, RZ ;  /* 0x00000002e4e77824 */ /* 0x040fe200078e00ff */
[----:B------:R-:W-:Y:S01]  /*14d30*/  SHF.L.U64.HI R235, R227, 0x1, R2 ;  /* 0x00000001e3eb7819 */ /* 0x000fe20000010202 */
[C---:B------:R-:W-:Y:S01]  /*14d40*/  IMAD.SHL.U32 R230, R225.reuse, 0x2, RZ ;  /* 0x00000002e1e67824 */ /* 0x040fe200078e00ff */
[----:B------:R-:W-:Y:S02]  /*14d50*/  SHF.L.U64.HI R233, R225, 0x1, R0 ;  /* 0x00000001e1e97819 */ /* 0x000fe40000010200 */
[----:B------:R-:W-:-:S02]  /*14d60*/  SHF.L.U64.HI R232, R228, 0x1, R5 ;  /* 0x00000001e4e87819 */ /* 0x000fc40000010205 */
.L_x_483:
        /* <DEDUP_REMOVED lines=24> */
[----:B------:R-:W-:Y:S02]  /*14ef0*/  LEA.HI.X R12, R0, c[0x0][0x1fc], R5, 0x1, P0 ;  /* 0x00007f00000c7a11 */ /* 0x000fe400000f0c05 */
        /* <DEDUP_REMOVED lines=15> */
.L_x_481:
        /* <DEDUP_REMOVED lines=134> */
[----:B------:R1:W1:Y:S10]  /*15850*/  MUFU.TANH R169, R10 ;  /* 0x0000000a00a97308 */ /* 0x0002740000002400 */
[----:B------:R-:W1:Y:S10]  /*15860*/  MUFU.TANH R9, R9 ;  /* 0x0000000900097308 */ /* 0x000e740000002400 */
[----:B------:R-:W1:Y:S10]  /*15870*/  MUFU.TANH R166, R166 ;  /* 0x000000a600a67308 */ /* 0x000e740000002400 */
[----:B------:R1:W1:Y:S10]  /*15880*/  MUFU.TANH R164, R13 ;  /* 0x0000000d00a47308 */ /* 0x0002740000002400 */
[----:B------:R1:W1:Y:S10]  /*15890*/  MUFU.TANH R167, R14 ;  /* 0x0000000e00a77308 */ /* 0x0002740000002400 */
[----:B------:R1:W1:Y:S10]  /*158a0*/  MUFU.TANH R165, R15 ;  /* 0x0000000f00a57308 */ /* 0x0002740000002400 */
[----:B------:R-:W1:Y:S10]  /*158b0*/  MUFU.TANH R162, R162 ;  /* 0x000000a200a27308 */ /* 0x000e740000002400 */
[----:B------:R1:W1:Y:S10]  /*158c0*/  MUFU.TANH R161, R17 ;  /* 0x0000001100a17308 */ /* 0x0002740000002400 */
[----:B------:R1:W1:Y:S10]  /*158d0*/  MUFU.TANH R151, R18 ;  /* 0x0000001200977308 */ /* 0x0002740000002400 */
[----:B------:R1:W1:Y:S01]  /*158e0*/  MUFU.TANH R150, R19 ;  /* 0x0000001300967308 */ /* 0x0002620000002400 */
        /* <DEDUP_REMOVED lines=21> */
[----:B-12---:R-:W-:Y:S03]  /*15a40*/  SHF.R.S32.HI R10, RZ, 0x1f, R217 ;  /* 0x0000001fff0a7819 */ /* 0x006fe600000114d9 */
        /* <DEDUP_REMOVED lines=22> */
.L_x_482:
[----:B-1234-:R-:W-:Y:S01]  /*15bb0*/  FMNMX.FTZ R5, R158, R3, !PT ;  /* 0x000000039e057209 */ /* 0x01efe20007810000 */
[----:B------:R-:W-:Y:S01]  /*15bc0*/  LDSM.16.MT88.4 R12, [R211+0x8080] ;  /* 0x00808000d30c783b */ /* 0x000fe20000004200 */
[----:B------:R-:W-:Y:S01]  /*15bd0*/  FMNMX.FTZ R0, R168, R149, !PT ;  /* 0x00000095a8007209 */ /* 0x000fe20007810000 */
[----:B------:R-:W-:Y:S01]  /*15be0*/  UISETP.GT.AND UP0, UPT, UR10, UR4, UPT ;  /* 0x000000040a00728c */ /* 0x000fe2000bf04270 */
[----:B------:R-:W-:Y:S01]  /*15bf0*/  FMNMX.FTZ R5, R170, R5, !PT ;  /* 0x00000005aa057209 */ /* 0x000fe20007810000 */
[----:B------:R-:W-:Y:S01]  /*15c00*/  UIADD3 UR10, UR10, -0x1, URZ ;  /* 0xffffffff0a0a7890 */ /* 0x000fe2000fffe03f */
        /* <DEDUP_REMOVED lines=16> */
[----:B------:R-:W-:Y:S01]  /*15d10*/  PLOP3.LUT P0, PT, PT, PT, UP0, 0x80, 0x0 ;  /* 0x000000000000781c */ /* 0x000fe20003f0f008 */
[----:B------:R-:W1:Y:S08]  /*15d20*/  SHFL.BFLY PT, R11, R10, 0x2, 0x1f ;  /* 0x0c401f000a0b7f89 */ /* 0x000e7000000e0000 */
[----:B------:R-:W2:Y:S08]  /*15d30*/  SHFL.BFLY PT, R7, R4, 0x2, 0x1f ;  /* 0x0c401f0004077f89 */ /* 0x000eb000000e0000 */
        /* <DEDUP_REMOVED lines=9> */
[C---:B------:R-:W-:Y:S02]  /*15dd0*/  FADD.FTZ R2, -R0.reuse, R3 ;  /* 0x0000000300027221 */ /* 0x040fe40000010100 */
[----:B------:R-:W-:Y:S01]  /*15de0*/  FMUL.FTZ R163, R0, c[0x0][0x2d0] ;  /* 0x0000b40000a37a20 */ /* 0x000fe20000410000 */
[----:B--2---:R-:W-:Y:S01]  /*15df0*/  FMNMX.FTZ R148, R148, R5, !PT ;  /* 0x0000000594947209 */ /* 0x004fe20007810000 */
[----:B------:R-:W-:Y:S02]  /*15e00*/  FMUL.FTZ R3, R2, c[0x0][0x2d0] ;  /* 0x0000b40002037a20 */ /* 0x000fe40000410000 */
[----:B------:R-:W-:Y:S02]  /*15e10*/  FFMA.FTZ R242, R158, c[0x0][0x2d0], -R163 ;  /* 0x0000b4009ef27a23 */ /* 0x000fe400000108a3 */
[C---:B------:R-:W-:Y:S02]  /*15e20*/  FMUL.FTZ R160, R148.reuse, c[0x0][0x2d0] ;  /* 0x0000b40094a07a20 */ /* 0x040fe40000410000 */
[----:B------:R-:W-:Y:S01]  /*15e30*/  FADD.FTZ R2, -R148, R149 ;  /* 0x0000009594027221 */ /* 0x000fe20000010100 */
[----:B------:R-:W1:Y:S01]  /*15e40*/  MUFU.EX2 R3, R3 ;  /* 0x0000000300037308 */ /* 0x000e620000000800 */
[--C-:B------:R-:W-:Y:S02]  /*15e50*/  FFMA.FTZ R241, R170, c[0x0][0x2d0], -R163.reuse ;  /* 0x0000b400aaf17a23 */ /* 0x100fe400000108a3 */
[--C-:B------:R-:W-:Y:S02]  /*15e60*/  FFMA.FTZ R240, R172, c[0x0][0x2d0], -R163.reuse ;  /* 0x0000b400acf07a23 */ /* 0x100fe400000108a3 */
[--C-:B------:R-:W-:Y:S01]  /*15e70*/  FFMA.FTZ R238, R168, c[0x0][0x2d0], -R160.reuse ;  /* 0x0000b400a8ee7a23 */ /* 0x100fe200000108a0 */
[----:B------:R-:W-:Y:S01]  /*15e80*/  LDSM.16.MT88.4 R172, [R204+0x9880] ;  /* 0x00988000ccac783b */ /* 0x000fe20000004200 */
[--C-:B------:R-:W-:Y:S02]  /*15e90*/  FFMA.FTZ R237, R159, c[0x0][0x2d0], -R160.reuse ;  /* 0x0000b4009fed7a23 */ /* 0x100fe400000108a0 */
[--C-:B------:R-:W-:Y:S01]  /*15ea0*/  FFMA.FTZ R236, R169, c[0x0][0x2d0], -R160.reuse ;  /* 0x0000b400a9ec7a23 */ /* 0x100fe200000108a0 */
[----:B------:R-:W-:Y:S01]  /*15eb0*/  MUFU.EX2 R242, R242 ;  /* 0x000000f200f27308 */ /* 0x000fe20000000800 */
[--C-:B------:R-:W-:Y:S02]  /*15ec0*/  FFMA.FTZ R239, R8, c[0x0][0x2d0], -R163.reuse ;  /* 0x0000b40008ef7a23 */ /* 0x100fe400000108a3 */
[--C-:B------:R-:W-:Y:S01]  /*15ed0*/  FFMA.FTZ R149, R9, c[0x0][0x2d0], -R160.reuse ;  /* 0x0000b40009957a23 */ /* 0x100fe200000108a0 */
[----:B------:R-:W2:Y:S01]  /*15ee0*/  LDSM.16.MT88.4 R156, [R205+0x8080] ;  /* 0x00808000cd9c783b */ /* 0x000ea20000004200 */
[----:B------:R-:W-:Y:S02]  /*15ef0*/  FMUL.FTZ R4, R2, c[0x0][0x2d0] ;  /* 0x0000b40002047a20 */ /* 0x000fe40000410000 */
[--C-:B------:R-:W-:Y:S02]  /*15f00*/  FFMA.FTZ R243, R166, c[0x0][0x2d0], -R163.reuse ;  /* 0x0000b400a6f37a23 */ /* 0x100fe400000108a3 */
[--C-:B------:R-:W-:Y:S01]  /*15f10*/  FFMA.FTZ R244, R164, c[0x0][0x2d0], -R163.reuse ;  /* 0x0000b400a4f47a23 */ /* 0x100fe200000108a3 */
[----:B------:R3:W4:Y:S01]  /*15f20*/  MUFU.EX2 R2, R4 ;  /* 0x0000000400027308 */ /* 0x0007220000000800 */
[--C-:B------:R-:W-:Y:S01]  /*15f30*/  FFMA.FTZ R245, R167, c[0x0][0x2d0], -R160.reuse ;  /* 0x0000b400a7f57a23 */ /* 0x100fe200000108a0 */
[----:B------:R-:W-:Y:S01]  /*15f40*/  LDSM.16.MT88.4 R168, [R206+0x9880] ;  /* 0x00988000cea8783b */ /* 0x000fe20000004200 */
[--C-:B------:R-:W-:Y:S02]  /*15f50*/  FFMA.FTZ R246, R165, c[0x0][0x2d0], -R160.reuse ;  /* 0x0000b400a5f67a23 */ /* 0x100fe400000108a0 */
[C---:B-1----:R-:W-:Y:S02]  /*15f60*/  FMUL.FTZ R5, R3.reuse, R145 ;  /* 0x0000009103057220 */ /* 0x042fe40000410000 */
[C---:B------:R-:W-:Y:S02]  /*15f70*/  FMUL.FTZ R8, R3.reuse, R140 ;  /* 0x0000008c03087220 */ /* 0x040fe40000410000 */
[C---:B------:R-:W-:Y:S01]  /*15f80*/  FMUL.FTZ R9, R3.reuse, R141 ;  /* 0x0000008d03097220 */ /* 0x040fe20000410000 */
[----:B------:R-:W1:Y:S01]  /*15f90*/  MUFU.EX2 R241, R241 ;  /* 0x000000f100f17308 */ /* 0x000e620000000800 */
[----:B------:R-:W-:Y:S01]  /*15fa0*/  LDSM.16.MT88.4 R164, [R204+0x8880] ;  /* 0x00888000cca4783b */ /* 0x000fe20000004200 */
[C---:B------:R-:W-:Y:S02]  /*15fb0*/  FMUL.FTZ R16, R3.reuse, R132 ;  /* 0x0000008403107220 */ /* 0x040fe40000410000 */
[----:B------:R-:W-:Y:S02]  /*15fc0*/  FMUL.FTZ R17, R3, R133 ;  /* 0x0000008503117220 */ /* 0x000fe40000410000 */
[--C-:B------:R-:W-:Y:S02]  /*15fd0*/  FFMA.FTZ R247, R162, c[0x0][0x2d0], -R163.reuse ;  /* 0x0000b400a2f77a23 */ /* 0x100fe400000108a3 */
[----:B------:R-:W-:Y:S02]  /*15fe0*/  FFMA.FTZ R163, R161, c[0x0][0x2d0], -R163 ;  /* 0x0000b400a1a37a23 */ /* 0x000fe400000108a3 */
[----:B------:R-:W-:Y:S01]  /*15ff0*/  MUFU.EX2 R240, R240 ;  /* 0x000000f000f07308 */ /* 0x000fe20000000800 */
[C---:B------:R-:W-:Y:S02]  /*16000*/  FMUL.FTZ R20, R3.reuse, R20 ;  /* 0x0000001403147220 */ /* 0x040fe40000410000 */
[C---:B------:R-:W-:Y:S02]  /*16010*/  FMUL.FTZ R21, R3.reuse, R21 ;  /* 0x0000001503157220 */ /* 0x040fe40000410000 */
[----:B---3--:R-:W-:Y:S02]  /*16020*/  FMUL.FTZ R4, R3, R144 ;  /* 0x0000009003047220 */ /* 0x008fe40000410000 */
[C---:B----4-:R-:W-:Y:S02]  /*16030*/  FMUL.FTZ R6, R2.reuse, R146 ;  /* 0x0000009202067220 */ /* 0x050fe40000410000 */
[C---:B------:R-:W-:Y:S01]  /*16040*/  FMUL.FTZ R7, R2.reuse, R147 ;  /* 0x0000009302077220 */ /* 0x040fe20000410000 */
[----:B------:R-:W3:Y:S01]  /*16050*/  MUFU.EX2 R239, R239 ;  /* 0x000000ef00ef7308 */ /* 0x000ee20000000800 */
[C---:B------:R-:W-:Y:S02]  /*16060*/  FMUL.FTZ R10, R2.reuse, R142 ;  /* 0x0000008e020a7220 */ /* 0x040fe40000410000 */
[C---:B------:R-:W-:Y:S01]  /*16070*/  FMUL.FTZ R11, R2.reuse, R143 ;  /* 0x0000008f020b7220 */ /* 0x040fe20000410000 */
[----:B-1----:R-:W-:Y:S01]  /*16080*/  F2FP.PACK_AB R144, R241, R242 ;  /* 0x000000f2f190723e */ /* 0x002fe200000000ff */
[----:B------:R-:W-:Y:S01]  /*16090*/  LDSM.16.MT88.4 R140, [R206+0x9080] ;  /* 0x00908000ce8c783b */ /* 0x000fe20000004200 */
[C---:B------:R-:W-:Y:S02]  /*160a0*/  FMUL.FTZ R18, R2.reuse, R134 ;  /* 0x0000008602127220 */ /* 0x040fe40000410000 */
[C---:B------:R-:W-:Y:S02]  /*160b0*/  FMUL.FTZ R19, R2.reuse, R135 ;  /* 0x0000008702137220 */ /* 0x040fe40000410000 */
[----:B------:R-:W-:Y:S01]  /*160c0*/  MUFU.EX2 R238, R238 ;  /* 0x000000ee00ee7308 */ /* 0x000fe20000000800 */
[C---:B------:R-:W-:Y:S02]  /*160d0*/  FMUL.FTZ R22, R2.reuse, R22 ;  /* 0x0000001602167220 */ /* 0x040fe40000410000 */
[----:B------:R-:W-:Y:S01]  /*160e0*/  LDSM.16.MT88.4 R132, [R211+0x9080] ;  /* 0x00908000d384783b */ /* 0x000fe20000004200 */
[C---:B------:R-:W-:Y:S02]  /*160f0*/  FMUL.FTZ R23, R2.reuse, R23 ;  /* 0x0000001702177220 */ /* 0x040fe40000410000 */
[C---:B------:R-:W-:Y:S02]  /*16100*/  FMUL.FTZ R24, R3.reuse, R24 ;  /* 0x0000001803187220 */ /* 0x040fe40000410000 */
[----:B------:R-:W-:Y:S02]  /*16110*/  FMUL.FTZ R25, R3, R25 ;  /* 0x0000001903197220 */ /* 0x000fe40000410000 */
[----:B------:R-:W1:Y:S01]  /*16120*/  MUFU.EX2 R237, R237 ;  /* 0x000000ed00ed7308 */ /* 0x000e620000000800 */
[C---:B------:R-:W-:Y:S02]  /*16130*/  FMUL.FTZ R26, R2.reuse, R26 ;  /* 0x0000001a021a7220 */ /* 0x040fe40000410000 */
[C---:B------:R-:W-:Y:S01]  /*16140*/  FMUL.FTZ R27, R2.reuse, R27 ;  /* 0x0000001b021b7220 */ /* 0x040fe20000410000 */
[----:B---3--:R-:W-:Y:S01]  /*16150*/  F2FP.PACK_AB R146, R239, R240 ;  /* 0x000000f0ef92723e */ /* 0x008fe200000000ff */
        /* <DEDUP_REMOVED lines=11> */
[----:B------:R-:W-:Y:S01]  /*16210*/  FMUL.FTZ R37, R3, R37 ;  /* 0x0000002503257220 */ /* 0x000fe20000410000 */
[----:B-1----:R-:W-:Y:S01]  /*16220*/  F2FP.PACK_AB R145, R237, R238 ;  /* 0x000000eeed91723e */ /* 0x002fe200000000ff */
        /* <DEDUP_REMOVED lines=8> */
[----:B------:R-:W-:Y:S01]  /*162b0*/  FMUL.FTZ R45, R3, R45 ;  /* 0x0000002d032d7220 */ /* 0x000fe20000410000 */
[----:B------:R-:W-:Y:S01]  /*162c0*/  MUFU.EX2 R243, R243 ;  /* 0x000000f300f37308 */ /* 0x000fe20000000800 */
[C---:B------:R-:W-:Y:S02]  /*162d0*/  FMUL.FTZ R46, R2.reuse, R46 ;  /* 0x0000002e022e7220 */ /* 0x040fe40000410000 */
[C---:B------:R-:W-:Y:S01]  /*162e0*/  FMUL.FTZ R47, R2.reuse, R47 ;  /* 0x0000002f022f7220 */ /* 0x040fe20000410000 */
[----:B---3--:R-:W-:Y:S01]  /*162f0*/  F2FP.PACK_AB R147, R149, R236 ;  /* 0x000000ec9593723e */ /* 0x008fe200000000ff */
[C---:B------:R-:W-:Y:S02]  /*16300*/  FMUL.FTZ R48, R3.reuse, R48 ;  /* 0x0000003003307220 */ /* 0x040fe40000410000 */
[C---:B------:R-:W-:Y:S02]  /*16310*/  FMUL.FTZ R49, R3.reuse, R49 ;  /* 0x0000003103317220 */ /* 0x040fe40000410000 */
[C---:B------:R-:W-:Y:S01]  /*16320*/  FMUL.FTZ R50, R2.reuse, R50 ;  /* 0x0000003202327220 */ /* 0x040fe20000410000 */
[----:B------:R-:W1:Y:S01]  /*16330*/  MUFU.EX2 R244, R244 ;  /* 0x000000f400f47308 */ /* 0x000e620000000800 */
[C---:B------:R-:W-:Y:S05]  /*16340*/  HMMA.16816.F32 R4, R144.reuse, R12, R4 ;  /* 0x0000000c9004723c */ /* 0x040fea0000001804 */
[C---:B------:R-:W-:Y:S02]  /*16350*/  FMUL.FTZ R51, R2.reuse, R51 ;  /* 0x0000003302337220 */ /* 0x040fe40000410000 */
[C---:B------:R-:W-:Y:S01]  /*16360*/  FMUL.FTZ R12, R3.reuse, R136 ;  /* 0x00000088030c7220 */ /* 0x040fe20000410000 */
[C---:B------:R-:W-:Y:S01]  /*16370*/  HMMA.16816.F32 R8, R144.reuse, R14, R8 ;  /* 0x0000000e9008723c */ /* 0x040fe20000001808 */
[----:B------:R-:W-:Y:S03]  /*16380*/  MUFU.EX2 R245, R245 ;  /* 0x000000f500f57308 */ /* 0x000fe60000000800 */
[C---:B------:R-:W-:Y:S02]  /*16390*/  FMUL.FTZ R13, R3.reuse, R137 ;  /* 0x00000089030d7220 */ /* 0x040fe40000410000 */
[C---:B------:R-:W-:Y:S02]  /*163a0*/  FMUL.FTZ R52, R3.reuse, R52 ;  /* 0x0000003403347220 */ /* 0x040fe40000410000 */
[C---:B------:R-:W-:Y:S03]  /*163b0*/  FMUL.FTZ R14, R2.reuse, R138 ;  /* 0x0000008a020e7220 */ /* 0x040fe60000410000 */
[----:B------:R-:W3:Y:S01]  /*163c0*/  MUFU.EX2 R246, R246 ;  /* 0x000000f600f67308 */ /* 0x000ee20000000800 */
[C---:B------:R-:W-:Y:S02]  /*163d0*/  FMUL.FTZ R15, R2.reuse, R139 ;  /* 0x0000008b020f7220 */ /* 0x040fe40000410000 */
[----:B------:R-:W4:Y:S01]  /*163e0*/  LDSM.16.MT88.4 R136, [R204+0x8080] ;  /* 0x00808000cc88783b */ /* 0x000f220000004200 */
[C---:B------:R-:W-:Y:S02]  /*163f0*/  FMUL.FTZ R53, R3.reuse, R53 ;  /* 0x0000003503357220 */ /* 0x040fe40000410000 */
[C---:B------:R-:W-:Y:S02]  /*16400*/  FMUL.FTZ R54, R2.reuse, R54 ;  /* 0x0000003602367220 */ /* 0x040fe40000410000 */
[C---:B------:R-:W-:Y:S02]  /*16410*/  HMMA.16816.F32 R12, R144.reuse, R152, R12 ;  /* 0x00000098900c723c */ /* 0x040fe4000000180c */
[----:B------:R-:W5:Y:S01]  /*16420*/  MUFU.EX2 R247, R247 ;  /* 0x000000f700f77308 */ /* 0x000f620000000800 */
[C---:B------:R-:W-:Y:S02]  /*16430*/  FMUL.FTZ R55, R2.reuse, R55 ;  /* 0x0000003702377220 */ /* 0x040fe40000410000 */
[C---:B------:R-:W-:Y:S02]  /*16440*/  FMUL.FTZ R56, R3.reuse, R56 ;  /* 0x0000003803387220 */ /* 0x040fe40000410000 */
[C---:B------:R-:W-:Y:S01]  /*16450*/  FMUL.FTZ R57, R3.reuse, R57 ;  /* 0x0000003903397220 */ /* 0x040fe20000410000 */
[C---:B------:R-:W-:Y:S04]  /*16460*/  HMMA.16816.F32 R16, R144.reuse, R154, R16 ;  /* 0x0000009a9010723c */ /* 0x040fe80000001810 */
[----:B------:R-:W-:Y:S01]  /*16470*/  FMUL.FTZ R58, R2, R58 ;  /* 0x0000003a023a7220 */ /* 0x000fe20000410000 */
[----:B-1----:R-:W-:Y:S01]  /*16480*/  F2FP.PACK_AB R152, R244, R243 ;  /* 0x000000f3f498723e */ /* 0x002fe200000000ff */
[----:B------:R-:W-:Y:S02]  /*16490*/  FMUL.FTZ R59, R2, R59 ;  /* 0x0000003b023b7220 */ /* 0x000fe40000410000 */
[C---:B--2---:R-:W-:Y:S04]  /*164a0*/  HMMA.16816.F32 R20, R144.reuse, R156, R20 ;  /* 0x0000009c9014723c */ /* 0x044fe80000001814 */
[C---:B------:R-:W-:Y:S01]  /*164b0*/  FMUL.FTZ R60, R3.reuse, R60 ;  /* 0x0000003c033c7220 */ /* 0x040fe20000410000 */
[----:B---3--:R-:W-:Y:S01]  /*164c0*/  F2FP.PACK_AB R153, R246, R245 ;  /* 0x000000f5f699723e */ /* 0x008fe200000000ff */
[C---:B------:R-:W-:Y:S02]  /*164d0*/  FMUL.FTZ R61, R3.reuse, R61 ;  /* 0x0000003d033d7220 */ /* 0x040fe40000410000 */
[C---:B------:R-:W-:Y:S01]  /*164e0*/  HMMA.16816.F32 R24, R144.reuse, R158, R24 ;  /* 0x0000009e9018723c */ /* 0x040fe20000001818 */
[----:B------:R-:W-:Y:S03]  /*164f0*/  LDSM.16.MT88.4 R156, [R206+0x8880] ;  /* 0x00888000ce9c783b */ /* 0x000fe60000004200 */
[----:B------:R-:W-:Y:S01]  /*16500*/  FMUL.FTZ R62, R2, R62 ;  /* 0x0000003e023e7220 */ /* 0x000fe20000410000 */
[----:B-----5:R-:W-:Y:S01]  /*16510*/  F2FP.PACK_AB R154, R248, R247 ;  /* 0x000000f7f89a723e */ /* 0x020fe200000000ff */
[C---:B------:R-:W-:Y:S02]  /*16520*/  FMUL.FTZ R63, R2.reuse, R63 ;  /* 0x0000003f023f7220 */ /* 0x040fe40000410000 */
[C---:B------:R-:W-:Y:S01]  /*16530*/  FMUL.FTZ R64, R3.reuse, R64 ;  /* 0x0000004003407220 */ /* 0x040fe20000410000 */
[C---:B----4-:R-:W-:Y:S03]  /*16540*/  HMMA.16816.F32 R28, R144.reuse, R136, R28 ;  /* 0x00000088901c723c */ /* 0x050fe6000000181c */
[C---:B------:R-:W-:Y:S02]  /*16550*/  FMUL.FTZ R65, R3.reuse, R65 ;  /* 0x0000004103417220 */ /* 0x040fe40000410000 */
[C---:B------:R-:W-:Y:S02]  /*16560*/  FMUL.FTZ R66, R2.reuse, R66 ;  /* 0x0000004202427220 */ /* 0x040fe40000410000 */
[C---:B------:R-:W-:Y:S01]  /*16570*/  FMUL.FTZ R67, R2.reuse, R67 ;  /* 0x0000004302437220 */ /* 0x040fe20000410000 */
        /* <DEDUP_REMOVED lines=68> */
[C---:B------:R-:W-:Y:S02]  /*169c0*/  FMUL.FTZ R109, R3.reuse, R109 ;  /* 0x0000006d036d7220 */ /* 0x040fe40000410000 */
[C---:B------:R-:W-:Y:S01]  /*169d0*/  FMUL.FTZ R110, R2.reuse, R110 ;  /* 0x0000006e026e7220 */ /* 0x040fe20000410000 */
[C---:B------:R-:W-:Y:S01]  /*169e0*/  HMMA.16816.F32 R104, R144.reuse, R138, R104 ;  /* 0x0000008a9068723c */ /* 0x040fe20000001868 */
[----:B------:R-:W1:Y:S02]  /*169f0*/  LDSM.16.MT88.4 R136, [R204+0xb080] ;  /* 0x00b08000cc88783b */ /* 0x000e640000004200 */
[C---:B------:R-:W-:Y:S02]  /*16a00*/  FMUL.FTZ R111, R2.reuse, R111 ;  /* 0x0000006f026f7220 */ /* 0x040fe40000410000 */
[C---:B------:R-:W-:Y:S02]  /*16a10*/  FMUL.FTZ R112, R3.reuse, R112 ;  /* 0x0000007003707220 */ /* 0x040fe40000410000 */
[----:B------:R-:W-:Y:S02]  /*16a20*/  FMUL.FTZ R113, R3, R113 ;  /* 0x0000007103717220 */ /* 0x000fe40000410000 */
[C---:B------:R-:W-:Y:S01]  /*16a30*/  FMUL.FTZ R114, R2.reuse, R114 ;  /* 0x0000007202727220 */ /* 0x040fe20000410000 */
[C---:B--2---:R-:W-:Y:S03]  /*16a40*/  HMMA.16816.F32 R108, R144.reuse, R132, R108 ;  /* 0x00000084906c723c */ /* 0x044fe6000000186c */
[----:B------:R-:W-:Y:S02]  /*16a50*/  FMUL.FTZ R115, R2, R115 ;  /* 0x0000007302737220 */ /* 0x000fe40000410000 */
[--C-:B------:R-:W-:Y:S02]  /*16a60*/  FFMA.FTZ R151, R151, c[0x0][0x2d0], -R160.reuse ;  /* 0x0000b40097977a23 */ /* 0x100fe400000108a0 */
[----:B------:R-:W-:Y:S02]  /*16a70*/  FFMA.FTZ R160, R150, c[0x0][0x2d0], -R160 ;  /* 0x0000b40096a07a23 */ /* 0x000fe400000108a0 */
[C---:B------:R-:W-:Y:S01]  /*16a80*/  FMUL.FTZ R116, R3.reuse, R116 ;  /* 0x0000007403747220 */ /* 0x040fe20000410000 */
[C---:B------:R-:W-:Y:S01]  /*16a90*/  HMMA.16816.F32 R112, R144.reuse, R134, R112 ;  /* 0x000000869070723c */ /* 0x040fe20000001870 */
[----:B------:R-:W2:Y:S01]  /*16aa0*/  LDSM.16.MT88.4 R132, [R211+0x8880] ;  /* 0x00888000d384783b */ /* 0x000ea20000004200 */
[----:B------:R4:W-:Y:S01]  /*16ab0*/  MUFU.EX2 R150, R160 ;  /* 0x000000a000967308 */ /* 0x0009e20000000800 */
[C---:B------:R-:W-:Y:S02]  /*16ac0*/  FMUL.FTZ R117, R3.reuse, R117 ;  /* 0x0000007503757220 */ /* 0x040fe40000410000 */
[C---:B------:R-:W-:Y:S02]  /*16ad0*/  FMUL.FTZ R118, R2.reuse, R118 ;  /* 0x0000007602767220 */ /* 0x040fe40000410000 */
[C---:B------:R-:W-:Y:S02]  /*16ae0*/  FMUL.FTZ R119, R2.reuse, R119 ;  /* 0x0000007702777220 */ /* 0x040fe40000410000 */
[C---:B------:R-:W-:Y:S03]  /*16af0*/  FMUL.FTZ R120, R3.reuse, R120 ;  /* 0x0000007803787220 */ /* 0x040fe60000410000 */
[----:B------:R-:W5:Y:S01]  /*16b00*/  MUFU.EX2 R151, R151 ;  /* 0x0000009700977308 */ /* 0x000f620000000800 */
[C---:B------:R-:W-:Y:S01]  /*16b10*/  FMUL.FTZ R121, R3.reuse, R121 ;  /* 0x0000007903797220 */ /* 0x040fe20000410000 */
[C---:B---3--:R-:W-:Y:S03]  /*16b20*/  HMMA.16816.F32 R116, R144.reuse, R140, R116 ;  /* 0x0000008c9074723c */ /* 0x048fe60000001874 */
[C---:B------:R-:W-:Y:S02]  /*16b30*/  FMUL.FTZ R122, R2.reuse, R122 ;  /* 0x0000007a027a7220 */ /* 0x040fe40000410000 */
[C---:B------:R-:W-:Y:S02]  /*16b40*/  FMUL.FTZ R123, R2.reuse, R123 ;  /* 0x0000007b027b7220 */ /* 0x040fe40000410000 */
[C---:B------:R-:W-:Y:S02]  /*16b50*/  FMUL.FTZ R124, R3.reuse, R124 ;  /* 0x0000007c037c7220 */ /* 0x040fe40000410000 */
[C---:B------:R-:W-:Y:S03]  /*16b60*/  FMUL.FTZ R125, R3.reuse, R125 ;  /* 0x0000007d037d7220 */ /* 0x040fe60000410000 */
[C---:B------:R-:W-:Y:S01]  /*16b70*/  HMMA.16816.F32 R120, R144.reuse, R142, R120 ;  /* 0x0000008e9078723c */ /* 0x040fe20000001878 */
[----:B----4-:R-:W3:Y:S02]  /*16b80*/  LDSM.16.MT88.4 R160, [R205+0x8880] ;  /* 0x00888000cda0783b */ /* 0x010ee40000004200 */
[C---:B------:R-:W-:Y:S02]  /*16b90*/  FMUL.FTZ R126, R2.reuse, R126 ;  /* 0x0000007e027e7220 */ /* 0x040fe40000410000 */
[C---:B------:R-:W-:Y:S02]  /*16ba0*/  FMUL.FTZ R127, R2.reuse, R127 ;  /* 0x0000007f027f7220 */ /* 0x040fe40000410000 */
[C---:B------:R-:W-:Y:S02]  /*16bb0*/  FMUL.FTZ R128, R3.reuse, R128 ;  /* 0x0000008003807220 */ /* 0x040fe40000410000 */
[C---:B------:R-:W-:Y:S03]  /*16bc0*/  FMUL.FTZ R129, R3.reuse, R129 ;  /* 0x0000008103817220 */ /* 0x040fe60000410000 */
[C---:B-1----:R-:W-:Y:S03]  /*16bd0*/  HMMA.16816.F32 R124, R144.reuse, R136, R124 ;  /* 0x00000088907c723c */ /* 0x042fe6000000187c */
[----:B------:R-:W-:Y:S01]  /*16be0*/  FMUL.FTZ R130, R2, R130 ;  /* 0x0000008202827220 */ /* 0x000fe20000410000 */
[----:B-----5:R-:W-:Y:S01]  /*16bf0*/  F2FP.PACK_AB R155, R150, R151 ;  /* 0x00000097969b723e */ /* 0x020fe200000000ff */
[C---:B------:R-:W-:Y:S02]  /*16c00*/  FMUL.FTZ R131, R2.reuse, R131 ;  /* 0x0000008302837220 */ /* 0x040fe40000410000 */
[----:B------:R-:W-:Y:S01]  /*16c10*/  FFMA.FTZ R242, R3, R224, R242 ;  /* 0x000000e003f27223 */ /* 0x000fe200000100f2 */
[----:B------:R-:W-:Y:S01]  /*16c20*/  MOV R3, R0 ;  /* 0x0000000000037202 */ /* 0x000fe20000000f00 */
[----:B------:R-:W-:Y:S03]  /*16c30*/  FFMA.FTZ R238, R2, R223, R238 ;  /* 0x000000df02ee7223 */ /* 0x000fe600000100ee */
[----:B------:R-:W-:Y:S03]  /*16c40*/  HMMA.16816.F32 R128, R144, R138, R128 ;  /* 0x0000008a9080723c */ /* 0x000fe60000001880 */
[----:B------:R-:W-:Y:S02]  /*16c50*/  FADD.FTZ R241, R241, R242 ;  /* 0x000000f2f1f17221 */ /* 0x000fe40000010000 */
[----:B------:R-:W-:Y:S02]  /*16c60*/  FADD.FTZ R237, R237, R238 ;  /* 0x000000eeeded7221 */ /* 0x000fe40000010000 */
[----:B------:R-:W-:Y:S01]  /*16c70*/  FADD.FTZ R240, R240, R241 ;  /* 0x000000f1f0f07221 */ /* 0x000fe20000010000 */
[C---:B--2---:R-:W-:Y:S01]  /*16c80*/  HMMA.16816.F32 R144, R152.reuse, R132, R4 ;  /* 0x000000849890723c */ /* 0x044fe20000001804 */
[----:B------:R-:W1:Y:S04]  /*16c90*/  LDSM.16.MT88.4 R4, [R211+0x9880] ;  /* 0x00988000d304783b */ /* 0x000e680000004200 */
[----:B------:R-:W-:Y:S02]  /*16ca0*/  FADD.FTZ R2, R236, R237 ;  /* 0x000000edec027221 */ /* 0x000fe40000010000 */
[----:B------:R-:W-:Y:S01]  /*16cb0*/  FADD.FTZ R240, R239, R240 ;  /* 0x000000f0eff07221 */ /* 0x000fe20000010000 */
[C---:B------:R-:W-:Y:S01]  /*16cc0*/  HMMA.16816.F32 R140, R152.reuse, R134, R8 ;  /* 0x00000086988c723c */ /* 0x040fe20000001808 */
[----:B------:R-:W2:Y:S03]  /*16cd0*/  LDSM.16.MT88.4 R8, [R205+0x9880] ;  /* 0x00988000cd08783b */ /* 0x000ea60000004200 */
[----:B------:R-:W-:Y:S01]  /*16ce0*/  FADD.FTZ R2, R149, R2 ;  /* 0x0000000295027221 */ /* 0x000fe20000010000 */
[----:B------:R-:W-:Y:S01]  /*16cf0*/  MOV R149, R148 ;  /* 0x0000009400957202 */ /* 0x000fe20000000f00 */
[----:B------:R-:W-:Y:S02]  /*16d00*/  FADD.FTZ R243, R243, R240 ;  /* 0x000000f0f3f37221 */ /* 0x000fe40000010000 */
[C---:B------:R-:W-:Y:S01]  /*16d10*/  HMMA.16816.F32 R136, R152.reuse, R156, R12 ;  /* 0x0000009c9888723c */ /* 0x040fe2000000180c */
[----:B------:R-:W4:Y:S03]  /*16d20*/  LDSM.16.MT88.4 R12, [R205+0xa880] ;  /* 0x00a88000cd0c783b */ /* 0x000f260000004200 */
[----:B------:R-:W-:Y:S02]  /*16d30*/  FADD.FTZ R245, R245, R2 ;  /* 0x00000002f5f57221 */ /* 0x000fe40000010000 */
[----:B------:R-:W-:Y:S02]  /*16d40*/  FADD.FTZ R244, R244, R243 ;  /* 0x000000f3f4f47221 */ /* 0x000fe40000010000 */
[C---:B------:R-:W-:Y:S01]  /*16d50*/  HMMA.16816.F32 R132, R152.reuse, R158, R16 ;  /* 0x0000009e9884723c */ /* 0x040fe20000001810 */
[----:B------:R-:W5:Y:S03]  /*16d60*/  LDSM.16.MT88.4 R16, [R205+0xb880] ;  /* 0x00b88000cd10783b */ /* 0x000f660000004200 */
[----:B------:R-:W-:Y:S02]  /*16d70*/  FADD.FTZ R246, R246, R245 ;  /* 0x000000f5f6f67221 */ /* 0x000fe40000010000 */
[----:B------:R-:W-:Y:S02]  /*16d80*/  FADD.FTZ R247, R247, R244 ;  /* 0x000000f4f7f77221 */ /* 0x000fe40000010000 */
[C---:B---3--:R-:W-:Y:S01]  /*16d90*/  HMMA.16816.F32 R20, R152.reuse, R160, R20 ;  /* 0x000000a09814723c */ /* 0x048fe20000001814 */
[----:B------:R-:W3:Y:S03]  /*16da0*/  LDSM.16.MT88.4 R156, [R204+0xb880] ;  /* 0x00b88000cc9c783b */ /* 0x000ee60000004200 */
[----:B------:R-:W-:Y:S02]  /*16db0*/  FADD.FTZ R151, R151, R246 ;  /* 0x000000f697977221 */ /* 0x000fe40000010000 */
[----:B------:R-:W-:Y:S02]  /*16dc0*/  FADD.FTZ R224, R248, R247 ;  /* 0x000000f7f8e07221 */ /* 0x000fe40000010000 */
[C---:B------:R-:W-:Y:S04]  /*16dd0*/  HMMA.16816.F32 R24, R152.reuse, R162, R24 ;  /* 0x000000a29818723c */ /* 0x040fe80000001818 */
[----:B------:R-:W-:Y:S04]  /*16de0*/  FADD.FTZ R223, R150, R151 ;  /* 0x0000009796df7221 */ /* 0x000fe80000010000 */
        /* <DEDUP_REMOVED lines=24> */
[C---:B---3--:R-:W-:Y:S08]  /*16f70*/  HMMA.16816.F32 R124, R152.reuse, R156, R124 ;  /* 0x0000009c987c723c */ /* 0x048ff0000000187c */
[----:B------:R-:W-:Y:S01]  /*16f80*/  HMMA.16816.F32 R128, R152, R158, R128 ;  /* 0x0000009e9880723c */ /* 0x000fe20000001880 */
[----:B------:R-:W-:-:S07]  /*16f90*/  @P0 BRA `(.L_x_483) ;  /* 0xffffddd000000947 */ /* 0x000fce000383ffff */
.L_x_480:
[----:B------:R-:W-:-:S06]  /*16fa0*/  UISETP.GE.AND UP0, UPT, UR10, UR8, UPT ;  /* 0x000000080a00728c */ /* 0x000fcc000bf06270 */
[----:B------:R-:W-:-:S13]  /*16fb0*/  PLOP3.LUT P0, PT, PT, PT, UP0, 0x40, 0x0 ;  /* 0x000000000000781c */ /* 0x000fda0003f0e808 */
[----:B------:R-:W-:Y:S05]  /*16fc0*/  @P0 BRA `(.L_x_484) ;  /* 0x00002c0000000947 */ /* 0x000fea0003800000 */
[----:B------:R-:W-:Y:S01]  /*16fd0*/  IMAD.MOV.U32 R3, RZ, RZ, R0 ;  /* 0x000000ffff037224 */ /* 0x000fe200078e0000 */
[----:B------:R-:W-:Y:S01]  /*16fe0*/  SHF.R.S32.HI R5, RZ, 0x1f, R228 ;  /* 0x0000001fff057819 */ /* 0x000fe200000114e4 */
[----:B------:R-:W-:Y:S01]  /*16ff0*/  IMAD.SHL.U32 R231, R226, 0x2, RZ ;  /* 0x00000002e2e77824 */ /* 0x000fe200078e00ff */
[----:B------:R-:W-:Y:S01]  /*17000*/  SHF.R.S32.HI R230, RZ, 0x1f, R225 ;  /* 0x0000001fffe67819 */ /* 0x000fe200000114e1 */
[----:B------:R-:W-:Y:S01]  /*17010*/  IMAD.SHL.U32 R232, R228, 0x2, RZ ;  /* 0x00000002e4e87824 */ /* 0x000fe200078e00ff */
[----:B------:R-:W-:Y:S01]  /*17020*/  SHF.R.S32.HI R0, RZ, 0x1f, R227 ;  /* 0x0000001fff007819 */ /* 0x000fe200000114e3 */
[----:B------:R-:W-:Y:S01]  /*17030*/  IMAD.MOV.U32 R2, RZ, RZ, R148 ;  /* 0x000000ffff027224 */ /* 0x000fe200078e0094 */
[----:B------:R-:W-:Y:S02]  /*17040*/  SHF.L.U64.HI R229, R226, 0x1, R229 ;  /* 0x00000001e2e57819 */ /* 0x000fe400000102e5 */
[----:B------:R-:W-:Y:S02]  /*17050*/  SHF.L.U64.HI R226, R228, 0x1, R5 ;  /* 0x00000001e4e27819 */ /* 0x000fe40000010205 */
[C---:B------:R-:W-:Y:S01]  /*17060*/  SHF.L.U64.HI R230, R225.reuse, 0x1, R230 ;  /* 0x00000001e1e67819 */ /* 0x040fe200000102e6 */
[----:B------:R-:W-:Y:S01]  /*17070*/  IMAD.SHL.U32 R225, R225, 0x2, RZ ;  /* 0x00000002e1e17824 */ /* 0x000fe200078e00ff */
[C---:B------:R-:W-:Y:S01]  /*17080*/  SHF.L.U64.HI R228, R227.reuse, 0x1, R0 ;  /* 0x00000001e3e47819 */ /* 0x040fe20000010200 */
[----:B------:R-:W-:-:S02]  /*17090*/  IMAD.SHL.U32 R227, R227, 0x2, RZ ;  /* 0x00000002e3e37824 */ /* 0x000fc400078e00ff */
.L_x_494:
[----:B------:R-:W-:Y:S01]  /*170a0*/  SHF.R.S32.HI R5, RZ, 0x1f, R218 ;  /* 0x0000001fff057819 */ /* 0x000fe200000114da */
[C---:B------:R-:W-:Y:S01]  /*170b0*/  IMAD.WIDE.U32 R6, R218.reuse, c[0x0][0x208], RZ ;  /* 0x00008200da067a25 */ /* 0x040fe200078e00ff */
[----:B------:R-:W-:Y:S04]  /*170c0*/  DEPBAR.LE SB0, 0x0 ;  /* 0x000080000000791a */ /* 0x000fe80000000000 */
[----:B------:R-:W-:Y:S01]  /*170d0*/  IMAD R5, R5, c[0x0][0x208], RZ ;  /* 0x0000820005057a24 */ /* 0x000fe200078e02ff */
[----:B------:R-:W-:Y:S01]  /*170e0*/  BAR.SYNC.DEFER_BLOCKING 0x0 ;  /* 0x0000000000007b1d */ /* 0x000fe20000010000 */
[----:B------:R-:W-:Y:S01]  /*170f0*/  SHF.R.S32.HI R4, RZ, 0x1f, R217 ;  /* 0x0000001fff047819 */ /* 0x000fe200000114d9 */
[----:B------:R-:W-:Y:S01]  /*17100*/  UISETP.GT.AND UP0, UPT, UR10, UR8, UPT ;  /* 0x000000080a00728c */ /* 0x000fe2000bf04270 */
[----:B------:R-:W-:Y:S01]  /*17110*/  IMAD R5, R218, c[0x0][0x20c], R5 ;  /* 0x00008300da057a24 */ /* 0x000fe200078e0205 */
[----:B------:R-:W-:Y:S02]  /*17120*/  ISETP.GE.AND P1, PT, R219, c[0x0][0x1d4], PT ;  /* 0x00007500db007a0c */ /* 0x000fe40003f26270 */
[----:B------:R-:W-:Y:S02]  /*17130*/  IMAD R4, R4, c[0x0][0x218], RZ ;  /* 0x0000860004047a24 */ /* 0x000fe400078e02ff */
[----:B------:R-:W-:Y:S02]  /*17140*/  IADD3 R7, R7, R5, RZ ;  /* 0x0000000507077210 */ /* 0x000fe40007ffe0ff */
[C---:B------:R-:W-:Y:S03]  /*17150*/  IMAD R4, R217.reuse, c[0x0][0x21c], R4 ;  /* 0x00008700d9047a24 */ /* 0x040fe600078e0204 */
[----:B------:R-:W-:Y:S05]  /*17160*/  IMAD.WIDE.U32 R6, R217, c[0x0][0x218], R6 ;  /* 0x00008600d9067a25 */ /* 0x000fea00078e0006 */
[----:B------:R-:W-:Y:S04]  /*17170*/  IADD3 R0, P0, R6, UR26, RZ ;  /* 0x0000001a06007c10 */ /* 0x000fe8000ff1e0ff */
[----:B------:R-:W-:Y:S02]  /*17180*/  IADD3.X R7, R7, UR12, R4, P0, !PT ;  /* 0x0000000c07077c10 */ /* 0x000fe400087fe404 */
[C---:B------:R-:W-:Y:S01]  /*17190*/  LEA R180, P0, R0.reuse, c[0x0][0x1f8], 0x1 ;  /* 0x00007e0000b47a11 */ /* 0x040fe200078008ff */
[----:B------:R-:W-:Y:S03]  /*171a0*/  LDSM.16.M88.4 R16, [R214+0x10080] ;  /* 0x01008000d610783b */ /* 0x000fe60000000200 */
[----:B------:R-:W-:Y:S02]  /*171b0*/  LEA.HI.X R5, R0, c[0x0][0x1fc], R7, 0x1, P0 ;  /* 0x00007f0000057a11 */ /* 0x000fe400000f0c07 */
[----:B------:R-:W1:Y:S05]  /*171c0*/  SHFL.IDX PT, R180, R180, RZ, 0x181f ;  /* 0x00181fffb4b47589 */ /* 0x000e6a00000e0000 */
[----:B------:R-:W-:Y:S05]  /*171d0*/  LDSM.16.M88.4 R8, [R213+0xc080] ;  /* 0x00c08000d508783b */ /* 0x000fea0000000200 */
[----:B------:R-:W2:Y:S05]  /*171e0*/  SHFL.IDX PT, R5, R5, RZ, 0x181f ;  /* 0x00181fff05057589 */ /* 0x000eaa00000e0000 */
[----:B------:R-:W3:Y:S05]  /*171f0*/  LDSM.16.M88.4 R148, [R213+0xc880] ;  /* 0x00c88000d594783b */ /* 0x000eea0000000200 */
[----:B------:R-:W-:Y:S05]  /*17200*/  LDSM.16.M88.4 R152, [R210+0x10080] ;  /* 0x01008000d298783b */ /* 0x000fea0000000200 */
[----:B------:R-:W4:Y:S05]  /*17210*/  LDSM.16.M88.4 R156, [R212] ;  /* 0x00000000d49c783b */ /* 0x000f2a0000000200 */
[----:B------:R-:W5:Y:S01]  /*17220*/  LDSM.16.M88.4 R160, [R203] ;  /* 0x00000000cba0783b */ /* 0x000f620000000200 */
[C---:B-1----:R-:W-:Y:S04]  /*17230*/  IADD3 R172, P0, R180.reuse, R225, RZ ;  /* 0x000000e1b4ac7210 */ /* 0x042fe80007f1e0ff */
[C---:B--2---:R-:W-:Y:S02]  /*17240*/  IADD3.X R173, R5.reuse, R230, RZ, P0, !PT ;  /* 0x000000e605ad7210 */ /* 0x044fe400007fe4ff */
[C---:B------:R-:W-:Y:S03]  /*17250*/  IADD3 R176, P0, R180.reuse, R232, RZ ;  /* 0x000000e8b4b07210 */ /* 0x040fe60007f1e0ff */
[----:B------:R-:W-:Y:S01]  /*17260*/  @!PT LDS RZ, [RZ] ;  /* 0x00000000fffff984 */ /* 0x000fe20000000800 */
[----:B------:R-:W-:Y:S01]  /*17270*/  @!PT LDS RZ, [RZ] ;  /* 0x00000000fffff984 */ /* 0x000fe20000000800 */
[----:B------:R-:W-:Y:S01]  /*17280*/  @!PT LDS RZ, [RZ] ;  /* 0x00000000fffff984 */ /* 0x000fe20000000800 */
[----:B------:R1:W-:Y:S01]  /*17290*/  LDGSTS.E.BYPASS.LTC128B.128 [R220+0x8080], [R172.64], !P5 ;  /* 0x08080000acdc7fae */ /* 0x0003e2000e901d58 */
[C---:B------:R-:W-:Y:S02]  /*172a0*/  IADD3.X R177, R5.reuse, R226, RZ, P0, !PT ;  /* 0x000000e205b17210 */ /* 0x040fe400007fe4ff */
[C---:B------:R-:W-:Y:S03]  /*172b0*/  IADD3 R182, P0, R180.reuse, R227, RZ ;  /* 0x000000e3b4b67210 */ /* 0x040fe60007f1e0ff */
[----:B------:R2:W-:Y:S01]  /*172c0*/  LDGSTS.E.BYPASS.LTC128B.128 [R220+0x9080], [R176.64], !P1 ;  /* 0x09080000b0dc7fae */ /* 0x0005e2000c901d58 */
[C---:B------:R-:W-:Y:S02]  /*172d0*/  IADD3.X R183, R5.reuse, R228, RZ, P0, !PT ;  /* 0x000000e405b77210 */ /* 0x040fe400007fe4ff */
[----:B------:R-:W-:Y:S03]  /*172e0*/  IADD3 R180, P0, R180, R231, RZ ;  /* 0x000000e7b4b47210 */ /* 0x000fe60007f1e0ff */
[----:B------:R1:W-:Y:S01]  /*172f0*/  LDGSTS.E.BYPASS.LTC128B.128 [R220+0xa080], [R182.64], !P4 ;  /* 0x0a080000b6dc7fae */ /* 0x0003e2000e101d58 */
[----:B------:R-:W-:Y:S02]  /*17300*/  IADD3.X R181, R5, R229, RZ, P0, !PT ;  /* 0x000000e505b57210 */ /* 0x000fe400007fe4ff */
[C---:B------:R-:W-:Y:S01]  /*17310*/  HMMA.16816.F32 R4, R16.reuse, R8, RZ ;  /* 0x000000081004723c */ /* 0x040fe200000018ff */
[----:B------:R-:W-:Y:S02]  /*17320*/  PLOP3.LUT P0, PT, PT, PT, UP0, 0x40, 0x0 ;  /* 0x000000000000781c */ /* 0x000fe40003f0e808 */
[----:B------:R1:W-:Y:S05]  /*17330*/  LDGSTS.E.BYPASS.LTC128B.128 [R220+0xb080], [R180.64], !P3 ;  /* 0x0b080000b4dc7fae */ /* 0x0003ea000d901d58 */
[C---:B------:R-:W-:Y:S01]  /*17340*/  HMMA.16816.F32 R8, R16.reuse, R10, RZ ;  /* 0x0000000a1008723c */ /* 0x040fe200000018ff */
[----:B------:R-:W-:Y:S05]  /*17350*/  LDSM.16.M88.4 R164, [R209+0x10080] ;  /* 0x01008000d1a4783b */ /* 0x000fea0000000200 */
[----:B------:R-:W0:Y:S02]  /*17360*/  LDGDEPBAR ;  /* 0x00000000000079af */ /* 0x000e240000000000 */
[C---:B---3--:R-:W-:Y:S03]  /*17370*/  HMMA.16816.F32 R12, R16.reuse, R148, RZ ;  /* 0x00000094100c723c */ /* 0x048fe600000018ff */
[----:B------:R-:W3:Y:S05]  /*17380*/  LDSM.16.M88.4 R168, [R208+0xc080] ;  /* 0x00c08000d0a8783b */ /* 0x000eea0000000200 */
[----:B------:R-:W-:Y:S01]  /*17390*/  HMMA.16816.F32 R16, R16, R150, RZ ;  /* 0x000000961010723c */ /* 0x000fe200000018ff */
[----:B------:R-:W3:Y:S05]  /*173a0*/  LDSM.16.M88.4 R148, [R208+0xc880] ;  /* 0x00c88000d094783b */ /* 0x000eea0000000200 */
[----:B-1----:R-:W-:Y:S02]  /*173b0*/  LDSM.16.M88.4 R172, [R207+0x10080] ;  /* 0x01008000cfac783b */ /* 0x002fe40000000200 */
[C---:B----4-:R-:W-:Y:S03]  /*173c0*/  HMMA.16816.F32 R4, R152.reuse, R156, R4 ;  /* 0x0000009c9804723c */ /* 0x050fe60000001804 */
[----:B--2---:R-:W1:Y:S05]  /*173d0*/  LDSM.16.M88.4 R176, [R202] ;  /* 0x00000000cab0783b */ /* 0x004e6a0000000200 */
[C---:B------:R-:W-:Y:S01]  /*173e0*/  HMMA.16816.F32 R8, R152.reuse, R158, R8 ;  /* 0x0000009e9808723c */ /* 0x040fe20000001808 */
[----:B------:R-:W-:Y:S07]  /*173f0*/  LDSM.16.M88.4 R156, [R214+0x14080] ;  /* 0x01408000d69c783b */ /* 0x000fee0000000200 */
[C---:B-----5:R-:W-:Y:S08]  /*17400*/  HMMA.16816.F32 R12, R152.reuse, R160, R12 ;  /* 0x000000a0980c723c */ /* 0x060ff0000000180c */
[----:B------:R-:W-:Y:S01]  /*17410*/  HMMA.16816.F32 R16, R152, R162, R16 ;  /* 0x000000a29810723c */ /* 0x000fe20000001810 */
[----:B------:R-:W2:Y:S05]  /*17420*/  LDSM.16.M88.4 R152, [R202+0x800] ;  /* 0x00080000ca98783b */ /* 0x000eaa0000000200 */
[----:B------:R-:W4:Y:S02]  /*17430*/  LDSM.16.M88.4 R160, [R213+0xd080] ;  /* 0x00d08000d5a0783b */ /* 0x000f240000000200 */
[C---:B---3--:R-:W-:Y:S08]  /*17440*/  HMMA.16816.F32 R4, R164.reuse, R168, R4 ;  /* 0x000000a8a404723c */ /* 0x048ff00000001804 */
[C---:B------:R-:W-:Y:S01]  /*17450*/  HMMA.16816.F32 R8, R164.reuse, R170, R8 ;  /* 0x000000aaa408723c */ /* 0x040fe20000001808 */
[----:B------:R-:W-:Y:S07]  /*17460*/  LDSM.16.M88.4 R168, [R201] ;  /* 0x00000000c9a8783b */ /* 0x000fee0000000200 */
[C---:B------:R-:W-:Y:S08]  /*17470*/  HMMA.16816.F32 R12, R164.reuse, R148, R12 ;  /* 0x00000094a40c723c */ /* 0x040ff0000000180c */
[----:B------:R-:W-:Y:S01]  /*17480*/  HMMA.16816.F32 R16, R164, R150, R16 ;  /* 0x00000096a410723c */ /* 0x000fe20000001810 */
[----:B------:R-:W3:Y:S05]  /*17490*/  LDSM.16.M88.4 R148, [R213+0xd880] ;  /* 0x00d88000d594783b */ /* 0x000eea0000000200 */
[----:B------:R-:W5:Y:S02]  /*174a0*/  LDSM.16.M88.4 R164, [R210+0x14080] ;  /* 0x01408000d2a4783b */ /* 0x000f640000000200 */
[C---:B-1----:R-:W-:Y:S08]  /*174b0*/  HMMA.16816.F32 R4, R172.reuse, R176, R4 ;  /* 0x000000b0ac04723c */ /* 0x042ff00000001804 */
[C---:B------:R-:W-:Y:S01]  /*174c0*/  HMMA.16816.F32 R8, R172.reuse, R178, R8 ;  /* 0x000000b2ac08723c */ /* 0x040fe20000001808 */
[----:B------:R-:W-:Y:S07]  /*174d0*/  LDSM.16.M88.4 R176, [R208+0xd080] ;  /* 0x00d08000d0b0783b */ /* 0x000fee0000000200 */
[C---:B--2---:R-:W-:Y:S08]  /*174e0*/  HMMA.16816.F32 R12, R172.reuse, R152, R12 ;  /* 0x00000098ac0c723c */ /* 0x044ff0000000180c */
[----:B------:R-:W-:Y:S01]  /*174f0*/  HMMA.16816.F32 R16, R172, R154, R16 ;  /* 0x0000009aac10723c */ /* 0x000fe20000001810 */
[----:B------:R-:W1:Y:S05]  /*17500*/  LDSM.16.M88.4 R152, [R200] ;  /* 0x00000000c898783b */ /* 0x000e6a0000000200 */
[----:B------:R-:W2:Y:S02]  /*17510*/  LDSM.16.M88.4 R172, [R209+0x14080] ;  /* 0x01408000d1ac783b */ /* 0x000ea40000000200 */
[C---:B----4-:R-:W-:Y:S08]  /*17520*/  HMMA.16816.F32 R4, R156.reuse, R160, R4 ;  /* 0x000000a09c04723c */ /* 0x050ff00000001804 */
[C---:B------:R-:W-:Y:S01]  /*17530*/  HMMA.16816.F32 R8, R156.reuse, R162, R8 ;  /* 0x000000a29c08723c */ /* 0x040fe20000001808 */
[----:B------:R-:W-:Y:S07]  /*17540*/  LDSM.16.M88.4 R160, [R202+0x1000] ;  /* 0x00100000caa0783b */ /* 0x000fee0000000200 */
[C---:B---3--:R-:W-:Y:S08]  /*17550*/  HMMA.16816.F32 R12, R156.reuse, R148, R12 ;  /* 0x000000949c0c723c */ /* 0x048ff0000000180c */
[----:B------:R-:W-:Y:S01]  /*17560*/  HMMA.16816.F32 R16, R156, R150, R16 ;  /* 0x000000969c10723c */ /* 0x000fe20000001810 */
[----:B------:R-:W3:Y:S05]  /*17570*/  LDSM.16.M88.4 R148, [R208+0xd880] ;  /* 0x00d88000d094783b */ /* 0x000eea0000000200 */
[----:B------:R-:W4:Y:S02]  /*17580*/  LDSM.16.M88.4 R156, [R207+0x14080] ;  /* 0x01408000cf9c783b */ /* 0x000f240000000200 */
[C---:B-----5:R-:W-:Y:S08]  /*17590*/  HMMA.16816.F32 R4, R164.reuse, R168, R4 ;  /* 0x000000a8a404723c */ /* 0x060ff00000001804 */
[C---:B------:R-:W-:Y:S01]  /*175a0*/  HMMA.16816.F32 R8, R164.reuse, R170, R8 ;  /* 0x000000aaa408723c */ /* 0x040fe20000001808 */
[----:B------:R-:W-:Y:S07]  /*175b0*/  LDSM.16.M88.4 R168, [R213+0xe080] ;  /* 0x00e08000d5a8783b */ /* 0x000fee0000000200 */
[C---:B-1----:R-:W-:Y:S08]  /*175c0*/  HMMA.16816.F32 R12, R164.reuse, R152, R12 ;  /* 0x00000098a40c723c */ /* 0x042ff0000000180c */
[----:B------:R-:W-:Y:S01]  /*175d0*/  HMMA.16816.F32 R16, R164, R154, R16 ;  /* 0x0000009aa410723c */ /* 0x000fe20000001810 */
[----:B------:R-:W1:Y:S05]  /*175e0*/  LDSM.16.M88.4 R152, [R202+0x1800] ;  /* 0x00180000ca98783b */ /* 0x000e6a0000000200 */
[----:B------:R-:W5:Y:S02]  /*175f0*/  LDSM.16.M88.4 R164, [R214+0x18080] ;  /* 0x01808000d6a4783b */ /* 0x000f640000000200 */
[C---:B--2---:R-:W-:Y:S08]  /*17600*/  HMMA.16816.F32 R4, R172.reuse, R176, R4 ;  /* 0x000000b0ac04723c */ /* 0x044ff00000001804 */
[C---:B------:R-:W-:Y:S01]  /*17610*/  HMMA.16816.F32 R8, R172.reuse, R178, R8 ;  /* 0x000000b2ac08723c */ /* 0x040fe20000001808 */
[----:B------:R-:W-:Y:S07]  /*17620*/  LDSM.16.M88.4 R176, [R199] ;  /* 0x00000000c7b0783b */ /* 0x000fee0000000200 */
[C---:B---3--:R-:W-:Y:S08]  /*17630*/  HMMA.16816.F32 R12, R172.reuse, R148, R12 ;  /* 0x00000094ac0c723c */ /* 0x048ff0000000180c */
[----:B------:R-:W-:Y:S01]  /*17640*/  HMMA.16816.F32 R16, R172, R150, R16 ;  /* 0x00000096ac10723c */ /* 0x000fe20000001810 */
[----:B------:R-:W2:Y:S05]  /*17650*/  LDSM.16.M88.4 R148, [R213+0xe880] ;  /* 0x00e88000d594783b */ /* 0x000eaa0000000200 */
[----:B------:R-:W3:Y:S02]  /*17660*/  LDSM.16.M88.4 R172, [R210+0x18080] ;  /* 0x01808000d2ac783b */ /* 0x000ee40000000200 */
[C---:B----4-:R-:W-:Y:S08]  /*17670*/  HMMA.16816.F32 R4, R156.reuse, R160, R4 ;  /* 0x000000a09c04723c */ /* 0x050ff00000001804 */
[C---:B------:R-:W-:Y:S01]  /*17680*/  HMMA.16816.F32 R8, R156.reuse, R162, R8 ;  /* 0x000000a29c08723c */ /* 0x040fe20000001808 */
[----:B------:R-:W-:Y:S07]  /*17690*/  LDSM.16.M88.4 R160, [R208+0xe080] ;  /* 0x00e08000d0a0783b */ /* 0x000fee0000000200 */
[C---:B-1----:R-:W-:Y:S08]  /*176a0*/  HMMA.16816.F32 R12, R156.reuse, R152, R12 ;  /* 0x000000989c0c723c */ /* 0x042ff0000000180c */
[----:B------:R-:W-:Y:S01]  /*176b0*/  HMMA.16816.F32 R16, R156, R154, R16 ;  /* 0x0000009a9c10723c */ /* 0x000fe20000001810 */
[----:B------:R-:W1:Y:S05]  /*176c0*/  LDSM.16.M88.4 R152, [R198] ;  /* 0x00000000c698783b */ /* 0x000e6a0000000200 */
[----:B------:R-:W4:Y:S02]  /*176d0*/  LDSM.16.M88.4 R156, [R209+0x18080] ;  /* 0x01808000d19c783b */ /* 0x000f240000000200 */
[C---:B-----5:R-:W-:Y:S08]  /*176e0*/  HMMA.16816.F32 R4, R164.reuse, R168, R4 ;  /* 0x000000a8a404723c */ /* 0x060ff00000001804 */
[C---:B------:R-:W-:Y:S01]  /*176f0*/  HMMA.16816.F32 R8, R164.reuse, R170, R8 ;  /* 0x000000aaa408723c */ /* 0x040fe20000001808 */
[----:B------:R-:W-:Y:S07]  /*17700*/  LDSM.16.M88.4 R168, [R202+0x2000] ;  /* 0x00200000caa8783b */ /* 0x000fee0000000200 */
[C---:B--2---:R-:W-:Y:S08]  /*17710*/  HMMA.16816.F32 R12, R164.reuse, R148, R12 ;  /* 0x00000094a40c723c */ /* 0x044ff0000000180c */
[----:B------:R-:W-:Y:S01]  /*17720*/  HMMA.16816.F32 R16, R164, R150, R16 ;  /* 0x00000096a410723c */ /* 0x000fe20000001810 */
[----:B------:R-:W2:Y:S05]  /*17730*/  LDSM.16.M88.4 R148, [R208+0xe880] ;  /* 0x00e88000d094783b */ /* 0x000eaa0000000200 */
[----:B------:R-:W5:Y:S02]  /*17740*/  LDSM.16.M88.4 R164, [R207+0x18080] ;  /* 0x01808000cfa4783b */ /* 0x000f640000000200 */
[C---:B---3--:R-:W-:Y:S08]  /*17750*/  HMMA.16816.F32 R4, R172.reuse, R176, R4 ;  /* 0x000000b0ac04723c */ /* 0x048ff00000001804 */
[C---:B------:R-:W-:Y:S01]  /*17760*/  HMMA.16816.F32 R8, R172.reuse, R178, R8 ;  /* 0x000000b2ac08723c */ /* 0x040fe20000001808 */
[----:B------:R-:W-:Y:S07]  /*17770*/  LDSM.16.M88.4 R176, [R213+0xf080] ;  /* 0x00f08000d5b0783b */ /* 0x000fee0000000200 */
[C---:B-1----:R-:W-:Y:S08]  /*17780*/  HMMA.16816.F32 R12, R172.reuse, R152, R12 ;  /* 0x00000098ac0c723c */ /* 0x042ff0000000180c */
[----:B------:R-:W-:Y:S01]  /*17790*/  HMMA.16816.F32 R16, R172, R154, R16 ;  /* 0x0000009aac10723c */ /* 0x000fe20000001810 */
[----:B------:R-:W1:Y:S05]  /*177a0*/  LDSM.16.M88.4 R152, [R202+0x2800] ;  /* 0x00280000ca98783b */ /* 0x000e6a0000000200 */
[----:B------:R-:W3:Y:S02]  /*177b0*/  LDSM.16.M88.4 R172, [R214+0x1c080] ;  /* 0x01c08000d6ac783b */ /* 0x000ee40000000200 */
[C---:B----4-:R-:W-:Y:S08]  /*177c0*/  HMMA.16816.F32 R4, R156.reuse, R160, R4 ;  /* 0x000000a09c04723c */ /* 0x050ff00000001804 */
[C---:B------:R-:W-:Y:S01]  /*177d0*/  HMMA.16816.F32 R8, R156.reuse, R162, R8 ;  /* 0x000000a29c08723c */ /* 0x040fe20000001808 */
[----:B------:R-:W-:Y:S07]  /*177e0*/  LDSM.16.M88.4 R160, [R197] ;  /* 0x00000000c5a0783b */ /* 0x000fee0000000200 */
[C---:B--2---:R-:W-:Y:S08]  /*177f0*/  HMMA.16816.F32 R12, R156.reuse, R148, R12 ;  /* 0x000000949c0c723c */ /* 0x044ff0000000180c */
[----:B------:R-:W-:Y:S01]  /*17800*/  HMMA.16816.F32 R16, R156, R150, R16 ;  /* 0x000000969c10723c */ /* 0x000fe20000001810 */
[----:B------:R-:W2:Y:S05]  /*17810*/  LDSM.16.M88.4 R148, [R213+0xf880] ;  /* 0x00f88000d594783b */ /* 0x000eaa0000000200 */
[----:B------:R-:W4:Y:S02]  /*17820*/  LDSM.16.M88.4 R156, [R210+0x1c080] ;  /* 0x01c08000d29c783b */ /* 0x000f240000000200 */
[C---:B-----5:R-:W-:Y:S08]  /*17830*/  HMMA.16816.F32 R4, R164.reuse, R168, R4 ;  /* 0x000000a8a404723c */ /* 0x060ff00000001804 */
[C---:B------:R-:W-:Y:S01]  /*17840*/  HMMA.16816.F32 R8, R164.reuse, R170, R8 ;  /* 0x000000aaa408723c */ /* 0x040fe20000001808 */
[----:B------:R-:W-:Y:S07]  /*17850*/  LDSM.16.M88.4 R168, [R208+0xf080] ;  /* 0x00f08000d0a8783b */ /* 0x000fee0000000200 */
[C---:B-1----:R-:W-:Y:S08]  /*17860*/  HMMA.16816.F32 R12, R164.reuse, R152, R12 ;  /* 0x00000098a40c723c */ /* 0x042ff0000000180c */
[----:B------:R-:W-:Y:S01]  /*17870*/  HMMA.16816.F32 R16, R164, R154, R16 ;  /* 0x0000009aa410723c */ /* 0x000fe20000001810 */
[----:B------:R-:W1:Y:S05]  /*17880*/  LDSM.16.M88.4 R152, [R196] ;  /* 0x00000000c498783b */ /* 0x000e6a0000000200 */
[----:B------:R-:W5:Y:S02]  /*17890*/  LDSM.16.M88.4 R164, [R209+0x1c080] ;  /* 0x01c08000d1a4783b */ /* 0x000f640000000200 */
[C---:B---3--:R-:W-:Y:S08]  /*178a0*/  HMMA.16816.F32 R4, R172.reuse, R176, R4 ;  /* 0x000000b0ac04723c */ /* 0x048ff00000001804 */
[C---:B------:R-:W-:Y:S01]  /*178b0*/  HMMA.16816.F32 R8, R172.reuse, R178, R8 ;  /* 0x000000b2ac08723c */ /* 0x040fe20000001808 */
[----:B------:R-:W-:Y:S07]  /*178c0*/  LDSM.16.M88.4 R176, [R202+0x3000] ;  /* 0x00300000cab0783b */ /* 0x000fee0000000200 */
[C---:B--2---:R-:W-:Y:S08]  /*178d0*/  HMMA.16816.F32 R12, R172.reuse, R148, R12 ;  /* 0x00000094ac0c723c */ /* 0x044ff0000000180c */
[----:B------:R-:W-:Y:S01]  /*178e0*/  HMMA.16816.F32 R16, R172, R150, R16 ;  /* 0x00000096ac10723c */ /* 0x000fe20000001810 */
[----:B------:R-:W2:Y:S05]  /*178f0*/  LDSM.16.M88.4 R148, [R208+0xf880] ;  /* 0x00f88000d094783b */ /* 0x000eaa0000000200 */
[----:B------:R-:W3:Y:S02]  /*17900*/  LDSM.16.M88.4 R172, [R207+0x1c080] ;  /* 0x01c08000cfac783b */ /* 0x000ee40000000200 */
[C---:B----4-:R-:W-:Y:S08]  /*17910*/  HMMA.16816.F32 R4, R156.reuse, R160, R4 ;  /* 0x000000a09c04723c */ /* 0x050ff00000001804 */
[C---:B------:R-:W-:Y:S08]  /*17920*/  HMMA.16816.F32 R8, R156.reuse, R162, R8 ;  /* 0x000000a29c08723c */ /* 0x040ff00000001808 */
[C---:B-1----:R-:W-:Y:S08]  /*17930*/  HMMA.16816.F32 R12, R156.reuse, R152, R12 ;  /* 0x000000989c0c723c */ /* 0x042ff0000000180c */
[----:B------:R-:W-:Y:S08]  /*17940*/  HMMA.16816.F32 R16, R156, R154, R16 ;  /* 0x0000009a9c10723c */ /* 0x000ff00000001810 */
[C---:B-----5:R-:W-:Y:S08]  /*17950*/  HMMA.16816.F32 R4, R164.reuse, R168, R4 ;  /* 0x000000a8a404723c */ /* 0x060ff00000001804 */
[C---:B------:R-:W-:Y:S08]  /*17960*/  HMMA.16816.F32 R8, R164.reuse, R170, R8 ;  /* 0x000000aaa408723c */ /* 0x040ff00000001808 */
[C---:B--2---:R-:W-:Y:S08]  /*17970*/  HMMA.16816.F32 R12, R164.reuse, R148, R12 ;  /* 0x00000094a40c723c */ /* 0x044ff0000000180c */
[----:B------:R-:W-:Y:S01]  /*17980*/  HMMA.16816.F32 R16, R164, R150, R16 ;  /* 0x00000096a410723c */ /* 0x000fe20000001810 */
[----:B------:R-:W1:Y:S01]  /*17990*/  LDSM.16.M88.4 R148, [R202+0x3800] ;  /* 0x00380000ca94783b */ /* 0x000e620000000200 */
[----:B------:R-:W-:Y:S04]  /*179a0*/  DEPBAR.LE SB0, 0x0 ;  /* 0x000080000000791a */ /* 0x000fe80000000000 */
[----:B------:R-:W-:Y:S02]  /*179b0*/  BAR.SYNC.DEFER_BLOCKING 0x0 ;  /* 0x0000000000007b1d */ /* 0x000fe40000010000 */
[C---:B---3--:R-:W-:Y:S08]  /*179c0*/  HMMA.16816.F32 R4, R172.reuse, R176, R4 ;  /* 0x000000b0ac04723c */ /* 0x048ff00000001804 */
        /* <DEDUP_REMOVED lines=14> */
[----:B------:R3:W4:Y:S06]  /*17ab0*/  MUFU.TANH R4, R154 ;  /* 0x0000009a00047308 */ /* 0x00072c0000002400 */
[----:B------:R-:W-:Y:S02]  /*17ac0*/  FMUL.FTZ R168, R12, c[0x0][0x320] ;  /* 0x0000c8000ca87a20 */ /* 0x000fe40000410000 */
[----:B------:R-:W-:Y:S02]  /*17ad0*/  FMUL.FTZ R13, R13, c[0x0][0x320] ;  /* 0x0000c8000d0d7a20 */ /* 0x000fe40000410000 */
[----:B------:R3:W1:Y:S01]  /*17ae0*/  MUFU.TANH R5, R153 ;  /* 0x0000009900057308 */ /* 0x0006620000002400 */
        /* <DEDUP_REMOVED lines=19> */
[----:B--2-4-:R-:W-:Y:S01]  /*17c20*/  IMAD.MOV.U32 R217, RZ, RZ, RZ ;  /* 0x000000ffffd97224 */ /* 0x014fe200078e00ff */
[----:B------:R-:W-:Y:S01]  /*17c30*/  ULEA UR4, UR10, UR16, 0x5 ;  /* 0x000000100a047291 */ /* 0x000fe2000f8e283f */
[----:B------:R-:W-:Y:S05]  /*17c40*/  ISETP.NE.AND P6, PT, R215, 0x1, PT ;  /* 0x00000001d700780c */ /* 0x000fea0003fc5270 */
[----:B------:R-:W-:Y:S05]  /*17c50*/  IMAD.U32 R11, RZ, RZ, UR4 ;  /* 0x00000004ff0b7e24 */ /* 0x000fea000f8e00ff */
[----:B------:R-:W-:Y:S05]  /*17c60*/  IADD3 R218, R11, -0x20, R216 ;  /* 0xffffffe00bda7810 */ /* 0x000fea0007ffe0d8 */
[----:B------:R-:W-:Y:S04]  /*17c70*/  @P6 IMAD.HI.U32 R11, R218, c[0x0][0x2bc], RZ ;  /* 0x0000af00da0b6a27 */ /* 0x000fe800078e00ff */
[----:B------:R-:W-:Y:S01]  /*17c80*/  IMAD.MOV.U32 R10, RZ, RZ, R218 ;  /* 0x000000ffff0a7224 */ /* 0x000fe200078e00da */
[----:B------:R-:W-:Y:S04]  /*17c90*/  @P6 SHF.R.U32.HI R10, RZ, c[0x0][0x2c0], R11 ;  /* 0x0000b000ff0a6a19 */ /* 0x000fe8000001160b */
[C---:B---3--:R-:W-:Y:S04]  /*17ca0*/  @!P2 IADD3 R14, P0, R10.reuse, UR18, RZ ;  /* 0x000000120a0eac10 */ /* 0x048fe8000ff1e0ff */
[----:B------:R-:W-:Y:S02]  /*17cb0*/  @!P2 LEA.HI.X.SX32 R11, R10, UR6, 0x1, P0 ;  /* 0x000000060a0bac11 */ /* 0x000fe400080f0eff */
[C---:B------:R-:W-:Y:S04]  /*17cc0*/  @!P2 LEA R12, P0, R14.reuse, c[0x0][0x2a0], 0x2 ;  /* 0x0000a8000e0caa11 */ /* 0x040fe800078010ff */
[----:B------:R-:W-:Y:S01]  /*17cd0*/  @!P2 LEA.HI.X R13, R14, c[0x0][0x2a4], R11, 0x2, P0 ;  /* 0x0000a9000e0daa11 */ /* 0x000fe200000f140b */
[----:B------:R-:W-:Y:S04]  /*17ce0*/  IMAD.MOV R11, RZ, RZ, -R10 ;  /* 0x000000ffff0b7224 */ /* 0x000fe800078e0a0a */
[----:B------:R2:W3:Y:S01]  /*17cf0*/  @!P2 LDG.E R217, [R12.64] ;  /* 0x000000180cd9a981 */ /* 0x0004e2000c1e1900 */
[----:B------:R-:W-:Y:S05]  /*17d00*/  IMAD R218, R11, c[0x0][0x2b8], R218 ;  /* 0x0000ae000bda7a24 */ /* 0x000fea00078e02da */
[----:B------:R-:W-:Y:S05]  /*17d10*/  SHF.R.S32.HI R11, RZ, 0x1f, R218 ;  /* 0x0000001fff0b7819 */ /* 0x000fea00000114da */
[----:B------:R-:W-:Y:S04]  /*17d20*/  IMAD R11, R11, c[0x0][0x1e0], RZ ;  /* 0x000078000b0b7a24 */ /* 0x000fe800078e02ff */
[C---:B------:R-:W-:Y:S02]  /*17d30*/  IMAD R11, R218.reuse, c[0x0][0x1e4], R11 ;  /* 0x00007900da0b7a24 */ /* 0x040fe400078e020b */
[----:B--2---:R-:W-:Y:S04]  /*17d40*/  IMAD.WIDE.U32 R12, R218, c[0x0][0x1e0], RZ ;  /* 0x00007800da0c7a25 */ /* 0x004fe800078e00ff */
[----:B------:R-:W-:Y:S01]  /*17d50*/  IMAD.IADD R13, R13, 0x1, R11 ;  /* 0x000000010d0d7824 */ /* 0x000fe200078e020b */
[----:B---3--:R-:W-:Y:S03]  /*17d60*/  SHF.R.S32.HI R10, RZ, 0x1f, R217 ;  /* 0x0000001fff0a7819 */ /* 0x008fe600000114d9 */
        /* <DEDUP_REMOVED lines=15> */
[C---:B------:R-:W-:Y:S04]  /*17e60*/  IADD3 R12, P0, R10.reuse, R227, RZ ;  /* 0x000000e30a0c7210 */ /* 0x040fe80007f1e0ff */
[----:B------:R2:W-:Y:S01]  /*17e70*/  LDGSTS.E.BYPASS.LTC128B.128 [R220+0xd080], [R14.64], !P1 ;  /* 0x0d0800000edc7fae */ /* 0x0005e2000c901d58 */
[C---:B------:R-:W-:Y:S01]  /*17e80*/  IMAD.X R13, R11.reuse, 0x1, R228, P0 ;  /* 0x000000010b0d7824 */ /* 0x040fe200000e06e4 */
[----:B------:R-:W-:Y:S04]  /*17e90*/  IADD3 R10, P0, R10, R231, RZ ;  /* 0x000000e70a0a7210 */ /* 0x000fe80007f1e0ff */
[----:B------:R2:W-:Y:S01]  /*17ea0*/  LDGSTS.E.BYPASS.LTC128B.128 [R220+0xe080], [R12.64], !P4 ;  /* 0x0e0800000cdc7fae */ /* 0x0005e2000e101d58 */
[----:B------:R-:W-:Y:S05]  /*17eb0*/  IMAD.X R11, R11, 0x1, R229, P0 ;  /* 0x000000010b0b7824 */ /* 0x000fea00000e06e5 */
[----:B------:R2:W-:Y:S03]  /*17ec0*/  LDGSTS.E.BYPASS.LTC128B.128 [R220+0xf080], [R10.64], !P3 ;  /* 0x0f0800000adc7fae */ /* 0x0005e6000d901d58 */
.L_x_485:
[----:B--2-4-:R-:W-:Y:S01]  /*17ed0*/  PLOP3.LUT P0, PT, PT, PT, UP3, 0x80, 0x0 ;  /* 0x000000000000781c */ /* 0x014fe20003f0f038 */
[----:B------:R-:W0:Y:S01]  /*17ee0*/  LDGDEPBAR ;  /* 0x00000000000079af */ /* 0x000e220000000000 */
[----:B---3--:R-:W-:Y:S01]  /*17ef0*/  IMAD.MOV.U32 R17, RZ, RZ, R221 ;  /* 0x000000ffff117224 */ /* 0x008fe200078e00dd */
[----:B------:R-:W-:Y:S01]  /*17f00*/  USHF.L.U32 UR4, UR10, 0x5, URZ ;  /* 0x000000050a047899 */ /* 0x000fe2000800063f */
[----:B------:R-:W-:Y:S05]  /*17f10*/  IMAD.U32 R13, RZ, RZ, UR20 ;  /* 0x00000014ff0d7e24 */ /* 0x000fea000f8e00ff */
[----:B------:R-:W-:Y:S04]  /*17f20*/  IMAD.U32 R11, RZ, RZ, UR4 ;  /* 0x00000004ff0b7e24 */ /* 0x000fe8000f8e00ff */
[----:B------:R-:W-:Y:S01]  /*17f30*/  @P0 IMAD.HI.U32 R10, R221, c[0x0][0x2c8], RZ ;  /* 0x0000b200dd0a0a27 */ /* 0x000fe200078e00ff */
[----:B------:R-:W-:Y:S11]  /*17f40*/  PLOP3.LUT P0, PT, PT, PT, UP3, 0x80, 0x0 ;  /* 0x000000000000781c */ /* 0x000ff60003f0f038 */
[----:B------:R-:W-:Y:S02]  /*17f50*/  @!UPT UIADD3 URZ, URZ, URZ, URZ ;  /* 0x0000003f3f3ff290 */ /* 0x000fe4000fffe03f */
[----:B------:R-:W-:Y:S02]  /*17f60*/  @P0 SHF.R.U32.HI R17, RZ, c[0x0][0x2cc], R10 ;  /* 0x0000b300ff110a19 */ /* 0x000fe4000001160a */
[----:B------:R-:W-:Y:S02]  /*17f70*/  PLOP3.LUT P0, PT, PT, PT, UP2, 0x40, 0x0 ;  /* 0x000000000000781c */ /* 0x000fe40003f0e828 */
[----:B------:R-:W-:Y:S01]  /*17f80*/  IADD3 R10, -R222, 0x1, -R11 ;  /* 0x00000001de0a7810 */ /* 0x000fe20007ffe90b */
[----:B------:R-:W2:Y:S03]  /*17f90*/  SHFL.IDX PT, R19, R17, RZ, 0x1c1f ;  /* 0x001c1fff11137589 */ /* 0x000ea600000e0000 */
        /* <DEDUP_REMOVED lines=20> */
.L_x_488:
[----:B------:R-:W-:Y:S04]  /*180e0*/  MOV R10, c[0x0][0x32c] ;  /* 0x0000cb00000a7a02 */ /* 0x000fe80000000f00 */
[----:B------:R-:W-:Y:S11]  /*180f0*/  ISETP.NE.AND P0, PT, R10, 0x1, PT ;  /* 0x000000010a00780c */ /* 0x000ff60003f05270 */
[----:B------:R-:W-:Y:S02]  /*18100*/  @!UPT UIADD3 URZ, URZ, URZ, URZ ;  /* 0x0000003f3f3ff290 */ /* 0x000fe4000fffe03f */
[----:B------:R-:W-:Y:S05]  /*18110*/  @P0 IMAD.HI.U32 R10, R12, c[0x0][0x330], RZ ;  /* 0x0000cc000c0a0a27 */ /* 0x000fea00078e00ff */
[----:B------:R-:W-:Y:S02]  /*18120*/  @P0 SHF.R.U32.HI R12, RZ, c[0x0][0x334], R10 ;  /* 0x0000cd00ff0c0a19 */ /* 0x000fe4000001160a */
.L_x_489:
[----:B------:R-:W-:Y:S05]  /*18130*/  BSYNC B0 ;  /* 0x0000000000007941 */ /* 0x000fea0003800000 */
.L_x_487:
[----:B------:R-:W-:Y:S04]  /*18140*/  IMAD R19, R12, c[0x0][0x32c], -R11 ;  /* 0x0000cb000c137a24 */ /* 0x000fe800078e0a0b */
[----:B------:R-:W-:Y:S05]  /*18150*/  IMAD.IADD R10, R19, 0x1, -R222 ;  /* 0x00000001130a7824 */ /* 0x000fea00078e0ade */
[----:B------:R-:W-:Y:S02]  /*18160*/  IADD3 R19, R10, c[0x0][0x32c], RZ ;  /* 0x0000cb000a137a10 */ /* 0x000fe40007ffe0ff */
[----:B------:R-:W-:Y:S02]  /*18170*/  IMNMX R15, R15, R10, !PT ;  /* 0x0000000a0f0f7217 */ /* 0x000fe40007800200 */
[----:B------:R-:W-:Y:S02]  /*18180*/  IMNMX R16, R16, R19, PT ;  /* 0x0000001310107217 */ /* 0x000fe40003800200 */
.L_x_486:
[----:B------:R-:W-:Y:S06]  /*18190*/  UISETP.GT.AND UP0, UPT, UR10, -0x1, UPT ;  /* 0xffffffff0a00788c */ /* 0x000fec000bf04270 */
[----:B------:R-:W-:Y:S04]  /*181a0*/  PLOP3.LUT P0, PT, PT, PT, UP0, 0x80, 0x0 ;  /* 0x000000000000781c */ /* 0x000fe80003f0f008 */
[C---:B------:R-:W-:Y:S04]  /*181b0*/  ISETP.GT.AND P0, PT, R15.reuse, RZ, P0 ;  /* 0x000000ff0f00720c */ /* 0x040fe80000704270 */
[----:B------:R-:W-:Y:S04]  /*181c0*/  ISETP.LT.OR P0, PT, R16, 0x1, P0 ;  /* 0x000000011000780c */ /* 0x000fe80000701670 */
[----:B------:R-:W-:Y:S02]  /*181d0*/  FSEL R12, R0, -INF , !P0 ;  /* 0xff800000000c7808 */ /* 0x000fe40004000000 */
[----:B------:R-:W-:Y:S04]  /*181e0*/  PLOP3.LUT P0, PT, PT, PT, UP0, 0x80, 0x0 ;  /* 0x000000000000781c */ /* 0x000fe80003f0f008 */
[C---:B------:R-:W-:Y:S04]  /*181f0*/  ISETP.GT.AND P0, PT, R15.reuse, 0x1, P0 ;  /* 0x000000010f00780c */ /* 0x040fe80000704270 */
[----:B------:R-:W-:Y:S04]  /*18200*/  ISETP.LT.OR P0, PT, R16, 0x2, P0 ;  /* 0x000000021000780c */ /* 0x000fe80000701670 */
[----:B-1----:R-:W-:Y:S02]  /*18210*/  FSEL R152, R152, -INF , !P0 ;  /* 0xff80000098987808 */ /* 0x002fe40004000000 */
[----:B------:R-:W-:Y:S04]  /*18220*/  PLOP3.LUT P0, PT, PT, PT, UP0, 0x80, 0x0 ;  /* 0x000000000000781c */ /* 0x000fe80003f0f008 */
        /* <DEDUP_REMOVED lines=10> */
[----:B------:R-:W-:Y:S01]  /*182d0*/  ISETP.LT.OR P0, PT, R16, 0x11, P0 ;  /* 0x000000111000780c */ /* 0x000fe20000701670 */
[--C-:B-1----:R-:W-:Y:S03]  /*182e0*/  IMAD.IADD R14, R14, 0x1, R7.reuse ;  /* 0x000000010e0e7824 */ /* 0x102fe600078e0207 */
[----:B------:R-:W-:Y:S01]  /*182f0*/  FSEL R168, R168, -INF , !P0 ;  /* 0xff800000a8a87808 */ /* 0x000fe20004000000 */
[----:B------:R-:W-:Y:S01]  /*18300*/  IMAD.IADD R0, R13, 0x1, R7 ;  /* 0x000000010d007824 */ /* 0x000fe200078e0207 */
        /* <DEDUP_REMOVED lines=29> */
.L_x_492:
[----:B------:R-:W-:Y:S04]  /*184e0*/  MOV R7, c[0x0][0x32c] ;  /* 0x0000cb0000077a02 */ /* 0x000fe80000000f00 */
[----:B------:R-:W-:Y:S11]  /*184f0*/  ISETP.NE.AND P0, PT, R7, 0x1, PT ;  /* 0x000000010700780c */ /* 0x000ff60003f05270 */
[----:B------:R-:W-:Y:S02]  /*18500*/  @!UPT UIADD3 URZ, URZ, URZ, URZ ;  /* 0x0000003f3f3ff290 */ /* 0x000fe4000fffe03f */
[----:B------:R-:W-:Y:S05]  /*18510*/  @P0 IMAD.HI.U32 R7, R16, c[0x0][0x330], RZ ;  /* 0x0000cc0010070a27 */ /* 0x000fea00078e00ff */
[----:B------:R-:W-:Y:S02]  /*18520*/  @P0 SHF.R.U32.HI R16, RZ, c[0x0][0x334], R7 ;  /* 0x0000cd00ff100a19 */ /* 0x000fe40000011607 */
.L_x_493:
[----:B------:R-:W-:Y:S05]  /*18530*/  BSYNC B0 ;  /* 0x0000000000007941 */ /* 0x000fea0003800000 */
.L_x_491:
[----:B------:R-:W-:Y:S04]  /*18540*/  IMAD R11, R16, c[0x0][0x32c], -R11 ;  /* 0x0000cb00100b7a24 */ /* 0x000fe800078e0a0b */
[----:B------:R-:W-:Y:S05]  /*18550*/  IMAD.IADD R11, R11, 0x1, -R222 ;  /* 0x000000010b0b7824 */ /* 0x000fea00078e0ade */
[----:B------:R-:W-:Y:S02]  /*18560*/  IADD3 R7, R11, c[0x0][0x32c], RZ ;  /* 0x0000cb000b077a10 */ /* 0x000fe40007ffe0ff */
[----:B------:R-:W-:Y:S02]  /*18570*/  IMNMX R0, R0, R11, !PT ;  /* 0x0000000b00007217 */ /* 0x000fe40007800200 */
[----:B------:R-:W-:Y:S02]  /*18580*/  IMNMX R14, R14, R7, PT ;  /* 0x000000070e0e7217 */ /* 0x000fe40003800200 */
.L_x_490:
[----:B------:R-:W-:Y:S01]  /*18590*/  PLOP3.LUT P0, PT, PT, PT, UP0, 0x80, 0x0 ;  /* 0x000000000000781c */ /* 0x000fe20003f0f008 */
[----:B------:R-:W-:Y:S03]  /*185a0*/  LDSM.16.MT88.4 R156, [R206+0x8080] ;  /* 0x00808000ce9c783b */ /* 0x000fe60000004200 */
[----:B------:R-:W-:Y:S04]  /*185b0*/  ISETP.GT.AND P0, PT, R0, RZ, P0 ;  /* 0x000000ff0000720c */ /* 0x000fe80000704270 */
[----:B------:R-:W-:Y:S01]  /*185c0*/  ISETP.LT.OR P0, PT, R14, 0x1, P0 ;  /* 0x000000010e00780c */ /* 0x000fe20000701670 */
[----:B------:R-:W-:Y:S03]  /*185d0*/  LDSM.16.MT88.4 R172, [R204+0x9880] ;  /* 0x00988000ccac783b */ /* 0x000fe60000004200 */
[----:B------:R-:W-:Y:S02]  /*185e0*/  FSEL R15, R4, -INF , !P0 ;  /* 0xff800000040f7808 */ /* 0x000fe40004000000 */
[----:B------:R-:W-:Y:S03]  /*185f0*/  PLOP3.LUT P0, PT, PT, PT, UP0, 0x80, 0x0 ;  /* 0x000000000000781c */ /* 0x000fe60003f0f008 */
[----:B------:R-:W-:Y:S01]  /*18600*/  LDSM.16.MT88.4 R176, [R211+0xa880] ;  /* 0x00a88000d3b0783b */ /* 0x000fe20000004200 */
[----:B------:R-:W-:Y:S04]  /*18610*/  ISETP.GT.AND P0, PT, R0, 0x1, P0 ;  /* 0x000000010000780c */ /* 0x000fe80000704270 */
[----:B------:R-:W-:Y:S03]  /*18620*/  ISETP.LT.OR P0, PT, R14, 0x2, P0 ;  /* 0x000000020e00780c */ /* 0x000fe60000701670 */
[----:B------:R-:W-:Y:S01]  /*18630*/  LDSM.16.MT88.4 R180, [R206+0xa880] ;  /* 0x00a88000ceb4783b */ /* 0x000fe20000004200 */
[----:B------:R-:W-:Y:S02]  /*18640*/  FSEL R13, R5, -INF , !P0 ;  /* 0xff800000050d7808 */ /* 0x000fe40004000000 */
[----:B------:R-:W-:Y:S02]  /*18650*/  PLOP3.LUT P0, PT, PT, PT, UP0, 0x80, 0x0 ;  /* 0x000000000000781c */ /* 0x000fe40003f0f008 */
[----:B------:R-:W-:Y:S02]  /*18660*/  FMNMX.FTZ R5, R12, R3, !PT ;  /* 0x000000030c057209 */ /* 0x000fe40007810000 */
[----:B------:R-:W-:Y:S01]  /*18670*/  ISETP.GT.AND P0, PT, R0, 0x8, P0 ;  /* 0x000000080000780c */ /* 0x000fe20000704270 */
[----:B------:R-:W-:Y:S01]  /*18680*/  LDSM.16.MT88.4 R184, [R204+0xa880] ;  /* 0x00a88000ccb8783b */ /* 0x000fe20000004200 */
[----:B------:R-:W-:Y:S02]  /*18690*/  FMNMX.FTZ R5, R152, R5, !PT ;  /* 0x0000000598057209 */ /* 0x000fe40007810000 */
[----:B------:R-:W-:Y:S02]  /*186a0*/  ISETP.LT.OR P0, PT, R14, 0x9, P0 ;  /* 0x000000090e00780c */ /* 0x000fe40000701670 */
[----:B------:R-:W-:Y:S02]  /*186b0*/  FMNMX.FTZ R5, R10, R5, !PT ;  /* 0x000000050a057209 */ /* 0x000fe40007810000 */
[----:B------:R-:W-:Y:S01]  /*186c0*/  FSEL R11, R6, -INF , !P0 ;  /* 0xff800000060b7808 */ /* 0x000fe20004000000 */
[----:B------:R-:W-:Y:S01]  /*186d0*/  LDSM.16.MT88.4 R188, [R211+0xb880] ;  /* 0x00b88000d3bc783b */ /* 0x000fe20000004200 */
[----:B------:R-:W-:Y:S02]  /*186e0*/  PLOP3.LUT P0, PT, PT, PT, UP0, 0x80, 0x0 ;  /* 0x000000000000781c */ /* 0x000fe40003f0f008 */
[----:B------:R-:W-:Y:S02]  /*186f0*/  FMNMX.FTZ R5, R8, R5, !PT ;  /* 0x0000000508057209 */ /* 0x000fe40007810000 */
[----:B------:R-:W-:Y:S02]  /*18700*/  ISETP.GT.AND P0, PT, R0, 0x9, P0 ;  /* 0x000000090000780c */ /* 0x000fe40000704270 */
[----:B------:R-:W-:Y:S01]  /*18710*/  FMNMX.FTZ R5, R168, R5, !PT ;  /* 0x00000005a8057209 */ /* 0x000fe20007810000 */
[----:B------:R-:W-:Y:S01]  /*18720*/  LDSM.16.MT88.4 R192, [R206+0xb880] ;  /* 0x00b88000cec0783b */ /* 0x000fe20000004200 */
[----:B------:R-:W-:Y:S02]  /*18730*/  ISETP.LT.OR P0, PT, R14, 0xa, P0 ;  /* 0x0000000a0e00780c */ /* 0x000fe40000701670 */
[----:B------:R-:W-:Y:S02]  /*18740*/  FMNMX.FTZ R5, R166, R5, !PT ;  /* 0x00000005a6057209 */ /* 0x000fe40007810000 */
        /* <DEDUP_REMOVED lines=11> */
[----:B------:R-:W-:Y:S02]  /*18800*/  ISETP.GT.AND P0, PT, R0, 0x11, P0 ;  /* 0x000000110000780c */ /* 0x000fe40000704270 */
[----:B------:R-:W-:Y:S02]  /*18810*/  FMNMX.FTZ R6, R11, R6, !PT ;  /* 0x000000060b067209 */ /* 0x000fe40007810000 */
[----:B------:R-:W-:Y:S02]  /*18820*/  ISETP.LT.OR P0, PT, R14, 0x12, P0 ;  /* 0x000000120e00780c */ /* 0x000fe40000701670 */
[----:B------:R-:W-:Y:S02]  /*18830*/  FMNMX.FTZ R16, R9, R6, !PT ;  /* 0x0000000609107209 */ /* 0x000fe40007810000 */
[----:B------:R-:W-:Y:S02]  /*18840*/  FSEL R163, R163, -INF , !P0 ;  /* 0xff800000a3a37808 */ /* 0x000fe40004000000 */
[----:B------:R-:W-:Y:S04]  /*18850*/  PLOP3.LUT P0, PT, PT, PT, UP0, 0x80, 0x0 ;  /* 0x000000000000781c */ /* 0x000fe80003f0f008 */
[----:B------:R-:W-:Y:S02]  /*18860*/  ISETP.GT.AND P0, PT, R0, 0x18, P0 ;  /* 0x000000180000780c */ /* 0x000fe40000704270 */
[----:B-1----:R-:W-:Y:S02]  /*18870*/  FMNMX.FTZ R6, R4, R5, !PT ;  /* 0x0000000504067209 */ /* 0x002fe40007810000 */
[----:B------:R-:W-:Y:S03]  /*18880*/  ISETP.LT.OR P0, PT, R14, 0x19, P0 ;  /* 0x000000190e00780c */ /* 0x000fe60000701670 */
[----:B------:R-:W1:Y:S01]  /*18890*/  SHFL.BFLY PT, R17, R6, 0x1, 0x1f ;  /* 0x0c201f0006117f89 */ /* 0x000e6200000e0000 */
[----:B------:R-:W-:Y:S02]  /*188a0*/  FSEL R161, R161, -INF , !P0 ;  /* 0xff800000a1a17808 */ /* 0x000fe40004000000 */
[----:B------:R-:W-:Y:S01]  /*188b0*/  PLOP3.LUT P0, PT, PT, PT, UP0, 0x80, 0x0 ;  /* 0x000000000000781c */ /* 0x000fe20003f0f008 */
[----:B------:R-:W-:Y:S02]  /*188c0*/  UISETP.GT.AND UP0, UPT, UR10, UR8, UPT ;  /* 0x000000080a00728c */ /* 0x000fe4000bf04270 */
[----:B------:R-:W-:Y:S01]  /*188d0*/  UIADD3 UR10, UR10, -0x1, URZ ;  /* 0xffffffff0a0a7890 */ /* 0x000fe2000fffe03f */
[----:B------:R-:W-:Y:S02]  /*188e0*/  ISETP.GT.AND P0, PT, R0, 0x19, P0 ;  /* 0x000000190000780c */ /* 0x000fe40000704270 */
[----:B------:R-:W-:Y:S02]  /*188f0*/  FMNMX.FTZ R0, R165, R16, !PT ;  /* 0x00000010a5007209 */ /* 0x000fe40007810000 */
[----:B------:R-:W-:Y:S02]  /*18900*/  ISETP.LT.OR P0, PT, R14, 0x1a, P0 ;  /* 0x0000001a0e00780c */ /* 0x000fe40000701670 */
[----:B------:R-:W-:Y:S02]  /*18910*/  FMNMX.FTZ R0, R163, R0, !PT ;  /* 0x00000000a3007209 */ /* 0x000fe40007810000 */
[----:B------:R-:W-:Y:S02]  /*18920*/  FSEL R149, R149, -INF , !P0 ;  /* 0xff80000095957808 */ /* 0x000fe40004000000 */
[----:B------:R-:W-:Y:S04]  /*18930*/  FMNMX.FTZ R0, R161, R0, !PT ;  /* 0x00000000a1007209 */ /* 0x000fe80007810000 */
[----:B------:R-:W-:Y:S02]  /*18940*/  FMNMX.FTZ R4, R149, R0, !PT ;  /* 0x0000000095047209 */ /* 0x000fe40007810000 */
[----:B-1----:R-:W-:Y:S03]  /*18950*/  FMNMX.FTZ R0, R6, R17, !PT ;  /* 0x0000001106007209 */ /* 0x002fe60007810000 */
        /* <DEDUP_REMOVED lines=9> */
[--C-:B------:R-:W-:Y:S02]  /*189f0*/  FFMA.FTZ R239, R168, c[0x0][0x2d0], -R167.reuse ;  /* 0x0000b400a8ef7a23 */ /* 0x100fe400000108a7 */
[----:B------:R-:W-:Y:S01]  /*18a00*/  LDSM.16.MT88.4 R168, [R206+0x9880] ;  /* 0x00988000cea8783b */ /* 0x000fe20000004200 */
[----:B-1----:R-:W-:Y:S01]  /*18a10*/  FMNMX.FTZ R5, R4, R7, !PT ;  /* 0x0000000704057209 */ /* 0x002fe20007810000 */
[--C-:B------:R-:W-:Y:S01]  /*18a20*/  FFMA.FTZ R240, R166, c[0x0][0x2d0], -R167.reuse ;  /* 0x0000b400a6f07a23 */ /* 0x100fe200000108a7 */
[----:B------:R-:W-:Y:S01]  /*18a30*/  FSEL R4, R0, RZ, P0 ;  /* 0x000000ff00047208 */ /* 0x000fe20000000000 */
[--C-:B------:R-:W-:Y:S02]  /*18a40*/  FFMA.FTZ R241, R164, c[0x0][0x2d0], -R167.reuse ;  /* 0x0000b400a4f17a23 */ /* 0x100fe400000108a7 */
[----:B------:R-:W-:Y:S01]  /*18a50*/  FFMA.FTZ R167, R162, c[0x0][0x2d0], -R167 ;  /* 0x0000b400a2a77a23 */ /* 0x000fe200000108a7 */
[----:B------:R-:W1:Y:S01]  /*18a60*/  MUFU.EX2 R151, R151 ;  /* 0x0000009700977308 */ /* 0x000e620000000800 */
[----:B------:R-:W2:Y:S01]  /*18a70*/  SHFL.BFLY PT, R148, R5, 0x1, 0x1f ;  /* 0x0c201f0005947f89 */ /* 0x000ea200000e0000 */
[----:B------:R-:W-:Y:S04]  /*18a80*/  FADD.FTZ R4, -R4, R3 ;  /* 0x0000000304047221 */ /* 0x000fe80000010100 */
[----:B------:R-:W-:Y:S04]  /*18a90*/  FMUL.FTZ R3, R4, c[0x0][0x2d0] ;  /* 0x0000b40004037a20 */ /* 0x000fe80000410000 */
[----:B------:R-:W-:Y:S10]  /*18aa0*/  MUFU.EX2 R150, R150 ;  /* 0x0000009600967308 */ /* 0x000ff40000000800 */
[----:B------:R-:W3:Y:S01]  /*18ab0*/  MUFU.EX2 R3, R3 ;  /* 0x0000000300037308 */ /* 0x000ee20000000800 */
[----:B-1----:R-:W-:Y:S02]  /*18ac0*/  F2FP.PACK_AB R152, R151, R234 ;  /* 0x000000ea9798723e */ /* 0x002fe400000000ff */
[----:B--2---:R-:W-:Y:S04]  /*18ad0*/  FMNMX.FTZ R148, R148, R5, !PT ;  /* 0x0000000594947209 */ /* 0x004fe80007810000 */
[C---:B------:R-:W-:Y:S01]  /*18ae0*/  FSETP.NEU.FTZ.AND P0, PT, R148.reuse, -INF , PT ;  /* 0xff8000009400780b */ /* 0x040fe20003f1d000 */
[C---:B------:R-:W-:Y:S02]  /*18af0*/  FMUL.FTZ R160, R148.reuse, c[0x0][0x2d0] ;  /* 0x0000b40094a07a20 */ /* 0x040fe40000410000 */
[----:B------:R-:W1:Y:S01]  /*18b00*/  MUFU.EX2 R233, R233 ;  /* 0x000000e900e97308 */ /* 0x000e620000000800 */
[----:B------:R-:W-:Y:S02]  /*18b10*/  FSEL R5, R148, RZ, P0 ;  /* 0x000000ff94057208 */ /* 0x000fe40000000000 */
[----:B------:R-:W-:Y:S02]  /*18b20*/  FSEL R160, R160, RZ, P0 ;  /* 0x000000ffa0a07208 */ /* 0x000fe40000000000 */
[----:B------:R-:W-:Y:S01]  /*18b30*/  PLOP3.LUT P0, PT, PT, PT, UP0, 0x80, 0x0 ;  /* 0x000000000000781c */ /* 0x000fe20003f0f008 */
[----:B------:R-:W-:Y:S02]  /*18b40*/  FADD.FTZ R5, -R5, R2 ;  /* 0x0000000205057221 */ /* 0x000fe40000010100 */
[--C-:B------:R-:W-:Y:S02]  /*18b50*/  FFMA.FTZ R238, R15, c[0x0][0x2d0], -R160.reuse ;  /* 0x0000b4000fee7a23 */ /* 0x100fe400000108a0 */
[----:B------:R2:W-:Y:S01]  /*18b60*/  MUFU.EX2 R242, R167 ;  /* 0x000000a700f27308 */ /* 0x0005e20000000800 */
[--C-:B------:R-:W-:Y:S02]  /*18b70*/  FFMA.FTZ R237, R13, c[0x0][0x2d0], -R160.reuse ;  /* 0x0000b4000ded7a23 */ /* 0x100fe400000108a0 */
[----:B------:R-:W4:Y:S01]  /*18b80*/  LDSM.16.MT88.4 R12, [R211+0x8080] ;  /* 0x00808000d30c783b */ /* 0x000f220000004200 */
[--C-:B------:R-:W-:Y:S02]  /*18b90*/  FFMA.FTZ R236, R11, c[0x0][0x2d0], -R160.reuse ;  /* 0x0000b4000bec7a23 */ /* 0x100fe400000108a0 */
[--C-:B------:R-:W-:Y:S02]  /*18ba0*/  FFMA.FTZ R235, R9, c[0x0][0x2d0], -R160.reuse ;  /* 0x0000b40009eb7a23 */ /* 0x100fe400000108a0 */
[----:B------:R-:W-:Y:S02]  /*18bb0*/  FMUL.FTZ R2, R5, c[0x0][0x2d0] ;  /* 0x0000b40005027a20 */ /* 0x000fe40000410000 */
[----:B------:R-:W-:Y:S01]  /*18bc0*/  MUFU.EX2 R238, R238 ;  /* 0x000000ee00ee7308 */ /* 0x000fe20000000800 */
[C---:B---3--:R-:W-:Y:S02]  /*18bd0*/  FMUL.FTZ R4, R3.reuse, R144 ;  /* 0x0000009003047220 */ /* 0x048fe40000410000 */
[----:B------:R-:W-:Y:S01]  /*18be0*/  FMUL.FTZ R5, R3, R145 ;  /* 0x0000009103057220 */ /* 0x000fe20000410000 */
[----:B-1----:R-:W-:Y:S01]  /*18bf0*/  F2FP.PACK_AB R154, R233, R150 ;  /* 0x00000096e99a723e */ /* 0x002fe200000000ff */
[C---:B------:R-:W-:Y:S02]  /*18c00*/  FMUL.FTZ R8, R3.reuse, R140 ;  /* 0x0000008c03087220 */ /* 0x040fe40000410000 */
[C---:B------:R-:W-:Y:S02]  /*18c10*/  FMUL.FTZ R9, R3.reuse, R141 ;  /* 0x0000008d03097220 */ /* 0x040fe40000410000 */
[C---:B------:R-:W-:Y:S01]  /*18c20*/  FMUL.FTZ R16, R3.reuse, R132 ;  /* 0x0000008403107220 */ /* 0x040fe20000410000 */
[----:B------:R-:W1:Y:S01]  /*18c30*/  MUFU.EX2 R2, R2 ;  /* 0x0000000200027308 */ /* 0x000e620000000800 */
[----:B------:R-:W-:Y:S02]  /*18c40*/  FMUL.FTZ R17, R3, R133 ;  /* 0x0000008503117220 */ /* 0x000fe40000410000 */
[--C-:B------:R-:W-:Y:S02]  /*18c50*/  FFMA.FTZ R243, R165, c[0x0][0x2d0], -R160.reuse ;  /* 0x0000b400a5f37a23 */ /* 0x100fe400000108a0 */
[----:B--2---:R-:W-:Y:S01]  /*18c60*/  LDSM.16.MT88.4 R164, [R204+0x8880] ;  /* 0x00888000cca4783b */ /* 0x004fe20000004200 */
[--C-:B------:R-:W-:Y:S02]  /*18c70*/  FFMA.FTZ R244, R163, c[0x0][0x2d0], -R160.reuse ;  /* 0x0000b400a3f47a23 */ /* 0x100fe400000108a0 */
[--C-:B------:R-:W-:Y:S02]  /*18c80*/  FFMA.FTZ R245, R161, c[0x0][0x2d0], -R160.reuse ;  /* 0x0000b400a1f57a23 */ /* 0x100fe400000108a0 */
[----:B------:R-:W2:Y:S01]  /*18c90*/  MUFU.EX2 R237, R237 ;  /* 0x000000ed00ed7308 */ /* 0x000ea20000000800 */
[----:B------:R-:W-:Y:S02]  /*18ca0*/  FFMA.FTZ R160, R149, c[0x0][0x2d0], -R160 ;  /* 0x0000b40095a07a23 */ /* 0x000fe400000108a0 */
[C---:B------:R-:W-:Y:S02]  /*18cb0*/  FMUL.FTZ R28, R3.reuse, R28 ;  /* 0x0000001c031c7220 */ /* 0x040fe40000410000 */
[C---:B------:R-:W-:Y:S02]  /*18cc0*/  FMUL.FTZ R29, R3.reuse, R29 ;  /* 0x0000001d031d7220 */ /* 0x040fe40000410000 */
[C---:B------:R-:W-:Y:S02]  /*18cd0*/  FMUL.FTZ R32, R3.reuse, R32 ;  /* 0x0000002003207220 */ /* 0x040fe40000410000 */
[C---:B------:R-:W-:Y:S01]  /*18ce0*/  FMUL.FTZ R33, R3.reuse, R33 ;  /* 0x0000002103217220 */ /* 0x040fe20000410000 */
[----:B------:R-:W-:Y:S01]  /*18cf0*/  MUFU.EX2 R236, R236 ;  /* 0x000000ec00ec7308 */ /* 0x000fe20000000800 */
[C---:B------:R-:W-:Y:S02]  /*18d00*/  FMUL.FTZ R36, R3.reuse, R36 ;  /* 0x0000002403247220 */ /* 0x040fe40000410000 */
[----:B------:R-:W-:Y:S02]  /*18d10*/  FMUL.FTZ R37, R3, R37 ;  /* 0x0000002503257220 */ /* 0x000fe40000410000 */
[C---:B-1----:R-:W-:Y:S02]  /*18d20*/  FMUL.FTZ R6, R2.reuse, R146 ;  /* 0x0000009202067220 */ /* 0x042fe40000410000 */
[C---:B------:R-:W-:Y:S02]  /*18d30*/  FMUL.FTZ R7, R2.reuse, R147 ;  /* 0x0000009302077220 */ /* 0x040fe40000410000 */
[----:B------:R-:W1:Y:S01]  /*18d40*/  LDSM.16.MT88.4 R144, [R205+0x8080] ;  /* 0x00808000cd90783b */ /* 0x000e620000004200 */
[----:B------:R-:W3:Y:S01]  /*18d50*/  MUFU.EX2 R235, R235 ;  /* 0x000000eb00eb7308 */ /* 0x000ee20000000800 */
[C---:B------:R-:W-:Y:S02]  /*18d60*/  FMUL.FTZ R10, R2.reuse, R142 ;  /* 0x0000008e020a7220 */ /* 0x040fe40000410000 */
[C---:B------:R-:W-:Y:S01]  /*18d70*/  FMUL.FTZ R11, R2.reuse, R143 ;  /* 0x0000008f020b7220 */ /* 0x040fe20000410000 */
        /* <DEDUP_REMOVED lines=15> */
[----:B---3--:R-:W-:Y:S01]  /*18e70*/  F2FP.PACK_AB R155, R235, R236 ;  /* 0x000000eceb9b723e */ /* 0x008fe200000000ff */
[C---:B------:R-:W-:Y:S02]  /*18e80*/  FMUL.FTZ R42, R2.reuse, R42 ;  /* 0x0000002a022a7220 */ /* 0x040fe40000410000 */
[C---:B------:R-:W-:Y:S02]  /*18e90*/  FMUL.FTZ R43, R2.reuse, R43 ;  /* 0x0000002b022b7220 */ /* 0x040fe40000410000 */
[C---:B------:R-:W-:Y:S01]  /*18ea0*/  FMUL.FTZ R44, R3.reuse, R44 ;  /* 0x0000002c032c7220 */ /* 0x040fe20000410000 */
[----:B------:R-:W3:Y:S01]  /*18eb0*/  MUFU.EX2 R240, R240 ;  /* 0x000000f000f07308 */ /* 0x000ee20000000800 */
[C---:B----4-:R-:W-:Y:S01]  /*18ec0*/  HMMA.16816.F32 R4, R152.reuse, R12, R4 ;  /* 0x0000000c9804723c */ /* 0x050fe20000001804 */
        /* <DEDUP_REMOVED lines=37> */
[C---:B----4-:R-:W-:Y:S04]  /*19120*/  HMMA.16816.F32 R28, R152.reuse, R136, R28 ;  /* 0x00000088981c723c */ /* 0x050fe8000000181c */
        /* <DEDUP_REMOVED lines=10> */
[----:B------:R-:W4:Y:S03]  /*191d0*/  LDSM.16.MT88.4 R132, [R204+0x9080] ;  /* 0x00908000cc84783b */ /* 0x000f260000004200 */
        /* <DEDUP_REMOVED lines=18> */
[C---:B----4-:R-:W-:Y:S04]  /*19300*/  HMMA.16816.F32 R60, R152.reuse, R132, R60 ;  /* 0x00000084983c723c */ /* 0x050fe8000000183c */
[C---:B------:R-:W-:Y:S02]  /*19310*/  FMUL.FTZ R76, R3.reuse, R76 ;  /* 0x0000004c034c7220 */ /* 0x040fe40000410000 */
[C---:B------:R-:W-:Y:S02]  /*19320*/  FMUL.FTZ R77, R3.reuse, R77 ;  /* 0x0000004d034d7220 */ /* 0x040fe40000410000 */
[C---:B------:R-:W-:Y:S01]  /*19330*/  HMMA.16816.F32 R64, R152.reuse, R134, R64 ;  /* 0x000000869840723c */ /* 0x040fe20000001840 */
[----:B------:R-:W4:Y:S03]  /*19340*/  LDSM.16.MT88.4 R132, [R205+0xa080] ;  /* 0x00a08000cd84783b */ /* 0x000f260000004200 */
        /* <DEDUP_REMOVED lines=21> */
[C---:B------:R-:W-:Y:S04]  /*194a0*/  FMUL.FTZ R92, R3.reuse, R92 ;  /* 0x0000005c035c7220 */ /* 0x040fe80000410000 */
[C---:B------:R-:W-:Y:S01]  /*194b0*/  FMUL.FTZ R93, R3.reuse, R93 ;  /* 0x0000005d035d7220 */ /* 0x040fe20000410000 */
[C---:B------:R-:W-:Y:S01]  /*194c0*/  HMMA.16816.F32 R88, R152.reuse, R134, R88 ;  /* 0x000000869858723c */ /* 0x040fe20000001858 */
[----:B------:R-:W4:Y:S02]  /*194d0*/  LDSM.16.MT88.4 R132, [R206+0xb080] ;  /* 0x00b08000ce84783b */ /* 0x000f240000004200 */
        /* <DEDUP_REMOVED lines=26> */
[C---:B----4-:R-:W-:Y:S03]  /*19680*/  HMMA.16816.F32 R108, R152.reuse, R132, R108 ;  /* 0x00000084986c723c */ /* 0x050fe6000000186c */
[C---:B------:R-:W-:Y:S02]  /*19690*/  FMUL.FTZ R114, R2.reuse, R114 ;  /* 0x0000007202727220 */ /* 0x040fe40000410000 */
[C---:B------:R-:W-:Y:S02]  /*196a0*/  FMUL.FTZ R115, R2.reuse, R115 ;  /* 0x0000007302737220 */ /* 0x040fe40000410000 */
[C---:B------:R-:W-:Y:S02]  /*196b0*/  FMUL.FTZ R116, R3.reuse, R116 ;  /* 0x0000007403747220 */ /* 0x040fe40000410000 */
[C---:B------:R-:W-:Y:S03]  /*196c0*/  FMUL.FTZ R117, R3.reuse, R117 ;  /* 0x0000007503757220 */ /* 0x040fe60000410000 */
        /* <DEDUP_REMOVED lines=19> */
[----:B------:R-:W-:Y:S01]  /*19800*/  FFMA.FTZ R234, R3, R224, R234 ;  /* 0x000000e003ea7223 */ /* 0x000fe200000100ea */
[----:B------:R-:W-:Y:S01]  /*19810*/  MOV R3, R0 ;  /* 0x0000000000037202 */ /* 0x000fe20000000f00 */
[----:B------:R-:W-:Y:S03]  /*19820*/  FFMA.FTZ R238, R2, R223, R238 ;  /* 0x000000df02ee7223 */ /* 0x000fe600000100ee */
[----:B------:R-:W-:Y:S03]  /*19830*/  HMMA.16816.F32 R128, R152, R138, R128 ;  /* 0x0000008a9880723c */ /* 0x000fe60000001880 */
[----:B------:R-:W-:Y:S02]  /*19840*/  FADD.FTZ R151, R151, R234 ;  /* 0x000000ea97977221 */ /* 0x000fe40000010000 */
[----:B------:R-:W-:Y:S02]  /*19850*/  FADD.FTZ R237, R237, R238 ;  /* 0x000000eeeded7221 */ /* 0x000fe40000010000 */
[----:B---3--:R-:W-:Y:S01]  /*19860*/  F2FP.PACK_AB R152, R240, R239 ;  /* 0x000000eff098723e */ /* 0x008fe200000000ff */
        /* <DEDUP_REMOVED lines=8> */
[C---:B----4-:R-:W-:Y:S01]  /*198f0*/  HMMA.16816.F32 R144, R152.reuse, R132, R4 ;  /* 0x000000849890723c */ /* 0x050fe20000001804 */
        /* <DEDUP_REMOVED lines=45> */
.L_x_484:
[----:B------:R-:W1:Y:S01]  /*19bd0*/  SHFL.BFLY PT, R3, R224, 0x2, 0x1f ;  /* 0x0c401f00e0037f89 */ /* 0x000e6200000e0000 */
[----:B------:R-:W-:-:S02]  /*19be0*/  MOV R4, RZ ;  /* 0x000000ff00047202 */ /* 0x000fc40000000f00 */
[----:B------:R-:W-:Y:S01]  /*19bf0*/  MOV R8, 0xff800000 ;  /* 0xff80000000087802 */ /* 0x000fe20000000f00 */
[----:B------:R-:W2:Y:S01]  /*19c00*/  SHFL.BFLY PT, R2, R223, 0x2, 0x1f ;  /* 0x0c401f00df027f89 */ /* 0x000ea200000e0000 */
[----:B------:R-:W-:Y:S01]  /*19c10*/  PLOP3.LUT P2, PT, PT, PT, PT, 0x8, 0x0 ;  /* 0x000000000000781c */ /* 0x000fe20003f4e170 */
[----:B-1----:R-:W-:Y:S01]  /*19c20*/  FADD.FTZ R6, R3, R224 ;  /* 0x000000e003067221 */ /* 0x002fe20000010000 */
[----:B------:R-:W-:Y:S01]  /*19c30*/  MOV R3, RZ ;  /* 0x000000ff00037202 */ /* 0x000fe20000000f00 */
        /* <DEDUP_REMOVED lines=148> */
.L_x_382:
        /* <DEDUP_REMOVED lines=178> */
[----:B------:R-:W4:Y:S02]  /*1b0a0*/  @P0 LDG.E R12, [R10.64] ;  /* 0x000000180a0c0981 */ /* 0x000f24000c1e1900 */
[----:B------:R-:W-:-:S03]  /*1b0b0*/  ULDC.64 UR4, c[0x0][0x508] ;  /* 0x0001420000047ab9 */ /* 0x000fc60000000a00 */
[----:B------:R-:W-:-:S05]  /*1b0c0*/  PLOP3.LUT P1, PT, PT, PT, UP0, 0x80, 0x0 ;  /* 0x000000000000781c */ /* 0x000fca0003f2f008 */
[----:B------:R-:W-:Y:S01]  /*1b0d0*/  @UP0 UIMAD.WIDE UR4, UR21, UR6, UR4 ;  /* 0x00000006150402a5 */ /* 0x000fe2000f8e0204 */
[----:B------:R-:W-:-:S05]  /*1b0e0*/  IMAD.MOV.U32 R4, RZ, RZ, c[0x0][0x388] ;  /* 0x0000e200ff047624 */ /* 0x000fca00078e00ff */
[----:B------:R-:W-:Y:S02]  /*1b0f0*/  IMAD.U32 R14, RZ, RZ, UR4 ;  /* 0x00000004ff0e7e24 */ /* 0x000fe4000f8e00ff */
[----:B--2---:R-:W-:-:S05]  /*1b100*/  IMAD.U32 R15, RZ, RZ, UR5 ;  /* 0x00000005ff0f7e24 */ /* 0x004fca000f8e00ff */
[----:B------:R3:W5:Y:S01]  /*1b110*/  @P1 LDG.E R4, [R14.64] ;  /* 0x000000180e041981 */ /* 0x000762000c1e1900 */
[----:B------:R-:W-:Y:S02]  /*1b120*/  UMOV UR18, URZ ;  /* 0x0000003f00127c82 */ /* 0x000fe40008000000 */
[----:B------:R-:W-:Y:S01]  /*1b130*/  UMOV UR19, URZ ;  /* 0x0000003f00137c82 */ /* 0x000fe20008000000 */
[----:B----4-:R-:W1:Y:S02]  /*1b140*/  @P0 R2UR UR5, R12 ;  /* 0x000000000c0503c2 */ /* 0x010e6400000e0000 */
[----:B-1----:R-:W-:Y:S02]  /*1b150*/  @UP1 USHF.R.S32.HI UR4, URZ, 0x1f, UR5 ;  /* 0x0000001f3f041899 */ /* 0x002fe40008011405 */
[----:B------:R-:W-:-:S05]  /*1b160*/  @UP1 UMOV UR18, UR5 ;  /* 0x0000000500121c82 */ /* 0x000fca0008000000 */
[----:B------:R-:W-:Y:S01]  /*1b170*/  @UP1 UMOV UR19, UR4 ;  /* 0x0000000400131c82 */ /* 0x000fe20008000000 */
[----:B------:R-:W-:Y:S05]  /*1b180*/  @P1 BRA `(.L_x_496) ;  /* 0x0000004000001947 */ /* 0x000fea0003800000 */
[----:B---3--:R-:W-:Y:S05]  /*1b190*/  @!P0 BRA `(.L_x_496) ;  /* 0x0000003000008947 */ /* 0x008fea0003800000 */
[----:B-----5:R-:W2:Y:S04]  /*1b1a0*/  LDG.E R4, [R10.64] ;  /* 0x000000180a047981 */ /* 0x020ea8000c1e1900 */
[----:B------:R-:W2:Y:S02]  /*1b1b0*/  LDG.E R3, [R10.64+0x4] ;  /* 0x000004180a037981 */ /* 0x000ea4000c1e1900 */
[----:B--2---:R-:W-:Y:S02]  /*1b1c0*/  IADD3 R4, -R4, R3, RZ ;  /* 0x0000000304047210 */ /* 0x004fe40007ffe1ff */
.L_x_496:
[----:B---3--:R-:W-:Y:S01]  /*1b1d0*/  SHF.R.S32.HI R3, RZ, 0x1f, R2 ;  /* 0x0000001fff037819 */ /* 0x008fe20000011402 */
[----:B------:R-:W1:Y:S01]  /*1b1e0*/  S2R R75, SR_CTAID.X ;  /* 0x00000000004b7919 */ /* 0x000e620000002500 */
[----:B------:R-:W-:Y:S01]  /*1b1f0*/  LOP3.LUT R11, R7, 0xffffffe0, RZ, 0xc0, !PT ;  /* 0xffffffe0070b7812 */ /* 0x000fe200078ec0ff */
[----:B------:R-:W-:Y:S01]  /*1b200*/  IMAD.MOV.U32 R10, RZ, RZ, c[0x0][0x4e8] ;  /* 0x00013a00ff0a7624 */ /* 0x000fe200078e00ff */
[----:B------:R-:W-:Y:S01]  /*1b210*/  LEA.HI R3, R3, R2, RZ, 0x3 ;  /* 0x0000000203037211 */ /* 0x000fe200078f18ff */
[----:B------:R-:W-:Y:S01]  /*1b220*/  ULDC.64 UR6, c[0x0][0x490] ;  /* 0x0001240000067ab9 */ /* 0x000fe20000000a00 */
[-C--:B------:R-:W-:Y:S01]  /*1b230*/  LEA.HI R16, R5, R0.reuse, RZ, 0x3 ;  /* 0x0000000005107211 */ /* 0x080fe200078f18ff */
[----:B------:R-:W-:Y:S01]  /*1b240*/  USHF.R.S32.HI UR12, URZ, 0x1f, UR21 ;  /* 0x0000001f3f0c7899 */ /* 0x000fe20008011415 */
[----:B------:R-:W-:Y:S01]  /*1b250*/  LOP3.LUT R7, R3, 0xffffff8, RZ, 0xc0, !PT ;  /* 0x0ffffff803077812 */ /* 0x000fe200078ec0ff */
[----:B------:R-:W-:Y:S01]  /*1b260*/  IMAD.IADD R3, R0, 0x1, -R11 ;  /* 0x0000000100037824 */ /* 0x000fe200078e0a0b */
        /* <DEDUP_REMOVED lines=91> */
[----:B------:R-:W-:-:S03]  /*1b820*/  IADD3 R21, R21, R22, RZ ;  /* 0x0000001615157210 */ /* 0x000fc60007ffe0ff */
[----:B-1----:R1:W-:Y:S01]  /*1b830*/  @!P1 ST.E [R12.64], R6 ;  /* 0x000000060c009985 */ /* 0x0023e2000c101918 */
[----:B--2---:R-:W-:-:S03]  /*1b840*/  IMAD.SHL.U32 R14, R5, 0x8, RZ ;  /* 0x00000008050e7824 */ /* 0x004fc600078e00ff */
[----:B---3--:R1:W-:Y:S01]  /*1b850*/  @!P0 ST.E [R10.64], R8 ;  /* 0x000000080a008985 */ /* 0x0083e2000c101918 */
[----:B------:R-:W-:Y:S01]  /*1b860*/  IMAD R5, R4, c[0x0][0x3d8], RZ ;  /* 0x0000f60004057a24 */ /* 0x000fe200078e02ff */
[----:B------:R-:W-:-:S03]  /*1b870*/  LOP3.LUT R14, R3, 0x7ffffe00, R14, 0xf8, !PT ;  /* 0x7ffffe00030e7812 */ /* 0x000fc600078ef80e */
[C---:B------:R-:W-:Y:S02]  /*1b880*/  IMAD R3, R18.reuse, c[0x0][0x3dc], R5 ;  /* 0x0000f70012037a24 */ /* 0x040fe400078e0205 */
[----:B------:R-:W-:-:S04]  /*1b890*/  IMAD.WIDE.U32 R18, R18, c[0x0][0x3d8], R20 ;  /* 0x0000f60012127a25 */ /* 0x000fc800078e0014 */
[----:B------:R-:W-:Y:S01]  /*1b8a0*/  IMAD.SHL.U32 R76, R14, 0x2, RZ ;  /* 0x000000020e4c7824 */ /* 0x000fe200078e00ff */
[----:B------:R-:W-:Y:S01]  /*1b8b0*/  LEA R74, P0, R18, c[0x0][0x380], 0x1 ;  /* 0x0000e000124a7a11 */ /* 0x000fe200078008ff */
[----:B------:R-:W-:-:S03]  /*1b8c0*/  IMAD.IADD R3, R19, 0x1, R3 ;  /* 0x0000000113037824 */ /* 0x000fc600078e0203 */
        /* <DEDUP_REMOVED lines=45> */
.L_x_498:
[----:B--234-:R-:W-:Y:S05]  /*1bba0*/  BSYNC B0 ;  /* 0x0000000000007941 */ /* 0x01cfea0003800000 */
.L_x_497:
        /* <DEDUP_REMOVED lines=30> */
.L_x_500:
[----:B------:R-:W-:Y:S05]  /*1bd90*/  BSYNC B0 ;  /* 0x0000000000007941 */ /* 0x000fea0003800000 */
.L_x_499:
        /* <DEDUP_REMOVED lines=30> */
.L_x_502:
[----:B------:R-:W-:Y:S05]  /*1bf80*/  BSYNC B0 ;  /* 0x0000000000007941 */ /* 0x000fea0003800000 */
.L_x_501:
        /* <DEDUP_REMOVED lines=31> */
.L_x_495:
        /* <DEDUP_REMOVED lines=28> */
[----:B-----5:R-:W2:Y:S04]  /*1c340*/  LDG.E R4, [R6.64] ;  /* 0x0000001806047981 */ /* 0x020ea8000c1e1900 */
[----:B------:R-:W2:Y:S02]  /*1c350*/  LDG.E R3, [R6.64+0x4] ;  /* 0x0000041806037981 */ /* 0x000ea4000c1e1900 */
[----:B--2---:R-:W-:Y:S02]  /*1c360*/  IADD3 R4, -R4, R3, RZ ;  /* 0x0000000304047210 */ /* 0x004fe40007ffe1ff */
.L_x_503:
        /* <DEDUP_REMOVED lines=38> */
[----:B------:R-:W-:Y:S01]  /*1c5d0*/  LEA R2, P0, R6, c[0x0][0x450], 0x2 ;  /* 0x0001140006027a11 */ /* 0x000fe200078010ff */
[----:B------:R-:W-:-:S03]  /*1c5e0*/  IMAD.MOV.U32 R5, RZ, RZ, -0x800000 ;  /* 0xff800000ff057424 */ /* 0x000fc600078e00ff */
[----:B------:R-:W-:-:S04]  /*1c5f0*/  IADD3 R3, R7, R0, RZ ;  /* 0x0000000007037210 */ /* 0x000fc80007ffe0ff */
[----:B------:R-:W-:-:S05]  /*1c600*/  LEA.HI.X R3, R6, c[0x0][0x454], R3, 0x2, P0 ;  /* 0x0001150006037a11 */ /* 0x000fca00000f1403 */
[----:B------:R1:W-:Y:S02]  /*1c610*/  STG.E [R2.64], R5 ;  /* 0x0000000502007986 */ /* 0x0003e4000c101918 */
.L_x_505:
[----:B------:R-:W-:Y:S05]  /*1c620*/  BSYNC B0 ;  /* 0x0000000000007941 */ /* 0x000fea0003800000 */
.L_x_504:
        /* <DEDUP_REMOVED lines=8> */
[----:B------:R-:W-:Y:S01]  /*1c6b0*/  ISETP.NE.AND P0, PT, R2, 0x1, PT ;  /* 0x000000010200780c */ /* 0x000fe20003f05270 */
[----:B------:R-:W-:Y:S01]  /*1c6c0*/  UIMAD UR7, UR10, UR5, UR7 ;  /* 0x000000050a0772a4 */ /* 0x000fe2000f8e0207 */
[----:B------:R-:W-:Y:S01]  /*1c6d0*/  LOP3.LUT R6, R0, 0xfffffff8, RZ, 0xc0, !PT ;  /* 0xfffffff800067812 */ /* 0x000fe200078ec0ff */
[----:B------:R-:W-:Y:S01]  /*1c6e0*/  BSSY B0, `(.L_x_506) ;  /* 0x0000042000007945 */ /* 0x000fe20003800000 */
[----:B------:R-:W-:Y:S01]  /*1c6f0*/  SHF.R.S32.HI R0, RZ, 0x3, R0 ;  /* 0x00000003ff007819 */ /* 0x000fe20000011400 */
[----:B------:R-:W-:-:S02]  /*1c700*/  ULDC.64 UR4, c[0x0][0x3e8] ;  /* 0x0000fa0000047ab9 */ /* 0x000fc40000000a00 */
[----:B------:R-:W-:Y:S01]  /*1c710*/  IMAD.IADD R9, R9, 0x1, -R6 ;  /* 0x0000000109097824 */ /* 0x000fe200078e0a06 */
[----:B------:R-:W-:Y:S02]  /*1c720*/  UIADD3 UR15, UR15, UR7, URZ ;  /* 0x000000070f0f7290 */ /* 0x000fe4000fffe03f */
        /* <DEDUP_REMOVED lines=61> */
.L_x_507:
[----:B------:R-:W-:Y:S05]  /*1cb00*/  BSYNC B0 ;  /* 0x0000000000007941 */ /* 0x000fea0003800000 */
.L_x_506:
        /* <DEDUP_REMOVED lines=27> */
.L_x_509:
[----:B------:R-:W-:Y:S05]  /*1ccc0*/  BSYNC B0 ;  /* 0x0000000000007941 */ /* 0x000fea0003800000 */
.L_x_508:
        /* <DEDUP_REMOVED lines=27> */
.L_x_511:
[----:B------:R-:W-:Y:S05]  /*1ce80*/  BSYNC B0 ;  /* 0x0000000000007941 */ /* 0x000fea0003800000 */
.L_x_510:
        /* <DEDUP_REMOVED lines=22> */
[----:B--2---:R-:W-:-:S04]  /*1cff0*/  SHF.R.S32.HI R5, RZ, 0x1f, R6 ;  /* 0x0000001fff057819 */ /* 0x004fc80000011406 */
[----:B------:R-:W-:-:S04]  /*1d000*/  LEA.HI R5, R5, R6, RZ, 0x3 ;  /* 0x0000000605057211 */ /* 0x000fc800078f18ff */
[----:B------:R-:W-:-:S05]  /*1d010*/  LOP3.LUT R5, R5, 0xfffffff8, RZ, 0xc0, !PT ;  /* 0xfffffff805057812 */ /* 0x000fca00078ec0ff */
[----:B------:R-:W-:-:S05]  /*1d020*/  IMAD.WIDE R2, R5, 0x2, R2 ;  /* 0x0000000205027825 */ /* 0x000fca00078e0202 */
[----:B------:R-:W-:Y:S01]  /*1d030*/  ST.E.128 [R2.64], RZ ;  /* 0x000000ff02007985 */ /* 0x000fe2000c101d18 */
[----:B------:R-:W-:Y:S05]  /*1d040*/  EXIT ;  /* 0x000000000000794d */ /* 0x000fea0003800000 */
.L_x_512:
        /* <DEDUP_REMOVED lines=11> */
.L_x_1773:


//--------------------- .text._ZN7cutlass13device_kernelIN5flash19enable_sm80_to_sm89INS1_16FlashAttnFwdSm80INS1_25CollectiveMainloopFwdSm80ILi8ELi1ELb1EN4cute5tupleIJNS5_1CILi128EEENS7_ILi64EEENS7_ILi256EEEEEELi256ENS_6half_tEfNS_4arch4Sm80ELb1ELb0ELb1ELb0ELb1ELb0ELb1ELb0EEENS1_21CollectiveEpilogueFwdINS6_IJS8_SA_S9_EEENS6_IJNS7_ILi1EEESI_SI_EEESC_SE_Li256ELb0ELb1ELb0ELb0EEENS1_30DynamicPersistentTileSchedulerILi256ELi256ELb0ELb1ELb0EEEEEEEEEvNT_6ParamsE --------------------------
	.section	.text._ZN7cutlass13device_kernelIN5flash19enable_sm80_to_sm89INS1_16FlashAttnFwdSm80INS1_25CollectiveMainloopFwdSm80ILi8ELi1ELb1EN4cute5tupleIJNS5_1CILi128EEENS7_ILi64EEENS7_ILi256EEEEEELi256ENS_6half_tEfNS_4arch4Sm80ELb1ELb0ELb1ELb0ELb1ELb0ELb1ELb0EEENS1_21CollectiveEpilogueFwdINS6_IJS8_SA_S9_EEENS6_IJNS7_ILi1EEESI_SI_EEESC_SE_Li256ELb0ELb1ELb0ELb0EEENS1_30DynamicPersistentTileSchedulerILi256ELi256ELb0ELb1ELb0EEEEEEEEEvNT_6ParamsE,"ax",@progbits
	.sectioninfo	@"SHI_REGISTERS=255"
	.align	128
.text._ZN7cutlass13device_kernelIN5flash19enable_sm80_to_sm89INS1_16FlashAttnFwdSm80INS1_25CollectiveMainloopFwdSm80ILi8ELi1ELb1EN4cute5tupleIJNS5_1CILi128EEENS7_ILi64EEENS7_ILi256EEEEEELi256ENS_6half_tEfNS_4arch4Sm80ELb1ELb0ELb1ELb0ELb1ELb0ELb1ELb0EEENS1_21CollectiveEpilogueFwdINS6_IJS8_SA_S9_EEENS6_IJNS7_ILi1EEESI_SI_EEESC_SE_Li256ELb0ELb1ELb0ELb0EEENS1_30DynamicPersistentTileSchedulerILi256ELi256ELb0ELb1ELb0EEEEEEEEEvNT_6ParamsE:
        .type           _ZN7cutlass13device_kernelIN5flash19enable_sm80_to_sm89INS1_16FlashAttnFwdSm80INS1_25CollectiveMainloopFwdSm80ILi8ELi1ELb1EN4cute5tupleIJNS5_1CILi128EEENS7_ILi64EEENS7_ILi256EEEEEELi256ENS_6half_tEfNS_4arch4Sm80ELb1ELb0ELb1ELb0ELb1ELb0ELb1ELb0EEENS1_21CollectiveEpilogueFwdINS6_IJS8_SA_S9_EEENS6_IJNS7_ILi1EEESI_SI_EEESC_SE_Li256ELb0ELb1ELb0ELb0EEENS1_30DynamicPersistentTileSchedulerILi256ELi256ELb0ELb1ELb0EEEEEEEEEvNT_6ParamsE,@function
        .size           _ZN7cutlass13device_kernelIN5flash19enable_sm80_to_sm89INS1_16FlashAttnFwdSm80INS1_25CollectiveMainloopFwdSm80ILi8ELi1ELb1EN4cute5tupleIJNS5_1CILi128EEENS7_ILi64EEENS7_ILi256EEEEEELi256ENS_6half_tEfNS_4arch4Sm80ELb1ELb0ELb1ELb0ELb1ELb0ELb1ELb0EEENS1_21CollectiveEpilogueFwdINS6_IJS8_SA_S9_EEENS6_IJNS7_ILi1EEESI_SI_EEESC_SE_Li256ELb0ELb1ELb0ELb0EEENS1_30DynamicPersistentTileSchedulerILi256ELi256ELb0ELb1ELb0EEEEEEEEEvNT_6ParamsE,(.L_x_1774 - _ZN7cutlass13device_kernelIN5flash19enable_sm80_to_sm89INS1_16FlashAttnFwdSm80INS1_25CollectiveMainloopFwdSm80ILi8ELi1ELb1EN4cute5tupleIJNS5_1CILi128EEENS7_ILi64EEENS7_ILi256EEEEEELi256ENS_6half_tEfNS_4arch4Sm80ELb1ELb0ELb1ELb0ELb1ELb0ELb1ELb0EEENS1_21CollectiveEpilogueFwdINS6_IJS8_SA_S9_EEENS6_IJNS7_ILi1EEESI_SI_EEESC_SE_Li256ELb0ELb1ELb0ELb0EEENS1_30DynamicPersistentTileSchedulerILi256ELi256ELb0ELb1ELb0EEEEEEEEEvNT_6ParamsE)
        .other          _ZN7cutlass13device_kernelIN5flash19enable_sm80_to_sm89INS1_16FlashAttnFwdSm80INS1_25CollectiveMainloopFwdSm80ILi8ELi1ELb1EN4cute5tupleIJNS5_1CILi128EEENS7_ILi64EEENS7_ILi256EEEEEELi256ENS_6half_tEfNS_4arch4Sm80ELb1ELb0ELb1ELb0ELb1ELb0ELb1ELb0EEENS1_21CollectiveEpilogueFwdINS6_IJS8_SA_S9_EEENS6_IJNS7_ILi1EEESI_SI_EEESC_SE_Li256ELb0ELb1ELb0ELb0EEENS1_30DynamicPersistentTileSchedulerILi256ELi256ELb0ELb1ELb0EEEEEEEEEvNT_6ParamsE,@"STO_CUDA_ENTRY STV_DEFAULT"
_ZN7cutlass13device_kernelIN5flash19enable_sm80_to_sm89INS1_16FlashAttnFwdSm80INS1_25CollectiveMainloopFwdSm80ILi8ELi1ELb1EN4cute5tupleIJNS5_1CILi128EEENS7_ILi64EEENS7_ILi256EEEEEELi256ENS_6half_tEfNS_4arch4Sm80ELb1ELb0ELb1ELb0ELb1ELb0ELb1ELb0EEENS1_21CollectiveEpilogueFwdINS6_IJS8_SA_S9_EEENS6_IJNS7_ILi1EEESI_SI_EEESC_SE_Li256ELb0ELb1ELb0ELb0EEENS1_30DynamicPersistentTileSchedulerILi256ELi256ELb0ELb1ELb0EEEEEEEEEvNT_6ParamsE:
[----:B------:R-:W-:-:S03]  /*0000*/  MOV R1, c[0x0][0x28] ;  /* 0x00000a0000017a02 */ /* 0x000fc60000000f00 */
[----:B------:R-:W1:Y:S01]  /*0010*/  S2R R22, SR_TID.X ;  /* 0x0000000000167919 */ /* 0x000e620000002100 */
[----:B------:R-:W-:-:S03]  /*0020*/  IADD3 R1, R1, -0x130, RZ ;  /* 0xfffffed001017810 */ /* 0x000fc60007ffe0ff */
[----:B------:R-:W2:Y:S01]  /*0030*/  S2R R16, SR_CTAID.X ;  /* 0x0000000000107919 */ /* 0x000ea20000002500 */
[----:B-1----:R-:W-:-:S05]  /*0040*/  SHF.R.U32.HI R2, RZ, 0x5, R22 ;  /* 0x00000005ff027819 */ /* 0x002fca0000011616 */
[----:B------:R-:W1:Y:S02]  /*0050*/  SHFL.IDX PT, R0, R2, RZ, 0x1f ;  /* 0x00001fff02007589 */ /* 0x000e6400000e0000 */
[----:B-1----:R-:W-:Y:S02]  /*0060*/  ISETP.GE.AND P0, PT, R0, 0x1, PT ;  /* 0x000000010000780c */ /* 0x002fe40003f06270 */
[----:B------:R1:W-:Y:S11]  /*0070*/  STL [R1+0xf8], R0 ;  /* 0x0000f80001007387 */ /* 0x0003f60000100800 */
[----:B------:R-:W-:Y:S06]  /*0080*/  @P0 BAR.ARV 0x4, 0x100 ;  /* 0x0104000000000b1d */ /* 0x000fec0000002000 */
[----:B--2---:R-:W-:-:S13]  /*0090*/  ISETP.GE.AND P0, PT, R16, c[0x0][0x538], PT ;  /* 0x00014e0010007a0c */ /* 0x004fda0003f06270 */
[----:B------:R-:W-:Y:S05]  /*00a0*/  @P0 EXIT ;  /* 0x000000000000094d */ /* 0x000fea0003800000 */
[----:B-1----:R-:W-:Y:S01]  /*00b0*/  SHF.R.S32.HI R14, RZ, 0x1f, R22 ;  /* 0x0000001fff0e7819 */ /* 0x002fe20000011416 */
[----:B------:R-:W-:Y:S01]  /*00c0*/  IMAD.MOV.U32 R15, RZ, RZ, 0x20 ;  /* 0x00000020ff0f7424 */ /* 0x000fe200078e00ff */
[----:B------:R-:W-:Y:S02]  /*00d0*/  ULDC.64 UR6, c[0x0][0x118] ;  /* 0x0000460000067ab9 */ /* 0x000fe40000000a00 */
[CC--:B------:R-:W-:Y:S02]  /*00e0*/  LEA.HI R2, R14.reuse, R22.reuse, RZ, 0x4 ;  /* 0x000000160e027211 */ /* 0x0c0fe400078f20ff */
[----:B------:R-:W-:Y:S02]  /*00f0*/  LEA.HI R11, R14, R22, RZ, 0x2 ;  /* 0x000000160e0b7211 */ /* 0x000fe400078f10ff */
[----:B------:R-:W-:Y:S02]  /*0100*/  SHF.R.S32.HI R3, RZ, 0x4, R2 ;  /* 0x00000004ff037819 */ /* 0x000fe40000011402 */
[----:B------:R-:W-:-:S02]  /*0110*/  SHF.R.S32.HI R8, RZ, 0x2, R11 ;  /* 0x00000002ff087819 */ /* 0x000fc4000001140b */
[----:B------:R-:W-:Y:S02]  /*0120*/  LEA.HI R0, R2, R3, RZ, 0x1 ;  /* 0x0000000302007211 */ /* 0x000fe400078f08ff */
[----:B------:R-:W-:Y:S02]  /*0130*/  SHF.R.S32.HI R4, RZ, 0x1f, R11 ;  /* 0x0000001fff047819 */ /* 0x000fe4000001140b */
[----:B------:R-:W-:Y:S02]  /*0140*/  LOP3.LUT R0, R0, 0xfffffffe, RZ, 0xc0, !PT ;  /* 0xfffffffe00007812 */ /* 0x000fe400078ec0ff */
[CC--:B------:R-:W-:Y:S02]  /*0150*/  LEA.HI R9, R14.reuse, R22.reuse, RZ, 0x3 ;  /* 0x000000160e097211 */ /* 0x0c0fe400078f18ff */
[----:B------:R-:W-:Y:S01]  /*0160*/  LEA.HI R7, R14, R22, RZ, 0x5 ;  /* 0x000000160e077211 */ /* 0x000fe200078f28ff */
[----:B------:R-:W-:Y:S01]  /*0170*/  IMAD.IADD R12, R3, 0x1, -R0 ;  /* 0x00000001030c7824 */ /* 0x000fe200078e0a00 */
[----:B------:R-:W-:-:S02]  /*0180*/  LOP3.LUT R0, R2, 0xfffffff0, RZ, 0xc0, !PT ;  /* 0xfffffff002007812 */ /* 0x000fc400078ec0ff */
[----:B------:R-:W-:Y:S02]  /*0190*/  LEA.HI R3, R4, R8, RZ, 0x3 ;  /* 0x0000000804037211 */ /* 0x000fe400078f18ff */
[----:B------:R-:W-:Y:S01]  /*01a0*/  SHF.R.S32.HI R21, RZ, 0x3, R9 ;  /* 0x00000003ff157819 */ /* 0x000fe20000011409 */
[C---:B------:R-:W-:Y:S01]  /*01b0*/  IMAD.IADD R2, R22.reuse, 0x1, -R0 ;  /* 0x0000000116027824 */ /* 0x040fe200078e0a00 */
[----:B------:R-:W-:Y:S02]  /*01c0*/  LOP3.LUT R4, R9, 0xfffffff8, RZ, 0xc0, !PT ;  /* 0xfffffff809047812 */ /* 0x000fe400078ec0ff */
[----:B------:R-:W-:Y:S01]  /*01d0*/  LOP3.LUT R0, R3, 0xfffffff8, RZ, 0xc0, !PT ;  /* 0xfffffff803007812 */ /* 0x000fe200078ec0ff */
[----:B------:R-:W-:Y:S02]  /*01e0*/  IMAD.SHL.U32 R3, R21, 0x40, RZ ;  /* 0x0000004015037824 */ /* 0x000fe400078e00ff */
[----:B------:R-:W-:Y:S01]  /*01f0*/  IMAD.IADD R20, R22, 0x1, -R4 ;  /* 0x0000000116147824 */ /* 0x000fe200078e0a04 */
[----:B------:R-:W-:Y:S01]  /*0200*/  SHF.R.S32.HI R4, RZ, 0x1f, R2 ;  /* 0x0000001fff047819 */ /* 0x000fe20000011402 */
[----:B------:R-:W-:Y:S01]  /*0210*/  IMAD.IADD R8, R8, 0x1, -R0 ;  /* 0x0000000108087824 */ /* 0x000fe200078e0a00 */
[----:B------:R-:W-:Y:S01]  /*0220*/  LOP3.LUT R0, R3, 0x1c0, RZ, 0xc0, !PT ;  /* 0x000001c003007812 */ /* 0x000fe200078ec0ff */
[----:B------:R-:W-:Y:S01]  /*0230*/  IMAD.SHL.U32 R19, R20, 0x8, RZ ;  /* 0x0000000814137824 */ /* 0x000fe200078e00ff */
[----:B------:R-:W-:Y:S01]  /*0240*/  LEA.HI R13, R4, R2, RZ, 0x3 ;  /* 0x00000002040d7211 */ /* 0x000fe200078f18ff */
[----:B------:R-:W-:Y:S01]  /*0250*/  IMAD.SHL.U32 R6, R20, 0x40, RZ ;  /* 0x0000004014067824 */ /* 0x000fe200078e00ff */
[----:B------:R-:W-:-:S02]  /*0260*/  SHF.R.U32.HI R5, RZ, 0x3, R0 ;  /* 0x00000003ff057819 */ /* 0x000fc40000011600 */
[----:B------:R-:W-:Y:S01]  /*0270*/  LOP3.LUT R3, R0, 0x38, R19, 0xf8, !PT ;  /* 0x0000003800037812 */ /* 0x000fe200078ef813 */
[----:B------:R-:W-:Y:S01]  /*0280*/  STL [R1+0x54], R19 ;  /* 0x0000541301007387 */ /* 0x000fe20000100800 */
[----:B------:R-:W-:Y:S02]  /*0290*/  LOP3.LUT R4, R13, 0xfffffff8, RZ, 0xc0, !PT ;  /* 0xfffffff80d047812 */ /* 0x000fe400078ec0ff */
[----:B------:R-:W-:Y:S02]  /*02a0*/  LOP3.LUT R10, R3, R5, RZ, 0x3c, !PT ;  /* 0x00000005030a7212 */ /* 0x000fe400078e3cff */
[----:B------:R-:W-:Y:S02]  /*02b0*/  LOP3.LUT R3, R7, 0xffffffe0, RZ, 0xc0, !PT ;  /* 0xffffffe007037812 */ /* 0x000fe400078ec0ff */
[----:B------:R-:W-:Y:S01]  /*02c0*/  LOP3.LUT R0, R6, 0x1c0, RZ, 0xc0, !PT ;  /* 0x000001c006007812 */ /* 0x000fe200078ec0ff */
[----:B------:R-:W-:Y:S01]  /*02d0*/  IMAD.IADD R6, R2, 0x1, -R4 ;  /* 0x0000000102067824 */ /* 0x000fe200078e0a04 */
[----:B------:R-:W-:Y:S01]  /*02e0*/  LOP3.LUT R5, R8, 0x1, RZ, 0xc0, !PT ;  /* 0x0000000108057812 */ /* 0x000fe200078ec0ff */
[----:B------:R-:W-:Y:S01]  /*02f0*/  IMAD.IADD R18, R22, 0x1, -R3 ;  /* 0x0000000116127824 */ /* 0x000fe200078e0a03 */
[----:B------:R-:W-:-:S02]  /*0300*/  LOP3.LUT R4, R0, 0x8, R9, 0xf8, !PT ;  /* 0x0000000800047812 */ /* 0x000fc400078ef809 */
[----:B------:R-:W-:Y:S02]  /*0310*/  SHF.R.U32.HI R2, RZ, 0x3, R0 ;  /* 0x00000003ff027819 */ /* 0x000fe40000011600 */
[--C-:B------:R-:W-:Y:S02]  /*0320*/  SHF.R.S32.HI R9, RZ, 0x5, R7.reuse ;  /* 0x00000005ff097819 */ /* 0x100fe40000011407 */
[----:B------:R-:W-:Y:S02]  /*0330*/  SHF.R.S32.HI R0, RZ, 0x1f, R7 ;  /* 0x0000001fff007819 */ /* 0x000fe40000011407 */
[----:B------:R-:W-:Y:S02]  /*0340*/  LOP3.LUT R252, R4, R2, RZ, 0x3c, !PT ;  /* 0x0000000204fc7212 */ /* 0x000fe400078e3cff */
[----:B------:R-:W-:Y:S02]  /*0350*/  LEA.HI R0, R0, R9, RZ, 0x3 ;  /* 0x0000000900007211 */ /* 0x000fe400078f18ff */
[----:B------:R-:W-:Y:S01]  /*0360*/  SHF.R.S32.HI R3, RZ, 0x1f, R18 ;  /* 0x0000001fff037819 */ /* 0x000fe20000011412 */
[----:B------:R-:W-:Y:S01]  /*0370*/  IMAD R252, R12, 0x200, R252 ;  /* 0x000002000cfc7824 */ /* 0x000fe200078e02fc */
[----:B------:R-:W-:-:S02]  /*0380*/  LOP3.LUT R2, R11, 0xfffffffc, RZ, 0xc0, !PT ;  /* 0xfffffffc0b027812 */ /* 0x000fc400078ec0ff */
[----:B------:R-:W-:Y:S02]  /*0390*/  LOP3.LUT R0, R0, 0xffffff8, RZ, 0xc0, !PT ;  /* 0x0ffffff800007812 */ /* 0x000fe400078ec0ff */
[----:B------:R-:W-:Y:S01]  /*03a0*/  LEA.HI R11, R3, R18, RZ, 0x2 ;  /* 0x00000012030b7211 */ /* 0x000fe200078f10ff */
[----:B------:R-:W-:Y:S01]  /*03b0*/  IMAD.IADD R2, R22, 0x1, -R2 ;  /* 0x0000000116027824 */ /* 0x000fe200078e0a02 */
[----:B------:R-:W-:Y:S01]  /*03c0*/  LEA.HI R7, R14, R22, RZ, 0x6 ;  /* 0x000000160e077211 */ /* 0x000fe200078f30ff */
[----:B------:R-:W-:Y:S01]  /*03d0*/  IMAD.IADD R4, R9, 0x1, -R0 ;  /* 0x0000000109047824 */ /* 0x000fe200078e0a00 */
[----:B------:R-:W-:Y:S02]  /*03e0*/  SHF.R.S32.HI R3, RZ, 0x2, R11 ;  /* 0x00000002ff037819 */ /* 0x000fe4000001140b */
[----:B------:R-:W-:Y:S01]  /*03f0*/  LEA.HI R0, R2, R2, RZ, 0x1 ;  /* 0x0000000202007211 */ /* 0x000fe200078f08ff */
[----:B------:R-:W-:Y:S01]  /*0400*/  IMAD.SHL.U32 R7, R7, 0x8, RZ ;  /* 0x0000000807077824 */ /* 0x000fe200078e00ff */
[----:B------:R-:W-:Y:S01]  /*0410*/  ISETP.NE.U32.AND P4, PT, R5, 0x1, PT ;  /* 0x000000010500780c */ /* 0x000fe20003f85070 */
[----:B------:R-:W-:Y:S01]  /*0420*/  IMAD R17, R4, 0x10, R3 ;  /* 0x0000001004117824 */ /* 0x000fe200078e0203 */
[----:B------:R-:W-:Y:S01]  /*0430*/  LOP3.LUT R3, R0, 0x1ffffffe, RZ, 0xc0, !PT ;  /* 0x1ffffffe00037812 */ /* 0x000fe200078ec0ff */
[----:B------:R-:W-:Y:S01]  /*0440*/  IMAD.SHL.U32 R0, R6, 0x40, RZ ;  /* 0x0000004006007824 */ /* 0x000fe200078e00ff */
[C---:B------:R-:W-:Y:S01]  /*0450*/  R2P PR, R8.reuse, 0x6 ;  /* 0x0000000608007804 */ /* 0x040fe20000000000 */
[----:B------:R-:W-:Y:S01]  /*0460*/  IMAD.SHL.U32 R4, R8, 0x40, RZ ;  /* 0x0000004008047824 */ /* 0x000fe200078e00ff */
[----:B------:R-:W-:Y:S01]  /*0470*/  LOP3.LUT R10, R10, 0x7ffffe00, R7, 0xf8, !PT ;  /* 0x7ffffe000a0a7812 */ /* 0x000fe200078ef807 */
[----:B------:R-:W-:Y:S01]  /*0480*/  IMAD.SHL.U32 R5, R12, 0x8, RZ ;  /* 0x000000080c057824 */ /* 0x000fe200078e00ff */
[----:B------:R-:W-:Y:S01]  /*0490*/  LOP3.LUT R0, R0, 0x1c0, RZ, 0xc0, !PT ;  /* 0x000001c000007812 */ /* 0x000fe200078ec0ff */
[----:B------:R-:W-:Y:S01]  /*04a0*/  IMAD.IADD R8, R2, 0x1, -R3 ;  /* 0x0000000102087824 */ /* 0x000fe200078e0a03 */
[----:B------:R-:W-:Y:S01]  /*04b0*/  LOP3.LUT R3, R4, 0x1c0, RZ, 0xc0, !PT ;  /* 0x000001c004037812 */ /* 0x000fe200078ec0ff */
[----:B------:R-:W-:Y:S01]  /*04c0*/  IMAD.MOV.U32 R7, RZ, RZ, 0x10 ;  /* 0x00000010ff077424 */ /* 0x000fe200078e00ff */
[C---:B------:R-:W-:Y:S01]  /*04d0*/  LOP3.LUT P3, RZ, R6.reuse, 0x2, RZ, 0xc0, !PT ;  /* 0x0000000206ff7812 */ /* 0x040fe2000786c0ff */
[----:B------:R-:W-:Y:S01]  /*04e0*/  STL [R1+0xfc], R17 ;  /* 0x0000fc1101007387 */ /* 0x000fe20000100800 */
[----:B------:R-:W-:Y:S01]  /*04f0*/  LOP3.LUT P0, RZ, R6, 0x4, RZ, 0xc0, !PT ;  /* 0x0000000406ff7812 */ /* 0x000fe2000780c0ff */
[----:B------:R-:W-:Y:S01]  /*0500*/  IMAD R6, R9, 0x200, R2 ;  /* 0x0000020009067824 */ /* 0x000fe200078e0202 */
[----:B------:R-:W-:Y:S01]  /*0510*/  LOP3.LUT R5, R0, 0x8, R5, 0xf8, !PT ;  /* 0x0000000800057812 */ /* 0x000fe200078ef805 */
[----:B------:R-:W-:Y:S01]  /*0520*/  STL [R1+0xc4], R16 ;  /* 0x0000c41001007387 */ /* 0x000fe20000100800 */
[----:B------:R-:W-:Y:S01]  /*0530*/  SHF.R.U32.HI R2, RZ, 0x3, R0 ;  /* 0x00000003ff027819 */ /* 0x000fe20000011600 */
[----:B------:R-:W-:Y:S01]  /*0540*/  IMAD.MOV.U32 R12, RZ, RZ, 0x40 ;  /* 0x00000040ff0c7424 */ /* 0x000fe200078e00ff */
[----:B------:R-:W-:Y:S01]  /*0550*/  LEA.HI R0, R3, R3, RZ, 0x1d ;  /* 0x0000000303007211 */ /* 0x000fe200078fe8ff */
[----:B------:R-:W-:Y:S01]  /*0560*/  IMAD.SHL.U32 R10, R10, 0x2, RZ ;  /* 0x000000020a0a7824 */ /* 0x000fe200078e00ff */
[----:B------:R-:W-:-:S02]  /*0570*/  SEL R3, R7, 0xfffffff0, !P3 ;  /* 0xfffffff007037807 */ /* 0x000fc40005800000 */
[----:B------:R-:W-:Y:S01]  /*0580*/  SEL R4, R15, 0xffffffe0, !P0 ;  /* 0xffffffe00f047807 */ /* 0x000fe20004000000 */
[----:B------:R-:W-:Y:S01]  /*0590*/  IMAD.U32 R7, R6, 0x2, R0 ;  /* 0x0000000206077824 */ /* 0x000fe200078e0000 */
[----:B------:R-:W-:Y:S01]  /*05a0*/  LOP3.LUT R2, R5, R2, RZ, 0x3c, !PT ;  /* 0x0000000205027212 */ /* 0x000fe200078e3cff */
[----:B------:R-:W-:Y:S01]  /*05b0*/  IMAD.SHL.U32 R5, R13, 0x40, RZ ;  /* 0x000000400d057824 */ /* 0x000fe200078e00ff */
[----:B------:R-:W-:Y:S01]  /*05c0*/  LEA.HI R0, R14, R22, RZ, 0x7 ;  /* 0x000000160e007211 */ /* 0x000fe200078f38ff */
[----:B------:R-:W-:Y:S01]  /*05d0*/  IMAD.IADD R4, R3, 0x1, R4 ;  /* 0x0000000103047824 */ /* 0x000fe200078e0204 */
[----:B------:R-:W-:Y:S02]  /*05e0*/  IADD3 R6, R19, 0x40, RZ ;  /* 0x0000004013067810 */ /* 0x000fe40007ffe0ff */
[----:B------:R-:W-:Y:S02]  /*05f0*/  LOP3.LUT R3, R2, 0x7ffffe00, R5, 0xf8, !PT ;  /* 0x7ffffe0002037812 */ /* 0x000fe400078ef805 */
[----:B------:R-:W-:Y:S01]  /*0600*/  SHF.R.S32.HI R2, RZ, 0x7, R0 ;  /* 0x00000007ff027819 */ /* 0x000fe20000011400 */
[----:B------:R-:W-:Y:S01]  /*0610*/  IMAD R0, R20, 0x20, R21 ;  /* 0x0000002014007824 */ /* 0x000fe200078e0215 */
[----:B------:R-:W-:-:S02]  /*0620*/  SHF.R.S32.HI R13, RZ, 0x1f, R19 ;  /* 0x0000001fff0d7819 */ /* 0x000fc40000011413 */
[C---:B------:R-:W-:Y:S02]  /*0630*/  IADD3 R5, R19.reuse, 0x80, RZ ;  /* 0x0000008013057810 */ /* 0x040fe40007ffe0ff */
[----:B------:R-:W-:Y:S01]  /*0640*/  IADD3 R2, R19, 0xc0, RZ ;  /* 0x000000c013027810 */ /* 0x000fe20007ffe0ff */
[----:B------:R1:W-:Y:S01]  /*0650*/  STL [R1+0x7c], R0 ;  /* 0x00007c0001007387 */ /* 0x0003e20000100800 */
[----:B------:R-:W-:Y:S02]  /*0660*/  LEA R7, R7, 0x80, 0x1 ;  /* 0x0000008007077811 */ /* 0x000fe400078e08ff */
[----:B------:R-:W-:Y:S01]  /*0670*/  LEA R252, R252, 0x10100, 0x1 ;  /* 0x00010100fcfc7811 */ /* 0x000fe200078e08ff */
[----:B------:R2:W-:Y:S04]  /*0680*/  STL [R1+0x6c], R6 ;  /* 0x00006c0601007387 */ /* 0x0005e80000100800 */
[----:B------:R-:W-:Y:S04]  /*0690*/  STL [R1+0xf4], R13 ;  /* 0x0000f40d01007387 */ /* 0x000fe80000100800 */
[----:B------:R3:W-:Y:S04]  /*06a0*/  STL [R1+0x68], R5 ;  /* 0x0000680501007387 */ /* 0x0007e80000100800 */
[----:B------:R4:W-:Y:S01]  /*06b0*/  STL [R1+0x70], R2 ;  /* 0x0000700201007387 */ /* 0x0009e20000100800 */
[----:B-1----:R-:W-:-:S02]  /*06c0*/  LOP3.LUT R0, R11, 0x7ffffffc, RZ, 0xc0, !PT ;  /* 0x7ffffffc0b007812 */ /* 0x002fc400078ec0ff */
[----:B--2---:R-:W-:-:S03]  /*06d0*/  SHF.R.S32.HI R6, RZ, 0x1f, R6 ;  /* 0x0000001fff067819 */ /* 0x004fc60000011406 */
[----:B------:R-:W-:Y:S02]  /*06e0*/  IMAD.IADD R0, R18, 0x1, -R0 ;  /* 0x0000000112007824 */ /* 0x000fe400078e0a00 */
[----:B------:R1:W-:Y:S01]  /*06f0*/  STL [R1+0xf0], R6 ;  /* 0x0000f00601007387 */ /* 0x0003e20000100800 */
[----:B---3--:R-:W-:Y:S02]  /*0700*/  SHF.R.S32.HI R5, RZ, 0x1f, R5 ;  /* 0x0000001fff057819 */ /* 0x008fe40000011405 */
[----:B----4-:R-:W-:-:S03]  /*0710*/  SHF.R.S32.HI R2, RZ, 0x1f, R2 ;  /* 0x0000001fff027819 */ /* 0x010fc60000011402 */
[----:B------:R2:W-:Y:S04]  /*0720*/  STL [R1+0xec], R5 ;  /* 0x0000ec0501007387 */ /* 0x0005e80000100800 */
[----:B------:R3:W-:Y:S04]  /*0730*/  STL [R1+0xe8], R2 ;  /* 0x0000e80201007387 */ /* 0x0007e80000100800 */
[----:B------:R4:W-:Y:S01]  /*0740*/  STL [R1+0x4c], R10 ;  /* 0x00004c0a01007387 */ /* 0x0009e20000100800 */
[----:B-1----:R-:W-:Y:S02]  /*0750*/  SEL R6, R12, 0xffffffc0, !P2 ;  /* 0xffffffc00c067807 */ /* 0x002fe40005000000 */
[----:B--2---:R-:W-:Y:S01]  /*0760*/  SEL R5, R15, 0xffffffe0, !P1 ;  /* 0xffffffe00f057807 */ /* 0x004fe20004800000 */
[----:B---3--:R-:W-:-:S02]  /*0770*/  IMAD.SHL.U32 R2, R0, 0x2, RZ ;  /* 0x0000000200027824 */ /* 0x008fc400078e00ff */
[----:B------:R-:W-:Y:S02]  /*0780*/  IMAD R0, R8, 0x8, R17 ;  /* 0x0000000808007824 */ /* 0x000fe400078e0211 */
[C---:B------:R-:W-:Y:S01]  /*0790*/  IMAD.IADD R11, R7.reuse, 0x1, R5 ;  /* 0x00000001070b7824 */ /* 0x040fe200078e0205 */
[----:B------:R1:W-:Y:S01]  /*07a0*/  STL [R1+0xc0], R2 ;  /* 0x0000c00201007387 */ /* 0x0003e20000100800 */
[C---:B----4-:R-:W-:Y:S01]  /*07b0*/  IADD3 R10, R7.reuse, -0x10, RZ ;  /* 0xfffffff0070a7810 */ /* 0x050fe20007ffe0ff */
[C---:B------:R-:W-:Y:S01]  /*07c0*/  IMAD.IADD R8, R7.reuse, 0x1, R6 ;  /* 0x0000000107087824 */ /* 0x040fe200078e0206 */
[----:B------:R-:W-:Y:S01]  /*07d0*/  @P4 IADD3 R10, R7, 0x10, RZ ;  /* 0x00000010070a4810 */ /* 0x000fe20007ffe0ff */
[----:B------:R2:W-:Y:S04]  /*07e0*/  STL [R1+0xc8], R7 ;  /* 0x0000c80701007387 */ /* 0x0005e80000100800 */
[----:B------:R3:W-:Y:S04]  /*07f0*/  STL [R1+0xbc], R0 ;  /* 0x0000bc0001007387 */ /* 0x0007e80000100800 */
[----:B------:R-:W-:Y:S04]  /*0800*/  STL [R1+0xd4], R11 ;  /* 0x0000d40b01007387 */ /* 0x000fe80000100800 */
[----:B------:R4:W-:Y:S04]  /*0810*/  STL [R1+0xe4], R8 ;  /* 0x0000e40801007387 */ /* 0x0009e80000100800 */
[----:B------:R-:W-:Y:S01]  /*0820*/  STL [R1+0xcc], R10 ;  /* 0x0000cc0a01007387 */ /* 0x000fe20000100800 */
[----:B-1----:R-:W-:-:S02]  /*0830*/  SEL R2, R15, 0xffffffe0, !P3 ;  /* 0xffffffe00f027807 */ /* 0x002fc40005800000 */
[----:B--2---:R-:W-:Y:S01]  /*0840*/  LEA R7, R3, 0x100, 0x1 ;  /* 0x0000010003077811 */ /* 0x004fe200078e08ff */
[----:B------:R-:W-:Y:S01]  /*0850*/  IMAD.IADD R3, R11, 0x1, R6 ;  /* 0x000000010b037824 */ /* 0x000fe200078e0206 */
[----:B---3--:R-:W-:-:S04]  /*0860*/  SEL R0, R12, 0xffffffc0, !P0 ;  /* 0xffffffc00c007807 */ /* 0x008fc80004000000 */
[----:B------:R1:W-:Y:S04]  /*0870*/  STL [R1+0xe0], R3 ;  /* 0x0000e00301007387 */ /* 0x0003e80000100800 */
[----:B------:R-:W-:Y:S01]  /*0880*/  STL [R1+0x28], R7 ;  /* 0x0000280701007387 */ /* 0x000fe20000100800 */
[----:B----4-:R-:W-:Y:S02]  /*0890*/  IMAD.IADD R8, R5, 0x1, R10 ;  /* 0x0000000105087824 */ /* 0x010fe400078e020a */
[--C-:B------:R-:W-:Y:S02]  /*08a0*/  IMAD R5, R9, 0x800, R7.reuse ;  /* 0x0000080009057824 */ /* 0x100fe400078e0207 */
[----:B------:R-:W-:Y:S01]  /*08b0*/  IMAD R9, R4, 0x2, R7 ;  /* 0x0000000204097824 */ /* 0x000fe200078e0207 */
[----:B------:R-:W-:Y:S01]  /*08c0*/  IADD3 R4, R0, R7, R2 ;  /* 0x0000000700047210 */ /* 0x000fe20007ffe002 */
[----:B-1----:R-:W-:-:S02]  /*08d0*/  IMAD.IADD R3, R6, 0x1, R10 ;  /* 0x0000000106037824 */ /* 0x002fc400078e020a */
[----:B------:R-:W-:-:S03]  /*08e0*/  IMAD.IADD R6, R8, 0x1, R6 ;  /* 0x0000000108067824 */ /* 0x000fc600078e0206 */
[----:B------:R1:W-:Y:S04]  /*08f0*/  STL [R1+0xdc], R3 ;  /* 0x0000dc0301007387 */ /* 0x0003e80000100800 */
[----:B------:R-:W-:Y:S04]  /*0900*/  STL [R1+0xd0], R8 ;  /* 0x0000d00801007387 */ /* 0x000fe80000100800 */
[----:B------:R-:W-:Y:S04]  /*0910*/  STL [R1+0x38], R9 ;  /* 0x0000380901007387 */ /* 0x000fe80000100800 */
[----:B------:R-:W-:Y:S01]  /*0920*/  STL [R1+0x3c], R5 ;  /* 0x00003c0501007387 */ /* 0x000fe20000100800 */
[----:B-1----:R-:W-:-:S05]  /*0930*/  IMAD.IADD R3, R7, 0x1, R2 ;  /* 0x0000000107037824 */ /* 0x002fca00078e0202 */
[----:B------:R1:W-:Y:S04]  /*0940*/  STL [R1+0x30], R3 ;  /* 0x0000300301007387 */ /* 0x0003e80000100800 */
[----:B------:R2:W-:Y:S04]  /*0950*/  STL [R1+0x34], R4 ;  /* 0x0000340401007387 */ /* 0x0005e80000100800 */
[----:B------:R3:W-:Y:S01]  /*0960*/  STL [R1+0xd8], R6 ;  /* 0x0000d80601007387 */ /* 0x0007e20000100800 */
[--C-:B-1----:R-:W-:Y:S02]  /*0970*/  IMAD.IADD R3, R2, 0x1, R5.reuse ;  /* 0x0000000102037824 */ /* 0x102fe400078e0205 */
[----:B------:R-:W-:-:S02]  /*0980*/  IMAD.IADD R2, R0, 0x1, R5 ;  /* 0x0000000100027824 */ /* 0x000fc400078e0205 */
[----:B--2---:R-:W-:Y:S01]  /*0990*/  IMAD.IADD R4, R7, 0x1, R0 ;  /* 0x0000000107047824 */ /* 0x004fe200078e0200 */
[----:B------:R3:W-:Y:S01]  /*09a0*/  STL [R1+0x40], R3 ;  /* 0x0000400301007387 */ /* 0x0007e20000100800 */
[----:B------:R-:W-:-:S03]  /*09b0*/  IMAD.IADD R0, R0, 0x1, R3 ;  /* 0x0000000100007824 */ /* 0x000fc600078e0203 */
[----:B------:R3:W-:Y:S04]  /*09c0*/  STL [R1+0x2c], R4 ;  /* 0x00002c0401007387 */ /* 0x0007e80000100800 */
[----:B------:R3:W-:Y:S04]  /*09d0*/  STL [R1+0x48], R2 ;  /* 0x0000480201007387 */ /* 0x0007e80000100800 */
[----:B------:R3:W-:Y:S02]  /*09e0*/  STL [R1+0x44], R0 ;  /* 0x0000440001007387 */ /* 0x0007e40000100800 */
.L_x_574:
[----:B---3--:R-:W2:Y:S01]  /*09f0*/  LDL R4, [R1+0xc4] ;  /* 0x0000c40001047983 */ /* 0x008ea20000100800 */
[----:B------:R-:W-:Y:S01]  /*0a00*/  IMAD.MOV.U32 R0, RZ, RZ, c[0x0][0x560] ;  /* 0x00015800ff007624 */ /* 0x000fe200078e00ff */
[----:B------:R-:W-:Y:S01]  /*0a10*/  YIELD ;  /* 0x0000000000007946 */ /* 0x000fe20003800000 */
[----:B------:R-:W-:Y:S03]  /*0a20*/  BSSY B0, `(.L_x_513) ;  /* 0x0000016000007945 */ /* 0x000fe60003800000 */
[----:B------:R-:W-:-:S13]  /*0a30*/  ISETP.NE.AND P0, PT, R0, 0x1, PT ;  /* 0x000000010000780c */ /* 0x000fda0003f05270 */
[----:B--2---:R-:W-:Y:S01]  /*0a40*/  @P0 IMAD.HI.U32 R0, R4, c[0x0][0x564], RZ ;  /* 0x0001590004000a27 */ /* 0x004fe200078e00ff */
[----:B------:R-:W-:-:S04]  /*0a50*/  MOV R3, R4 ;  /* 0x0000000400037202 */ /* 0x000fc80000000f00 */
[----:B------:R-:W-:-:S04]  /*0a60*/  @P0 SHF.R.U32.HI R3, RZ, c[0x0][0x568], R0 ;  /* 0x00015a00ff030a19 */ /* 0x000fc80000011600 */
[----:B------:R-:W-:Y:S01]  /*0a70*/  ISETP.GE.AND P0, PT, R3, c[0x0][0x578], PT ;  /* 0x00015e0003007a0c */ /* 0x000fe20003f06270 */
[----:B------:R-:W-:-:S04]  /*0a80*/  IMAD.MOV R2, RZ, RZ, -R3 ;  /* 0x000000ffff027224 */ /* 0x000fc800078e0a03 */
[----:B------:R-:W-:-:S08]  /*0a90*/  IMAD R2, R2, c[0x0][0x560], R4 ;  /* 0x0001580002027a24 */ /* 0x000fd000078e0204 */
[----:B------:R-:W-:Y:S05]  /*0aa0*/  @!P0 BRA `(.L_x_514) ;  /* 0x0000007000008947 */ /* 0x000fea0003800000 */
[----:B------:R-:W-:-:S04]  /*0ab0*/  MOV R0, c[0x0][0x56c] ;  /* 0x00015b0000007a02 */ /* 0x000fc80000000f00 */
[----:B------:R-:W-:Y:S02]  /*0ac0*/  ISETP.NE.AND P0, PT, R0, 0x1, PT ;  /* 0x000000010000780c */ /* 0x000fe40003f05270 */
[----:B------:R-:W-:-:S11]  /*0ad0*/  MOV R0, R2 ;  /* 0x0000000200007202 */ /* 0x000fd60000000f00 */
[----:B------:R-:W-:-:S05]  /*0ae0*/  @P0 IMAD.HI.U32 R4, R2, c[0x0][0x570], RZ ;  /* 0x00015c0002040a27 */ /* 0x000fca00078e00ff */
[----:B------:R-:W-:-:S05]  /*0af0*/  @P0 SHF.R.U32.HI R0, RZ, c[0x0][0x574], R4 ;  /* 0x00015d00ff000a19 */ /* 0x000fca0000011604 */
[----:B------:R-:W-:Y:S01]  /*0b00*/  IMAD R4, R0, c[0x0][0x56c], RZ ;  /* 0x00015b0000047a24 */ /* 0x000fe200078e02ff */
[----:B------:R-:W-:Y:S05]  /*0b10*/  BRA `(.L_x_515) ;  /* 0x0000006000007947 */ /* 0x000fea0003800000 */
.L_x_514:
[----:B------:R-:W-:-:S04]  /*0b20*/  MOV R0, c[0x0][0x554] ;  /* 0x0001550000007a02 */ /* 0x000fc80000000f00 */
[----:B------:R-:W-:Y:S02]  /*0b30*/  ISETP.NE.AND P0, PT, R0, 0x1, PT ;  /* 0x000000010000780c */ /* 0x000fe40003f05270 */
[----:B------:R-:W-:-:S11]  /*0b40*/  MOV R0, R2 ;  /* 0x0000000200007202 */ /* 0x000fd60000000f00 */
[----:B------:R-:W-:-:S05]  /*0b50*/  @P0 IMAD.HI.U32 R4, R2, c[0x0][0x558], RZ ;  /* 0x0001560002040a27 */ /* 0x000fca00078e00ff */
[----:B------:R-:W-:-:S05]  /*0b60*/  @P0 SHF.R.U32.HI R0, RZ, c[0x0][0x55c], R4 ;  /* 0x00015700ff000a19 */ /* 0x000fca0000011604 */
[----:B------:R-:W-:Y:S02]  /*0b70*/  IMAD R4, R0, c[0x0][0x554], RZ ;  /* 0x0001550000047a24 */ /* 0x000fe400078e02ff */
.L_x_515:
[----:B------:R-:W-:Y:S05]  /*0b80*/  BSYNC B0 ;  /* 0x0000000000007941 */ /* 0x000fea0003800000 */
.L_x_513:
[----:B------:R-:W-:Y:S01]  /*0b90*/  IMAD.MOV.U32 R5, RZ, RZ, c[0x0][0x548] ;  /* 0x00015200ff057624 */ /* 0x000fe200078e00ff */
[----:B------:R-:W-:Y:S01]  /*0ba0*/  ISETP.NE.U32.AND P0, PT, RZ, c[0x0][0x370], PT ;  /* 0x0000dc00ff007a0c */ /* 0x000fe20003f05070 */
[----:B------:R-:W-:Y:S01]  /*0bb0*/  IMAD.IADD R4, R2, 0x1, -R4 ;  /* 0x0000000102047824 */ /* 0x000fe200078e0a04 */
[----:B------:R-:W-:Y:S02]  /*0bc0*/  CS2R R114, SRZ ;  /* 0x0000000000727805 */ /* 0x000fe4000001ff00 */
[----:B------:R-:W-:Y:S01]  /*0bd0*/  ISETP.NE.AND P1, PT, R5, 0x1, PT ;  /* 0x000000010500780c */ /* 0x000fe20003f25270 */
[----:B------:R-:W-:Y:S01]  /*0be0*/  IMAD R4, R3, c[0x0][0x554], R4 ;  /* 0x0001550003047a24 */ /* 0x000fe200078e0204 */
[----:B------:R-:W-:-:S04]  /*0bf0*/  ISETP.NE.AND.EX P0, PT, RZ, c[0x0][0x374], PT, P0 ;  /* 0x0000dd00ff007a0c */ /* 0x000fc80003f05300 */
[----:B------:R-:W-:-:S07]  /*0c00*/  MOV R16, R4 ;  /* 0x0000000400107202 */ /* 0x000fce0000000f00 */
[----:B------:R-:W-:-:S04]  /*0c10*/  @P1 IMAD.HI.U32 R2, R4, c[0x0][0x54c], RZ ;  /* 0x0001530004021a27 */ /* 0x000fc800078e00ff */
[----:B------:R-:W-:Y:S01]  /*0c20*/  @P0 IMAD.MOV.U32 R3, RZ, RZ, 0x4 ;  /* 0x00000004ff030424 */ /* 0x000fe200078e00ff */
[----:B------:R-:W-:-:S05]  /*0c30*/  @P1 SHF.R.U32.HI R16, RZ, c[0x0][0x550], R2 ;  /* 0x00015400ff101a19 */ /* 0x000fca0000011602 */
[----:B------:R-:W-:Y:S01]  /*0c40*/  @P0 IMAD.WIDE R2, R16, R3, c[0x0][0x370] ;  /* 0x0000dc0010020625 */ /* 0x000fe200078e0203 */
[----:B------:R-:W-:Y:S01]  /*0c50*/  LOP3.LUT R0, R0, 0x1ffffff, RZ, 0x3c, !PT ;  /* 0x01ffffff00007812 */ /* 0x000fe200078e3cff */
[----:B------:R1:W-:Y:S04]  /*0c60*/  STL [R1+0xb4], R16 ;  /* 0x0000b41001007387 */ /* 0x0003e80000100800 */
[----:B------:R2:W3:Y:S01]  /*0c70*/  @P0 LDG.E R115, [R2.64] ;  /* 0x0000000602730981 */ /* 0x0004e2000c1e1900 */
[----:B------:R-:W-:Y:S01]  /*0c80*/  IMAD.MOV.U32 R51, RZ, RZ, c[0x0][0x2c4] ;  /* 0x0000b100ff337624 */ /* 0x000fe200078e00ff */
[----:B------:R-:W-:Y:S01]  /*0c90*/  IADD3 R0, R0, c[0x0][0x53c], RZ ;  /* 0x00014f0000007a10 */ /* 0x000fe20007ffe0ff */
[----:B------:R-:W-:Y:S01]  /*0ca0*/  IMAD.MOV.U32 R46, RZ, RZ, 0x40 ;  /* 0x00000040ff2e7424 */ /* 0x000fe200078e00ff */
[----:B------:R-:W-:Y:S01]  /*0cb0*/  CS2R R130, SRZ ;  /* 0x0000000000827805 */ /* 0x000fe2000001ff00 */
[----:B------:R-:W-:Y:S01]  /*0cc0*/  CS2R R128, SRZ ;  /* 0x0000000000807805 */ /* 0x000fe2000001ff00 */
[----:B------:R-:W-:Y:S01]  /*0cd0*/  ISETP.NE.AND P2, PT, R51, 0x1, PT ;  /* 0x000000013300780c */ /* 0x000fe20003f45270 */
[----:B------:R-:W-:Y:S01]  /*0ce0*/  CS2R R126, SRZ ;  /* 0x00000000007e7805 */ /* 0x000fe2000001ff00 */
[----:B------:R-:W-:Y:S01]  /*0cf0*/  SHF.L.U32 R50, R0, 0x7, RZ ;  /* 0x0000000700327819 */ /* 0x000fe200000006ff */
[----:B------:R-:W-:Y:S01]  /*0d00*/  CS2R R124, SRZ ;  /* 0x00000000007c7805 */ /* 0x000fe2000001ff00 */
[----:B------:R-:W-:Y:S01]  /*0d10*/  IADD3 R5, R46, -c[0x0][0x168], RZ ;  /* 0x80005a002e057a10 */ /* 0x000fe20007ffe0ff */
[----:B------:R-:W-:Y:S01]  /*0d20*/  IMAD.MOV.U32 R122, RZ, RZ, RZ ;  /* 0x000000ffff7a7224 */ /* 0x000fe200078e00ff */
[----:B------:R-:W-:Y:S01]  /*0d30*/  IADD3 R0, R50, 0x7f, RZ ;  /* 0x0000007f32007810 */ /* 0x000fe20007ffe0ff */
[----:B------:R1:W-:Y:S01]  /*0d40*/  STL [R1+0xb0], R50 ;  /* 0x0000b03201007387 */ /* 0x0003e20000100800 */
[----:B------:R-:W-:Y:S01]  /*0d50*/  CS2R R120, SRZ ;  /* 0x0000000000787805 */ /* 0x000fe2000001ff00 */
[----:B------:R-:W-:Y:S01]  /*0d60*/  CS2R R6, SRZ ;  /* 0x0000000000067805 */ /* 0x000fe2000001ff00 */
[----:B------:R-:W-:Y:S01]  /*0d70*/  MOV R118, RZ ;  /* 0x000000ff00767202 */ /* 0x000fe20000000f00 */
[----:B------:R-:W-:Y:S01]  /*0d80*/  CS2R R116, SRZ ;  /* 0x0000000000747805 */ /* 0x000fe2000001ff00 */
[----:B------:R-:W-:Y:S01]  /*0d90*/  CS2R R8, SRZ ;  /* 0x0000000000087805 */ /* 0x000fe2000001ff00 */
[----:B------:R-:W-:Y:S01]  /*0da0*/  CS2R R112, SRZ ;  /* 0x0000000000707805 */ /* 0x000fe2000001ff00 */
[----:B------:R-:W-:Y:S01]  /*0db0*/  CS2R R10, SRZ ;  /* 0x00000000000a7805 */ /* 0x000fe2000001ff00 */
[----:B------:R-:W-:Y:S01]  /*0dc0*/  IMAD.MOV.U32 R110, RZ, RZ, RZ ;  /* 0x000000ffff6e7224 */ /* 0x000fe200078e00ff */
[----:B------:R-:W-:Y:S01]  /*0dd0*/  CS2R R108, SRZ ;  /* 0x00000000006c7805 */ /* 0x000fe2000001ff00 */
[----:B------:R-:W-:Y:S01]  /*0de0*/  CS2R R12, SRZ ;  /* 0x00000000000c7805 */ /* 0x000fe2000001ff00 */
[----:B------:R-:W-:Y:S01]  /*0df0*/  IMAD.MOV.U32 R106, RZ, RZ, RZ ;  /* 0x000000ffff6a7224 */ /* 0x000fe200078e00ff */
[----:B------:R-:W-:Y:S01]  /*0e00*/  CS2R R104, SRZ ;  /* 0x0000000000687805 */ /* 0x000fe2000001ff00 */
[----:B--2---:R-:W-:Y:S01]  /*0e10*/  IMAD.MOV.U32 R2, RZ, RZ, c[0x0][0x2ac] ;  /* 0x0000ab00ff027624 */ /* 0x004fe200078e00ff */
[----:B------:R-:W-:Y:S01]  /*0e20*/  CS2R R14, SRZ ;  /* 0x00000000000e7805 */ /* 0x000fe2000001ff00 */
[----:B------:R-:W-:Y:S01]  /*0e30*/  @P2 IMAD.HI.U32 R3, R0, c[0x0][0x2c8], RZ ;  /* 0x0000b20000032a27 */ /* 0x000fe200078e00ff */
[----:B------:R-:W-:Y:S01]  /*0e40*/  MOV R102, RZ ;  /* 0x000000ff00667202 */ /* 0x000fe20000000f00 */
[----:B------:R-:W-:Y:S01]  /*0e50*/  CS2R R100, SRZ ;  /* 0x0000000000647805 */ /* 0x000fe2000001ff00 */
[----:B------:R-:W-:Y:S01]  /*0e60*/  CS2R R96, SRZ ;  /* 0x0000000000607805 */ /* 0x000fe2000001ff00 */
[C---:B------:R-:W-:Y:S01]  /*0e70*/  IMAD R48, R2.reuse, c[0x0][0x1d0], RZ ;  /* 0x0000740002307a24 */ /* 0x040fe200078e02ff */
[----:B------:R-:W-:Y:S01]  /*0e80*/  @P2 SHF.R.U32.HI R0, RZ, c[0x0][0x2cc], R3 ;  /* 0x0000b300ff002a19 */ /* 0x000fe20000011603 */
[----:B------:R-:W-:Y:S01]  /*0e90*/  IMAD R2, R2, c[0x0][0x1d0], R5 ;  /* 0x0000740002027a24 */ /* 0x000fe200078e0205 */
[----:B------:R-:W-:Y:S01]  /*0ea0*/  CS2R R18, SRZ ;  /* 0x0000000000127805 */ /* 0x000fe2000001ff00 */
[----:B------:R-:W-:Y:S01]  /*0eb0*/  IMAD.MOV.U32 R17, RZ, RZ, RZ ;  /* 0x000000ffff117224 */ /* 0x000fe200078e00ff */
[----:B------:R-:W-:Y:S01]  /*0ec0*/  IADD3 R5, R48, 0x3f, RZ ;  /* 0x0000003f30057810 */ /* 0x000fe20007ffe0ff */
[----:B------:R-:W-:Y:S01]  /*0ed0*/  IMAD.MOV.U32 R98, RZ, RZ, RZ ;  /* 0x000000ffff627224 */ /* 0x000fe200078e00ff */
[----:B------:R-:W-:Y:S01]  /*0ee0*/  IADD3 R0, R2, R0, RZ ;  /* 0x0000000002007210 */ /* 0x000fe20007ffe0ff */
[----:B------:R-:W-:Y:S01]  /*0ef0*/  CS2R R92, SRZ ;  /* 0x00000000005c7805 */ /* 0x000fe2000001ff00 */
[----:B------:R-:W-:Y:S01]  /*0f00*/  SHF.R.S32.HI R2, RZ, 0x1f, R5 ;  /* 0x0000001fff027819 */ /* 0x000fe20000011405 */
[----:B------:R-:W-:Y:S01]  /*0f10*/  CS2R R20, SRZ ;  /* 0x0000000000147805 */ /* 0x000fe2000001ff00 */
[----:B------:R-:W-:Y:S01]  /*0f20*/  SHF.R.S32.HI R3, RZ, 0x1f, R0 ;  /* 0x0000001fff037819 */ /* 0x000fe20000011400 */
[----:B------:R-:W-:Y:S01]  /*0f30*/  IMAD.MOV.U32 R90, RZ, RZ, RZ ;  /* 0x000000ffff5a7224 */ /* 0x000fe200078e00ff */
[----:B------:R-:W-:Y:S01]  /*0f40*/  LEA.HI R2, R2, R5, RZ, 0x6 ;  /* 0x0000000502027211 */ /* 0x000fe200078f30ff */
[----:B------:R-:W-:Y:S01]  /*0f50*/  CS2R R88, SRZ ;  /* 0x0000000000587805 */ /* 0x000fe2000001ff00 */
[----:B------:R-:W-:Y:S01]  /*0f60*/  LEA.HI R3, R3, R0, RZ, 0x6 ;  /* 0x0000000003037211 */ /* 0x000fe200078f30ff */
[----:B------:R-:W-:Y:S01]  /*0f70*/  IMAD.MOV R0, RZ, RZ, -R16 ;  /* 0x000000ffff007224 */ /* 0x000fe200078e0a10 */
[----:B------:R-:W-:Y:S01]  /*0f80*/  SHF.R.S32.HI R2, RZ, 0x6, R2 ;  /* 0x00000006ff027819 */ /* 0x000fe20000011402 */
[----:B------:R-:W-:Y:S01]  /*0f90*/  CS2R R22, SRZ ;  /* 0x0000000000167805 */ /* 0x000fe2000001ff00 */
[----:B------:R-:W-:Y:S01]  /*0fa0*/  SHF.R.S32.HI R3, RZ, 0x6, R3 ;  /* 0x00000006ff037819 */ /* 0x000fe20000011403 */
[----:B------:R-:W-:Y:S01]  /*0fb0*/  IMAD R47, R0, c[0x0][0x548], R4 ;  /* 0x00015200002f7a24 */ /* 0x000fe200078e0204 */
[----:B------:R-:W-:Y:S01]  /*0fc0*/  PRMT R0, RZ, 0x7610, R0 ;  /* 0x00007610ff007816 */ /* 0x000fe20000000000 */
[----:B------:R-:W-:Y:S01]  /*0fd0*/  CS2R R4, SRZ ;  /* 0x0000000000047805 */ /* 0x000fe2000001ff00 */
[----:B------:R-:W-:Y:S01]  /*0fe0*/  IMNMX R111, R2, R3, PT ;  /* 0x00000003026f7217 */ /* 0x000fe20003800200 */
[----:B------:R-:W-:Y:S01]  /*0ff0*/  IMAD.MOV.U32 R86, RZ, RZ, RZ ;  /* 0x000000ffff567224 */ /* 0x000fe200078e00ff */
[----:B------:R1:W-:Y:S01]  /*1000*/  STL [R1+0xb8], R47 ;  /* 0x0000b82f01007387 */ /* 0x0003e20000100800 */
[----:B------:R-:W-:Y:S01]  /*1010*/  MOV R94, RZ ;  /* 0x000000ff005e7202 */ /* 0x000fe20000000f00 */
[----:B------:R-:W-:Y:S01]  /*1020*/  CS2R R84, SRZ ;  /* 0x0000000000547805 */ /* 0x000fe2000001ff00 */
[----:B------:R-:W-:Y:S01]  /*1030*/  ISETP.GE.AND P0, PT, R111, 0x1, PT ;  /* 0x000000016f00780c */ /* 0x000fe20003f06270 */
[----:B------:R1:W-:Y:S01]  /*1040*/  STL [R1+0x50], R111 ;  /* 0x0000506f01007387 */ /* 0x0003e20000100800 */
[----:B------:R-:W-:Y:S01]  /*1050*/  CS2R R24, SRZ ;  /* 0x0000000000187805 */ /* 0x000fe2000001ff00 */
[----:B------:R-:W-:Y:S01]  /*1060*/  MOV R82, RZ ;  /* 0x000000ff00527202 */ /* 0x000fe20000000f00 */
[----:B------:R-:W-:Y:S01]  /*1070*/  CS2R R26, SRZ ;  /* 0x00000000001a7805 */ /* 0x000fe2000001ff00 */
[----:B------:R-:W-:Y:S01]  /*1080*/  IMAD.MOV.U32 R80, RZ, RZ, RZ ;  /* 0x000000ffff507224 */ /* 0x000fe200078e00ff */
[----:B------:R-:W-:Y:S01]  /*1090*/  CS2R R28, SRZ ;  /* 0x00000000001c7805 */ /* 0x000fe2000001ff00 */
[----:B------:R-:W-:Y:S01]  /*10a0*/  IMAD.MOV.U32 R78, RZ, RZ, RZ ;  /* 0x000000ffff4e7224 */ /* 0x000fe200078e00ff */
[----:B------:R-:W-:Y:S01]  /*10b0*/  MOV R76, RZ ;  /* 0x000000ff004c7202 */ /* 0x000fe20000000f00 */
[----:B------:R-:W-:Y:S01]  /*10c0*/  IMAD.MOV.U32 R74, RZ, RZ, RZ ;  /* 0x000000ffff4a7224 */ /* 0x000fe200078e00ff */
[----:B------:R-:W-:Y:S01]  /*10d0*/  CS2R R30, SRZ ;  /* 0x00000000001e7805 */ /* 0x000fe2000001ff00 */
[----:B------:R-:W-:Y:S01]  /*10e0*/  IMAD.MOV.U32 R72, RZ, RZ, RZ ;  /* 0x000000ffff487224 */ /* 0x000fe200078e00ff */
[----:B------:R-:W-:Y:S01]  /*10f0*/  MOV R70, RZ ;  /* 0x000000ff00467202 */ /* 0x000fe20000000f00 */
[----:B------:R-:W-:Y:S01]  /*1100*/  CS2R R32, SRZ ;  /* 0x0000000000207805 */ /* 0x000fe2000001ff00 */
[----:B------:R-:W-:Y:S01]  /*1110*/  IMAD.MOV.U32 R68, RZ, RZ, RZ ;  /* 0x000000ffff447224 */ /* 0x000fe200078e00ff */
        /* <DEDUP_REMOVED lines=13> */
[----:B------:R-:W-:Y:S01]  /*11f0*/  CS2R R136, SRZ ;  /* 0x0000000000887805 */ /* 0x000fe2000001ff00 */
[----:B------:R-:W-:Y:S01]  /*1200*/  IMAD.MOV.U32 R138, RZ, RZ, RZ ;  /* 0x000000ffff8a7224 */ /* 0x000fe200078e00ff */
[----:B------:R-:W-:Y:S01]  /*1210*/  CS2R R142, SRZ ;  /* 0x00000000008e7805 */ /* 0x000fe2000001ff00 */
[----:B------:R-:W-:Y:S01]  /*1220*/  CS2R R140, SRZ ;  /* 0x00000000008c7805 */ /* 0x000fe2000001ff00 */
[----:B------:R-:W-:Y:S01]  /*1230*/  MOV R53, RZ ;  /* 0x000000ff00357202 */ /* 0x000fe20000000f00 */
[----:B------:R-:W-:Y:S01]  /*1240*/  IMAD.MOV.U32 R146, RZ, RZ, RZ ;  /* 0x000000ffff927224 */ /* 0x000fe200078e00ff */
[----:B------:R-:W-:Y:S01]  /*1250*/  CS2R R144, SRZ ;  /* 0x0000000000907805 */ /* 0x000fe2000001ff00 */
        /* <DEDUP_REMOVED lines=13> */
[----:B---3--:R1:W-:Y:S01]  /*1330*/  STL [R1+0x84], R115 ;  /* 0x0000847301007387 */ /* 0x0083e20000100800 */
[----:B------:R-:W-:Y:S05]  /*1340*/  @!P0 BRA `(.L_x_516) ;  /* 0x0000d9b000008947 */ /* 0x000fea0003800000 */
[----:B------:R-:W-:-:S04]  /*1350*/  ISETP.NE.U32.AND P0, PT, RZ, c[0x0][0x340], PT ;  /* 0x0000d000ff007a0c */ /* 0x000fc80003f05070 */
[----:B------:R-:W-:-:S13]  /*1360*/  ISETP.NE.AND.EX P0, PT, RZ, c[0x0][0x344], PT, P0 ;  /* 0x0000d100ff007a0c */ /* 0x000fda0003f05300 */
[----:B------:R-:W-:-:S04]  /*1370*/  @P0 IMAD.MOV.U32 R2, RZ, RZ, 0x4 ;  /* 0x00000004ff020424 */ /* 0x000fc800078e00ff */
[----:B------:R-:W-:-:S05]  /*1380*/  @P0 IMAD.WIDE R2, R16, R2, c[0x0][0x340] ;  /* 0x0000d00010020625 */ /* 0x000fca00078e0202 */
[----:B------:R2:W5:Y:S01]  /*1390*/  @P0 LDG.E R0, [R2.64] ;  /* 0x0000000602000981 */ /* 0x000562000c1e1900 */
[----:B------:R-:W-:Y:S01]  /*13a0*/  WARPSYNC 0xffffffff ;  /* 0xffffffff00007948 */ /* 0x000fe20003800000 */
[----:B------:R-:W-:-:S03]  /*13b0*/  @!P0 MOV R0, R16 ;  /* 0x0000001000008202 */ /* 0x000fc60000000f00 */
[----:B--2---:R-:W2:Y:S01]  /*13c0*/  LDL R107, [R1+0x7c] ;  /* 0x00007c00016b7983 */ /* 0x004ea20000100800 */
[----:B-----5:R-:W-:Y:S01]  /*13d0*/  SHF.R.S32.HI R3, RZ, 0x1f, R0 ;  /* 0x0000001fff037819 */ /* 0x020fe20000011400 */
[----:B------:R-:W-:-:S04]  /*13e0*/  IMAD.WIDE.U32 R102, R0, c[0x0][0x2b0], RZ ;  /* 0x0000ac0000667a25 */ /* 0x000fc800078e00ff */
[----:B------:R-:W-:Y:S01]  /*13f0*/  IMAD.MOV.U32 R101, RZ, RZ, c[0x0][0x2b8] ;  /* 0x0000ae00ff657624 */ /* 0x000fe200078e00ff */
[----:B------:R-:W-:Y:S01]  /*1400*/  STL.64 [R1+0x98], R102 ;  /* 0x0000986601007387 */ /* 0x000fe20000100a00 */
[----:B------:R-:W-:-:S03]  /*1410*/  IMAD.MOV.U32 R25, RZ, RZ, RZ ;  /* 0x000000ffff197224 */ /* 0x000fc600078e00ff */
[----:B------:R-:W-:Y:S02]  /*1420*/  ISETP.NE.AND P1, PT, R101, 0x1, PT ;  /* 0x000000016500780c */ /* 0x000fe40003f25270 */
[----:B------:R-:W-:-:S05]  /*1430*/  SHF.R.S32.HI R24, RZ, 0x1f, R47 ;  /* 0x0000001fff187819 */ /* 0x000fca000001142f */
[----:B------:R-:W-:Y:S01]  /*1440*/  IMAD R5, R24, c[0x0][0x1b8], RZ ;  /* 0x00006e0018057a24 */ /* 0x000fe200078e02ff */
[----:B------:R-:W-:-:S03]  /*1450*/  SHF.R.S32.HI R6, RZ, 0x1f, R16 ;  /* 0x0000001fff067819 */ /* 0x000fc60000011410 */
[----:B------:R-:W-:Y:S01]  /*1460*/  IMAD R5, R47, c[0x0][0x1bc], R5 ;  /* 0x00006f002f057a24 */ /* 0x000fe200078e0205 */
[----:B------:R-:W3:Y:S04]  /*1470*/  S2R R52, SR_TID.X ;  /* 0x0000000000347919 */ /* 0x000ee80000002100 */
[----:B------:R-:W-:Y:S01]  /*1480*/  BAR.SYNC.DEFER_BLOCKING 0x0 ;  /* 0x0000000000007b1d */ /* 0x000fe20000010000 */
[----:B--2---:R-:W-:-:S05]  /*1490*/  IMAD R2, R111, 0x40, R107 ;  /* 0x000000406f027824 */ /* 0x004fca00078e026b */
[----:B------:R-:W-:-:S04]  /*14a0*/  IADD3 R2, R2, -0x40, RZ ;  /* 0xffffffc002027810 */ /* 0x000fc80007ffe0ff */
[C---:B------:R-:W-:Y:S01]  /*14b0*/  ISETP.GE.AND P0, PT, R2.reuse, R48, PT ;  /* 0x000000300200720c */ /* 0x040fe20003f06270 */
[----:B------:R-:W-:Y:S02]  /*14c0*/  IMAD.IADD R22, R2, 0x1, R115 ;  /* 0x0000000102167824 */ /* 0x000fe400078e0273 */
[----:B------:R-:W-:Y:S01]  /*14d0*/  IMAD R2, R3, c[0x0][0x2b0], RZ ;  /* 0x0000ac0003027a24 */ /* 0x000fe200078e02ff */
[----:B------:R-:W-:Y:S01]  /*14e0*/  ISETP.GT.OR P0, PT, R107, 0x3f, P0 ;  /* 0x0000003f6b00780c */ /* 0x000fe20000704670 */
[----:B------:R-:W-:-:S04]  /*14f0*/  @P1 IMAD.HI.U32 R3, R22, c[0x0][0x2bc], RZ ;  /* 0x0000af0016031a27 */ /* 0x000fc800078e00ff */
[----:B------:R-:W-:Y:S02]  /*1500*/  IMAD R2, R0, c[0x0][0x2b4], R2 ;  /* 0x0000ad0000027a24 */ /* 0x000fe400078e0202 */
[----:B------:R-:W-:Y:S01]  /*1510*/  IMAD.MOV.U32 R21, RZ, RZ, R22 ;  /* 0x000000ffff157224 */ /* 0x000fe200078e0016 */
[----:B------:R-:W-:Y:S01]  /*1520*/  @P1 SHF.R.U32.HI R21, RZ, c[0x0][0x2c0], R3 ;  /* 0x0000b000ff151a19 */ /* 0x000fe20000011603 */
[----:B------:R-:W-:-:S04]  /*1530*/  IMAD.IADD R100, R103, 0x1, R2 ;  /* 0x0000000167647824 */ /* 0x000fc800078e0202 */
[C---:B------:R-:W-:Y:S01]  /*1540*/  @!P0 IADD3 R0, P1, R21.reuse, R102, RZ ;  /* 0x0000006615008210 */ /* 0x040fe20007f3e0ff */
[----:B------:R-:W-:Y:S03]  /*1550*/  STL [R1+0xa8], R100 ;  /* 0x0000a86401007387 */ /* 0x000fe60000100800 */
[----:B------:R-:W-:Y:S01]  /*1560*/  @!P0 LEA.HI.X.SX32 R3, R21, R100, 0x1, P1 ;  /* 0x0000006415038211 */ /* 0x000fe200008f0eff */
[----:B------:R-:W2:Y:S01]  /*1570*/  LDL R41, [R1+0x6c] ;  /* 0x00006c0001297983 */ /* 0x000ea20000100800 */
[----:B------:R-:W-:-:S03]  /*1580*/  @!P0 LEA R2, P1, R0, c[0x0][0x2a0], 0x2 ;  /* 0x0000a80000028a11 */ /* 0x000fc600078210ff */
[----:B------:R-:W4:Y:S01]  /*1590*/  LDL R30, [R1+0xf0] ;  /* 0x0000f000011e7983 */ /* 0x000f220000100800 */
[----:B------:R-:W-:-:S03]  /*15a0*/  @!P0 LEA.HI.X R3, R0, c[0x0][0x2a4], R3, 0x2, P1 ;  /* 0x0000a90000038a11 */ /* 0x000fc600008f1403 */
[----:B------:R-:W4:Y:S04]  /*15b0*/  LDL R45, [R1+0x70] ;  /* 0x00007000012d7983 */ /* 0x000f280000100800 */
[----:B------:R-:W4:Y:S04]  /*15c0*/  LDL R28, [R1+0xe8] ;  /* 0x0000e800011c7983 */ /* 0x000f280000100800 */
[----:B------:R-:W4:Y:S04]  /*15d0*/  LDL R31, [R1+0x54] ;  /* 0x00005400011f7983 */ /* 0x000f280000100800 */
[----:B------:R-:W4:Y:S04]  /*15e0*/  LDL R40, [R1+0x68] ;  /* 0x0000680001287983 */ /* 0x000f280000100800 */
[----:B------:R-:W4:Y:S04]  /*15f0*/  LDL R32, [R1+0xf4] ;  /* 0x0000f40001207983 */ /* 0x000f280000100800 */
[----:B------:R-:W4:Y:S04]  /*1600*/  LDL R29, [R1+0xec] ;  /* 0x0000ec00011d7983 */ /* 0x000f280000100800 */
[----:B------:R-:W4:Y:S04]  /*1610*/  LDL R44, [R1+0x4c] ;  /* 0x00004c00012c7983 */ /* 0x000f280000100800 */
[----:B------:R1:W4:Y:S01]  /*1620*/  @!P0 LDG.E R25, [R2.64] ;  /* 0x0000000602198981 */ /* 0x000322000c1e1900 */
[----:B------:R-:W-:-:S04]  /*1630*/  IMAD.IADD R4, R107, 0x1, R50 ;  /* 0x000000016b047824 */ /* 0x000fc800078e0232 */
[----:B------:R-:W-:-:S04]  /*1640*/  @P2 IMAD.HI.U32 R7, R4, c[0x0][0x2c8], RZ ;  /* 0x0000b20004072a27 */ /* 0x000fc800078e00ff */
[----:B------:R-:W-:Y:S01]  /*1650*/  IMAD.MOV.U32 R0, RZ, RZ, R4 ;  /* 0x000000ffff007224 */ /* 0x000fe200078e0004 */
[----:B------:R-:W-:-:S04]  /*1660*/  @P2 SHF.R.U32.HI R0, RZ, c[0x0][0x2cc], R7 ;  /* 0x0000b300ff002a19 */ /* 0x000fc80000011607 */
[----:B------:R-:W-:Y:S01]  /*1670*/  SHF.R.S32.HI R7, RZ, 0x1f, R0 ;  /* 0x0000001fff077819 */ /* 0x000fe20000011400 */
[----:B-1----:R-:W-:-:S04]  /*1680*/  IMAD.WIDE.U32 R2, R47, c[0x0][0x1b8], RZ ;  /* 0x00006e002f027a25 */ /* 0x002fc800078e00ff */
[----:B------:R-:W-:Y:S02]  /*1690*/  IMAD.IADD R3, R3, 0x1, R5 ;  /* 0x0000000103037824 */ /* 0x000fe400078e0205 */
[----:B------:R-:W-:Y:S02]  /*16a0*/  IMAD R5, R6, c[0x0][0x1c0], RZ ;  /* 0x0000700006057a24 */ /* 0x000fe400078e02ff */
[----:B------:R-:W-:-:S04]  /*16b0*/  IMAD.WIDE.U32 R2, R16, c[0x0][0x1c0], R2 ;  /* 0x0000700010027a25 */ /* 0x000fc800078e0002 */
[----:B------:R-:W-:Y:S02]  /*16c0*/  IMAD R6, R16, c[0x0][0x1c4], R5 ;  /* 0x0000710010067a24 */ /* 0x000fe400078e0205 */
[----:B------:R-:W-:-:S04]  /*16d0*/  IMAD.MOV R5, RZ, RZ, -R0 ;  /* 0x000000ffff057224 */ /* 0x000fc800078e0a00 */
[----:B------:R-:W-:Y:S02]  /*16e0*/  IMAD R4, R5, c[0x0][0x2c4], R4 ;  /* 0x0000b10005047a24 */ /* 0x000fe400078e0204 */
[----:B------:R-:W-:Y:S02]  /*16f0*/  IMAD R5, R7, c[0x0][0x1b0], RZ ;  /* 0x00006c0007057a24 */ /* 0x000fe400078e02ff */
[----:B------:R-:W-:Y:S02]  /*1700*/  IMAD.IADD R3, R3, 0x1, R6 ;  /* 0x0000000103037824 */ /* 0x000fe400078e0206 */
[C---:B------:R-:W-:Y:S01]  /*1710*/  IMAD R6, R0.reuse, c[0x0][0x1b4], R5 ;  /* 0x00006d0000067a24 */ /* 0x040fe200078e0205 */
[----:B------:R-:W-:Y:S01]  /*1720*/  SHF.R.S32.HI R5, RZ, 0x1f, R4 ;  /* 0x0000001fff057819 */ /* 0x000fe20000011404 */
[----:B------:R-:W-:-:S04]  /*1730*/  IMAD.WIDE.U32 R2, R0, c[0x0][0x1b0], R2 ;  /* 0x00006c0000027a25 */ /* 0x000fc800078e0002 */
[----:B------:R-:W-:Y:S02]  /*1740*/  IMAD R0, R5, c[0x0][0x1a8], RZ ;  /* 0x00006a0005007a24 */ /* 0x000fe400078e02ff */
[----:B------:R-:W-:Y:S02]  /*1750*/  IMAD.IADD R3, R3, 0x1, R6 ;  /* 0x0000000103037824 */ /* 0x000fe400078e0206 */
[C---:B------:R-:W-:Y:S02]  /*1760*/  IMAD R0, R4.reuse, c[0x0][0x1ac], R0 ;  /* 0x00006b0004007a24 */ /* 0x040fe400078e0200 */
[----:B------:R-:W-:Y:S01]  /*1770*/  IMAD.WIDE.U32 R2, R4, c[0x0][0x1a8], R2 ;  /* 0x00006a0004027a25 */ /* 0x000fe200078e0002 */
[----:B---3--:R-:W-:-:S03]  /*1780*/  SHF.R.S32.HI R27, RZ, 0x1f, R52 ;  /* 0x0000001fff1b7819 */ /* 0x008fc60000011434 */
[----:B------:R-:W-:Y:S01]  /*1790*/  IMAD.IADD R0, R3, 0x1, R0 ;  /* 0x0000000103007824 */ /* 0x000fe200078e0200 */
[C---:B------:R-:W-:Y:S02]  /*17a0*/  LEA R17, P0, R2.reuse, c[0x0][0x160], 0x1 ;  /* 0x0000580002117a11 */ /* 0x040fe400078008ff */
[----:B------:R-:W-:Y:S02]  /*17b0*/  LEA.HI R27, R27, R52, RZ, 0x3 ;  /* 0x000000341b1b7211 */ /* 0x000fe400078f18ff */
[----:B------:R-:W-:Y:S01]  /*17c0*/  LEA.HI.X R16, R2, c[0x0][0x164], R0, 0x1, P0 ;  /* 0x0000590002107a11 */ /* 0x000fe200000f0c00 */
[----:B------:R-:W2:Y:S01]  /*17d0*/  SHFL.IDX PT, R3, R17, RZ, 0x181f ;  /* 0x00181fff11037589 */ /* 0x000ea200000e0000 */
[----:B------:R-:W-:Y:S01]  /*17e0*/  SHF.R.S32.HI R27, RZ, 0x3, R27 ;  /* 0x00000003ff1b7819 */ /* 0x000fe2000001141b */
[----:B------:R-:W-:Y:S02]  /*17f0*/  IMAD R23, R51, c[0x0][0x168], RZ ;  /* 0x00005a0033177a24 */ /* 0x000fe400078e02ff */
[----:B------:R-:W4:Y:S02]  /*1800*/  SHFL.IDX PT, R4, R16, RZ, 0x181f ;  /* 0x00181fff10047589 */ /* 0x000f2400000e0000 */
[----:B------:R-:W-:-:S05]  /*1810*/  IMAD.IADD R20, R27, 0x1, R50 ;  /* 0x000000011b147824 */ /* 0x000fca00078e0232 */
[C---:B------:R-:W-:Y:S01]  /*1820*/  ISETP.GE.AND P0, PT, R20.reuse, R23, PT ;  /* 0x000000171400720c */ /* 0x040fe20003f06270 */
[----:B------:R-:W1:Y:S01]  /*1830*/  SHFL.IDX PT, R0, R17, 0x1, 0x181f ;  /* 0x00381f0011007f89 */ /* 0x000e6200000e0000 */
[----:B------:R-:W-:-:S03]  /*1840*/  IADD3 R5, R20, 0x20, RZ ;  /* 0x0000002014057810 */ /* 0x000fc60007ffe0ff */
[----:B------:R-:W3:Y:S01]  /*1850*/  SHFL.IDX PT, R2, R16, 0x1, 0x181f ;  /* 0x00381f0010027f89 */ /* 0x000ee200000e0000 */
[----:B------:R-:W-:Y:S01]  /*1860*/  ISETP.GE.AND P1, PT, R5, R23, PT ;  /* 0x000000170500720c */ /* 0x000fe20003f26270 */
[----:B------:R-:W-:-:S06]  /*1870*/  IMAD.WIDE.U32 R98, R47, c[0x0][0x1e8], RZ ;  /* 0x00007a002f627a25 */ /* 0x000fcc00078e00ff */
[----:B--2---:R-:W-:-:S04]  /*1880*/  @!P0 LEA R10, P3, R41, R3, 0x1 ;  /* 0x00000003290a8211 */ /* 0x004fc800078608ff */
[-C--:B----4-:R-:W-:Y:S02]  /*1890*/  @!P0 LEA.HI.X R11, R41, R4.reuse, R30, 0x1, P3 ;  /* 0x00000004290b8211 */ /* 0x090fe400018f0c1e */
[-C--:B------:R-:W-:Y:S02]  /*18a0*/  @!P0 LEA R6, P3, R45, R3.reuse, 0x1 ;  /* 0x000000032d068211 */ /* 0x080fe400078608ff */
[----:B------:R-:W-:Y:S02]  /*18b0*/  ISETP.GE.AND P4, PT, R41, c[0x0][0x198], PT ;  /* 0x0000660029007a0c */ /* 0x000fe40003f86270 */
[----:B------:R-:W-:Y:S02]  /*18c0*/  @!P0 LEA.HI.X R7, R45, R4, R28, 0x1, P3 ;  /* 0x000000042d078211 */ /* 0x000fe400018f0c1c */
[C---:B------:R-:W-:Y:S02]  /*18d0*/  ISETP.GE.AND P3, PT, R31.reuse, c[0x0][0x198], PT ;  /* 0x000066001f007a0c */ /* 0x040fe40003f66270 */
[----:B------:R-:W-:-:S02]  /*18e0*/  @!P0 LEA R12, P2, R31, R3, 0x1 ;  /* 0x000000031f0c8211 */ /* 0x000fc400078408ff */
[C---:B------:R-:W-:Y:S02]  /*18f0*/  ISETP.GE.AND P5, PT, R40.reuse, c[0x0][0x198], PT ;  /* 0x0000660028007a0c */ /* 0x040fe40003fa6270 */
[----:B------:R-:W-:Y:S02]  /*1900*/  ISETP.GE.AND P6, PT, R45, c[0x0][0x198], PT ;  /* 0x000066002d007a0c */ /* 0x000fe40003fc6270 */
[----:B------:R-:W-:Y:S02]  /*1910*/  @!P0 LEA.HI.X R13, R31, R4, R32, 0x1, P2 ;  /* 0x000000041f0d8211 */ /* 0x000fe400010f0c20 */
[----:B------:R-:W-:-:S04]  /*1920*/  @!P0 LEA R8, P2, R40, R3, 0x1 ;  /* 0x0000000328088211 */ /* 0x000fc800078408ff */
[----:B------:R-:W-:Y:S01]  /*1930*/  @!P0 LEA.HI.X R9, R40, R4, R29, 0x1, P2 ;  /* 0x0000000428098211 */ /* 0x000fe200010f0c1d */
[----:B------:R2:W-:Y:S04]  /*1940*/  @!P0 LDGSTS.E.BYPASS.LTC128B.128 [R44+0x100], [R12.64], !P3 ;  /* 0x001000000c2c8fae */ /* 0x0005e8000d901d46 */
[----:B------:R4:W-:Y:S04]  /*1950*/  @!P0 LDGSTS.E.BYPASS.LTC128B.128 [R44+0x4100], [R10.64], !P4 ;  /* 0x041000000a2c8fae */ /* 0x0009e8000e101d46 */
[----:B------:R2:W-:Y:S04]  /*1960*/  @!P0 LDGSTS.E.BYPASS.LTC128B.128 [R44+0x8100], [R8.64], !P5 ;  /* 0x08100000082c8fae */ /* 0x0005e8000e901d46 */
[----:B------:R4:W-:Y:S01]  /*1970*/  @!P0 LDGSTS.E.BYPASS.LTC128B.128 [R44+0xc100], [R6.64], !P6 ;  /* 0x0c100000062c8fae */ /* 0x0009e2000f101d46 */
[----:B-1----:R-:W-:-:S04]  /*1980*/  @!P1 LEA R18, P2, R31, R0, 0x1 ;  /* 0x000000001f129211 */ /* 0x002fc800078408ff */
[----:B---3--:R-:W-:Y:S02]  /*1990*/  @!P1 LEA.HI.X R19, R31, R2, R32, 0x1, P2 ;  /* 0x000000021f139211 */ /* 0x008fe400010f0c20 */
[----:B------:R-:W-:-:S03]  /*19a0*/  IADD3 R3, R20, 0x40, RZ ;  /* 0x0000004014037810 */ /* 0x000fc60007ffe0ff */
[----:B------:R1:W-:Y:S01]  /*19b0*/  @!P1 LDGSTS.E.BYPASS.LTC128B.128 [R44+0x1100], [R18.64], !P3 ;  /* 0x01100000122c9fae */ /* 0x0003e2000d901d46 */
[----:B--2---:R-:W-:-:S04]  /*19c0*/  @!P1 LEA R8, P0, R41, R0, 0x1 ;  /* 0x0000000029089211 */ /* 0x004fc800078008ff */
[----:B------:R-:W-:Y:S02]  /*19d0*/  @!P1 LEA.HI.X R9, R41, R2, R30, 0x1, P0 ;  /* 0x0000000229099211 */ /* 0x000fe400000f0c1e */
[----:B----4-:R-:W-:-:S03]  /*19e0*/  @!P1 LEA R6, P0, R40, R0, 0x1 ;  /* 0x0000000028069211 */ /* 0x010fc600078008ff */
[----:B------:R2:W-:Y:S01]  /*19f0*/  @!P1 LDGSTS.E.BYPASS.LTC128B.128 [R44+0x5100], [R8.64], !P4 ;  /* 0x05100000082c9fae */ /* 0x0005e2000e101d46 */
[----:B------:R-:W-:Y:S02]  /*1a00*/  @!P1 LEA.HI.X R7, R40, R2, R29, 0x1, P0 ;  /* 0x0000000228079211 */ /* 0x000fe400000f0c1d */
[C---:B------:R-:W-:Y:S02]  /*1a10*/  @!P1 LEA R4, P0, R45.reuse, R0, 0x1 ;  /* 0x000000002d049211 */ /* 0x040fe400078008ff */
[----:B------:R-:W3:Y:S02]  /*1a20*/  SHFL.IDX PT, R0, R17, 0x2, 0x181f ;  /* 0x00581f0011007f89 */ /* 0x000ee400000e0000 */
[----:B------:R-:W-:Y:S02]  /*1a30*/  @!P1 LEA.HI.X R5, R45, R2, R28, 0x1, P0 ;  /* 0x000000022d059211 */ /* 0x000fe400000f0c1c */
[----:B------:R-:W4:Y:S01]  /*1a40*/  SHFL.IDX PT, R2, R16, 0x2, 0x181f ;  /* 0x00581f0010027f89 */ /* 0x000f2200000e0000 */
[----:B------:R-:W-:-:S03]  /*1a50*/  ISETP.GE.AND P0, PT, R3, R23, PT ;  /* 0x000000170300720c */ /* 0x000fc60003f06270 */
[----:B------:R1:W-:Y:S04]  /*1a60*/  @!P1 LDGSTS.E.BYPASS.LTC128B.128 [R44+0x9100], [R6.64], !P5 ;  /* 0x09100000062c9fae */ /* 0x0003e8000e901d46 */
[----:B------:R1:W-:Y:S06]  /*1a70*/  @!P1 LDGSTS.E.BYPASS.LTC128B.128 [R44+0xd100], [R4.64], !P6 ;  /* 0x0d100000042c9fae */ /* 0x0003ec000f101d46 */
[----:B---3--:R-:W-:-:S04]  /*1a80*/  @!P0 LEA R10, P1, R41, R0, 0x1 ;  /* 0x00000000290a8211 */ /* 0x008fc800078208ff */
[----:B----4-:R-:W-:Y:S02]  /*1a90*/  @!P0 LEA.HI.X R11, R41, R2, R30, 0x1, P1 ;  /* 0x00000002290b8211 */ /* 0x010fe400008f0c1e */
[CC--:B--2---:R-:W-:Y:S02]  /*1aa0*/  @!P0 LEA R8, P1, R40.reuse, R0.reuse, 0x1 ;  /* 0x0000000028088211 */ /* 0x0c4fe400078208ff */
[C---:B------:R-:W-:Y:S02]  /*1ab0*/  @!P0 LEA R14, P2, R31.reuse, R0, 0x1 ;  /* 0x000000001f0e8211 */ /* 0x040fe400078408ff */
[-C--:B------:R-:W-:Y:S02]  /*1ac0*/  @!P0 LEA.HI.X R9, R40, R2.reuse, R29, 0x1, P1 ;  /* 0x0000000228098211 */ /* 0x080fe400008f0c1d */
[----:B------:R-:W-:Y:S02]  /*1ad0*/  @!P0 LEA.HI.X R15, R31, R2, R32, 0x1, P2 ;  /* 0x000000021f0f8211 */ /* 0x000fe400010f0c20 */
[----:B-1----:R-:W-:Y:S01]  /*1ae0*/  @!P0 LEA R4, P1, R45, R0, 0x1 ;  /* 0x000000002d048211 */ /* 0x002fe200078208ff */
[----:B------:R-:W-:-:S02]  /*1af0*/  IMAD.MOV R0, RZ, RZ, -R21 ;  /* 0x000000ffff007224 */ /* 0x000fc400078e0a15 */
[----:B------:R1:W-:Y:S02]  /*1b00*/  @!P0 LDGSTS.E.BYPASS.LTC128B.128 [R44+0x2100], [R14.64], !P3 ;  /* 0x021000000e2c8fae */ /* 0x0003e4000d901d46 */
[----:B------:R-:W-:Y:S02]  /*1b10*/  IMAD R26, R0, c[0x0][0x2b8], R22 ;  /* 0x0000ae00001a7a24 */ /* 0x000fe400078e0216 */
[----:B------:R2:W-:Y:S01]  /*1b20*/  @!P0 LDGSTS.E.BYPASS.LTC128B.128 [R44+0x6100], [R10.64], !P4 ;  /* 0x061000000a2c8fae */ /* 0x0005e2000e101d46 */
[----:B------:R-:W-:Y:S01]  /*1b30*/  @!P0 LEA.HI.X R5, R45, R2, R28, 0x1, P1 ;  /* 0x000000022d058211 */ /* 0x000fe200008f0c1c */
[----:B------:R-:W-:Y:S02]  /*1b40*/  IMAD.WIDE.U32 R2, R26, c[0x0][0x1e0], RZ ;  /* 0x000078001a027a25 */ /* 0x000fe400078e00ff */
[----:B------:R-:W-:Y:S01]  /*1b50*/  STL [R1+0x58], R25 ;  /* 0x0000581901007387 */ /* 0x000fe20000100800 */
[----:B--2---:R-:W-:-:S03]  /*1b60*/  SHF.R.S32.HI R11, RZ, 0x1f, R26 ;  /* 0x0000001fff0b7819 */ /* 0x004fc6000001141a */
[----:B------:R2:W2:Y:S02]  /*1b70*/  SHFL.IDX PT, R12, R17, 0x3, 0x181f ;  /* 0x00781f00110c7f89 */ /* 0x0004a400000e0000 */
[----:B------:R-:W-:Y:S02]  /*1b80*/  IMAD R0, R11, c[0x0][0x1e0], RZ ;  /* 0x000078000b007a24 */ /* 0x000fe400078e02ff */
[----:B------:R4:W1:Y:S02]  /*1b90*/  SHFL.IDX PT, R13, R16, 0x3, 0x181f ;  /* 0x00781f00100d7f89 */ /* 0x00086400000e0000 */
[----:B------:R-:W-:Y:S01]  /*1ba0*/  IMAD R0, R26, c[0x0][0x1e4], R0 ;  /* 0x000079001a007a24 */ /* 0x000fe200078e0200 */
[----:B------:R-:W-:Y:S01]  /*1bb0*/  IADD3 R20, R20, 0x60, RZ ;  /* 0x0000006014147810 */ /* 0x000fe20007ffe0ff */
[----:B------:R1:W-:Y:S02]  /*1bc0*/  @!P0 LDGSTS.E.BYPASS.LTC128B.128 [R44+0xa100], [R8.64], !P5 ;  /* 0x0a100000082c8fae */ /* 0x0003e4000e901d46 */
[----:B------:R-:W-:-:S02]  /*1bd0*/  IMAD.IADD R3, R3, 0x1, R0 ;  /* 0x0000000103037824 */ /* 0x000fc400078e0200 */
[----:B------:R-:W-:Y:S01]  /*1be0*/  IMAD R0, R24, c[0x0][0x1e8], RZ ;  /* 0x00007a0018007a24 */ /* 0x000fe200078e02ff */
[----:B------:R-:W-:Y:S03]  /*1bf0*/  STL [R1+0x5c], R26 ;  /* 0x00005c1a01007387 */ /* 0x000fe60000100800 */
[----:B------:R-:W-:Y:S01]  /*1c00*/  IMAD R0, R47, c[0x0][0x1ec], R0 ;  /* 0x00007b002f007a24 */ /* 0x000fe200078e0200 */
[----:B------:R-:W-:Y:S01]  /*1c10*/  ISETP.GE.AND P2, PT, R20, R23, PT ;  /* 0x000000171400720c */ /* 0x000fe20003f46270 */
[----:B------:R2:W-:Y:S02]  /*1c20*/  @!P0 LDGSTS.E.BYPASS.LTC128B.128 [R44+0xe100], [R4.64], !P6 ;  /* 0x0e100000042c8fae */ /* 0x0005e4000f101d46 */
[----:B------:R-:W-:Y:S02]  /*1c30*/  IMAD.IADD R97, R99, 0x1, R0 ;  /* 0x0000000163617824 */ /* 0x000fe400078e0200 */
[----:B------:R-:W-:Y:S04]  /*1c40*/  STL.64 [R1+0x90], R98 ;  /* 0x0000906201007387 */ /* 0x000fe80000100a00 */
[----:B------:R-:W-:Y:S04]  /*1c50*/  STL [R1+0x88], R97 ;  /* 0x0000886101007387 */ /* 0x000fe80000100800 */
[----:B------:R-:W3:Y:S04]  /*1c60*/  LDL R18, [R1+0x3c] ;  /* 0x00003c0001127983 */ /* 0x000ee80000100800 */
[----:B--2---:R-:W2:Y:S04]  /*1c70*/  LDL R17, [R1+0x40] ;  /* 0x0000400001117983 */ /* 0x004ea80000100800 */
[----:B----4-:R-:W4:Y:S04]  /*1c80*/  LDL R16, [R1+0x48] ;  /* 0x0000480001107983 */ /* 0x010f280000100800 */
[----:B-1----:R-:W4:Y:S01]  /*1c90*/  LDL R15, [R1+0x44] ;  /* 0x00004400010f7983 */ /* 0x002f220000100800 */
[----:B------:R-:W-:-:S02]  /*1ca0*/  @!P2 LEA R6, P1, R31, R12, 0x1 ;  /* 0x0000000c1f06a211 */ /* 0x000fc400078208ff */
[----:B------:R-:W-:Y:S02]  /*1cb0*/  SHF.R.S32.HI R14, RZ, 0x1f, R25 ;  /* 0x0000001fff0e7819 */ /* 0x000fe40000011419 */
[----:B------:R-:W-:Y:S01]  /*1cc0*/  @!P2 LEA.HI.X R7, R31, R13, R32, 0x1, P1 ;  /* 0x0000000d1f07a211 */ /* 0x000fe200008f0c20 */
[----:B------:R-:W-:Y:S01]  /*1cd0*/  IMAD.WIDE.U32 R2, R25, c[0x0][0x1f0], R2 ;  /* 0x00007c0019027a25 */ /* 0x000fe200078e0002 */
[----:B------:R-:W-:-:S03]  /*1ce0*/  @!P2 LEA R4, P0, R41, R12, 0x1 ;  /* 0x0000000c2904a211 */ /* 0x000fc600078008ff */
[----:B------:R1:W-:Y:S01]  /*1cf0*/  @!P2 LDGSTS.E.BYPASS.LTC128B.128 [R44+0x3100], [R6.64], !P3 ;  /* 0x03100000062cafae */ /* 0x0003e2000d901d46 */
[----:B------:R-:W-:Y:S02]  /*1d00*/  @!P2 LEA.HI.X R5, R41, R13, R30, 0x1, P0 ;  /* 0x0000000d2905a211 */ /* 0x000fe400000f0c1e */
[----:B------:R-:W-:-:S03]  /*1d10*/  IADD3 R0, P0, R2, R98, RZ ;  /* 0x0000006202007210 */ /* 0x000fc60007f1e0ff */
[----:B------:R1:W-:Y:S02]  /*1d20*/  @!P2 LDGSTS.E.BYPASS.LTC128B.128 [R44+0x7100], [R4.64], !P4 ;  /* 0x07100000042cafae */ /* 0x0003e4000e101d46 */
[----:B-1----:R-:W-:-:S04]  /*1d30*/  IMAD R6, R14, c[0x0][0x1f0], RZ ;  /* 0x00007c000e067a24 */ /* 0x002fc800078e02ff */
[----:B------:R-:W-:-:S05]  /*1d40*/  IMAD R6, R25, c[0x0][0x1f4], R6 ;  /* 0x00007d0019067a24 */ /* 0x000fca00078e0206 */
[----:B------:R-:W-:Y:S02]  /*1d50*/  IADD3.X R2, R97, R3, R6, P0, !PT ;  /* 0x0000000361027210 */ /* 0x000fe400007fe406 */
[----:B------:R-:W-:Y:S02]  /*1d60*/  LEA R3, R111, 0xffffffc0, 0x6 ;  /* 0xffffffc06f037811 */ /* 0x000fe400078e30ff */
[----:B------:R-:W-:-:S03]  /*1d70*/  LEA R8, P0, R0, c[0x0][0x1c8], 0x1 ;  /* 0x0000720000087a11 */ /* 0x000fc600078008ff */
[----:B------:R-:W-:Y:S01]  /*1d80*/  IMAD.IADD R92, R48, 0x1, -R3 ;  /* 0x00000001305c7824 */ /* 0x000fe200078e0a03 */
[----:B------:R-:W-:Y:S02]  /*1d90*/  LEA.HI.X R9, R0, c[0x0][0x1cc], R2, 0x1, P0 ;  /* 0x0000730000097a11 */ /* 0x000fe400000f0c02 */
[----:B------:R-:W1:Y:S01]  /*1da0*/  SHFL.IDX PT, R0, R8, RZ, 0x181f ;  /* 0x00181fff08007589 */ /* 0x000e6200000e0000 */
[----:B------:R-:W-:-:S03]  /*1db0*/  IMAD.IADD R10, R92, 0x1, -R27 ;  /* 0x000000015c0a7824 */ /* 0x000fc600078e0a1b */
[----:B------:R-:W1:Y:S02]  /*1dc0*/  SHFL.IDX PT, R6, R9, RZ, 0x181f ;  /* 0x00181fff09067589 */ /* 0x000e6400000e0000 */
[----:B------:R-:W-:Y:S02]  /*1dd0*/  ISETP.GE.AND P1, PT, R10, 0x1, PT ;  /* 0x000000010a00780c */ /* 0x000fe40003f26270 */
[----:B------:R-:W-:-:S04]  /*1de0*/  @!P2 LEA R2, P0, R40, R12, 0x1 ;  /* 0x0000000c2802a211 */ /* 0x000fc800078008ff */
[-C--:B------:R-:W-:Y:S02]  /*1df0*/  @!P2 LEA.HI.X R3, R40, R13.reuse, R29, 0x1, P0 ;  /* 0x0000000d2803a211 */ /* 0x080fe400000f0c1d */
[C---:B------:R-:W-:Y:S01]  /*1e00*/  @!P2 LEA R4, P0, R45.reuse, R12, 0x1 ;  /* 0x0000000c2d04a211 */ /* 0x040fe200078008ff */
[----:B------:R-:W1:Y:S03]  /*1e10*/  SHFL.IDX PT, R8, R8, 0x1, 0x181f ;  /* 0x00381f0008087f89 */ /* 0x000e6600000e0000 */
[----:B------:R-:W-:Y:S01]  /*1e20*/  @!P2 LEA.HI.X R5, R45, R13, R28, 0x1, P0 ;  /* 0x0000000d2d05a211 */ /* 0x000fe200000f0c1c */
[----:B------:R1:W-:Y:S01]  /*1e30*/  @!P2 LDGSTS.E.BYPASS.LTC128B.128 [R44+0xb100], [R2.64], !P5 ;  /* 0x0b100000022cafae */ /* 0x0003e2000e901d46 */
[----:B------:R-:W-:Y:S02]  /*1e40*/  @P1 ISETP.GE.AND P4, PT, R31, c[0x0][0x1d4], PT ;  /* 0x000075001f001a0c */ /* 0x000fe40003f86270 */
[----:B------:R-:W-:Y:S01]  /*1e50*/  @P1 ISETP.GE.AND P3, PT, R41, c[0x0][0x1d4], PT ;  /* 0x0000750029001a0c */ /* 0x000fe20003f66270 */
[----:B------:R1:W-:Y:S04]  /*1e60*/  @!P2 LDGSTS.E.BYPASS.LTC128B.128 [R44+0xf100], [R4.64], !P6 ;  /* 0x0f100000042cafae */ /* 0x0003e8000f101d46 */
[----:B------:R-:W1:Y:S04]  /*1e70*/  SHFL.IDX PT, R9, R9, 0x1, 0x181f ;  /* 0x00381f0009097f89 */ /* 0x000e6800000e0000 */
[----:B------:R-:W0:Y:S01]  /*1e80*/  LDGDEPBAR ;  /* 0x00000000000079af */ /* 0x000e220000000000 */
[----:B-1----:R-:W-:-:S02]  /*1e90*/  @P1 LEA R2, P0, R31, R0, 0x1 ;  /* 0x000000001f021211 */ /* 0x002fc400078008ff */
[----:B------:R-:W-:Y:S02]  /*1ea0*/  @P1 LEA R4, P2, R41, R0, 0x1 ;  /* 0x0000000029041211 */ /* 0x000fe400078408ff */
[-C--:B------:R-:W-:Y:S02]  /*1eb0*/  @P1 LEA.HI.X R3, R31, R6.reuse, R32, 0x1, P0 ;  /* 0x000000061f031211 */ /* 0x080fe400000f0c20 */
[----:B------:R-:W-:Y:S02]  /*1ec0*/  @P1 LEA.HI.X R5, R41, R6, R30, 0x1, P2 ;  /* 0x0000000629051211 */ /* 0x000fe400010f0c1e */
[----:B------:R-:W-:Y:S01]  /*1ed0*/  ISETP.GE.AND P0, PT, R10, 0x21, PT ;  /* 0x000000210a00780c */ /* 0x000fe20003f06270 */
[----:B------:R1:W-:Y:S01]  /*1ee0*/  @P1 LDGSTS.E.BYPASS.LTC128B.128 [R44+0x10100], [R2.64], !P4 ;  /* 0x10100000022c1fae */ /* 0x0003e2000e101d46 */
[----:B------:R-:W-:-:S03]  /*1ef0*/  @P1 ISETP.GE.AND P4, PT, R40, c[0x0][0x1d4], PT ;  /* 0x0000750028001a0c */ /* 0x000fc60003f86270 */
[----:B------:R1:W-:Y:S01]  /*1f00*/  @P1 LDGSTS.E.BYPASS.LTC128B.128 [R44+0x12100], [R4.64], !P3 ;  /* 0x12100000042c1fae */ /* 0x0003e2000d901d46 */
[----:B------:R-:W-:-:S07]  /*1f10*/  @P1 ISETP.GE.AND P3, PT, R45, c[0x0][0x1d4], PT ;  /* 0x000075002d001a0c */ /* 0x000fce0003f66270 */
[----:B------:R-:W-:Y:S02]  /*1f20*/  @P0 ISETP.GE.AND P5, PT, R31, c[0x0][0x1d4], PT ;  /* 0x000075001f000a0c */ /* 0x000fe40003fa6270 */
[----:B-1----:R-:W-:-:S04]  /*1f30*/  @P1 LEA R2, P2, R40, R0, 0x1 ;  /* 0x0000000028021211 */ /* 0x002fc800078408ff */
[----:B------:R-:W-:Y:S02]  /*1f40*/  @P1 LEA.HI.X R3, R40, R6, R29, 0x1, P2 ;  /* 0x0000000628031211 */ /* 0x000fe400010f0c1d */
[----:B------:R-:W-:-:S03]  /*1f50*/  @P1 LEA R4, P2, R45, R0, 0x1 ;  /* 0x000000002d041211 */ /* 0x000fc600078408ff */
[----:B------:R1:W-:Y:S01]  /*1f60*/  @P1 LDGSTS.E.BYPASS.LTC128B.128 [R44+0x14100], [R2.64], !P4 ;  /* 0x14100000022c1fae */ /* 0x0003e2000e101d46 */
[----:B------:R-:W-:-:S05]  /*1f70*/  @P1 LEA.HI.X R5, R45, R6, R28, 0x1, P2 ;  /* 0x000000062d051211 */ /* 0x000fca00010f0c1c */
[----:B------:R1:W-:Y:S01]  /*1f80*/  @P1 LDGSTS.E.BYPASS.LTC128B.128 [R44+0x16100], [R4.64], !P3 ;  /* 0x16100000042c1fae */ /* 0x0003e2000d901d46 */
[CC--:B------:R-:W-:Y:S02]  /*1f90*/  @P0 LEA R6, P1, R41.reuse, R8.reuse, 0x1 ;  /* 0x0000000829060211 */ /* 0x0c0fe400078208ff */
[C---:B------:R-:W-:Y:S02]  /*1fa0*/  @P0 ISETP.GE.AND P4, PT, R41.reuse, c[0x0][0x1d4], PT ;  /* 0x0000750029000a0c */ /* 0x040fe40003f86270 */
[----:B------:R-:W-:Y:S02]  /*1fb0*/  @P0 ISETP.GE.AND P3, PT, R40, c[0x0][0x1d4], PT ;  /* 0x0000750028000a0c */ /* 0x000fe40003f66270 */
[----:B------:R-:W-:Y:S02]  /*1fc0*/  @P0 LEA.HI.X R7, R41, R9, R30, 0x1, P1 ;  /* 0x0000000929070211 */ /* 0x000fe400008f0c1e */
[----:B------:R-:W-:Y:S02]  /*1fd0*/  @P0 ISETP.GE.AND P1, PT, R45, c[0x0][0x1d4], PT ;  /* 0x000075002d000a0c */ /* 0x000fe40003f26270 */
[----:B-1----:R-:W-:-:S04]  /*1fe0*/  @P0 LEA R2, P2, R31, R8, 0x1 ;  /* 0x000000081f020211 */ /* 0x002fc800078408ff */
[----:B------:R-:W-:Y:S02]  /*1ff0*/  @P0 LEA.HI.X R3, R31, R9, R32, 0x1, P2 ;  /* 0x000000091f030211 */ /* 0x000fe400010f0c20 */
[----:B------:R-:W-:-:S03]  /*2000*/  @P0 LEA R4, P2, R40, R8, 0x1 ;  /* 0x0000000828040211 */ /* 0x000fc600078408ff */
[----:B------:R1:W-:Y:S01]  /*2010*/  @P0 LDGSTS.E.BYPASS.LTC128B.128 [R44+0x11100], [R2.64], !P5 ;  /* 0x11100000022c0fae */ /* 0x0003e2000e901d46 */
[----:B------:R-:W-:-:S03]  /*2020*/  @P0 LEA.HI.X R5, R40, R9, R29, 0x1, P2 ;  /* 0x0000000928050211 */ /* 0x000fc600010f0c1d */
[----:B------:R2:W-:Y:S04]  /*2030*/  @P0 LDGSTS.E.BYPASS.LTC128B.128 [R44+0x13100], [R6.64], !P4 ;  /* 0x13100000062c0fae */ /* 0x0005e8000e101d46 */
[----:B------:R2:W-:Y:S01]  /*2040*/  @P0 LDGSTS.E.BYPASS.LTC128B.128 [R44+0x15100], [R4.64], !P3 ;  /* 0x15100000042c0fae */ /* 0x0005e2000d901d46 */
[----:B-1----:R-:W-:-:S04]  /*2050*/  @P0 LEA R2, P2, R45, R8, 0x1 ;  /* 0x000000082d020211 */ /* 0x002fc800078408ff */
[----:B------:R-:W-:-:S05]  /*2060*/  @P0 LEA.HI.X R3, R45, R9, R28, 0x1, P2 ;  /* 0x000000092d030211 */ /* 0x000fca00010f0c1c */
[----:B------:R1:W-:Y:S04]  /*2070*/  @P0 LDGSTS.E.BYPASS.LTC128B.128 [R44+0x17100], [R2.64], !P1 ;  /* 0x17100000022c0fae */ /* 0x0003e8000c901d46 */
[----:B------:R-:W0:Y:S01]  /*2080*/  LDGDEPBAR ;  /* 0x00000000000079af */ /* 0x000e220000000000 */
[----:B------:R-:W-:-:S04]  /*2090*/  DEPBAR.LE SB0, 0x1 ;  /* 0x000080400000791a */ /* 0x000fc80000000000 */
[----:B------:R-:W-:Y:S06]  /*20a0*/  BAR.SYNC.DEFER_BLOCKING 0x0 ;  /* 0x0000000000007b1d */ /* 0x000fec0000010000 */
[----:B---3--:R-:W-:Y:S04]  /*20b0*/  LDSM.16.M88.4 R168, [R18] ;  /* 0x0000000012a8783b */ /* 0x008fe80000000200 */
[----:B--2---:R-:W-:Y:S04]  /*20c0*/  LDSM.16.M88.4 R172, [R17] ;  /* 0x0000000011ac783b */ /* 0x004fe80000000200 */
[----:B----4-:R-:W-:Y:S04]  /*20d0*/  LDSM.16.M88.4 R192, [R16] ;  /* 0x0000000010c0783b */ /* 0x010fe80000000200 */
[----:B------:R-:W-:Y:S04]  /*20e0*/  LDSM.16.M88.4 R196, [R15] ;  /* 0x000000000fc4783b */ /* 0x000fe80000000200 */
[----:B------:R-:W-:Y:S04]  /*20f0*/  LDSM.16.M88.4 R200, [R18+0x4000] ;  /* 0x0040000012c8783b */ /* 0x000fe80000000200 */
        /* <DEDUP_REMOVED lines=10> */
[----:B------:R2:W-:Y:S04]  /*21a0*/  LDSM.16.M88.4 R244, [R15+0xc000] ;  /* 0x00c000000ff4783b */ /* 0x0005e80000000200 */
[----:B------:R-:W-:Y:S06]  /*21b0*/  BAR.SYNC.DEFER_BLOCKING 0x0 ;  /* 0x0000000000007b1d */ /* 0x000fec0000010000 */
[----:B------:R-:W2:Y:S01]  /*21c0*/  S2R R48, SR_TID.X ;  /* 0x0000000000307919 */ /* 0x000ea20000002100 */
[----:B------:R-:W-:-:S04]  /*21d0*/  DEPBAR.LE SB0, 0x0 ;  /* 0x000080000000791a */ /* 0x000fc80000000000 */
[----:B------:R-:W-:Y:S01]  /*21e0*/  BAR.SYNC.DEFER_BLOCKING 0x0 ;  /* 0x0000000000007b1d */ /* 0x000fe20000010000 */
[----:B--2---:R-:W-:-:S04]  /*21f0*/  SHF.R.S32.HI R15, RZ, 0x1f, R48 ;  /* 0x0000001fff0f7819 */ /* 0x004fc80000011430 */
[----:B------:R-:W-:-:S04]  /*2200*/  LEA.HI R15, R15, R48, RZ, 0x3 ;  /* 0x000000300f0f7211 */ /* 0x000fc800078f18ff */
[----:B------:R-:W-:Y:S01]  /*2210*/  LOP3.LUT R15, R15, 0xfffffff8, RZ, 0xc0, !PT ;  /* 0xfffffff80f0f7812 */ /* 0x000fe200078ec0ff */
[----:B------:R-:W2:Y:S04]  /*2220*/  LDSM.16.M88.4 R4, [R252] ;  /* 0x00000000fc04783b */ /* 0x000ea80000000200 */
[----:B------:R-:W-:Y:S02]  /*2230*/  IMAD.IADD R15, R48, 0x1, -R15 ;  /* 0x00000001300f7824 */ /* 0x000fe400078e0a0f */
[----:B------:R-:W-:Y:S01]  /*2240*/  IMAD R0, R11, c[0x0][0x208], RZ ;  /* 0x000082000b007a24 */ /* 0x000fe200078e02ff */
[----:B------:R-:W-:Y:S01]  /*2250*/  IADD3 R135, R252, 0x20, RZ ;  /* 0x00000020fc877810 */ /* 0x000fe20007ffe0ff */
[C---:B-1----:R-:W-:Y:S01]  /*2260*/  IMAD.WIDE.U32 R2, R26.reuse, c[0x0][0x208], RZ ;  /* 0x000082001a027a25 */ /* 0x042fe200078e00ff */
[----:B------:R-:W-:Y:S01]  /*2270*/  R2P PR, R15, 0x6 ;  /* 0x000000060f007804 */ /* 0x000fe20000000000 */
[----:B------:R-:W-:Y:S02]  /*2280*/  LDSM.16.M88.4 R36, [R252+0x1000] ;  /* 0x00100000fc24783b */ /* 0x000fe40000000200 */
[----:B------:R-:W-:-:S04]  /*2290*/  IMAD R0, R26, c[0x0][0x20c], R0 ;  /* 0x000083001a007a24 */ /* 0x000fc800078e0200 */
[----:B------:R-:W-:Y:S02]  /*22a0*/  IMAD.IADD R3, R3, 0x1, R0 ;  /* 0x0000000103037824 */ /* 0x000fe400078e0200 */
[----:B------:R-:W-:-:S04]  /*22b0*/  IMAD R0, R24, c[0x0][0x210], RZ ;  /* 0x0000840018007a24 */ /* 0x000fc800078e02ff */
[----:B------:R-:W-:Y:S01]  /*22c0*/  @P1 IADD3 R135, R252, -0x20, RZ ;  /* 0xffffffe0fc871810 */ /* 0x000fe20007ffe0ff */
[----:B------:R-:W-:-:S04]  /*22d0*/  IMAD.WIDE.U32 R8, R47, c[0x0][0x210], RZ ;  /* 0x000084002f087a25 */ /* 0x000fc800078e00ff */
[----:B------:R-:W1:Y:S01]  /*22e0*/  LDSM.16.M88.4 R20, [R135] ;  /* 0x000000008714783b */ /* 0x000e620000000200 */
[----:B------:R-:W-:Y:S01]  /*22f0*/  IMAD.WIDE.U32 R2, R25, c[0x0][0x218], R2 ;  /* 0x0000860019027a25 */ /* 0x000fe200078e0002 */
[----:B--2---:R-:W-:Y:S03]  /*2300*/  HMMA.16816.F32 R16, R168, R4, RZ ;  /* 0x00000004a810723c */ /* 0x004fe600000018ff */
[----:B------:R-:W-:Y:S02]  /*2310*/  IMAD.SHL.U32 R93, R31, 0x2, RZ ;  /* 0x000000021f5d7824 */ /* 0x000fe400078e00ff */
[----:B------:R-:W-:Y:S01]  /*2320*/  IMAD.SHL.U32 R94, R41, 0x2, RZ ;  /* 0x00000002295e7824 */ /* 0x000fe200078e00ff */
[----:B------:R-:W-:Y:S01]  /*2330*/  SHF.L.U64.HI R88, R31, 0x1, R32 ;  /* 0x000000011f587819 */ /* 0x000fe20000010220 */
[----:B------:R-:W-:Y:S01]  /*2340*/  STL.64 [R1+0xa0], R8 ;  /* 0x0000a00801007387 */ /* 0x000fe20000100a00 */
[----:B------:R-:W-:-:S02]  /*2350*/  IMAD R4, R47, c[0x0][0x214], R0 ;  /* 0x000085002f047a24 */ /* 0x000fc400078e0200 */
[----:B------:R-:W-:Y:S01]  /*2360*/  IMAD R0, R14, c[0x0][0x218], RZ ;  /* 0x000086000e007a24 */ /* 0x000fe200078e02ff */
[----:B------:R-:W-:Y:S01]  /*2370*/  SHF.L.U64.HI R89, R41, 0x1, R30 ;  /* 0x0000000129597819 */ /* 0x000fe2000001021e */
[----:B------:R-:W-:Y:S02]  /*2380*/  IMAD.IADD R5, R9, 0x1, R4 ;  /* 0x0000000109057824 */ /* 0x000fe400078e0204 */
[C---:B------:R-:W-:Y:S01]  /*2390*/  IMAD.SHL.U32 R95, R40.reuse, 0x2, RZ ;  /* 0x00000002285f7824 */ /* 0x040fe200078e00ff */
[----:B------:R-:W-:Y:S01]  /*23a0*/  SHF.L.U64.HI R90, R40, 0x1, R29 ;  /* 0x00000001285a7819 */ /* 0x000fe2000001021d */
[----:B------:R-:W-:Y:S01]  /*23b0*/  IMAD R4, R25, c[0x0][0x21c], R0 ;  /* 0x0000870019047a24 */ /* 0x000fe200078e0200 */
[----:B------:R-:W-:Y:S01]  /*23c0*/  IADD3 R0, P0, R2, R8, RZ ;  /* 0x0000000802007210 */ /* 0x000fe20007f1e0ff */
[----:B------:R-:W-:Y:S03]  /*23d0*/  STL [R1+0xac], R5 ;  /* 0x0000ac0501007387 */ /* 0x000fe60000100800 */
[----:B------:R-:W-:Y:S01]  /*23e0*/  IADD3.X R3, R5, R3, R4, P0, !PT ;  /* 0x0000000305037210 */ /* 0x000fe200007fe404 */
[----:B------:R-:W-:Y:S01]  /*23f0*/  HMMA.16816.F32 R12, R168, R6, RZ ;  /* 0x00000006a80c723c */ /* 0x000fe200000018ff */
[C---:B------:R-:W-:Y:S01]  /*2400*/  LEA R2, P0, R0.reuse, c[0x0][0x1f8], 0x1 ;  /* 0x00007e0000027a11 */ /* 0x040fe200078008ff */
[----:B------:R-:W-:Y:S03]  /*2410*/  LDSM.16.M88.4 R24, [R252+0x800] ;  /* 0x00080000fc18783b */ /* 0x000fe60000000200 */
[----:B------:R-:W-:Y:S01]  /*2420*/  LEA.HI.X R3, R0, c[0x0][0x1fc], R3, 0x1, P0 ;  /* 0x00007f0000037a11 */ /* 0x000fe200000f0c03 */
[----:B------:R-:W2:Y:S04]  /*2430*/  SHFL.IDX PT, R4, R2, RZ, 0x181f ;  /* 0x00181fff02047589 */ /* 0x000ea800000e0000 */
[----:B------:R-:W3:Y:S04]  /*2440*/  SHFL.IDX PT, R5, R3, RZ, 0x181f ;  /* 0x00181fff03057589 */ /* 0x000ee800000e0000 */
[----:B------:R-:W4:Y:S04]  /*2450*/  SHFL.IDX PT, R2, R2, 0x1, 0x181f ;  /* 0x00381f0002027f89 */ /* 0x000f2800000e0000 */
[----:B------:R-:W4:Y:S01]  /*2460*/  SHFL.IDX PT, R3, R3, 0x1, 0x181f ;  /* 0x00381f0003037f89 */ /* 0x000f2200000e0000 */
[----:B-1----:R-:W-:Y:S01]  /*2470*/  HMMA.16816.F32 R80, R172, R20, R16 ;  /* 0x00000014ac50723c */ /* 0x002fe20000001810 */
[----:B------:R-:W-:Y:S01]  /*2480*/  ISETP.GE.AND P5, PT, R31, c[0x0][0x1d4], PT ;  /* 0x000075001f007a0c */ /* 0x000fe20003fa6270 */
[C---:B------:R-:W-:Y:S01]  /*2490*/  IMAD.SHL.U32 R96, R45.reuse, 0x2, RZ ;  /* 0x000000022d607824 */ /* 0x040fe200078e00ff */
[----:B------:R-:W1:Y:S01]  /*24a0*/  LDSM.16.M88.4 R32, [R135+0x800] ;  /* 0x000800008720783b */ /* 0x000e620000000200 */
[----:B------:R-:W-:-:S03]  /*24b0*/  SHF.L.U64.HI R91, R45, 0x1, R28 ;  /* 0x000000012d5b7819 */ /* 0x000fc6000001021c */
[----:B------:R-:W-:Y:S01]  /*24c0*/  LDSM.16.M88.4 R48, [R135+0x1000] ;  /* 0x001000008730783b */ /* 0x000fe20000000200 */
[----:B--2---:R-:W-:-:S03]  /*24d0*/  IADD3 R18, P1, R4, R93, RZ ;  /* 0x0000005d04127210 */ /* 0x004fc60007f3e0ff */
[----:B------:R-:W-:Y:S01]  /*24e0*/  LDSM.16.M88.4 R60, [R135+0x1800] ;  /* 0x00180000873c783b */ /* 0x000fe20000000200 */
[----:B------:R-:W-:Y:S01]  /*24f0*/  IADD3 R16, P0, R4, R94, RZ ;  /* 0x0000005e04107210 */ /* 0x000fe20007f1e0ff */
[----:B------:R-:W-:Y:S01]  /*2500*/  HMMA.16816.F32 R76, R172, R22, R12 ;  /* 0x00000016ac4c723c */ /* 0x000fe2000000180c */
[----:B---3--:R-:W-:-:S03]  /*2510*/  IMAD.X R19, R5, 0x1, R88, P1 ;  /* 0x0000000105137824 */ /* 0x008fc600008e0658 */
[--C-:B------:R-:W-:Y:S01]  /*2520*/  IMAD.X R17, R5, 0x1, R89.reuse, P0 ;  /* 0x0000000105117824 */ /* 0x100fe200000e0659 */
[----:B----4-:R-:W-:Y:S02]  /*2530*/  IADD3 R8, P1, R2, R94, RZ ;  /* 0x0000005e02087210 */ /* 0x010fe40007f3e0ff */
[----:B------:R-:W-:Y:S02]  /*2540*/  IADD3 R14, P3, R4, R95, RZ ;  /* 0x0000005f040e7210 */ /* 0x000fe40007f7e0ff */
[----:B------:R-:W-:Y:S01]  /*2550*/  IADD3 R12, P0, R2, R93, RZ ;  /* 0x0000005d020c7210 */ /* 0x000fe20007f1e0ff */
[----:B------:R-:W-:Y:S01]  /*2560*/  IMAD.X R9, R3, 0x1, R89, P1 ;  /* 0x0000000103097824 */ /* 0x000fe200008e0659 */
[----:B------:R-:W-:Y:S01]  /*2570*/  ISETP.GE.AND P1, PT, R40, c[0x0][0x1d4], PT ;  /* 0x0000750028007a0c */ /* 0x000fe20003f26270 */
[----:B------:R-:W-:Y:S01]  /*2580*/  IMAD.X R15, R5, 0x1, R90, P3 ;  /* 0x00000001050f7824 */ /* 0x000fe200018e065a */
[----:B------:R-:W-:Y:S01]  /*2590*/  ISETP.GE.AND P3, PT, R41, c[0x0][0x1d4], PT ;  /* 0x0000750029007a0c */ /* 0x000fe20003f66270 */
[----:B------:R-:W-:Y:S01]  /*25a0*/  IMAD.X R13, R3, 0x1, R88, P0 ;  /* 0x00000001030d7824 */ /* 0x000fe200000e0658 */
[----:B------:R-:W-:Y:S01]  /*25b0*/  IADD3 R6, P0, R2, R95, RZ ;  /* 0x0000005f02067210 */ /* 0x000fe20007f1e0ff */
[----:B------:R-:W2:Y:S01]  /*25c0*/  LDSM.16.M88.4 R40, [R252+0x1800] ;  /* 0x00180000fc28783b */ /* 0x000ea20000000200 */
[----:B------:R-:W-:-:S02]  /*25d0*/  ISETP.LT.OR P4, PT, R10, 0x1, P5 ;  /* 0x000000010a00780c */ /* 0x000fc40002f81670 */
[----:B------:R-:W-:Y:S01]  /*25e0*/  SEL R0, R46, 0xffffffc0, !P2 ;  /* 0xffffffc02e007807 */ /* 0x000fe20005000000 */
[----:B------:R-:W-:Y:S01]  /*25f0*/  IMAD.X R7, R3, 0x1, R90, P0 ;  /* 0x0000000103077824 */ /* 0x000fe200000e065a */
[----:B------:R-:W-:Y:S02]  /*2600*/  ISETP.LT.OR P0, PT, R10, 0x1, P3 ;  /* 0x000000010a00780c */ /* 0x000fe40001f01670 */
[----:B------:R-:W-:Y:S01]  /*2610*/  IADD3 R4, P2, R4, R96, RZ ;  /* 0x0000006004047210 */ /* 0x000fe20007f5e0ff */
[C---:B------:R-:W-:Y:S04]  /*2620*/  HMMA.16816.F32 R28, R168.reuse, R24, RZ ;  /* 0x00000018a81c723c */ /* 0x040fe800000018ff */
[----:B------:R-:W-:Y:S01]  /*2630*/  IMAD.X R5, R5, 0x1, R91, P2 ;  /* 0x0000000105057824 */ /* 0x000fe200010e065b */
[----:B------:R-:W-:Y:S01]  /*2640*/  ISETP.LT.OR P2, PT, R10, 0x1, P1 ;  /* 0x000000010a00780c */ /* 0x000fe20000f41670 */
[----:B------:R-:W-:Y:S01]  /*2650*/  @!PT LDS RZ, [RZ] ;  /* 0x00000000fffff984 */ /* 0x000fe20000000800 */
[----:B------:R-:W-:Y:S01]  /*2660*/  @!PT LDS RZ, [RZ] ;  /* 0x00000000fffff984 */ /* 0x000fe20000000800 */
[----:B------:R-:W-:Y:S01]  /*2670*/  @!PT LDS RZ, [RZ] ;  /* 0x00000000fffff984 */ /* 0x000fe20000000800 */
[----:B------:R3:W-:Y:S02]  /*2680*/  LDGSTS.E.BYPASS.LTC128B.128 [R44+0x100], [R18.64], !P4 ;  /* 0x00100000122c7fae */ /* 0x0007e4000e101d46 */
[----:B------:R-:W-:Y:S02]  /*2690*/  HMMA.16816.F32 R24, R168, R26, RZ ;  /* 0x0000001aa818723c */ /* 0x000fe400000018ff */
[----:B------:R3:W-:Y:S01]  /*26a0*/  LDGSTS.E.BYPASS.LTC128B.128 [R44+0x2100], [R16.64], !P0 ;  /* 0x02100000102c7fae */ /* 0x0007e2000c101d46 */
[----:B------:R-:W-:-:S02]  /*26b0*/  ISETP.GE.AND P0, PT, R45, c[0x0][0x1d4], PT ;  /* 0x000075002d007a0c */ /* 0x000fc40003f06270 */
[C---:B------:R-:W-:Y:S02]  /*26c0*/  ISETP.LT.OR P5, PT, R10.reuse, 0x21, P5 ;  /* 0x000000210a00780c */ /* 0x040fe40002fa1670 */
[C---:B------:R-:W-:Y:S02]  /*26d0*/  ISETP.LT.OR P4, PT, R10.reuse, 0x1, P0 ;  /* 0x000000010a00780c */ /* 0x040fe40000781670 */
[C---:B------:R-:W-:Y:S01]  /*26e0*/  ISETP.LT.OR P3, PT, R10.reuse, 0x21, P3 ;  /* 0x000000210a00780c */ /* 0x040fe20001f61670 */
[----:B------:R4:W-:Y:S01]  /*26f0*/  LDGSTS.E.BYPASS.LTC128B.128 [R44+0x4100], [R14.64], !P2 ;  /* 0x041000000e2c7fae */ /* 0x0009e2000d101d46 */
[C---:B------:R-:W-:Y:S02]  /*2700*/  ISETP.LT.OR P2, PT, R10.reuse, 0x21, P1 ;  /* 0x000000210a00780c */ /* 0x040fe40000f41670 */
[----:B------:R-:W-:Y:S02]  /*2710*/  ISETP.LT.OR P1, PT, R10, 0x21, P0 ;  /* 0x000000210a00780c */ /* 0x000fe40000721670 */
[----:B------:R-:W-:Y:S01]  /*2720*/  IADD3 R2, P0, R2, R96, RZ ;  /* 0x0000006002027210 */ /* 0x000fe20007f1e0ff */
[----:B------:R-:W-:-:S04]  /*2730*/  IMAD.IADD R104, R252, 0x1, R0 ;  /* 0x00000001fc687824 */ /* 0x000fc800078e0200 */
[----:B------:R-:W-:Y:S01]  /*2740*/  IMAD.X R3, R3, 0x1, R91, P0 ;  /* 0x0000000103037824 */ /* 0x000fe200000e065b */
[----:B------:R3:W-:Y:S01]  /*2750*/  LDGSTS.E.BYPASS.LTC128B.128 [R44+0x6100], [R4.64], !P4 ;  /* 0x06100000042c7fae */ /* 0x0007e2000e101d46 */
[----:B------:R-:W-:Y:S03]  /*2760*/  HMMA.16816.F32 R20, R168, R36, RZ ;  /* 0x00000024a814723c */ /* 0x000fe600000018ff */
[----:B------:R4:W-:Y:S04]  /*2770*/  LDGSTS.E.BYPASS.LTC128B.128 [R44+0x1100], [R12.64], !P5 ;  /* 0x011000000c2c7fae */ /* 0x0009e8000e901d46 */
[----:B------:R2:W-:Y:S01]  /*2780*/  LDGSTS.E.BYPASS.LTC128B.128 [R44+0x3100], [R8.64], !P3 ;  /* 0x03100000082c7fae */ /* 0x0005e2000d901d46 */
[C---:B-1----:R-:W-:Y:S03]  /*2790*/  HMMA.16816.F32 R64, R172.reuse, R34, R24 ;  /* 0x00000022ac40723c */ /* 0x042fe60000001818 */
[----:B------:R3:W-:Y:S04]  /*27a0*/  LDGSTS.E.BYPASS.LTC128B.128 [R44+0x5100], [R6.64], !P2 ;  /* 0x05100000062c7fae */ /* 0x0007e8000d101d46 */
[----:B------:R3:W-:Y:S04]  /*27b0*/  LDGSTS.E.BYPASS.LTC128B.128 [R44+0x7100], [R2.64], !P1 ;  /* 0x07100000022c7fae */ /* 0x0007e8000c901d46 */
[----:B------:R-:W1:Y:S01]  /*27c0*/  LDSM.16.M88.4 R24, [R104] ;  /* 0x000000006818783b */ /* 0x000e620000000200 */
[----:B------:R-:W-:Y:S03]  /*27d0*/  HMMA.16816.F32 R68, R172, R32, R28 ;  /* 0x00000020ac44723c */ /* 0x000fe6000000181c */
[----:B------:R-:W1:Y:S04]  /*27e0*/  LDSM.16.M88.4 R28, [R104+0x800] ;  /* 0x00080000681c783b */ /* 0x000e680000000200 */
[----:B------:R-:W-:Y:S01]  /*27f0*/  LDSM.16.M88.4 R52, [R104+0x1800] ;  /* 0x001800006834783b */ /* 0x000fe20000000200 */
[C---:B----4-:R-:W-:Y:S03]  /*2800*/  HMMA.16816.F32 R12, R168.reuse, R38, RZ ;  /* 0x00000026a80c723c */ /* 0x050fe600000018ff */
[----:B------:R-:W0:Y:S05]  /*2810*/  LDGDEPBAR ;  /* 0x00000000000079af */ /* 0x000e2a0000000000 */
[----:B--2---:R-:W-:Y:S01]  /*2820*/  HMMA.16816.F32 R8, R168, R40, RZ ;  /* 0x00000028a808723c */ /* 0x004fe200000018ff */
[----:B---3--:R-:W2:Y:S01]  /*2830*/  LDSM.16.M88.4 R44, [R104+0x1000] ;  /* 0x00100000682c783b */ /* 0x008ea20000000200 */
[----:B------:R-:W-:-:S06]  /*2840*/  IADD3 R2, R135, 0x6000, RZ ;  /* 0x0000600087027810 */ /* 0x000fcc0007ffe0ff */
[----:B------:R-:W-:Y:S01]  /*2850*/  HMMA.16816.F32 R16, R168, R42, RZ ;  /* 0x0000002aa810723c */ /* 0x000fe200000018ff */
[----:B------:R-:W-:-:S05]  /*2860*/  IMAD.IADD R0, R2, 0x1, R0 ;  /* 0x0000000102007824 */ /* 0x000fca00078e0200 */
[----:B------:R-:W-:Y:S02]  /*2870*/  LDSM.16.M88.4 R72, [R0+-0x5000] ;  /* 0xffb000000048783b */ /* 0x000fe40000000200 */
[C---:B------:R-:W-:Y:S02]  /*2880*/  HMMA.16816.F32 R4, R172.reuse, R50, R12 ;  /* 0x00000032ac04723c */ /* 0x040fe4000000180c */
[----:B------:R-:W-:Y:S06]  /*2890*/  LDSM.16.M88.4 R84, [R0+-0x4800] ;  /* 0xffb800000054783b */ /* 0x000fec0000000200 */
[C---:B------:R-:W-:Y:S01]  /*28a0*/  HMMA.16816.F32 R56, R172.reuse, R48, R20 ;  /* 0x00000030ac38723c */ /* 0x040fe20000001814 */
[----:B------:R-:W-:Y:S07]  /*28b0*/  LDSM.16.M88.4 R48, [R0+-0x5800] ;  /* 0xffa800000030783b */ /* 0x000fee0000000200 */
[C---:B------:R-:W-:Y:S01]  /*28c0*/  HMMA.16816.F32 R12, R172.reuse, R60, R8 ;  /* 0x0000003cac0c723c */ /* 0x040fe20000001808 */
[----:B------:R-:W3:Y:S07]  /*28d0*/  LDSM.16.M88.4 R8, [R0+-0x6000] ;  /* 0xffa000000008783b */ /* 0x000eee0000000200 */
[----:B------:R-:W-:Y:S01]  /*28e0*/  HMMA.16816.F32 R16, R172, R62, R16 ;  /* 0x0000003eac10723c */ /* 0x000fe20000001810 */
[----:B------:R-:W-:Y:S07]  /*28f0*/  LDSM.16.M88.4 R60, [R252+0x3000] ;  /* 0x00300000fc3c783b */ /* 0x000fee0000000200 */
[C---:B-1----:R-:W-:Y:S01]  /*2900*/  HMMA.16816.F32 R20, R192.reuse, R24, R80 ;  /* 0x00000018c014723c */ /* 0x042fe20000001850 */
[----:B------:R-:W-:Y:S07]  /*2910*/  LDSM.16.M88.4 R80, [R0+-0x2800] ;  /* 0xffd800000050783b */ /* 0x000fee0000000200 */
[C---:B------:R-:W-:Y:S01]  /*2920*/  HMMA.16816.F32 R24, R192.reuse, R26, R76 ;  /* 0x0000001ac018723c */ /* 0x040fe2000000184c */
[----:B------:R-:W-:Y:S07]  /*2930*/  LDSM.16.M88.4 R76, [R135+0x3800] ;  /* 0x00380000874c783b */ /* 0x000fee0000000200 */
[C---:B------:R-:W-:Y:S01]  /*2940*/  HMMA.16816.F32 R32, R192.reuse, R28, R68 ;  /* 0x0000001cc020723c */ /* 0x040fe20000001844 */
[----:B------:R-:W-:Y:S07]  /*2950*/  LDSM.16.M88.4 R68, [R252+0x3800] ;  /* 0x00380000fc44783b */ /* 0x000fee0000000200 */
[C---:B------:R-:W-:Y:S01]  /*2960*/  HMMA.16816.F32 R36, R192.reuse, R30, R64 ;  /* 0x0000001ec024723c */ /* 0x040fe20000001840 */
[----:B------:R-:W-:Y:S04]  /*2970*/  LDSM.16.M88.4 R28, [R135+0x2000] ;  /* 0x00200000871c783b */ /* 0x000fe80000000200 */
[----:B------:R-:W-:Y:S03]  /*2980*/  LDSM.16.M88.4 R64, [R104+0x3000] ;  /* 0x003000006840783b */ /* 0x000fe60000000200 */
[C---:B--2---:R-:W-:Y:S01]  /*2990*/  HMMA.16816.F32 R40, R192.reuse, R44, R56 ;  /* 0x0000002cc028723c */ /* 0x044fe20000001838 */
[----:B------:R-:W-:Y:S07]  /*29a0*/  LDSM.16.M88.4 R56, [R252+0x2800] ;  /* 0x00280000fc38783b */ /* 0x000fee0000000200 */
[C---:B------:R-:W-:Y:S01]  /*29b0*/  HMMA.16816.F32 R4, R192.reuse, R46, R4 ;  /* 0x0000002ec004723c */ /* 0x040fe20000001804 */
[----:B------:R-:W1:Y:S07]  /*29c0*/  LDSM.16.M88.4 R44, [R252+0x2000] ;  /* 0x00200000fc2c783b */ /* 0x000e6e0000000200 */
[C---:B------:R-:W-:Y:S08]  /*29d0*/  HMMA.16816.F32 R12, R192.reuse, R52, R12 ;  /* 0x00000034c00c723c */ /* 0x040ff0000000180c */
[----:B------:R-:W-:Y:S01]  /*29e0*/  HMMA.16816.F32 R16, R192, R54, R16 ;  /* 0x00000036c010723c */ /* 0x000fe20000001810 */
[----:B------:R-:W-:Y:S07]  /*29f0*/  LDSM.16.M88.4 R52, [R135+0x3000] ;  /* 0x003000008734783b */ /* 0x000fee0000000200 */
[C---:B---3--:R-:W-:Y:S08]  /*2a00*/  HMMA.16816.F32 R20, R196.reuse, R8, R20 ;  /* 0x00000008c414723c */ /* 0x048ff00000001814 */
[C---:B------:R-:W-:Y:S08]  /*2a10*/  HMMA.16816.F32 R24, R196.reuse, R10, R24 ;  /* 0x0000000ac418723c */ /* 0x040ff00000001818 */
[C---:B------:R-:W-:Y:S08]  /*2a20*/  HMMA.16816.F32 R32, R196.reuse, R48, R32 ;  /* 0x00000030c420723c */ /* 0x040ff00000001820 */
[C---:B------:R-:W-:Y:S01]  /*2a30*/  HMMA.16816.F32 R36, R196.reuse, R50, R36 ;  /* 0x00000032c424723c */ /* 0x040fe20000001824 */
[----:B------:R-:W2:Y:S07]  /*2a40*/  LDSM.16.M88.4 R48, [R135+0x2800] ;  /* 0x002800008730783b */ /* 0x000eae0000000200 */
[C---:B------:R-:W-:Y:S08]  /*2a50*/  HMMA.16816.F32 R40, R196.reuse, R72, R40 ;  /* 0x00000048c428723c */ /* 0x040ff00000001828 */
[C---:B------:R-:W-:Y:S01]  /*2a60*/  HMMA.16816.F32 R8, R196.reuse, R74, R4 ;  /* 0x0000004ac408723c */ /* 0x040fe20000001804 */
[----:B------:R-:W-:Y:S07]  /*2a70*/  LDSM.16.M88.4 R72, [R104+0x3800] ;  /* 0x003800006848783b */ /* 0x000fee0000000200 */
[C---:B------:R-:W-:Y:S08]  /*2a80*/  HMMA.16816.F32 R4, R196.reuse, R84, R12 ;  /* 0x00000054c404723c */ /* 0x040ff0000000180c */
[----:B------:R-:W-:Y:S08]  /*2a90*/  HMMA.16816.F32 R16, R196, R86, R16 ;  /* 0x00000056c410723c */ /* 0x000ff00000001810 */
[C---:B-1----:R-:W-:Y:S08]  /*2aa0*/  HMMA.16816.F32 R20, R200.reuse, R44, R20 ;  /* 0x0000002cc814723c */ /* 0x042ff00000001814 */
[C---:B------:R-:W-:Y:S01]  /*2ab0*/  HMMA.16816.F32 R24, R200.reuse, R46, R24 ;  /* 0x0000002ec818723c */ /* 0x040fe20000001818 */
[----:B------:R-:W1:Y:S07]  /*2ac0*/  LDSM.16.M88.4 R44, [R104+0x2000] ;  /* 0x00200000682c783b */ /* 0x000e6e0000000200 */
[C---:B------:R-:W-:Y:S08]  /*2ad0*/  HMMA.16816.F32 R32, R200.reuse, R56, R32 ;  /* 0x00000038c820723c */ /* 0x040ff00000001820 */
[C---:B------:R-:W-:Y:S01]  /*2ae0*/  HMMA.16816.F32 R36, R200.reuse, R58, R36 ;  /* 0x0000003ac824723c */ /* 0x040fe20000001824 */
[----:B------:R-:W3:Y:S07]  /*2af0*/  LDSM.16.M88.4 R56, [R104+0x2800] ;  /* 0x002800006838783b */ /* 0x000eee0000000200 */
[C---:B------:R-:W-:Y:S08]  /*2b00*/  HMMA.16816.F32 R40, R200.reuse, R60, R40 ;  /* 0x0000003cc828723c */ /* 0x040ff00000001828 */
[C---:B------:R-:W-:Y:S01]  /*2b10*/  HMMA.16816.F32 R12, R200.reuse, R62, R8 ;  /* 0x0000003ec80c723c */ /* 0x040fe20000001808 */
[----:B------:R-:W-:Y:S07]  /*2b20*/  LDSM.16.M88.4 R60, [R0+-0x3000] ;  /* 0xffd00000003c783b */ /* 0x000fee0000000200 */
[C---:B------:R-:W-:Y:S08]  /*2b30*/  HMMA.16816.F32 R8, R200.reuse, R68, R4 ;  /* 0x00000044c808723c */ /* 0x040ff00000001804 */
[----:B------:R-:W-:Y:S01]  /*2b40*/  HMMA.16816.F32 R4, R200, R70, R16 ;  /* 0x00000046c804723c */ /* 0x000fe20000001810 */
[----:B------:R-:W-:Y:S07]  /*2b50*/  LDSM.16.M88.4 R68, [R252+0x5000] ;  /* 0x00500000fc44783b */ /* 0x000fee0000000200 */
[C---:B------:R-:W-:Y:S08]  /*2b60*/  HMMA.16816.F32 R20, R204.reuse, R28, R20 ;  /* 0x0000001ccc14723c */ /* 0x040ff00000001814 */
[C---:B------:R-:W-:Y:S01]  /*2b70*/  HMMA.16816.F32 R24, R204.reuse, R30, R24 ;  /* 0x0000001ecc18723c */ /* 0x040fe20000001818 */
[----:B------:R-:W4:Y:S07]  /*2b80*/  LDSM.16.M88.4 R28, [R0+-0x4000] ;  /* 0xffc00000001c783b */ /* 0x000f2e0000000200 */
[C---:B--2---:R-:W-:Y:S08]  /*2b90*/  HMMA.16816.F32 R32, R204.reuse, R48, R32 ;  /* 0x00000030cc20723c */ /* 0x044ff00000001820 */
[C---:B------:R-:W-:Y:S01]  /*2ba0*/  HMMA.16816.F32 R36, R204.reuse, R50, R36 ;  /* 0x00000032cc24723c */ /* 0x040fe20000001824 */
[----:B------:R-:W-:Y:S07]  /*2bb0*/  LDSM.16.M88.4 R48, [R252+0x4000] ;  /* 0x00400000fc30783b */ /* 0x000fee0000000200 */
[C---:B------:R-:W-:Y:S08]  /*2bc0*/  HMMA.16816.F32 R40, R204.reuse, R52, R40 ;  /* 0x00000034cc28723c */ /* 0x040ff00000001828 */
[C---:B------:R-:W-:Y:S01]  /*2bd0*/  HMMA.16816.F32 R16, R204.reuse, R54, R12 ;  /* 0x00000036cc10723c */ /* 0x040fe2000000180c */
[----:B------:R-:W2:Y:S07]  /*2be0*/  LDSM.16.M88.4 R52, [R0+-0x3800] ;  /* 0xffc800000034783b */ /* 0x000eae0000000200 */
[C---:B------:R-:W-:Y:S08]  /*2bf0*/  HMMA.16816.F32 R8, R204.reuse, R76, R8 ;  /* 0x0000004ccc08723c */ /* 0x040ff00000001808 */
[----:B------:R-:W-:Y:S01]  /*2c00*/  HMMA.16816.F32 R4, R204, R78, R4 ;  /* 0x0000004ecc04723c */ /* 0x000fe20000001804 */
[----:B------:R-:W-:Y:S07]  /*2c10*/  LDSM.16.M88.4 R76, [R252+0x5800] ;  /* 0x00580000fc4c783b */ /* 0x000fee0000000200 */
[C---:B-1----:R-:W-:Y:S08]  /*2c20*/  HMMA.16816.F32 R12, R208.reuse, R44, R20 ;  /* 0x0000002cd00c723c */ /* 0x042ff00000001814 */
[C---:B------:R-:W-:Y:S01]  /*2c30*/  HMMA.16816.F32 R24, R208.reuse, R46, R24 ;  /* 0x0000002ed018723c */ /* 0x040fe20000001818 */
[----:B------:R-:W-:Y:S07]  /*2c40*/  LDSM.16.M88.4 R44, [R135+0x4000] ;  /* 0x00400000872c783b */ /* 0x000fee0000000200 */
[C---:B---3--:R-:W-:Y:S08]  /*2c50*/  HMMA.16816.F32 R32, R208.reuse, R56, R32 ;  /* 0x00000038d020723c */ /* 0x048ff00000001820 */
[C---:B------:R-:W-:Y:S01]  /*2c60*/  HMMA.16816.F32 R36, R208.reuse, R58, R36 ;  /* 0x0000003ad024723c */ /* 0x040fe20000001824 */
[----:B------:R-:W1:Y:S07]  /*2c70*/  LDSM.16.M88.4 R56, [R252+0x4800] ;  /* 0x00480000fc38783b */ /* 0x000e6e0000000200 */
[C---:B------:R-:W-:Y:S08]  /*2c80*/  HMMA.16816.F32 R8, R208.reuse, R72, R8 ;  /* 0x00000048d008723c */ /* 0x040ff00000001808 */
[C---:B------:R-:W-:Y:S01]  /*2c90*/  HMMA.16816.F32 R4, R208.reuse, R74, R4 ;  /* 0x0000004ad004723c */ /* 0x040fe20000001804 */
[----:B------:R-:W-:Y:S07]  /*2ca0*/  LDSM.16.M88.4 R72, [R135+0x5800] ;  /* 0x005800008748783b */ /* 0x000fee0000000200 */
[----:B------:R-:W-:Y:S08]  /*2cb0*/  HMMA.16816.F32 R40, R208, R64, R40 ;  /* 0x00000040d028723c */ /* 0x000ff00000001828 */
[----:B----4-:R-:W-:Y:S08]  /*2cc0*/  HMMA.16816.F32 R12, R212, R28, R12 ;  /* 0x0000001cd40c723c */ /* 0x010ff0000000180c */
[----:B------:R-:W-:Y:S01]  /*2cd0*/  HMMA.16816.F32 R20, R208, R66, R16 ;  /* 0x00000042d014723c */ /* 0x000fe20000001810 */
[----:B------:R-:W-:Y:S07]  /*2ce0*/  LDSM.16.M88.4 R64, [R135+0x5000] ;  /* 0x005000008740783b */ /* 0x000fee0000000200 */
[C---:B------:R-:W-:Y:S08]  /*2cf0*/  HMMA.16816.F32 R16, R212.reuse, R30, R24 ;  /* 0x0000001ed410723c */ /* 0x040ff00000001818 */
[C---:B--2---:R-:W-:Y:S08]  /*2d00*/  HMMA.16816.F32 R32, R212.reuse, R52, R32 ;  /* 0x00000034d420723c */ /* 0x044ff00000001820 */
[C---:B------:R-:W-:Y:S01]  /*2d10*/  HMMA.16816.F32 R36, R212.reuse, R54, R36 ;  /* 0x00000036d424723c */ /* 0x040fe20000001824 */
[----:B------:R-:W2:Y:S07]  /*2d20*/  LDSM.16.M88.4 R52, [R135+0x4800] ;  /* 0x004800008734783b */ /* 0x000eae0000000200 */
[C---:B------:R-:W-:Y:S08]  /*2d30*/  HMMA.16816.F32 R24, R212.reuse, R80, R8 ;  /* 0x00000050d418723c */ /* 0x040ff00000001808 */
[C---:B------:R-:W-:Y:S08]  /*2d40*/  HMMA.16816.F32 R8, R212.reuse, R82, R4 ;  /* 0x00000052d408723c */ /* 0x040ff00000001804 */
[----:B------:R-:W-:Y:S08]  /*2d50*/  HMMA.16816.F32 R40, R212, R60, R40 ;  /* 0x0000003cd428723c */ /* 0x000ff00000001828 */
[----:B------:R-:W-:Y:S08]  /*2d60*/  HMMA.16816.F32 R4, R216, R48, R12 ;  /* 0x00000030d804723c */ /* 0x000ff0000000180c */
[----:B------:R-:W-:Y:S01]  /*2d70*/  HMMA.16816.F32 R28, R212, R62, R20 ;  /* 0x0000003ed41c723c */ /* 0x000fe20000001814 */
[----:B------:R-:W-:Y:S07]  /*2d80*/  LDSM.16.M88.4 R60, [R104+0x4800] ;  /* 0x00480000683c783b */ /* 0x000fee0000000200 */
[C---:B------:R-:W-:Y:S01]  /*2d90*/  HMMA.16816.F32 R16, R216.reuse, R50, R16 ;  /* 0x00000032d810723c */ /* 0x040fe20000001810 */
[----:B------:R-:W-:Y:S07]  /*2da0*/  LDSM.16.M88.4 R48, [R104+0x5800] ;  /* 0x005800006830783b */ /* 0x000fee0000000200 */
[C---:B-1----:R-:W-:Y:S08]  /*2db0*/  HMMA.16816.F32 R20, R216.reuse, R56, R32 ;  /* 0x00000038d814723c */ /* 0x042ff00000001820 */
[C---:B------:R-:W-:Y:S01]  /*2dc0*/  HMMA.16816.F32 R36, R216.reuse, R58, R36 ;  /* 0x0000003ad824723c */ /* 0x040fe20000001824 */
[----:B------:R-:W1:Y:S07]  /*2dd0*/  LDSM.16.M88.4 R56, [R104+0x4000] ;  /* 0x004000006838783b */ /* 0x000e6e0000000200 */
[C---:B------:R-:W-:Y:S08]  /*2de0*/  HMMA.16816.F32 R12, R216.reuse, R78, R8 ;  /* 0x0000004ed80c723c */ /* 0x040ff00000001808 */
[----:B------:R-:W-:Y:S08]  /*2df0*/  HMMA.16816.F32 R40, R216, R68, R40 ;  /* 0x00000044d828723c */ /* 0x000ff00000001828 */
[C---:B------:R-:W-:Y:S08]  /*2e00*/  HMMA.16816.F32 R8, R220.reuse, R44, R4 ;  /* 0x0000002cdc08723c */ /* 0x040ff00000001804 */
[C---:B------:R-:W-:Y:S01]  /*2e10*/  HMMA.16816.F32 R4, R220.reuse, R46, R16 ;  /* 0x0000002edc04723c */ /* 0x040fe20000001810 */
[----:B------:R-:W-:Y:S07]  /*2e20*/  LDSM.16.M88.4 R44, [R0+-0x1800] ;  /* 0xffe80000002c783b */ /* 0x000fee0000000200 */
[----:B--2---:R-:W-:Y:S01]  /*2e30*/  HMMA.16816.F32 R16, R220, R52, R20 ;  /* 0x00000034dc10723c */ /* 0x004fe20000001814 */
[----:B------:R-:W2:Y:S07]  /*2e40*/  LDSM.16.M88.4 R20, [R104+0x5000] ;  /* 0x005000006814783b */ /* 0x000eae0000000200 */
[C---:B------:R-:W-:Y:S08]  /*2e50*/  HMMA.16816.F32 R32, R216.reuse, R70, R28 ;  /* 0x00000046d820723c */ /* 0x040ff0000000181c */
[----:B------:R-:W-:Y:S08]  /*2e60*/  HMMA.16816.F32 R28, R216, R76, R24 ;  /* 0x0000004cd81c723c */ /* 0x000ff00000001818 */
[C---:B------:R-:W-:Y:S08]  /*2e70*/  HMMA.16816.F32 R24, R220.reuse, R54, R36 ;  /* 0x00000036dc18723c */ /* 0x040ff00000001824 */
[C---:B------:R-:W-:Y:S08]  /*2e80*/  HMMA.16816.F32 R52, R220.reuse, R74, R12 ;  /* 0x0000004adc34723c */ /* 0x040ff0000000180c */
[----:B------:R-:W-:Y:S08]  /*2e90*/  HMMA.16816.F32 R36, R220, R64, R40 ;  /* 0x00000040dc24723c */ /* 0x000ff00000001828 */
[----:B-1----:R-:W-:Y:S01]  /*2ea0*/  HMMA.16816.F32 R12, R224, R56, R8 ;  /* 0x00000038e00c723c */ /* 0x002fe20000001808 */
[----:B------:R-:W1:Y:S07]  /*2eb0*/  LDSM.16.M88.4 R8, [R0+-0x2000] ;  /* 0xffe000000008783b */ /* 0x000e6e0000000200 */
[C---:B------:R-:W-:Y:S01]  /*2ec0*/  HMMA.16816.F32 R32, R220.reuse, R66, R32 ;  /* 0x00000042dc20723c */ /* 0x040fe20000001820 */
[----:B------:R-:W-:Y:S07]  /*2ed0*/  LDSM.16.M88.4 R64, [R0+-0x800] ;  /* 0xfff800000040783b */ /* 0x000fee0000000200 */
[----:B------:R-:W-:Y:S08]  /*2ee0*/  HMMA.16816.F32 R40, R220, R72, R28 ;  /* 0x00000048dc28723c */ /* 0x000ff0000000181c */
[C---:B------:R-:W-:Y:S08]  /*2ef0*/  HMMA.16816.F32 R16, R224.reuse, R60, R16 ;  /* 0x0000003ce010723c */ /* 0x040ff00000001810 */
[C---:B--2---:R-:W-:Y:S01]  /*2f00*/  HMMA.16816.F32 R28, R224.reuse, R20, R36 ;  /* 0x00000014e01c723c */ /* 0x044fe20000001824 */
[----:B------:R-:W2:Y:S07]  /*2f10*/  LDSM.16.M88.4 R36, [R252+0x6000] ;  /* 0x00600000fc24783b */ /* 0x000eae0000000200 */
[----:B------:R-:W-:Y:S01]  /*2f20*/  HMMA.16816.F32 R4, R224, R58, R4 ;  /* 0x0000003ae004723c */ /* 0x000fe20000001804 */
[----:B------:R-:W3:Y:S07]  /*2f30*/  LDSM.16.M88.4 R56, [R0+-0x1000] ;  /* 0xfff000000038783b */ /* 0x000eee0000000200 */
[----:B-1----:R-:W-:Y:S08]  /*2f40*/  HMMA.16816.F32 R12, R228, R8, R12 ;  /* 0x00000008e40c723c */ /* 0x002ff0000000180c */
[----:B------:R-:W-:Y:S08]  /*2f50*/  HMMA.16816.F32 R32, R224, R22, R32 ;  /* 0x00000016e020723c */ /* 0x000ff00000001820 */
[C---:B------:R-:W-:Y:S01]  /*2f60*/  HMMA.16816.F32 R20, R228.reuse, R44, R16 ;  /* 0x0000002ce414723c */ /* 0x040fe20000001810 */
[----:B------:R-:W1:Y:S07]  /*2f70*/  LDSM.16.M88.4 R16, [R135+0x6000] ;  /* 0x006000008710783b */ /* 0x000e6e0000000200 */
[----:B------:R-:W-:Y:S08]  /*2f80*/  HMMA.16816.F32 R4, R228, R10, R4 ;  /* 0x0000000ae404723c */ /* 0x000ff00000001804 */
[----:B--2---:R-:W-:Y:S08]  /*2f90*/  HMMA.16816.F32 R8, R232, R36, R12 ;  /* 0x00000024e808723c */ /* 0x004ff0000000180c */
[C---:B------:R-:W-:Y:S01]  /*2fa0*/  HMMA.16816.F32 R24, R224.reuse, R62, R24 ;  /* 0x0000003ee018723c */ /* 0x040fe20000001818 */
[----:B------:R-:W-:Y:S07]  /*2fb0*/  LDSM.16.M88.4 R60, [R252+0x7800] ;  /* 0x00780000fc3c783b */ /* 0x000fee0000000200 */
[----:B------:R-:W-:Y:S08]  /*2fc0*/  HMMA.16816.F32 R72, R224, R50, R52 ;  /* 0x00000032e048723c */ /* 0x000ff00000001834 */
[C---:B---3--:R-:W-:Y:S01]  /*2fd0*/  HMMA.16816.F32 R52, R228.reuse, R56, R28 ;  /* 0x00000038e434723c */ /* 0x048fe2000000181c */
[----:B------:R-:W-:Y:S07]  /*2fe0*/  LDSM.16.M88.4 R28, [R252+0x6800] ;  /* 0x00680000fc1c783b */ /* 0x000fee0000000200 */
[----:B------:R-:W-:Y:S01]  /*2ff0*/  HMMA.16816.F32 R56, R228, R58, R32 ;  /* 0x0000003ae438723c */ /* 0x000fe20000001820 */
[----:B------:R-:W2:Y:S07]  /*3000*/  LDSM.16.M88.4 R32, [R104+0x6000] ;  /* 0x006000006820783b */ /* 0x000eae0000000200 */
[----:B------:R-:W-:Y:S01]  /*3010*/  HMMA.16816.F32 R4, R232, R38, R4 ;  /* 0x00000026e804723c */ /* 0x000fe20000001804 */
[----:B------:R-:W3:Y:S07]  /*3020*/  LDSM.16.M88.4 R36, [R0] ;  /* 0x000000000024783b */ /* 0x000eee0000000200 */
[----:B-1----:R-:W-:Y:S08]  /*3030*/  HMMA.16816.F32 R8, R236, R16, R8 ;  /* 0x00000010ec08723c */ /* 0x002ff00000001808 */
[----:B------:R-:W-:Y:S08]  /*3040*/  HMMA.16816.F32 R40, R224, R48, R40 ;  /* 0x00000030e028723c */ /* 0x000ff00000001828 */
[----:B------:R-:W-:Y:S01]  /*3050*/  HMMA.16816.F32 R48, R228, R46, R24 ;  /* 0x0000002ee430723c */ /* 0x000fe20000001818 */
[----:B------:R-:W1:Y:S04]  /*3060*/  LDSM.16.M88.4 R44, [R135+0x6800] ;  /* 0x00680000872c783b */ /* 0x000e680000000200 */
[----:B------:R-:W4:Y:S03]  /*3070*/  LDSM.16.M88.4 R24, [R252+0x7000] ;  /* 0x00700000fc18783b */ /* 0x000f260000000200 */
[----:B------:R-:W-:Y:S08]  /*3080*/  HMMA.16816.F32 R4, R236, R18, R4 ;  /* 0x00000012ec04723c */ /* 0x000ff00000001804 */
[----:B--2---:R-:W-:Y:S08]  /*3090*/  HMMA.16816.F32 R8, R240, R32, R8 ;  /* 0x00000020f008723c */ /* 0x004ff00000001808 */
[C---:B------:R-:W-:Y:S08]  /*30a0*/  HMMA.16816.F32 R12, R232.reuse, R28, R20 ;  /* 0x0000001ce80c723c */ /* 0x040ff00000001814 */
[----:B------:R-:W-:Y:S01]  /*30b0*/  HMMA.16816.F32 R20, R232, R30, R48 ;  /* 0x0000001ee814723c */ /* 0x000fe20000001830 */
[----:B------:R-:W2:Y:S07]  /*30c0*/  LDSM.16.M88.4 R48, [R135+0x7000] ;  /* 0x007000008730783b */ /* 0x000eae0000000200 */
[----:B------:R-:W-:Y:S08]  /*30d0*/  HMMA.16816.F32 R4, R240, R34, R4 ;  /* 0x00000022f004723c */ /* 0x000ff00000001804 */
[----:B------:R-:W-:Y:S01]  /*30e0*/  HMMA.16816.F32 R68, R228, R64, R40 ;  /* 0x00000040e444723c */ /* 0x000fe20000001828 */
[----:B------:R-:W2:Y:S07]  /*30f0*/  LDSM.16.M88.4 R40, [R104+0x6800] ;  /* 0x006800006828783b */ /* 0x000eae0000000200 */
[----:B---3--:R-:W-:Y:S08]  /*3100*/  HMMA.16816.F32 R28, R244, R36, R8 ;  /* 0x00000024f41c723c */ /* 0x008ff00000001808 */
[----:B-1----:R-:W-:Y:S08]  /*3110*/  HMMA.16816.F32 R16, R236, R44, R12 ;  /* 0x0000002cec10723c */ /* 0x002ff0000000180c */
[----:B----4-:R-:W-:Y:S01]  /*3120*/  HMMA.16816.F32 R8, R232, R24, R52 ;  /* 0x00000018e808723c */ /* 0x010fe20000001834 */
[----:B------:R-:W-:Y:S07]  /*3130*/  LDSM.16.M88.4 R52, [R0+0x800] ;  /* 0x000800000034783b */ /* 0x000fee0000000200 */
[----:B------:R-:W-:Y:S01]  /*3140*/  HMMA.16816.F32 R12, R236, R46, R20 ;  /* 0x0000002eec0c723c */ /* 0x000fe20000001814 */
[----:B------:R-:W-:Y:S07]  /*3150*/  LDSM.16.M88.4 R44, [R135+0x7800] ;  /* 0x00780000872c783b */ /* 0x000fee0000000200 */
[----:B------:R-:W-:Y:S08]  /*3160*/  HMMA.16816.F32 R32, R232, R26, R56 ;  /* 0x0000001ae820723c */ /* 0x000ff00000001838 */
[----:B------:R-:W-:Y:S01]  /*3170*/  HMMA.16816.F32 R24, R244, R38, R4 ;  /* 0x00000026f418723c */ /* 0x000fe20000001804 */
[----:B------:R-:W1:Y:S07]  /*3180*/  LDSM.16.M88.4 R36, [R104+0x7000] ;  /* 0x007000006824783b */ /* 0x000e6e0000000200 */
[----:B--2---:R-:W-:Y:S08]  /*3190*/  HMMA.16816.F32 R8, R236, R48, R8 ;  /* 0x00000030ec08723c */ /* 0x004ff00000001808 */
[----:B------:R-:W-:Y:S08]  /*31a0*/  HMMA.16816.F32 R4, R240, R42, R12 ;  /* 0x0000002af004723c */ /* 0x000ff0000000180c */
[----:B------:R-:W-:Y:S08]  /*31b0*/  HMMA.16816.F32 R64, R228, R66, R72 ;  /* 0x00000042e440723c */ /* 0x000ff00000001848 */
[----:B------:R-:W-:Y:S01]  /*31c0*/  HMMA.16816.F32 R16, R240, R40, R16 ;  /* 0x00000028f010723c */ /* 0x000fe20000001810 */
[----:B------:R-:W-:Y:S01]  /*31d0*/  FMUL.FTZ R28, R28, c[0x0][0x320] ;  /* 0x0000c8001c1c7a20 */ /* 0x000fe20000410000 */
[----:B------:R-:W-:Y:S01]  /*31e0*/  LDSM.16.M88.4 R40, [R0+0x1000] ;  /* 0x001000000028783b */ /* 0x000fe20000000200 */
[----:B------:R-:W-:-:S02]  /*31f0*/  FMUL.FTZ R29, R29, c[0x0][0x320] ;  /* 0x0000c8001d1d7a20 */ /* 0x000fc40000410000 */
[----:B------:R-:W-:-:S03]  /*3200*/  FMUL.FTZ R30, R30, c[0x0][0x320] ;  /* 0x0000c8001e1e7a20 */ /* 0x000fc60000410000 */
[----:B-1----:R-:W-:Y:S01]  /*3210*/  HMMA.16816.F32 R12, R240, R36, R8 ;  /* 0x00000024f00c723c */ /* 0x002fe20000001808 */
[----:B------:R-:W-:-:S07]  /*3220*/  FMUL.FTZ R31, R31, c[0x0][0x320] ;  /* 0x0000c8001f1f7a20 */ /* 0x000fce0000410000 */
[----:B------:R-:W-:Y:S01]  /*3230*/  HMMA.16816.F32 R8, R244, R54, R4 ;  /* 0x00000036f408723c */ /* 0x000fe20000001804 */
[----:B------:R-:W1:Y:S07]  /*3240*/  MUFU.TANH R72, R28 ;  /* 0x0000001c00487308 */ /* 0x000e6e0000002400 */
[C---:B------:R-:W-:Y:S01]  /*3250*/  HMMA.16816.F32 R56, R232.reuse, R60, R68 ;  /* 0x0000003ce838723c */ /* 0x040fe20000001844 */
[----:B------:R-:W2:Y:S07]  /*3260*/  MUFU.TANH R60, R29 ;  /* 0x0000001d003c7308 */ /* 0x000eae0000002400 */
[----:B------:R-:W-:Y:S01]  /*3270*/  HMMA.16816.F32 R4, R232, R62, R64 ;  /* 0x0000003ee804723c */ /* 0x000fe20000001840 */
[----:B------:R-:W3:Y:S08]  /*3280*/  MUFU.TANH R68, R30 ;  /* 0x0000001e00447308 */ /* 0x000ef00000002400 */
[----:B------:R4:W1:Y:S01]  /*3290*/  MUFU.TANH R61, R31 ;  /* 0x0000001f003d7308 */ /* 0x0008620000002400 */
[----:B------:R-:W-:Y:S08]  /*32a0*/  HMMA.16816.F32 R20, R244, R52, R16 ;  /* 0x00000034f414723c */ /* 0x000ff00000001810 */
[----:B----4-:R-:W-:Y:S01]  /*32b0*/  HMMA.16816.F32 R28, R236, R50, R32 ;  /* 0x00000032ec1c723c */ /* 0x010fe20000001820 */
[----:B------:R-:W4:Y:S01]  /*32c0*/  LDSM.16.M88.4 R32, [R104+0x7800] ;  /* 0x007800006820783b */ /* 0x000f220000000200 */
[----:B------:R-:W-:-:S02]  /*32d0*/  FMUL.FTZ R24, R24, c[0x0][0x320] ;  /* 0x0000c80018187a20 */ /* 0x000fc40000410000 */
[----:B------:R-:W-:Y:S02]  /*32e0*/  FMUL.FTZ R25, R25, c[0x0][0x320] ;  /* 0x0000c80019197a20 */ /* 0x000fe40000410000 */
[----:B------:R-:W-:Y:S02]  /*32f0*/  FMUL.FTZ R26, R26, c[0x0][0x320] ;  /* 0x0000c8001a1a7a20 */ /* 0x000fe40000410000 */
[C---:B------:R-:W-:Y:S01]  /*3300*/  HMMA.16816.F32 R16, R236.reuse, R44, R56 ;  /* 0x0000002cec10723c */ /* 0x040fe20000001838 */
[----:B------:R-:W-:Y:S01]  /*3310*/  FMUL.FTZ R27, R27, c[0x0][0x320] ;  /* 0x0000c8001b1b7a20 */ /* 0x000fe20000410000 */
[----:B------:R-:W1:Y:S06]  /*3320*/  MUFU.TANH R52, R24 ;  /* 0x0000001800347308 */ /* 0x000e6c0000002400 */
[----:B------:R-:W-:Y:S02]  /*3330*/  HMMA.16816.F32 R4, R236, R46, R4 ;  /* 0x0000002eec04723c */ /* 0x000fe40000001804 */
[----:B------:R-:W1:Y:S08]  /*3340*/  MUFU.TANH R50, R25 ;  /* 0x0000001900327308 */ /* 0x000e700000002400 */
[----:B------:R-:W1:Y:S08]  /*3350*/  MUFU.TANH R53, R26 ;  /* 0x0000001a00357308 */ /* 0x000e700000002400 */
[----:B------:R1:W1:Y:S01]  /*3360*/  MUFU.TANH R51, R27 ;  /* 0x0000001b00337308 */ /* 0x0002620000002400 */
[----:B------:R-:W-:-:S02]  /*3370*/  FMUL.FTZ R20, R20, c[0x0][0x320] ;  /* 0x0000c80014147a20 */ /* 0x000fc40000410000 */
[----:B------:R-:W-:Y:S02]  /*3380*/  FMUL.FTZ R21, R21, c[0x0][0x320] ;  /* 0x0000c80015157a20 */ /* 0x000fe40000410000 */
[----:B------:R-:W-:Y:S01]  /*3390*/  FMUL.FTZ R22, R22, c[0x0][0x320] ;  /* 0x0000c80016167a20 */ /* 0x000fe20000410000 */
[C---:B-1----:R-:W-:Y:S01]  /*33a0*/  HMMA.16816.F32 R24, R240.reuse, R38, R28 ;  /* 0x00000026f018723c */ /* 0x042fe2000000181c */
[----:B------:R-:W1:Y:S01]  /*33b0*/  LDSM.16.M88.4 R28, [R0+0x1800] ;  /* 0x00180000001c783b */ /* 0x000e620000000200 */
[----:B------:R-:W-:Y:S01]  /*33c0*/  FMUL.FTZ R23, R23, c[0x0][0x320] ;  /* 0x0000c80017177a20 */ /* 0x000fe20000410000 */
[----:B------:R-:W1:Y:S01]  /*33d0*/  MUFU.TANH R49, R20 ;  /* 0x0000001400317308 */ /* 0x000e620000002400 */
[----:B------:R-:W-:Y:S01]  /*33e0*/  FMUL.FTZ R8, R8, c[0x0][0x320] ;  /* 0x0000c80008087a20 */ /* 0x000fe20000410000 */
[----:B------:R1:W-:Y:S01]  /*33f0*/  STL [R1+0x24], R104 ;  /* 0x0000246801007387 */ /* 0x0003e20000100800 */
[----:B------:R-:W-:Y:S01]  /*3400*/  FMUL.FTZ R9, R9, c[0x0][0x320] ;  /* 0x0000c80009097a20 */ /* 0x000fe20000410000 */
[----:B------:R-:W-:Y:S01]  /*3410*/  ISETP.GE.AND P0, PT, R111, 0x2, PT ;  /* 0x000000026f00780c */ /* 0x000fe20003f06270 */
[----:B----4-:R-:W-:Y:S01]  /*3420*/  HMMA.16816.F32 R4, R240, R34, R4 ;  /* 0x00000022f004723c */ /* 0x010fe20000001804 */
[----:B------:R-:W-:Y:S01]  /*3430*/  FMUL.FTZ R10, R10, c[0x0][0x320] ;  /* 0x0000c8000a0a7a20 */ /* 0x000fe20000410000 */
[----:B------:R-:W-:-:S04]  /*3440*/  DEPBAR.LE SB0, 0x0 ;  /* 0x000080000000791a */ /* 0x000fc80000000000 */
[----:B------:R-:W4:Y:S08]  /*3450*/  MUFU.TANH R48, R21 ;  /* 0x0000001500307308 */ /* 0x000f300000002400 */
[----:B------:R-:W1:Y:S08]  /*3460*/  MUFU.TANH R45, R22 ;  /* 0x00000016002d7308 */ /* 0x000e700000002400 */
[----:B------:R1:W1:Y:S02]  /*3470*/  MUFU.TANH R44, R23 ;  /* 0x00000017002c7308 */ /* 0x0002640000002400 */
[----:B-1----:R-:W-:Y:S08]  /*3480*/  HMMA.16816.F32 R20, R244, R40, R12 ;  /* 0x00000028f414723c */ /* 0x002ff0000000180c */
[----:B------:R-:W-:Y:S01]  /*3490*/  HMMA.16816.F32 R12, R240, R32, R16 ;  /* 0x00000020f00c723c */ /* 0x000fe20000001810 */
[----:B------:R-:W-:Y:S01]  /*34a0*/  FMUL.FTZ R11, R11, c[0x0][0x320] ;  /* 0x0000c8000b0b7a20 */ /* 0x000fe20000410000 */
[----:B------:R-:W1:Y:S06]  /*34b0*/  MUFU.TANH R39, R8 ;  /* 0x0000000800277308 */ /* 0x000e6c0000002400 */
[C---:B------:R-:W-:Y:S02]  /*34c0*/  HMMA.16816.F32 R16, R244.reuse, R42, R24 ;  /* 0x0000002af410723c */ /* 0x040fe40000001818 */
[----:B------:R-:W1:Y:S06]  /*34d0*/  MUFU.TANH R38, R9 ;  /* 0x0000000900267308 */ /* 0x000e6c0000002400 */
[C---:B------:R-:W-:Y:S02]  /*34e0*/  HMMA.16816.F32 R4, R244.reuse, R30, R4 ;  /* 0x0000001ef404723c */ /* 0x040fe40000001804 */
[----:B------:R-:W1:Y:S08]  /*34f0*/  MUFU.TANH R41, R10 ;  /* 0x0000000a00297308 */ /* 0x000e700000002400 */
[----:B------:R1:W1:Y:S02]  /*3500*/  MUFU.TANH R40, R11 ;  /* 0x0000000b00287308 */ /* 0x0002640000002400 */
[----:B-1----:R-:W-:Y:S01]  /*3510*/  HMMA.16816.F32 R8, R244, R28, R12 ;  /* 0x0000001cf408723c */ /* 0x002fe2000000180c */
[----:B------:R1:W-:Y:S01]  /*3520*/  STL [R1+0x20], R0 ;  /* 0x0000200001007387 */ /* 0x0003e20000100800 */
[----:B------:R-:W-:-:S02]  /*3530*/  FMUL.FTZ R22, R22, c[0x0][0x320] ;  /* 0x0000c80016167a20 */ /* 0x000fc40000410000 */
[----:B------:R-:W-:Y:S02]  /*3540*/  FMUL.FTZ R23, R23, c[0x0][0x320] ;  /* 0x0000c80017177a20 */ /* 0x000fe40000410000 */
[----:B------:R-:W-:Y:S02]  /*3550*/  FMUL.FTZ R16, R16, c[0x0][0x320] ;  /* 0x0000c80010107a20 */ /* 0x000fe40000410000 */
[----:B------:R-:W-:Y:S02]  /*3560*/  FMUL.FTZ R20, R20, c[0x0][0x320] ;  /* 0x0000c80014147a20 */ /* 0x000fe40000410000 */
[----:B------:R-:W-:Y:S02]  /*3570*/  FMUL.FTZ R21, R21, c[0x0][0x320] ;  /* 0x0000c80015157a20 */ /* 0x000fe40000410000 */
[----:B------:R-:W-:Y:S02]  /*3580*/  FMUL.FTZ R17, R17, c[0x0][0x320] ;  /* 0x0000c80011117a20 */ /* 0x000fe40000410000 */
        /* <DEDUP_REMOVED lines=26> */
[----:B------:R-:W-:Y:S01]  /*3730*/  BSSY B0, `(.L_x_517) ;  /* 0x000005e000007945 */ /* 0x000fe20003800000 */
[----:B------:R-:W-:Y:S01]  /*3740*/  BAR.SYNC.DEFER_BLOCKING 0x0 ;  /* 0x0000000000007b1d */ /* 0x000fe20000010000 */
[----:B------:R-:W-:-:S05]  /*3750*/  ISETP.GT.AND P6, PT, R107, 0x3f, PT ;  /* 0x0000003f6b00780c */ /* 0x000fca0003fc4270 */
[----:B------:R-:W-:Y:S05]  /*3760*/  @!P0 BRA `(.L_x_518) ;  /* 0x000005a000008947 */ /* 0x000fea0003800000 */
[----:B--234-:R-:W-:Y:S01]  /*3770*/  ISETP.NE.AND P4, PT, R101, 0x1, PT ;  /* 0x000000016500780c */ /* 0x01cfe20003f85270 */
[----:B------:R-:W-:Y:S02]  /*3780*/  IMAD R2, R111, 0x40, R115 ;  /* 0x000000406f027824 */ /* 0x000fe400078e0273 */
[----:B-1----:R-:W-:-:S03]  /*3790*/  IMAD.MOV.U32 R6, RZ, RZ, RZ ;  /* 0x000000ffff067224 */ /* 0x002fc600078e00ff */
[----:B------:R-:W-:-:S05]  /*37a0*/  IADD3 R2, R2, -0x80, R107 ;  /* 0xffffff8002027810 */ /* 0x000fca0007ffe06b */
[----:B------:R-:W-:Y:S02]  /*37b0*/  IMAD.MOV.U32 R0, RZ, RZ, R2 ;  /* 0x000000ffff007224 */ /* 0x000fe400078e0002 */
[----:B------:R-:W-:-:S05]  /*37c0*/  @P4 IMAD.HI.U32 R3, R2, c[0x0][0x2bc], RZ ;  /* 0x0000af0002034a27 */ /* 0x000fca00078e00ff */
[----:B------:R-:W-:-:S04]  /*37d0*/  @P4 SHF.R.U32.HI R0, RZ, c[0x0][0x2c0], R3 ;  /* 0x0000b000ff004a19 */ /* 0x000fc80000011603 */
[----:B------:R-:W-:-:S04]  /*37e0*/  @!P6 IADD3 R3, P0, R0, R102, RZ ;  /* 0x000000660003e210 */ /* 0x000fc80007f1e0ff */
[----:B------:R-:W-:Y:S02]  /*37f0*/  @!P6 LEA.HI.X.SX32 R5, R0, R100, 0x1, P0 ;  /* 0x000000640005e211 */ /* 0x000fe400000f0eff */
[----:B------:R-:W-:-:S04]  /*3800*/  @!P6 LEA R4, P0, R3, c[0x0][0x2a0], 0x2 ;  /* 0x0000a8000304ea11 */ /* 0x000fc800078010ff */
[----:B------:R-:W-:-:S05]  /*3810*/  @!P6 LEA.HI.X R5, R3, c[0x0][0x2a4], R5, 0x2, P0 ;  /* 0x0000a9000305ea11 */ /* 0x000fca00000f1405 */
[----:B------:R-:W2:Y:S01]  /*3820*/  @!P6 LDG.E R6, [R4.64] ;  /* 0x000000060406e981 */ /* 0x000ea2000c1e1900 */
[----:B------:R-:W-:-:S04]  /*3830*/  IMAD.MOV R0, RZ, RZ, -R0 ;  /* 0x000000ffff007224 */ /* 0x000fc800078e0a00 */
[----:B------:R-:W-:-:S04]  /*3840*/  IMAD R7, R0, c[0x0][0x2b8], R2 ;  /* 0x0000ae0000077a24 */ /* 0x000fc800078e0202 */
[----:B------:R-:W-:Y:S01]  /*3850*/  IMAD.WIDE.U32 R2, R7, c[0x0][0x1e0], RZ ;  /* 0x0000780007027a25 */ /* 0x000fe200078e00ff */
[----:B------:R-:W-:Y:S01]  /*3860*/  SHF.R.S32.HI R0, RZ, 0x1f, R7 ;  /* 0x0000001fff007819 */ /* 0x000fe20000011407 */
[----:B------:R1:W-:Y:S04]  /*3870*/  STL [R1+0x5c], R7 ;  /* 0x00005c0701007387 */ /* 0x0003e80000100800 */
[----:B------:R-:W-:-:S04]  /*3880*/  IMAD R0, R0, c[0x0][0x1e0], RZ ;  /* 0x0000780000007a24 */ /* 0x000fc800078e02ff */
[----:B------:R-:W-:-:S04]  /*3890*/  IMAD R0, R7, c[0x0][0x1e4], R0 ;  /* 0x0000790007007a24 */ /* 0x000fc800078e0200 */
[----:B------:R-:W-:Y:S01]  /*38a0*/  IMAD.IADD R3, R3, 0x1, R0 ;  /* 0x0000000103037824 */ /* 0x000fe200078e0200 */
[----:B--2---:R1:W-:Y:S01]  /*38b0*/  STL [R1+0x58], R6 ;  /* 0x0000580601007387 */ /* 0x0043e20000100800 */
[----:B------:R-:W-:Y:S02]  /*38c0*/  SHF.R.S32.HI R4, RZ, 0x1f, R6 ;  /* 0x0000001fff047819 */ /* 0x000fe40000011406 */
[----:B------:R-:W-:-:S04]  /*38d0*/  IMAD.WIDE.U32 R2, R6, c[0x0][0x1f0], R2 ;  /* 0x00007c0006027a25 */ /* 0x000fc800078e0002 */
[----:B------:R-:W-:Y:S01]  /*38e0*/  IMAD R4, R4, c[0x0][0x1f0], RZ ;  /* 0x00007c0004047a24 */ /* 0x000fe200078e02ff */
[----:B------:R-:W-:-:S03]  /*38f0*/  IADD3 R0, P1, R98, R2, RZ ;  /* 0x0000000262007210 */ /* 0x000fc60007f3e0ff */
[----:B------:R-:W-:Y:S01]  /*3900*/  IMAD R4, R6, c[0x0][0x1f4], R4 ;  /* 0x00007d0006047a24 */ /* 0x000fe200078e0204 */
[----:B------:R-:W-:-:S04]  /*3910*/  LEA R15, P0, R0, c[0x0][0x1c8], 0x1 ;  /* 0x00007200000f7a11 */ /* 0x000fc800078008ff */
[----:B------:R-:W-:-:S04]  /*3920*/  IADD3.X R5, R97, R3, R4, P1, !PT ;  /* 0x0000000361057210 */ /* 0x000fc80000ffe404 */
[----:B------:R-:W-:Y:S01]  /*3930*/  LEA.HI.X R5, R0, c[0x0][0x1cc], R5, 0x1, P0 ;  /* 0x0000730000057a11 */ /* 0x000fe200000f0c05 */
[----:B------:R-:W-:Y:S05]  /*3940*/  BRA.DIV ~URZ, `(.L_x_519) ;  /* 0x0000d9627f007947 */ /* 0x000fea000b800000 */
[----:B------:R2:W3:Y:S02]  /*3950*/  SHFL.IDX PT, R4, R5, RZ, 0x181f ;  /* 0x00181fff05047589 */ /* 0x0004e400000e0000 */
.L_x_575:
[----:B------:R-:W-:Y:S05]  /*3960*/  BRA.DIV ~URZ, `(.L_x_520) ;  /* 0x0000d9b27f007947 */ /* 0x000fea000b800000 */
[----:B------:R-:W4:Y:S04]  /*3970*/  LDL R10, [R1+0x6c] ;  /* 0x00006c00010a7983 */ /* 0x000f280000100800 */
[----:B------:R-:W5:Y:S04]  /*3980*/  LDL R2, [R1+0x54] ;  /* 0x0000540001027983 */ /* 0x000f680000100800 */
[----:B--2---:R-:W2:Y:S04]  /*3990*/  LDL R19, [R1+0x68] ;  /* 0x0000680001137983 */ /* 0x004ea80000100800 */
[----:B---3--:R-:W3:Y:S04]  /*39a0*/  LDL R18, [R1+0x70] ;  /* 0x0000700001127983 */ /* 0x008ee80000100800 */
[----:B------:R-:W3:Y:S04]  /*39b0*/  LDL R17, [R1+0x4c] ;  /* 0x00004c0001117983 */ /* 0x000ee80000100800 */
[----:B------:R-:W1:Y:S02]  /*39c0*/  SHFL.IDX PT, R0, R15, RZ, 0x181f ;  /* 0x00181fff0f007589 */ /* 0x000e6400000e0000 */
[----:B-1----:R-:W-:-:S02]  /*39d0*/  IADD3 R6, P0, R0, R94, RZ ;  /* 0x0000005e00067210 */ /* 0x002fc40007f1e0ff */
[----:B------:R-:W-:-:S03]  /*39e0*/  IADD3 R8, P1, R0, R93, RZ ;  /* 0x0000005d00087210 */ /* 0x000fc60007f3e0ff */
[C---:B------:R-:W-:Y:S02]  /*39f0*/  IMAD.X R7, R4.reuse, 0x1, R89, P0 ;  /* 0x0000000104077824 */ /* 0x040fe400000e0659 */
[----:B------:R-:W-:Y:S01]  /*3a00*/  IMAD.X R9, R4, 0x1, R88, P1 ;  /* 0x0000000104097824 */ /* 0x000fe200008e0658 */
[----:B----4-:R-:W-:Y:S02]  /*3a10*/  ISETP.GE.AND P2, PT, R10, c[0x0][0x1d4], PT ;  /* 0x000075000a007a0c */ /* 0x010fe40003f46270 */
[----:B------:R-:W-:Y:S02]  /*3a20*/  IADD3 R10, P0, R0, R96, RZ ;  /* 0x00000060000a7210 */ /* 0x000fe40007f1e0ff */
[----:B-----5:R-:W-:-:S03]  /*3a30*/  ISETP.GE.AND P3, PT, R2, c[0x0][0x1d4], PT ;  /* 0x0000750002007a0c */ /* 0x020fc60003f66270 */
[----:B------:R-:W-:Y:S01]  /*3a40*/  IMAD.X R11, R4, 0x1, R91, P0 ;  /* 0x00000001040b7824 */ /* 0x000fe200000e065b */
[----:B--2---:R-:W-:Y:S02]  /*3a50*/  ISETP.GE.AND P1, PT, R19, c[0x0][0x1d4], PT ;  /* 0x0000750013007a0c */ /* 0x004fe40003f26270 */
[----:B------:R-:W-:Y:S02]  /*3a60*/  IADD3 R2, P4, R0, R95, RZ ;  /* 0x0000005f00027210 */ /* 0x000fe40007f9e0ff */
[----:B---3--:R-:W-:-:S03]  /*3a70*/  ISETP.GE.AND P0, PT, R18, c[0x0][0x1d4], PT ;  /* 0x0000750012007a0c */ /* 0x008fc60003f06270 */
[----:B------:R-:W-:Y:S02]  /*3a80*/  IMAD.X R3, R4, 0x1, R90, P4 ;  /* 0x0000000104037824 */ /* 0x000fe400020e065a */
[----:B------:R-:W-:Y:S01]  /*3a90*/  @!PT LDS RZ, [RZ] ;  /* 0x00000000fffff984 */ /* 0x000fe20000000800 */
[----:B------:R-:W-:Y:S01]  /*3aa0*/  @!PT LDS RZ, [RZ] ;  /* 0x00000000fffff984 */ /* 0x000fe20000000800 */
[----:B------:R1:W-:Y:S04]  /*3ab0*/  LDGSTS.E.BYPASS.LTC128B.128 [R17+0x10100], [R8.64], !P3 ;  /* 0x1010000008117fae */ /* 0x0003e8000d901d46 */
[----:B------:R1:W-:Y:S04]  /*3ac0*/  LDGSTS.E.BYPASS.LTC128B.128 [R17+0x12100], [R6.64], !P2 ;  /* 0x1210000006117fae */ /* 0x0003e8000d101d46 */
[----:B------:R1:W-:Y:S04]  /*3ad0*/  LDGSTS.E.BYPASS.LTC128B.128 [R17+0x14100], [R2.64], !P1 ;  /* 0x1410000002117fae */ /* 0x0003e8000c901d46 */
[----:B------:R-:W2:Y:S04]  /*3ae0*/  SHFL.IDX PT, R0, R15, 0x1, 0x181f ;  /* 0x00381f000f007f89 */ /* 0x000ea800000e0000 */
[----:B------:R1:W-:Y:S01]  /*3af0*/  LDGSTS.E.BYPASS.LTC128B.128 [R17+0x16100], [R10.64], !P0 ;  /* 0x161000000a117fae */ /* 0x0003e2000c101d46 */
[----:B------:R-:W-:-:S02]  /*3b00*/  SEL R14, RZ, 0x10, P2 ;  /* 0x00000010ff0e7807 */ /* 0x000fc40001000000 */
[----:B------:R-:W-:Y:S01]  /*3b10*/  SEL R13, RZ, 0x10, P1 ;  /* 0x00000010ff0d7807 */ /* 0x000fe20000800000 */
[----:B------:R3:W4:Y:S01]  /*3b20*/  SHFL.IDX PT, R4, R5, 0x1, 0x181f ;  /* 0x00381f0005047f89 */ /* 0x00072200000e0000 */
[----:B------:R-:W-:Y:S02]  /*3b30*/  SEL R12, RZ, 0x10, P0 ;  /* 0x00000010ff0c7807 */ /* 0x000fe40000000000 */
[----:B---3--:R-:W-:-:S03]  /*3b40*/  SEL R5, RZ, 0x10, P3 ;  /* 0x00000010ff057807 */ /* 0x008fc60001800000 */
.L_x_576:
[----:B-12---:R-:W2:Y:S01]  /*3b50*/  LDL R15, [R1+0x4c] ;  /* 0x00004c00010f7983 */ /* 0x006ea20000100800 */
[----:B------:R-:W-:Y:S02]  /*3b60*/  IADD3 R10, -R5, 0x10, RZ ;  /* 0x00000010050a7810 */ /* 0x000fe40007ffe1ff */
[----:B------:R-:W-:Y:S02]  /*3b70*/  IADD3 R2, -R14, 0x10, RZ ;  /* 0x000000100e027810 */ /* 0x000fe40007ffe1ff */
[----:B------:R-:W-:Y:S02]  /*3b80*/  LOP3.LUT R10, R10, 0xf, RZ, 0xc0, !PT ;  /* 0x0000000f0a0a7812 */ /* 0x000fe400078ec0ff */
[----:B------:R-:W-:-:S02]  /*3b90*/  IADD3 R6, -R13, 0x10, RZ ;  /* 0x000000100d067810 */ /* 0x000fc40007ffe1ff */
[----:B------:R-:W-:Y:S02]  /*3ba0*/  IADD3 R10, P1, P0, R10, R0, R93 ;  /* 0x000000000a0a7210 */ /* 0x000fe4000783e05d */
[----:B------:R-:W-:Y:S02]  /*3bb0*/  LOP3.LUT R2, R2, 0xf, RZ, 0xc0, !PT ;  /* 0x0000000f02027812 */ /* 0x000fe400078ec0ff */
[----:B------:R-:W-:Y:S02]  /*3bc0*/  LOP3.LUT R6, R6, 0xf, RZ, 0xc0, !PT ;  /* 0x0000000f06067812 */ /* 0x000fe400078ec0ff */
[----:B------:R-:W-:Y:S02]  /*3bd0*/  IADD3 R3, -R12, 0x10, RZ ;  /* 0x000000100c037810 */ /* 0x000fe40007ffe1ff */
[----:B----4-:R-:W-:Y:S02]  /*3be0*/  IADD3.X R11, RZ, R4, R88, P1, P0 ;  /* 0x00000004ff0b7210 */ /* 0x010fe40000fe0458 */
[----:B------:R-:W-:-:S02]  /*3bf0*/  IADD3 R8, P3, P2, R2, R0, R94 ;  /* 0x0000000002087210 */ /* 0x000fc40007a7e05e */
[----:B------:R-:W-:Y:S02]  /*3c00*/  IADD3 R6, P1, P0, R6, R0, R95 ;  /* 0x0000000006067210 */ /* 0x000fe4000783e05f */
[----:B------:R-:W-:Y:S02]  /*3c10*/  LOP3.LUT R2, R3, 0xf, RZ, 0xc0, !PT ;  /* 0x0000000f03027812 */ /* 0x000fe400078ec0ff */
[----:B------:R-:W-:Y:S02]  /*3c20*/  IADD3.X R7, RZ, R4, R90, P1, P0 ;  /* 0x00000004ff077210 */ /* 0x000fe40000fe045a */
[----:B------:R-:W-:Y:S02]  /*3c30*/  IADD3 R2, P1, P0, R2, R0, R96 ;  /* 0x0000000002027210 */ /* 0x000fe4000783e060 */
[----:B------:R-:W-:Y:S02]  /*3c40*/  IADD3.X R9, RZ, R4, R89, P3, P2 ;  /* 0x00000004ff097210 */ /* 0x000fe40001fe4459 */
[----:B------:R-:W-:-:S02]  /*3c50*/  ISETP.NE.U32.AND P3, PT, R5, RZ, PT ;  /* 0x000000ff0500720c */ /* 0x000fc40003f65070 */
[----:B------:R-:W-:Y:S02]  /*3c60*/  ISETP.NE.U32.AND P2, PT, R14, RZ, PT ;  /* 0x000000ff0e00720c */ /* 0x000fe40003f45070 */
[----:B------:R-:W-:Y:S02]  /*3c70*/  IADD3.X R3, RZ, R4, R91, P1, P0 ;  /* 0x00000004ff037210 */ /* 0x000fe40000fe045b */
[----:B------:R-:W-:Y:S02]  /*3c80*/  ISETP.NE.U32.AND P1, PT, R13, RZ, PT ;  /* 0x000000ff0d00720c */ /* 0x000fe40003f25070 */
[----:B------:R-:W-:-:S05]  /*3c90*/  ISETP.NE.U32.AND P0, PT, R12, RZ, PT ;  /* 0x000000ff0c00720c */ /* 0x000fca0003f05070 */
[----:B------:R-:W-:Y:S01]  /*3ca0*/  @!PT LDS RZ, [RZ] ;  /* 0x00000000fffff984 */ /* 0x000fe20000000800 */
[----:B------:R-:W-:Y:S01]  /*3cb0*/  @!PT LDS RZ, [RZ] ;  /* 0x00000000fffff984 */ /* 0x000fe20000000800 */
[----:B------:R-:W-:Y:S01]  /*3cc0*/  @!PT LDS RZ, [RZ] ;  /* 0x00000000fffff984 */ /* 0x000fe20000000800 */
[----:B--2---:R1:W-:Y:S04]  /*3cd0*/  LDGSTS.E.BYPASS.LTC128B.128.ZFILL [R15+0x11100], [R10.64], P3 ;  /* 0x111000000a0f7fae */ /* 0x0043e80009941d46 */
[----:B------:R1:W-:Y:S04]  /*3ce0*/  LDGSTS.E.BYPASS.LTC128B.128.ZFILL [R15+0x13100], [R8.64], P2 ;  /* 0x13100000080f7fae */ /* 0x0003e80009141d46 */
[----:B------:R1:W-:Y:S04]  /*3cf0*/  LDGSTS.E.BYPASS.LTC128B.128.ZFILL [R15+0x15100], [R6.64], P1 ;  /* 0x15100000060f7fae */ /* 0x0003e80008941d46 */
[----:B------:R1:W-:Y:S02]  /*3d00*/  LDGSTS.E.BYPASS.LTC128B.128.ZFILL [R15+0x17100], [R2.64], P0 ;  /* 0x17100000020f7fae */ /* 0x0003e40008141d46 */
.L_x_518:
[----:B--234-:R-:W-:Y:S05]  /*3d10*/  BSYNC B0 ;  /* 0x0000000000007941 */ /* 0x01cfea0003800000 */
.L_x_517:
[----:B-1----:R-:W2:Y:S04]  /*3d20*/  LDL R4, [R1+0xb0] ;  /* 0x0000b00001047983 */ /* 0x002ea80000100800 */
[----:B------:R-:W2:Y:S04]  /*3d30*/  LDL R3, [R1+0xbc] ;  /* 0x0000bc0001037983 */ /* 0x000ea80000100800 */
[----:B------:R-:W3:Y:S01]  /*3d40*/  LDL R2, [R1+0x50] ;  /* 0x0000500001027983 */ /* 0x000ee20000100800 */
[----:B------:R-:W-:-:S03]  /*3d50*/  MOV R6, c[0x0][0x2c4] ;  /* 0x0000b10000067a02 */ /* 0x000fc60000000f00 */
[----:B------:R-:W4:Y:S01]  /*3d60*/  LDL R5, [R1+0xc0] ;  /* 0x0000c00001057983 */ /* 0x000f220000100800 */
[----:B------:R-:W-:Y:S02]  /*3d70*/  ISETP.NE.AND P0, PT, R6, 0x1, PT ;  /* 0x000000010600780c */ /* 0x000fe40003f05270 */
[----:B------:R-:W-:Y:S01]  /*3d80*/  MOV R0, 0xffffffc0 ;  /* 0xffffffc000007802 */ /* 0x000fe20000000f00 */
[----:B------:R-:W0:Y:S01]  /*3d90*/  LDGDEPBAR ;  /* 0x00000000000079af */ /* 0x000e220000000000 */
[----:B--2---:R-:W-:Y:S01]  /*3da0*/  IMAD.IADD R4, R3, 0x1, R4 ;  /* 0x0000000103047824 */ /* 0x004fe200078e0204 */
[----:B------:R-:W-:Y:S02]  /*3db0*/  MOV R3, c[0x0][0x2ac] ;  /* 0x0000ab0000037a02 */ /* 0x000fe40000000f00 */
[----:B---3--:R-:W-:-:S06]  /*3dc0*/  IMAD R0, R2, R0, 0x41 ;  /* 0x0000004102007424 */ /* 0x008fcc00078e0200 */
[----:B------:R-:W-:-:S04]  /*3dd0*/  @P0 IMAD.HI.U32 R2, R4, c[0x0][0x2c8], RZ ;  /* 0x0000b20004020a27 */ /* 0x000fc800078e00ff */
[----:B------:R-:W-:Y:S01]  /*3de0*/  IMAD R0, R3, c[0x0][0x1d0], R0 ;  /* 0x0000740003007a24 */ /* 0x000fe200078e0200 */
[----:B------:R-:W-:Y:S01]  /*3df0*/  @P0 SHF.R.U32.HI R4, RZ, c[0x0][0x2cc], R2 ;  /* 0x0000b300ff040a19 */ /* 0x000fe20000011602 */
[----:B----4-:R-:W-:-:S03]  /*3e00*/  IMAD.IADD R6, R92, 0x1, -R5 ;  /* 0x000000015c067824 */ /* 0x010fc600078e0a05 */
[----:B------:R-:W-:Y:S01]  /*3e10*/  IADD3 R5, R0, -c[0x0][0x168], -R5 ;  /* 0x80005a0000057a10 */ /* 0x000fe20007ffe805 */
[----:B------:R-:W-:Y:S05]  /*3e20*/  BRA.DIV ~URZ, `(.L_x_521) ;  /* 0x0000d7f27f007947 */ /* 0x000fea000b800000 */
[----:B------:R1:W2:Y:S02]  /*3e30*/  SHFL.IDX PT, R7, R4, RZ, 0x1c1f ;  /* 0x001c1fff04077589 */ /* 0x0002a400000e0000 */
.L_x_577:
[----:B--2---:R-:W-:-:S05]  /*3e40*/  IMAD.IADD R0, R5, 0x1, R7 ;  /* 0x0000000105007824 */ /* 0x004fca00078e0207 */
[----:B------:R-:W-:-:S04]  /*3e50*/  IMNMX R0, R6, R0, PT ;  /* 0x0000000006007217 */ /* 0x000fc80003800200 */
[C---:B------:R-:W-:Y:S02]  /*3e60*/  ISETP.GT.AND P0, PT, R0.reuse, RZ, PT ;  /* 0x000000ff0000720c */ /* 0x040fe40003f04270 */
[----:B------:R-:W-:Y:S02]  /*3e70*/  ISETP.GT.AND P2, PT, R0, 0x1, PT ;  /* 0x000000010000780c */ /* 0x000fe40003f44270 */
[----:B------:R-:W-:Y:S02]  /*3e80*/  FSEL R10, R72, -INF , P0 ;  /* 0xff800000480a7808 */ /* 0x000fe40000000000 */
[C---:B------:R-:W-:Y:S02]  /*3e90*/  ISETP.GT.AND P3, PT, R0.reuse, 0x8, PT ;  /* 0x000000080000780c */ /* 0x040fe40003f64270 */
[C---:B------:R-:W-:Y:S02]  /*3ea0*/  ISETP.GT.AND P4, PT, R0.reuse, 0x9, PT ;  /* 0x000000090000780c */ /* 0x040fe40003f84270 */
[----:B------:R-:W-:-:S02]  /*3eb0*/  ISETP.GT.AND P1, PT, R0, 0x10, PT ;  /* 0x000000100000780c */ /* 0x000fc40003f24270 */
[----:B------:R-:W-:Y:S02]  /*3ec0*/  ISETP.GT.AND P0, PT, R0, 0x11, PT ;  /* 0x000000110000780c */ /* 0x000fe40003f04270 */
[----:B------:R-:W-:Y:S02]  /*3ed0*/  FSEL R14, R60, -INF , P2 ;  /* 0xff8000003c0e7808 */ /* 0x000fe40001000000 */
[----:B------:R-:W-:Y:S02]  /*3ee0*/  FSEL R15, R52, -INF , P3 ;  /* 0xff800000340f7808 */ /* 0x000fe40001800000 */
[----:B------:R-:W-:Y:S02]  /*3ef0*/  FSEL R17, R50, -INF , P4 ;  /* 0xff80000032117808 */ /* 0x000fe40002000000 */
[----:B------:R-:W-:Y:S02]  /*3f00*/  FSEL R18, R49, -INF , P1 ;  /* 0xff80000031127808 */ /* 0x000fe40000800000 */
[----:B------:R-:W-:-:S02]  /*3f10*/  FSEL R19, R48, -INF , P0 ;  /* 0xff80000030137808 */ /* 0x000fc40000000000 */
[C---:B------:R-:W-:Y:S02]  /*3f20*/  ISETP.GT.AND P3, PT, R0.reuse, 0x18, PT ;  /* 0x000000180000780c */ /* 0x040fe40003f64270 */
[C---:B------:R-:W-:Y:S02]  /*3f30*/  ISETP.GT.AND P4, PT, R0.reuse, 0x19, PT ;  /* 0x000000190000780c */ /* 0x040fe40003f84270 */
[C---:B------:R-:W-:Y:S02]  /*3f40*/  ISETP.GT.AND P2, PT, R0.reuse, 0x20, PT ;  /* 0x000000200000780c */ /* 0x040fe40003f44270 */
[C---:B------:R-:W-:Y:S02]  /*3f50*/  ISETP.GT.AND P1, PT, R0.reuse, 0x21, PT ;  /* 0x000000210000780c */ /* 0x040fe40003f24270 */
[----:B------:R-:W-:Y:S02]  /*3f60*/  ISETP.GT.AND P0, PT, R0, 0x28, PT ;  /* 0x000000280000780c */ /* 0x000fe40003f04270 */
[----:B------:R-:W-:-:S02]  /*3f70*/  FSEL R20, R39, -INF , P3 ;  /* 0xff80000027147808 */ /* 0x000fc40001800000 */
[----:B------:R-:W-:Y:S02]  /*3f80*/  FSEL R21, R38, -INF , P4 ;  /* 0xff80000026157808 */ /* 0x000fe40002000000 */
[----:B------:R-:W-:Y:S02]  /*3f90*/  FSEL R99, R33, -INF , P2 ;  /* 0xff80000021637808 */ /* 0x000fe40001000000 */
[----:B------:R-:W-:Y:S02]  /*3fa0*/  FSEL R98, R32, -INF , P1 ;  /* 0xff80000020627808 */ /* 0x000fe40000800000 */
[----:B------:R-:W-:Y:S02]  /*3fb0*/  FSEL R97, R26, -INF , P0 ;  /* 0xff8000001a617808 */ /* 0x000fe40000000000 */
[C---:B------:R-:W-:Y:S02]  /*3fc0*/  ISETP.GT.AND P4, PT, R0.reuse, 0x29, PT ;  /* 0x000000290000780c */ /* 0x040fe40003f84270 */
[----:B------:R-:W-:-:S02]  /*3fd0*/  ISETP.GT.AND P3, PT, R0, 0x30, PT ;  /* 0x000000300000780c */ /* 0x000fc40003f64270 */
[C---:B------:R-:W-:Y:S02]  /*3fe0*/  ISETP.GT.AND P2, PT, R0.reuse, 0x31, PT ;  /* 0x000000310000780c */ /* 0x040fe40003f44270 */
[C---:B------:R-:W-:Y:S02]  /*3ff0*/  ISETP.GT.AND P1, PT, R0.reuse, 0x38, PT ;  /* 0x000000380000780c */ /* 0x040fe40003f24270 */
[----:B------:R-:W-:Y:S02]  /*4000*/  ISETP.GT.AND P0, PT, R0, 0x39, PT ;  /* 0x000000390000780c */ /* 0x000fe40003f04270 */
[----:B------:R-:W-:Y:S02]  /*4010*/  FSEL R96, R25, -INF , P4 ;  /* 0xff80000019607808 */ /* 0x000fe40002000000 */
[----:B------:R-:W-:Y:S02]  /*4020*/  FSEL R95, R24, -INF , P3 ;  /* 0xff800000185f7808 */ /* 0x000fe40001800000 */
[----:B------:R-:W-:-:S02]  /*4030*/  FSEL R94, R23, -INF , P2 ;  /* 0xff800000175e7808 */ /* 0x000fc40001000000 */
[----:B------:R-:W-:Y:S02]  /*4040*/  FSEL R93, R22, -INF , P1 ;  /* 0xff800000165d7808 */ /* 0x000fe40000800000 */
[----:B------:R-:W-:Y:S01]  /*4050*/  FSEL R92, R16, -INF , P0 ;  /* 0xff800000105c7808 */ /* 0x000fe20000000000 */
[----:B------:R-:W-:Y:S05]  /*4060*/  BRA.DIV ~URZ, `(.L_x_522) ;  /* 0x0000d6127f007947 */ /* 0x000fea000b800000 */
[----:B------:R-:W2:Y:S01]  /*4070*/  SHFL.IDX PT, R0, R4, 0x1, 0x1c1f ;  /* 0x003c1f0004007f89 */ /* 0x000ea200000e0000 */
[----:B------:R-:W-:-:S04]  /*4080*/  FMNMX.FTZ R2, R10, R14, !PT ;  /* 0x0000000e0a027209 */ /* 0x000fc80007810000 */
[----:B------:R-:W-:-:S04]  /*4090*/  FMNMX.FTZ R2, R15, R2, !PT ;  /* 0x000000020f027209 */ /* 0x000fc80007810000 */
[----:B------:R-:W-:-:S04]  /*40a0*/  FMNMX.FTZ R2, R17, R2, !PT ;  /* 0x0000000211027209 */ /* 0x000fc80007810000 */
[----:B------:R-:W-:-:S04]  /*40b0*/  FMNMX.FTZ R2, R18, R2, !PT ;  /* 0x0000000212027209 */ /* 0x000fc80007810000 */
[----:B------:R-:W-:-:S04]  /*40c0*/  FMNMX.FTZ R2, R19, R2, !PT ;  /* 0x0000000213027209 */ /* 0x000fc80007810000 */
[----:B------:R-:W-:Y:S01]  /*40d0*/  FMNMX.FTZ R2, R20, R2, !PT ;  /* 0x0000000214027209 */ /* 0x000fe20007810000 */
[----:B--2---:R-:W-:-:S03]  /*40e0*/  IMAD.IADD R0, R5, 0x1, R0 ;  /* 0x0000000105007824 */ /* 0x004fc600078e0200 */
[----:B------:R-:W-:Y:S02]  /*40f0*/  FMNMX.FTZ R2, R21, R2, !PT ;  /* 0x0000000215027209 */ /* 0x000fe40007810000 */
[----:B------:R-:W-:Y:S02]  /*4100*/  IMNMX R0, R6, R0, PT ;  /* 0x0000000006007217 */ /* 0x000fe40003800200 */
[----:B------:R-:W-:Y:S02]  /*4110*/  FMNMX.FTZ R2, R99, R2, !PT ;  /* 0x0000000263027209 */ /* 0x000fe40007810000 */
[C---:B------:R-:W-:Y:S02]  /*4120*/  ISETP.GT.AND P1, PT, R0.reuse, RZ, PT ;  /* 0x000000ff0000720c */ /* 0x040fe40003f24270 */
[C---:B------:R-:W-:Y:S02]  /*4130*/  ISETP.GT.AND P0, PT, R0.reuse, 0x1, PT ;  /* 0x000000010000780c */ /* 0x040fe40003f04270 */
[----:B------:R-:W-:-:S02]  /*4140*/  ISETP.GT.AND P2, PT, R0, 0x8, PT ;  /* 0x000000080000780c */ /* 0x000fc40003f44270 */
[----:B------:R-:W-:Y:S02]  /*4150*/  FSEL R5, R68, -INF , P1 ;  /* 0xff80000044057808 */ /* 0x000fe40000800000 */
[----:B------:R-:W-:Y:S02]  /*4160*/  FSEL R6, R61, -INF , P0 ;  /* 0xff8000003d067808 */ /* 0x000fe40000000000 */
[C---:B------:R-:W-:Y:S02]  /*4170*/  ISETP.GT.AND P0, PT, R0.reuse, 0x9, PT ;  /* 0x000000090000780c */ /* 0x040fe40003f04270 */
[----:B------:R-:W-:Y:S02]  /*4180*/  FSEL R13, R53, -INF , P2 ;  /* 0xff800000350d7808 */ /* 0x000fe40001000000 */
[----:B------:R-:W-:Y:S02]  /*4190*/  FMNMX.FTZ R3, R5, R6, !PT ;  /* 0x0000000605037209 */ /* 0x000fe40007810000 */
[----:B------:R-:W-:-:S02]  /*41a0*/  ISETP.GT.AND P1, PT, R0, 0x10, PT ;  /* 0x000000100000780c */ /* 0x000fc40003f24270 */
[----:B------:R-:W-:Y:S02]  /*41b0*/  FSEL R12, R51, -INF , P0 ;  /* 0xff800000330c7808 */ /* 0x000fe40000000000 */
[----:B------:R-:W-:Y:S02]  /*41c0*/  FMNMX.FTZ R3, R13, R3, !PT ;  /* 0x000000030d037209 */ /* 0x000fe40007810000 */
[----:B------:R-:W-:Y:S02]  /*41d0*/  ISETP.GT.AND P0, PT, R0, 0x11, PT ;  /* 0x000000110000780c */ /* 0x000fe40003f04270 */
        /* <DEDUP_REMOVED lines=14> */
[----:B------:R-:W-:-:S02]  /*42c0*/  FMNMX.FTZ R2, R98, R2, !PT ;  /* 0x0000000262027209 */ /* 0x000fc40007810000 */
[----:B------:R-:W-:Y:S02]  /*42d0*/  ISETP.GT.AND P1, PT, R0, 0x28, PT ;  /* 0x000000280000780c */ /* 0x000fe40003f24270 */
[----:B------:R-:W-:Y:S02]  /*42e0*/  FSEL R90, R36, -INF , P0 ;  /* 0xff800000245a7808 */ /* 0x000fe40000000000 */
[----:B------:R-:W-:Y:S02]  /*42f0*/  FMNMX.FTZ R3, R91, R3, !PT ;  /* 0x000000035b037209 */ /* 0x000fe40007810000 */
[----:B------:R-:W-:Y:S02]  /*4300*/  FMNMX.FTZ R2, R97, R2, !PT ;  /* 0x0000000261027209 */ /* 0x000fe40007810000 */
[----:B------:R-:W-:Y:S02]  /*4310*/  ISETP.GT.AND P0, PT, R0, 0x29, PT ;  /* 0x000000290000780c */ /* 0x000fe40003f04270 */
[----:B------:R-:W-:-:S02]  /*4320*/  FSEL R89, R35, -INF , P1 ;  /* 0xff80000023597808 */ /* 0x000fc40000800000 */
[----:B------:R-:W-:Y:S02]  /*4330*/  FMNMX.FTZ R3, R90, R3, !PT ;  /* 0x000000035a037209 */ /* 0x000fe40007810000 */
        /* <DEDUP_REMOVED lines=17> */
[----:B------:R-:W-:Y:S02]  /*4450*/  FSEL R84, R27, -INF , P0 ;  /* 0xff8000001b547808 */ /* 0x000fe40000000000 */
[----:B------:R-:W-:Y:S02]  /*4460*/  FMNMX.FTZ R2, R85, R3, !PT ;  /* 0x0000000355027209 */ /* 0x000fe40007810000 */
[----:B------:R-:W2:Y:S02]  /*4470*/  SHFL.BFLY PT, R3, R0, 0x2, 0x1f ;  /* 0x0c401f0000037f89 */ /* 0x000ea400000e0000 */
[----:B------:R-:W-:-:S05]  /*4480*/  FMNMX.FTZ R2, R84, R2, !PT ;  /* 0x0000000254027209 */ /* 0x000fca0007810000 */
[----:B------:R-:W3:Y:S01]  /*4490*/  SHFL.BFLY PT, R16, R2, 0x2, 0x1f ;  /* 0x0c401f0002107f89 */ /* 0x000ee200000e0000 */
[----:B--2---:R-:W-:-:S05]  /*44a0*/  FMNMX.FTZ R0, R3, R0, !PT ;  /* 0x0000000003007209 */ /* 0x004fca0007810000 */
[----:B------:R-:W2:Y:S01]  /*44b0*/  SHFL.BFLY PT, R132, R0, 0x1, 0x1f ;  /* 0x0c201f0000847f89 */ /* 0x000ea200000e0000 */
[----:B---3--:R-:W-:-:S05]  /*44c0*/  FMNMX.FTZ R16, R2, R16, !PT ;  /* 0x0000001002107209 */ /* 0x008fca0007810000 */
[----:B------:R3:W4:Y:S01]  /*44d0*/  SHFL.BFLY PT, R3, R16, 0x1, 0x1f ;  /* 0x0c201f0010037f89 */ /* 0x00072200000e0000 */
[----:B--2---:R-:W-:-:S03]  /*44e0*/  FMNMX.FTZ R132, R0, R132, !PT ;  /* 0x0000008400847209 */ /* 0x004fc60007810000 */
.L_x_578:
[----:B------:R-:W2:Y:S04]  /*44f0*/  LDL R115, [R1+0x28] ;  /* 0x0000280001737983 */ /* 0x000ea80000100800 */
[----:B------:R-:W5:Y:S04]  /*4500*/  LDL R100, [R1+0x2c] ;  /* 0x00002c0001647983 */ /* 0x000f680000100800 */
[----:B---3--:R-:W3:Y:S04]  /*4510*/  LDL R120, [R1+0x30] ;  /* 0x0000300001787983 */ /* 0x008ee80000100800 */
[----:B----4-:R-:W4:Y:S04]  /*4520*/  LDL R28, [R1+0x38] ;  /* 0x00003800011c7983 */ /* 0x010f280000100800 */
[----:B------:R-:W4:Y:S01]  /*4530*/  LDL R121, [R1+0x34] ;  /* 0x0000340001797983 */ /* 0x000f220000100800 */
[C---:B------:R-:W-:Y:S01]  /*4540*/  FMUL.FTZ R2, R132.reuse, c[0x0][0x2d0] ;  /* 0x0000b40084027a20 */ /* 0x040fe20000410000 */
[----:B------:R-:W-:-:S04]  /*4550*/  FSETP.NEU.FTZ.AND P0, PT, R132, -INF , PT ;  /* 0xff8000008400780b */ /* 0x000fc80003f1d000 */
[----:B------:R-:W-:-:S05]  /*4560*/  FSEL R2, R2, RZ, P0 ;  /* 0x000000ff02027208 */ /* 0x000fca0000000000 */
[----:B------:R-:W-:-:S04]  /*4570*/  FFMA.FTZ R0, R10, c[0x0][0x2d0], -R2 ;  /* 0x0000b4000a007a23 */ /* 0x000fc80000010802 */
[----:B------:R1:W-:Y:S02]  /*4580*/  MUFU.EX2 R113, R0 ;  /* 0x0000000000717308 */ /* 0x0003e40000000800 */
[----:B-1----:R-:W-:-:S06]  /*4590*/  FFMA.FTZ R0, R14, c[0x0][0x2d0], -R2 ;  /* 0x0000b4000e007a23 */ /* 0x002fcc0000010802 */
[----:B------:R1:W1:Y:S01]  /*45a0*/  MUFU.EX2 R112, R0 ;  /* 0x0000000000707308 */ /* 0x0002620000000800 */
[----:B------:R-:W-:Y:S01]  /*45b0*/  FMNMX.FTZ R16, R3, R16, !PT ;  /* 0x0000001003107209 */ /* 0x000fe20007810000 */
[----:B-1----:R-:W-:-:S06]  /*45c0*/  FFMA.FTZ R0, R15, c[0x0][0x2d0], -R2 ;  /* 0x0000b4000f007a23 */ /* 0x002fcc0000010802 */
[----:B------:R1:W-:Y:S01]  /*45d0*/  MUFU.EX2 R116, R0 ;  /* 0x0000000000747308 */ /* 0x0003e20000000800 */
[--C-:B------:R-:W-:Y:S02]  /*45e0*/  FFMA.FTZ R3, R20, c[0x0][0x2d0], -R2.reuse ;  /* 0x0000b40014037a23 */ /* 0x100fe40000010802 */
[----:B-1----:R-:W-:-:S05]  /*45f0*/  FFMA.FTZ R0, R17, c[0x0][0x2d0], -R2 ;  /* 0x0000b40011007a23 */ /* 0x002fca0000010802 */
[----:B------:R1:W1:Y:S01]  /*4600*/  MUFU.EX2 R118, R0 ;  /* 0x0000000000767308 */ /* 0x0002620000000800 */
[----:B------:R-:W-:Y:S01]  /*4610*/  FSETP.NEU.FTZ.AND P0, PT, R16, -INF , PT ;  /* 0xff8000001000780b */ /* 0x000fe20003f1d000 */
[----:B-1----:R-:W-:-:S06]  /*4620*/  FFMA.FTZ R0, R18, c[0x0][0x2d0], -R2 ;  /* 0x0000b40012007a23 */ /* 0x002fcc0000010802 */
[----:B------:R1:W-:Y:S02]  /*4630*/  MUFU.EX2 R128, R0 ;  /* 0x0000000000807308 */ /* 0x0003e40000000800 */
[----:B-1----:R-:W-:-:S06]  /*4640*/  FFMA.FTZ R0, R19, c[0x0][0x2d0], -R2 ;  /* 0x0000b40013007a23 */ /* 0x002fcc0000010802 */
[----:B------:R1:W-:Y:S01]  /*4650*/  MUFU.EX2 R129, R0 ;  /* 0x0000000000817308 */ /* 0x0003e20000000800 */
[----:B------:R-:W-:Y:S07]  /*4660*/  WARPSYNC 0xffffffff ;  /* 0xffffffff00007948 */ /* 0x000fee0003800000 */
[----:B------:R1:W-:Y:S02]  /*4670*/  MUFU.EX2 R130, R3 ;  /* 0x0000000300827308 */ /* 0x0003e40000000800 */
[----:B-1----:R-:W-:-:S05]  /*4680*/  FMUL.FTZ R0, R16, c[0x0][0x2d0] ;  /* 0x0000b40010007a20 */ /* 0x002fca0000410000 */
[----:B------:R-:W-:Y:S01]  /*4690*/  FSEL R0, R0, RZ, P0 ;  /* 0x000000ff00007208 */ /* 0x000fe20000000000 */
[----:B------:R-:W-:-:S04]  /*46a0*/  FFMA.FTZ R3, R21, c[0x0][0x2d0], -R2 ;  /* 0x0000b40015037a23 */ /* 0x000fc80000010802 */
[----:B------:R1:W-:Y:S02]  /*46b0*/  MUFU.EX2 R134, R3 ;  /* 0x0000000300867308 */ /* 0x0003e40000000800 */
[----:B-1----:R-:W-:-:S06]  /*46c0*/  FFMA.FTZ R3, R5, c[0x0][0x2d0], -R0 ;  /* 0x0000b40005037a23 */ /* 0x002fcc0000010800 */
[----:B------:R1:W-:Y:S02]  /*46d0*/  MUFU.EX2 R18, R3 ;  /* 0x0000000300127308 */ /* 0x0003e40000000800 */
[----:B-1----:R-:W-:-:S06]  /*46e0*/  FFMA.FTZ R3, R6, c[0x0][0x2d0], -R0 ;  /* 0x0000b40006037a23 */ /* 0x002fcc0000010800 */
[----:B------:R1:W1:Y:S02]  /*46f0*/  MUFU.EX2 R17, R3 ;  /* 0x0000000300117308 */ /* 0x0002640000000800 */
[----:B-1----:R-:W-:-:S06]  /*4700*/  FFMA.FTZ R3, R13, c[0x0][0x2d0], -R0 ;  /* 0x0000b4000d037a23 */ /* 0x002fcc0000010800 */
[----:B------:R1:W-:Y:S02]  /*4710*/  MUFU.EX2 R19, R3 ;  /* 0x0000000300137308 */ /* 0x0003e40000000800 */
[----:B-1----:R-:W-:-:S06]  /*4720*/  FFMA.FTZ R3, R12, c[0x0][0x2d0], -R0 ;  /* 0x0000b4000c037a23 */ /* 0x002fcc0000010800 */
[----:B------:R1:W1:Y:S01]  /*4730*/  MUFU.EX2 R117, R3 ;  /* 0x0000000300757308 */ /* 0x0002620000000800 */
[----:B------:R-:W-:Y:S02]  /*4740*/  F2FP.PACK_AB R12, R112, R113 ;  /* 0x00000071700c723e */ /* 0x000fe400000000ff */
[----:B------:R-:W-:Y:S02]  /*4750*/  F2FP.PACK_AB R14, R118, R116 ;  /* 0x00000074760e723e */ /* 0x000fe400000000ff */
[----:B------:R-:W-:Y:S01]  /*4760*/  F2FP.PACK_AB R13, R17, R18 ;  /* 0x00000012110d723e */ /* 0x000fe200000000ff */
[----:B-1----:R-:W-:-:S04]  /*4770*/  FFMA.FTZ R3, R9, c[0x0][0x2d0], -R0 ;  /* 0x0000b40009037a23 */ /* 0x002fc80000010800 */
[----:B------:R1:W-:Y:S01]  /*4780*/  MUFU.EX2 R119, R3 ;  /* 0x0000000300777308 */ /* 0x0003e20000000800 */
[----:B------:R-:W-:Y:S01]  /*4790*/  F2FP.PACK_AB R15, R117, R19 ;  /* 0x00000013750f723e */ /* 0x000fe200000000ff */
[----:B--2---:R-:W2:Y:S01]  /*47a0*/  LDSM.16.MT88.4 R24, [R115] ;  /* 0x000000007318783b */ /* 0x004ea20000004200 */
[----:B-1----:R-:W-:-:S03]  /*47b0*/  FFMA.FTZ R3, R8, c[0x0][0x2d0], -R0 ;  /* 0x0000b40008037a23 */ /* 0x002fc60000010800 */
[----:B------:R-:W1:Y:S02]  /*47c0*/  LDSM.16.MT88.4 R36, [R115+0x800] ;  /* 0x000800007324783b */ /* 0x000e640000004200 */
[----:B------:R4:W1:Y:S02]  /*47d0*/  MUFU.EX2 R131, R3 ;  /* 0x0000000300837308 */ /* 0x0008640000000800 */
[----:B-----5:R-:W-:Y:S04]  /*47e0*/  LDSM.16.MT88.4 R44, [R100] ;  /* 0x00000000642c783b */ /* 0x020fe80000004200 */
[----:B---3--:R-:W3:Y:S04]  /*47f0*/  LDSM.16.MT88.4 R20, [R120] ;  /* 0x000000007814783b */ /* 0x008ee80000004200 */
[----:B------:R-:W5:Y:S04]  /*4800*/  LDSM.16.MT88.4 R60, [R100+0x800] ;  /* 0x00080000643c783b */ /* 0x000f680000004200 */
[----:B------:R-:W3:Y:S01]  /*4810*/  LDSM.16.MT88.4 R40, [R120+0x800] ;  /* 0x000800007828783b */ /* 0x000ee20000004200 */
[----:B----4-:R-:W-:-:S03]  /*4820*/  FFMA.FTZ R3, R7, c[0x0][0x2d0], -R0 ;  /* 0x0000b40007037a23 */ /* 0x010fc60000010800 */
[----:B------:R-:W4:Y:S01]  /*4830*/  LDSM.16.MT88.4 R28, [R28] ;  /* 0x000000001c1c783b */ /* 0x000f220000004200 */
[----:B------:R2:W-:Y:S03]  /*4840*/  MUFU.EX2 R133, R3 ;  /* 0x0000000300857308 */ /* 0x0005e60000000800 */
[----:B------:R-:W-:Y:S04]  /*4850*/  LDSM.16.MT88.4 R68, [R120+0x2000] ;  /* 0x002000007844783b */ /* 0x000fe80000004200 */
[----:B------:R-:W-:Y:S04]  /*4860*/  LDSM.16.MT88.4 R64, [R121+0x800] ;  /* 0x000800007940783b */ /* 0x000fe80000004200 */
[----:B------:R-:W-:Y:S04]  /*4870*/  LDSM.16.MT88.4 R48, [R115+0x2800] ;  /* 0x002800007330783b */ /* 0x000fe80000004200 */
[----:B------:R-:W-:Y:S01]  /*4880*/  LDSM.16.MT88.4 R72, [R100+0x2000] ;  /* 0x002000006448783b */ /* 0x000fe20000004200 */
[----:B--2---:R-:W-:Y:S01]  /*4890*/  FFMA.FTZ R3, R11, c[0x0][0x2d0], -R0 ;  /* 0x0000b4000b037a23 */ /* 0x004fe20000010800 */
[C---:B------:R-:W-:Y:S02]  /*48a0*/  HMMA.16816.F32 R4, R12.reuse, R24, RZ ;  /* 0x000000180c04723c */ /* 0x040fe400000018ff */
[----:B------:R-:W-:Y:S01]  /*48b0*/  LDSM.16.MT88.4 R56, [R121+0x2000] ;  /* 0x002000007938783b */ /* 0x000fe20000004200 */
[----:B------:R-:W2:Y:S03]  /*48c0*/  MUFU.EX2 R101, R3 ;  /* 0x0000000300657308 */ /* 0x000ea60000000800 */
[----:B------:R-:W-:Y:S02]  /*48d0*/  LDSM.16.MT88.4 R76, [R100+0x2800] ;  /* 0x00280000644c783b */ /* 0x000fe40000004200 */
[----:B------:R-:W-:Y:S01]  /*48e0*/  HMMA.16816.F32 R24, R12, R26, RZ ;  /* 0x0000001a0c18723c */ /* 0x000fe200000018ff */
[----:B------:R-:W-:Y:S01]  /*48f0*/  F2FP.PACK_AB R8, R129, R128 ;  /* 0x000000808108723e */ /* 0x000fe200000000ff */
[----:B------:R-:W-:Y:S01]  /*4900*/  LDSM.16.MT88.4 R80, [R115+0x4000] ;  /* 0x004000007350783b */ /* 0x000fe20000004200 */
[----:B------:R-:W-:-:S02]  /*4910*/  F2FP.PACK_AB R10, R134, R130 ;  /* 0x00000082860a723e */ /* 0x000fc400000000ff */
[----:B-1----:R-:W-:Y:S02]  /*4920*/  F2FP.PACK_AB R9, R131, R119 ;  /* 0x000000778309723e */ /* 0x002fe400000000ff */
[----:B--2---:R-:W-:-:S09]  /*4930*/  F2FP.PACK_AB R11, R101, R133 ;  /* 0x00000085650b723e */ /* 0x004fd200000000ff */
[C---:B------:R-:W-:Y:S08]  /*4940*/  HMMA.16816.F32 R164, R8.reuse, R36, R4 ;  /* 0x0000002408a4723c */ /* 0x040ff00000001804 */
[----:B------:R-:W-:Y:S01]  /*4950*/  HMMA.16816.F32 R4, R8, R38, R24 ;  /* 0x000000260804723c */ /* 0x000fe20000001818 */
[----:B------:R-:W1:Y:S07]  /*4960*/  LDSM.16.MT88.4 R24, [R115+0x2000] ;  /* 0x002000007318783b */ /* 0x000e6e0000004200 */
[C---:B---3--:R-:W-:Y:S11]  /*4970*/  HMMA.16816.F32 R32, R12.reuse, R20, RZ ;  /* 0x000000140c20723c */ /* 0x048ff600000018ff */
[----:B------:R-:W-:Y:S05]  /*4980*/  @!UPT UIADD3 URZ, URZ, URZ, URZ ;  /* 0x0000003f3f3ff290 */ /* 0x000fea000fffe03f */
[----:B------:R-:W-:Y:S02]  /*4990*/  MOV R114, R5 ;  /* 0x0000000500727202 */ /* 0x000fe40000000f00 */
[----:B------:R-:W-:Y:S02]  /*49a0*/  MOV R111, R6 ;  /* 0x00000006006f7202 */ /* 0x000fe40000000f00 */
[----:B------:R-:W-:Y:S02]  /*49b0*/  MOV R110, R7 ;  /* 0x00000007006e7202 */ /* 0x000fe40000000f00 */
[----:B------:R-:W-:Y:S02]  /*49c0*/  MOV R109, R4 ;  /* 0x00000004006d7202 */ /* 0x000fe40000000f00 */
[C---:B------:R-:W-:Y:S08]  /*49d0*/  HMMA.16816.F32 R4, R12.reuse, R44, RZ ;  /* 0x0000002c0c04723c */ /* 0x040ff000000018ff */
[----:B------:R-:W-:Y:S11]  /*49e0*/  HMMA.16816.F32 R20, R12, R22, RZ ;  /* 0x000000160c14723c */ /* 0x000ff600000018ff */
[----:B------:R-:W-:Y:S05]  /*49f0*/  @!UPT UIADD3 URZ, URZ, URZ, URZ ;  /* 0x0000003f3f3ff290 */ /* 0x000fea000fffe03f */
[----:B-----5:R-:W-:Y:S08]  /*4a00*/  HMMA.16816.F32 R36, R8, R60, R4 ;  /* 0x0000003c0824723c */ /* 0x020ff00000001804 */
[----:B------:R-:W-:Y:S01]  /*4a10*/  HMMA.16816.F32 R52, R12, R46, RZ ;  /* 0x0000002e0c34723c */ /* 0x000fe200000018ff */
[----:B------:R-:W2:Y:S07]  /*4a20*/  LDSM.16.MT88.4 R44, [R120+0x2800] ;  /* 0x00280000782c783b */ /* 0x000eae0000004200 */
[C---:B------:R-:W-:Y:S08]  /*4a30*/  HMMA.16816.F32 R156, R8.reuse, R40, R32 ;  /* 0x00000028089c723c */ /* 0x040ff00000001820 */
[----:B------:R-:W-:Y:S08]  /*4a40*/  HMMA.16816.F32 R148, R8, R42, R20 ;  /* 0x0000002a0894723c */ /* 0x000ff00000001814 */
[C---:B----4-:R-:W-:Y:S08]  /*4a50*/  HMMA.16816.F32 R40, R12.reuse, R28, RZ ;  /* 0x0000001c0c28723c */ /* 0x050ff000000018ff */
[----:B-1----:R-:W-:Y:S01]  /*4a60*/  HMMA.16816.F32 R32, R12, R24, RZ ;  /* 0x000000180c20723c */ /* 0x002fe200000018ff */
[----:B------:R-:W-:Y:S01]  /*4a70*/  MOV R106, R38 ;  /* 0x00000026006a7202 */ /* 0x000fe20000000f00 */
[----:B------:R-:W-:Y:S01]  /*4a80*/  IMAD.MOV.U32 R103, RZ, RZ, R37 ;  /* 0x000000ffff677224 */ /* 0x000fe200078e0025 */
[----:B------:R-:W-:-:S02]  /*4a90*/  MOV R105, R39 ;  /* 0x0000002700697202 */ /* 0x000fc40000000f00 */
[----:B------:R-:W-:-:S03]  /*4aa0*/  MOV R104, R36 ;  /* 0x0000002400687202 */ /* 0x000fc60000000f00 */
[C---:B------:R-:W-:Y:S08]  /*4ab0*/  HMMA.16816.F32 R36, R12.reuse, R30, RZ ;  /* 0x0000001e0c24723c */ /* 0x040ff000000018ff */
[C---:B------:R-:W-:Y:S08]  /*4ac0*/  HMMA.16816.F32 R28, R12.reuse, R26, RZ ;  /* 0x0000001a0c1c723c */ /* 0x040ff000000018ff */
[C---:B------:R-:W-:Y:S08]  /*4ad0*/  HMMA.16816.F32 R24, R12.reuse, R68, RZ ;  /* 0x000000440c18723c */ /* 0x040ff000000018ff */
[----:B------:R-:W-:Y:S08]  /*4ae0*/  HMMA.16816.F32 R20, R12, R70, RZ ;  /* 0x000000460c14723c */ /* 0x000ff000000018ff */
[C---:B------:R-:W-:Y:S01]  /*4af0*/  HMMA.16816.F32 R140, R8.reuse, R62, R52 ;  /* 0x0000003e088c723c */ /* 0x040fe20000001834 */
[----:B------:R-:W1:Y:S04]  /*4b00*/  LDSM.16.MT88.4 R52, [R121+0x2800] ;  /* 0x002800007934783b */ /* 0x000e680000004200 */
[----:B------:R-:W-:Y:S03]  /*4b10*/  LDSM.16.MT88.4 R60, [R115+0x4800] ;  /* 0x00480000733c783b */ /* 0x000fe60000004200 */
[C---:B------:R-:W-:Y:S01]  /*4b20*/  HMMA.16816.F32 R124, R8.reuse, R64, R40 ;  /* 0x00000040087c723c */ /* 0x040fe20000001828 */
[----:B------:R-:W3:Y:S07]  /*4b30*/  LDSM.16.MT88.4 R40, [R120+0x4000] ;  /* 0x004000007828783b */ /* 0x000eee0000004200 */
[----:B------:R-:W-:Y:S08]  /*4b40*/  HMMA.16816.F32 R32, R8, R48, R32 ;  /* 0x000000300820723c */ /* 0x000ff00000001820 */
[----:B------:R-:W-:Y:S08]  /*4b50*/  HMMA.16816.F32 R4, R12, R72, RZ ;  /* 0x000000480c04723c */ /* 0x000ff000000018ff */
[----:B------:R-:W-:Y:S08]  /*4b60*/  HMMA.16816.F32 R180, R8, R50, R28 ;  /* 0x0000003208b4723c */ /* 0x000ff0000000181c */
[----:B------:R-:W-:Y:S08]  /*4b70*/  HMMA.16816.F32 R28, R12, R74, RZ ;  /* 0x0000004a0c1c723c */ /* 0x000ff000000018ff */
[C---:B--2---:R-:W-:Y:S08]  /*4b80*/  HMMA.16816.F32 R248, R8.reuse, R44, R24 ;  /* 0x0000002c08f8723c */ /* 0x044ff00000001818 */
[----:B------:R-:W-:Y:S01]  /*4b90*/  HMMA.16816.F32 R68, R8, R46, R20 ;  /* 0x0000002e0844723c */ /* 0x000fe20000001814 */
[----:B------:R-:W2:Y:S07]  /*4ba0*/  LDSM.16.MT88.4 R44, [R100+0x4000] ;  /* 0x00400000642c783b */ /* 0x000eae0000004200 */
[C---:B------:R-:W-:Y:S08]  /*4bb0*/  HMMA.16816.F32 R24, R12.reuse, R56, RZ ;  /* 0x000000380c18723c */ /* 0x040ff000000018ff */
[----:B------:R-:W-:Y:S01]  /*4bc0*/  HMMA.16816.F32 R20, R12, R58, RZ ;  /* 0x0000003a0c14723c */ /* 0x000fe200000018ff */
[----:B------:R-:W-:-:S02]  /*4bd0*/  MOV R108, R33 ;  /* 0x00000021006c7202 */ /* 0x000fc40000000f00 */
[----:B------:R-:W-:-:S05]  /*4be0*/  MOV R107, R34 ;  /* 0x00000022006b7202 */ /* 0x000fca0000000f00 */
[C---:B------:R-:W-:Y:S01]  /*4bf0*/  HMMA.16816.F32 R184, R8.reuse, R66, R36 ;  /* 0x0000004208b8723c */ /* 0x040fe20000001824 */
[----:B------:R-:W-:Y:S06]  /*4c00*/  LDSM.16.MT88.4 R36, [R100+0x4800] ;  /* 0x004800006424783b */ /* 0x000fec0000004200 */
[----:B------:R-:W-:Y:S01]  /*4c10*/  IMAD.MOV.U32 R67, RZ, RZ, R35 ;  /* 0x000000ffff437224 */ /* 0x000fe200078e0023 */
[----:B------:R-:W-:Y:S02]  /*4c20*/  MOV R66, R32 ;  /* 0x0000002000427202 */ /* 0x000fe40000000f00 */
[----:B------:R-:W4:Y:S01]  /*4c30*/  LDSM.16.MT88.4 R32, [R120+0x4800] ;  /* 0x004800007820783b */ /* 0x000f220000004200 */
[----:B------:R-:W-:Y:S08]  /*4c40*/  HMMA.16816.F32 R188, R8, R76, R4 ;  /* 0x0000004c08bc723c */ /* 0x000ff00000001804 */
[----:B------:R-:W-:Y:S08]  /*4c50*/  HMMA.16816.F32 R4, R12, R80, RZ ;  /* 0x000000500c04723c */ /* 0x000ff000000018ff */
[----:B------:R-:W-:Y:S08]  /*4c60*/  HMMA.16816.F32 R72, R8, R78, R28 ;  /* 0x0000004e0848723c */ /* 0x000ff0000000181c */
[----:B------:R-:W-:Y:S07]  /*4c70*/  HMMA.16816.F32 R28, R12, R82, RZ ;  /* 0x000000520c1c723c */ /* 0x000fee00000018ff */
[----:B------:R-:W-:Y:S01]  /*4c80*/  MOV R83, R121 ;  /* 0x0000007900537202 */ /* 0x000fe20000000f00 */
[C---:B-1----:R-:W-:Y:S08]  /*4c90*/  HMMA.16816.F32 R76, R8.reuse, R52, R24 ;  /* 0x00000034084c723c */ /* 0x042ff00000001818 */
[----:B------:R-:W-:Y:S08]  /*4ca0*/  HMMA.16816.F32 R160, R8, R54, R20 ;  /* 0x0000003608a0723c */ /* 0x000ff00000001814 */
[C---:B---3--:R-:W-:Y:S08]  /*4cb0*/  HMMA.16816.F32 R24, R12.reuse, R40, RZ ;  /* 0x000000280c18723c */ /* 0x048ff000000018ff */
[----:B------:R-:W-:Y:S01]  /*4cc0*/  HMMA.16816.F32 R20, R12, R42, RZ ;  /* 0x0000002a0c14723c */ /* 0x000fe200000018ff */
[----:B------:R-:W1:Y:S07]  /*4cd0*/  LDSM.16.MT88.4 R40, [R83+0x4000] ;  /* 0x004000005328783b */ /* 0x000e6e0000004200 */
[----:B------:R-:W-:Y:S08]  /*4ce0*/  HMMA.16816.F32 R176, R8, R60, R4 ;  /* 0x0000003c08b0723c */ /* 0x000ff00000001804 */
[----:B--2---:R-:W-:Y:S08]  /*4cf0*/  HMMA.16816.F32 R4, R12, R44, RZ ;  /* 0x0000002c0c04723c */ /* 0x004ff000000018ff */
[----:B----4-:R-:W-:Y:S01]  /*4d00*/  HMMA.16816.F32 R152, R8, R32, R24 ;  /* 0x000000200898723c */ /* 0x010fe20000001818 */
[----:B------:R-:W2:Y:S01]  /*4d10*/  LDSM.16.MT88.4 R24, [R83+0x4800] ;  /* 0x004800005318783b */ /* 0x000ea20000004200 */
[----:B------:R-:W-:-:S02]  /*4d20*/  MOV R102, R126 ;  /* 0x0000007e00667202 */ /* 0x000fc40000000f00 */
[----:B------:R-:W-:Y:S01]  /*4d30*/  MOV R45, R115 ;  /* 0x00000073002d7202 */ /* 0x000fe20000000f00 */
[----:B------:R-:W-:Y:S01]  /*4d40*/  IMAD.MOV.U32 R82, RZ, RZ, R101 ;  /* 0x000000ffff527224 */ /* 0x000fe200078e0065 */
[----:B------:R-:W-:Y:S02]  /*4d50*/  MOV R81, R103 ;  /* 0x0000006700517202 */ /* 0x000fe40000000f00 */
[C---:B------:R-:W-:Y:S08]  /*4d60*/  HMMA.16816.F32 R136, R8.reuse, R62, R28 ;  /* 0x0000003e0888723c */ /* 0x040ff0000000181c */
[----:B------:R-:W-:Y:S01]  /*4d70*/  HMMA.16816.F32 R144, R8, R36, R4 ;  /* 0x000000240890723c */ /* 0x000fe20000001804 */
[----:B------:R-:W-:Y:S01]  /*4d80*/  MOV R54, R102 ;  /* 0x0000006600367202 */ /* 0x000fe20000000f00 */
[----:B------:R-:W3:Y:S06]  /*4d90*/  LDSM.16.MT88.4 R28, [R45+0x6000] ;  /* 0x006000002d1c783b */ /* 0x000eec0000004200 */
[----:B-1----:R-:W-:Y:S01]  /*4da0*/  HMMA.16816.F32 R4, R12, R40, RZ ;  /* 0x000000280c04723c */ /* 0x002fe200000018ff */
[----:B------:R-:W-:-:S07]  /*4db0*/  MOV R63, R100 ;  /* 0x00000064003f7202 */ /* 0x000fce0000000f00 */
[----:B------:R-:W-:Y:S08]  /*4dc0*/  HMMA.16816.F32 R100, R8, R34, R20 ;  /* 0x000000220864723c */ /* 0x000ff00000001814 */
[----:B------:R-:W-:Y:S01]  /*4dd0*/  HMMA.16816.F32 R20, R12, R46, RZ ;  /* 0x0000002e0c14723c */ /* 0x000fe200000018ff */
[----:B------:R-:W-:Y:S01]  /*4de0*/  MOV R48, R111 ;  /* 0x0000006f00307202 */ /* 0x000fe20000000f00 */
[----:B------:R-:W-:Y:S01]  /*4df0*/  IMAD.MOV.U32 R49, RZ, RZ, R110 ;  /* 0x000000ffff317224 */ /* 0x000fe200078e006e */
[----:B------:R-:W-:-:S02]  /*4e00*/  MOV R50, R109 ;  /* 0x0000006d00327202 */ /* 0x000fc40000000f00 */
[----:B------:R-:W-:-:S03]  /*4e10*/  MOV R57, R108 ;  /* 0x0000006c00397202 */ /* 0x000fc60000000f00 */
[----:B--2---:R-:W-:Y:S01]  /*4e20*/  HMMA.16816.F32 R108, R8, R24, R4 ;  /* 0x00000018086c723c */ /* 0x004fe20000001804 */
[----:B------:R-:W-:-:S07]  /*4e30*/  MOV R58, R107 ;  /* 0x0000006b003a7202 */ /* 0x000fce0000000f00 */
[----:B------:R-:W-:Y:S01]  /*4e40*/  HMMA.16816.F32 R4, R12, R42, RZ ;  /* 0x0000002a0c04723c */ /* 0x000fe200000018ff */
[----:B------:R-:W-:Y:S01]  /*4e50*/  MOV R60, R106 ;  /* 0x0000006a003c7202 */ /* 0x000fe20000000f00 */
[----:B------:R-:W-:Y:S01]  /*4e60*/  IMAD.MOV.U32 R61, RZ, RZ, R105 ;  /* 0x000000ffff3d7224 */ /* 0x000fe200078e0069 */
[----:B------:R-:W-:-:S05]  /*4e70*/  MOV R80, R104 ;  /* 0x0000006800507202 */ /* 0x000fca0000000f00 */
[----:B------:R-:W-:Y:S01]  /*4e80*/  HMMA.16816.F32 R104, R8, R38, R20 ;  /* 0x000000260868723c */ /* 0x000fe20000001814 */
[----:B------:R-:W1:Y:S01]  /*4e90*/  LDSM.16.MT88.4 R20, [R45+0x6800] ;  /* 0x006800002d14783b */ /* 0x000e620000004200 */
[----:B------:R-:W-:Y:S02]  /*4ea0*/  MOV R3, R125 ;  /* 0x0000007d00037202 */ /* 0x000fe40000000f00 */
[----:B------:R-:W-:Y:S02]  /*4eb0*/  MOV R51, R114 ;  /* 0x0000007200337202 */ /* 0x000fe40000000f00 */
[----:B------:R-:W-:Y:S01]  /*4ec0*/  MOV R53, R3 ;  /* 0x0000000300357202 */ /* 0x000fe20000000f00 */
[----:B------:R-:W-:-:S09]  /*4ed0*/  FADD.FTZ R3, R113, R112 ;  /* 0x0000007071037221 */ /* 0x000fd20000010000 */
[----:B------:R-:W-:Y:S08]  /*4ee0*/  HMMA.16816.F32 R112, R8, R26, R4 ;  /* 0x0000001a0870723c */ /* 0x000ff00000001804 */
[----:B---3--:R-:W-:Y:S01]  /*4ef0*/  HMMA.16816.F32 R4, R12, R28, RZ ;  /* 0x0000001c0c04723c */ /* 0x008fe200000018ff */
[----:B------:R-:W-:Y:S02]  /*4f00*/  MOV R65, R127 ;  /* 0x0000007f00417202 */ /* 0x000fe40000000f00 */
[----:B------:R-:W-:Y:S11]  /*4f10*/  MOV R64, R124 ;  /* 0x0000007c00407202 */ /* 0x000ff60000000f00 */
[----:B------:R-:W-:Y:S10]  /*4f20*/  @!UPT UIADD3 URZ, URZ, URZ, URZ ;  /* 0x0000003f3f3ff290 */ /* 0x000ff4000fffe03f */
[----:B-1----:R-:W-:Y:S08]  /*4f30*/  HMMA.16816.F32 R124, R8, R20, R4 ;  /* 0x00000014087c723c */ /* 0x002ff00000001804 */
[----:B------:R-:W-:Y:S01]  /*4f40*/  HMMA.16816.F32 R4, R12, R30, RZ ;  /* 0x0000001e0c04723c */ /* 0x000fe200000018ff */
[----:B------:R-:W-:Y:S01]  /*4f50*/  MOV R44, R120 ;  /* 0x00000078002c7202 */ /* 0x000fe20000000f00 */
[----:B------:R-:W-:-:S04]  /*4f60*/  FADD.FTZ R17, R18, R17 ;  /* 0x0000001112117221 */ /* 0x000fc80000010000 */
[----:B------:R-:W-:Y:S11]  /*4f70*/  LDSM.16.MT88.4 R24, [R44+0x6800] ;  /* 0x006800002c18783b */ /* 0x000ff60000004200 */
[----:B------:R-:W-:Y:S07]  /*4f80*/  @!UPT UIADD3 URZ, URZ, URZ, URZ ;  /* 0x0000003f3f3ff290 */ /* 0x000fee000fffe03f */
[----:B------:R-:W-:Y:S01]  /*4f90*/  HMMA.16816.F32 R120, R8, R22, R4 ;  /* 0x000000160878723c */ /* 0x000fe20000001804 */
[----:B------:R-:W1:Y:S01]  /*4fa0*/  LDSM.16.MT88.4 R20, [R44+0x6000] ;  /* 0x006000002c14783b */ /* 0x000e620000004200 */
[----:B------:R-:W-:-:S05]  /*4fb0*/  FADD.FTZ R17, R19, R17 ;  /* 0x0000001113117221 */ /* 0x000fca0000010000 */
[----:B------:R-:W-:-:S04]  /*4fc0*/  FADD.FTZ R4, R117, R17 ;  /* 0x0000001175047221 */ /* 0x000fc80000010000 */
[----:B------:R-:W-:Y:S02]  /*4fd0*/  FADD.FTZ R30, R119, R4 ;  /* 0x00000004771e7221 */ /* 0x000fe40000010000 */
[----:B------:R-:W-:-:S04]  /*4fe0*/  FADD.FTZ R3, R116, R3 ;  /* 0x0000000374037221 */ /* 0x000fc80000010000 */
[----:B------:R-:W-:-:S04]  /*4ff0*/  FADD.FTZ R3, R118, R3 ;  /* 0x0000000376037221 */ /* 0x000fc80000010000 */
[----:B------:R-:W-:Y:S01]  /*5000*/  FADD.FTZ R3, R128, R3 ;  /* 0x0000000380037221 */ /* 0x000fe20000010000 */
[----:B-1----:R-:W-:Y:S03]  /*5010*/  HMMA.16816.F32 R4, R12, R20, RZ ;  /* 0x000000140c04723c */ /* 0x002fe600000018ff */
[----:B------:R-:W-:Y:S02]  /*5020*/  FADD.FTZ R3, R129, R3 ;  /* 0x0000000381037221 */ /* 0x000fe40000010000 */
[--C-:B------:R-:W-:Y:S02]  /*5030*/  FFMA.FTZ R28, R99, c[0x0][0x2d0], -R2.reuse ;  /* 0x0000b400631c7a23 */ /* 0x100fe40000010802 */
[--C-:B------:R-:W-:Y:S02]  /*5040*/  FFMA.FTZ R19, R98, c[0x0][0x2d0], -R2.reuse ;  /* 0x0000b40062137a23 */ /* 0x100fe40000010802 */
[----:B------:R-:W-:-:S02]  /*5050*/  FFMA.FTZ R18, R97, c[0x0][0x2d0], -R2 ;  /* 0x0000b40061127a23 */ /* 0x000fc40000010802 */
[--C-:B------:R-:W-:Y:S02]  /*5060*/  FFMA.FTZ R17, R96, c[0x0][0x2d0], -R2.reuse ;  /* 0x0000b40060117a23 */ /* 0x100fe40000010802 */
[--C-:B------:R-:W-:Y:S02]  /*5070*/  FFMA.FTZ R29, R95, c[0x0][0x2d0], -R2.reuse ;  /* 0x0000b4005f1d7a23 */ /* 0x100fe40000010802 */
[--C-:B------:R-:W-:Y:S02]  /*5080*/  FFMA.FTZ R31, R94, c[0x0][0x2d0], -R2.reuse ;  /* 0x0000b4005e1f7a23 */ /* 0x100fe40000010802 */
[--C-:B------:R-:W-:Y:S02]  /*5090*/  FFMA.FTZ R36, R93, c[0x0][0x2d0], -R2.reuse ;  /* 0x0000b4005d247a23 */ /* 0x100fe40000010802 */
[----:B------:R-:W-:Y:S02]  /*50a0*/  FFMA.FTZ R35, R92, c[0x0][0x2d0], -R2 ;  /* 0x0000b4005c237a23 */ /* 0x000fe40000010802 */
[----:B------:R-:W-:-:S02]  /*50b0*/  FADD.FTZ R2, R130, R3 ;  /* 0x0000000382027221 */ /* 0x000fc40000010000 */
[----:B------:R-:W-:Y:S01]  /*50c0*/  FADD.FTZ R3, R131, R30 ;  /* 0x0000001e83037221 */ /* 0x000fe20000010000 */
[----:B------:R-:W-:Y:S03]  /*50d0*/  HMMA.16816.F32 R116, R8, R24, R4 ;  /* 0x000000180874723c */ /* 0x000fe60000001804 */
[----:B------:R-:W-:Y:S01]  /*50e0*/  FADD.FTZ R3, R133, R3 ;  /* 0x0000000385037221 */ /* 0x000fe20000010000 */
[----:B------:R-:W-:-:S04]  /*50f0*/  MOV R133, R63 ;  /* 0x0000003f00857202 */ /* 0x000fc80000000f00 */
[----:B------:R-:W-:Y:S01]  /*5100*/  HMMA.16816.F32 R4, R12, R22, RZ ;  /* 0x000000160c04723c */ /* 0x000fe200000018ff */
[----:B------:R-:W1:Y:S08]  /*5110*/  MUFU.EX2 R25, R28 ;  /* 0x0000001c00197308 */ /* 0x000e700000000800 */
[----:B------:R-:W-:Y:S08]  /*5120*/  MUFU.EX2 R21, R29 ;  /* 0x0000001d00157308 */ /* 0x000ff00000000800 */
[----:B------:R2:W-:Y:S08]  /*5130*/  MUFU.EX2 R20, R31 ;  /* 0x0000001f00147308 */ /* 0x0005f00000000800 */
[----:B------:R3:W4:Y:S01]  /*5140*/  MUFU.EX2 R23, R19 ;  /* 0x0000001300177308 */ /* 0x0007220000000800 */
[----:B--2---:R-:W2:Y:S07]  /*5150*/  LDSM.16.MT88.4 R28, [R133+0x6000] ;  /* 0x00600000851c783b */ /* 0x004eae0000004200 */
[----:B------:R5:W-:Y:S01]  /*5160*/  MUFU.EX2 R24, R18 ;  /* 0x0000001200187308 */ /* 0x000be20000000800 */
[----:B------:R-:W-:Y:S01]  /*5170*/  FADD.FTZ R2, R134, R2 ;  /* 0x0000000286027221 */ /* 0x000fe20000010000 */
[----:B------:R-:W-:-:S06]  /*5180*/  MOV R59, R67 ;  /* 0x00000043003b7202 */ /* 0x000fcc0000000f00 */
[----:B------:R1:W1:Y:S01]  /*5190*/  MUFU.EX2 R22, R17 ;  /* 0x0000001100167308 */ /* 0x0002620000000800 */
[----:B------:R-:W-:Y:S02]  /*51a0*/  MOV R56, R66 ;  /* 0x0000004200387202 */ /* 0x000fe40000000f00 */
[----:B------:R-:W-:Y:S02]  /*51b0*/  MOV R55, R65 ;  /* 0x0000004100377202 */ /* 0x000fe40000000f00 */
[----:B------:R-:W-:Y:S01]  /*51c0*/  MOV R52, R64 ;  /* 0x0000004000347202 */ /* 0x000fe20000000f00 */
[--C-:B---3--:R-:W-:Y:S01]  /*51d0*/  FFMA.FTZ R19, R91, c[0x0][0x2d0], -R0.reuse ;  /* 0x0000b4005b137a23 */ /* 0x108fe20000010800 */
[----:B------:R-:W-:Y:S01]  /*51e0*/  HMMA.16816.F32 R64, R8, R26, R4 ;  /* 0x0000001a0840723c */ /* 0x000fe20000001804 */
[--C-:B-----5:R-:W-:Y:S02]  /*51f0*/  FFMA.FTZ R18, R90, c[0x0][0x2d0], -R0.reuse ;  /* 0x0000b4005a127a23 */ /* 0x120fe40000010800 */
[----:B------:R-:W-:-:S02]  /*5200*/  FFMA.FTZ R32, R86, c[0x0][0x2d0], -R0 ;  /* 0x0000b40056207a23 */ /* 0x000fc40000010800 */
[--C-:B------:R-:W-:Y:S02]  /*5210*/  FFMA.FTZ R34, R85, c[0x0][0x2d0], -R0.reuse ;  /* 0x0000b40055227a23 */ /* 0x100fe40000010800 */
[--C-:B------:R-:W-:Y:S02]  /*5220*/  FFMA.FTZ R7, R88, c[0x0][0x2d0], -R0.reuse ;  /* 0x0000b40058077a23 */ /* 0x100fe40000010800 */
[--C-:B-1----:R-:W-:Y:S02]  /*5230*/  FFMA.FTZ R17, R89, c[0x0][0x2d0], -R0.reuse ;  /* 0x0000b40059117a23 */ /* 0x102fe40000010800 */
[--C-:B------:R-:W-:Y:S02]  /*5240*/  FFMA.FTZ R5, R87, c[0x0][0x2d0], -R0.reuse ;  /* 0x0000b40057057a23 */ /* 0x100fe40000010800 */
[----:B------:R-:W-:Y:S02]  /*5250*/  FFMA.FTZ R33, R84, c[0x0][0x2d0], -R0 ;  /* 0x0000b40054217a23 */ /* 0x000fe40000010800 */
[----:B------:R-:W-:-:S04]  /*5260*/  FADD.FTZ R0, R25, R2 ;  /* 0x0000000219007221 */ /* 0x000fc80000010000 */
[C---:B----4-:R-:W-:Y:S01]  /*5270*/  FADD.FTZ R0, R23.reuse, R0 ;  /* 0x0000000017007221 */ /* 0x050fe20000010000 */
[----:B------:R-:W-:Y:S02]  /*5280*/  F2FP.PACK_AB R4, R23, R25 ;  /* 0x000000191704723e */ /* 0x000fe400000000ff */
[----:B------:R-:W-:Y:S01]  /*5290*/  F2FP.PACK_AB R6, R22, R24 ;  /* 0x000000181606723e */ /* 0x000fe200000000ff */
[----:B------:R-:W-:Y:S02]  /*52a0*/  FADD.FTZ R0, R24, R0 ;  /* 0x0000000018007221 */ /* 0x000fe40000010000 */
[----:B------:R-:W1:Y:S02]  /*52b0*/  LDSM.16.MT88.4 R24, [R133+0x6800] ;  /* 0x006800008518783b */ /* 0x000e640000004200 */
[----:B------:R-:W-:-:S04]  /*52c0*/  FADD.FTZ R0, R22, R0 ;  /* 0x0000000016007221 */ /* 0x000fc80000010000 */
[----:B------:R-:W-:Y:S01]  /*52d0*/  FADD.FTZ R0, R21, R0 ;  /* 0x0000000015007221 */ /* 0x000fe20000010000 */
[----:B------:R-:W-:Y:S01]  /*52e0*/  F2FP.PACK_AB R128, R20, R21 ;  /* 0x000000151480723e */ /* 0x000fe200000000ff */
[----:B------:R-:W-:Y:S02]  /*52f0*/  FADD.FTZ R2, R82, R3 ;  /* 0x0000000352027221 */ /* 0x000fe40000010000 */
[----:B------:R-:W-:Y:S02]  /*5300*/  FADD.FTZ R3, R20, R0 ;  /* 0x0000000014037221 */ /* 0x000fe40000010000 */
[----:B--2---:R-:W-:Y:S01]  /*5310*/  HMMA.16816.F32 R20, R12, R28, RZ ;  /* 0x0000001c0c14723c */ /* 0x004fe200000018ff */
[----:B------:R-:W-:Y:S02]  /*5320*/  MOV R134, R83 ;  /* 0x0000005300867202 */ /* 0x000fe40000000f00 */
[----:B------:R-:W-:Y:S02]  /*5330*/  MOV R82, R60 ;  /* 0x0000003c00527202 */ /* 0x000fe40000000f00 */
[----:B------:R-:W-:Y:S01]  /*5340*/  MOV R83, R61 ;  /* 0x0000003d00537202 */ /* 0x000fe20000000f00 */
[----:B------:R-:W-:Y:S01]  /*5350*/  IMAD.MOV.U32 R61, RZ, RZ, R51 ;  /* 0x000000ffff3d7224 */ /* 0x000fe200078e0033 */
[----:B------:R-:W-:-:S02]  /*5360*/  MOV R60, R50 ;  /* 0x00000032003c7202 */ /* 0x000fc40000000f00 */
[----:B------:R-:W-:Y:S02]  /*5370*/  MOV R62, R48 ;  /* 0x00000030003e7202 */ /* 0x000fe40000000f00 */
[----:B------:R-:W-:Y:S11]  /*5380*/  MOV R63, R49 ;  /* 0x00000031003f7202 */ /* 0x000ff60000000f00 */
[----:B------:R-:W-:Y:S02]  /*5390*/  @!UPT UIADD3 URZ, URZ, URZ, URZ ;  /* 0x0000003f3f3ff290 */ /* 0x000fe4000fffe03f */
[----:B-1----:R-:W-:Y:S08]  /*53a0*/  HMMA.16816.F32 R48, R8, R24, R20 ;  /* 0x000000180830723c */ /* 0x002ff00000001814 */
[----:B------:R-:W-:Y:S01]  /*53b0*/  HMMA.16816.F32 R20, R12, R30, RZ ;  /* 0x0000001e0c14723c */ /* 0x000fe200000018ff */
[----:B------:R-:W1:Y:S08]  /*53c0*/  MUFU.EX2 R25, R19 ;  /* 0x0000001300197308 */ /* 0x000e700000000800 */
[----:B------:R-:W2:Y:S11]  /*53d0*/  MUFU.EX2 R18, R18 ;  /* 0x0000001200127308 */ /* 0x000eb60000000800 */
[----:B------:R-:W-:Y:S04]  /*53e0*/  @!UPT UIADD3 URZ, URZ, URZ, URZ ;  /* 0x0000003f3f3ff290 */ /* 0x000fe8000fffe03f */
[----:B------:R-:W-:Y:S01]  /*53f0*/  HMMA.16816.F32 R40, R8, R26, R20 ;  /* 0x0000001a0828723c */ /* 0x000fe20000001814 */
[----:B------:R-:W3:Y:S01]  /*5400*/  LDSM.16.MT88.4 R20, [R134+0x6000] ;  /* 0x006000008614783b */ /* 0x000ee20000004200 */
[----:B------:R-:W4:Y:S01]  /*5410*/  MUFU.EX2 R29, R36 ;  /* 0x00000024001d7308 */ /* 0x000f220000000800 */
[----:B-1----:R-:W-:-:S07]  /*5420*/  FADD.FTZ R0, R25, R2 ;  /* 0x0000000219007221 */ /* 0x002fce0000010000 */
[----:B------:R-:W1:Y:S08]  /*5430*/  MUFU.EX2 R28, R35 ;  /* 0x00000023001c7308 */ /* 0x000e700000000800 */
[----:B------:R-:W5:Y:S01]  /*5440*/  MUFU.EX2 R24, R17 ;  /* 0x0000001100187308 */ /* 0x000f620000000800 */
[----:B--2---:R-:W-:-:S07]  /*5450*/  FADD.FTZ R2, R18, R0 ;  /* 0x0000000012027221 */ /* 0x004fce0000010000 */
[----:B------:R-:W2:Y:S01]  /*5460*/  MUFU.EX2 R7, R7 ;  /* 0x0000000700077308 */ /* 0x000ea20000000800 */
[----:B----4-:R-:W-:-:S04]  /*5470*/  FADD.FTZ R0, R29, R3 ;  /* 0x000000031d007221 */ /* 0x010fc80000010000 */
[----:B-1----:R-:W-:Y:S02]  /*5480*/  FADD.FTZ R0, R28, R0 ;  /* 0x000000001c007221 */ /* 0x002fe40000010000 */
[----:B-----5:R-:W-:Y:S01]  /*5490*/  FADD.FTZ R2, R24, R2 ;  /* 0x0000000218027221 */ /* 0x020fe20000010000 */
[----:B------:R1:W4:Y:S02]  /*54a0*/  MUFU.EX2 R19, R5 ;  /* 0x0000000500137308 */ /* 0x0003240000000800 */
[----:B------:R2:W-:Y:S01]  /*54b0*/  STL [R1+0x78], R0 ;  /* 0x0000780001007387 */ /* 0x0005e20000100800 */
[----:B-1----:R-:W-:Y:S01]  /*54c0*/  F2FP.PACK_AB R5, R18, R25 ;  /* 0x000000191205723e */ /* 0x002fe200000000ff */
[C---:B--2---:R-:W-:Y:S01]  /*54d0*/  FADD.FTZ R0, R7.reuse, R2 ;  /* 0x0000000207007221 */ /* 0x044fe20000010000 */
[----:B------:R-:W-:Y:S02]  /*54e0*/  F2FP.PACK_AB R7, R7, R24 ;  /* 0x000000180707723e */ /* 0x000fe400000000ff */
[C---:B---3--:R-:W-:Y:S08]  /*54f0*/  HMMA.16816.F32 R24, R12.reuse, R20, RZ ;  /* 0x000000140c18723c */ /* 0x048ff000000018ff */
[----:B------:R-:W-:Y:S01]  /*5500*/  HMMA.16816.F32 R12, R12, R22, RZ ;  /* 0x000000160c0c723c */ /* 0x000fe200000018ff */
[----:B------:R-:W1:Y:S01]  /*5510*/  LDSM.16.MT88.4 R20, [R134+0x6800] ;  /* 0x006800008614783b */ /* 0x000e620000004200 */
[----:B------:R-:W2:Y:S01]  /*5520*/  MUFU.EX2 R17, R32 ;  /* 0x0000002000117308 */ /* 0x000ea20000000800 */
[----:B----4-:R-:W-:-:S04]  /*5530*/  FADD.FTZ R0, R19, R0 ;  /* 0x0000000013007221 */ /* 0x010fc80000010000 */
[C---:B--2---:R-:W-:Y:S01]  /*5540*/  FADD.FTZ R0, R17.reuse, R0 ;  /* 0x0000000011007221 */ /* 0x044fe20000010000 */
[----:B------:R-:W-:Y:S02]  /*5550*/  F2FP.PACK_AB R129, R17, R19 ;  /* 0x000000131181723e */ /* 0x000fe400000000ff */
[----:B------:R-:W-:-:S06]  /*5560*/  MOV R17, R45 ;  /* 0x0000002d00117202 */ /* 0x000fcc0000000f00 */
[C---:B-1----:R-:W-:Y:S08]  /*5570*/  HMMA.16816.F32 R24, R8.reuse, R20, R24 ;  /* 0x000000140818723c */ /* 0x042ff00000001818 */
[----:B------:R-:W-:Y:S01]  /*5580*/  HMMA.16816.F32 R12, R8, R22, R12 ;  /* 0x00000016080c723c */ /* 0x000fe2000000180c */
[----:B------:R-:W1:Y:S01]  /*5590*/  LDSM.16.MT88.4 R8, [R17+0x1000] ;  /* 0x001000001108783b */ /* 0x000e620000004200 */
[----:B------:R-:W-:-:S06]  /*55a0*/  MOV R18, R44 ;  /* 0x0000002c00127202 */ /* 0x000fcc0000000f00 */
[C---:B-1----:R-:W-:Y:S08]  /*55b0*/  HMMA.16816.F32 R164, R4.reuse, R8, R164 ;  /* 0x0000000804a4723c */ /* 0x042ff000000018a4 */
[----:B------:R-:W-:Y:S01]  /*55c0*/  HMMA.16816.F32 R20, R4, R10, R60 ;  /* 0x0000000a0414723c */ /* 0x000fe2000000183c */
[----:B------:R-:W1:Y:S01]  /*55d0*/  LDSM.16.MT88.4 R8, [R18+0x1000] ;  /* 0x001000001208783b */ /* 0x000e620000004200 */
[----:B------:R-:W-:-:S06]  /*55e0*/  F2FP.PACK_AB R130, R28, R29 ;  /* 0x0000001d1c82723e */ /* 0x000fcc00000000ff */
[C---:B-1----:R-:W-:Y:S08]  /*55f0*/  HMMA.16816.F32 R156, R4.reuse, R8, R156 ;  /* 0x00000008049c723c */ /* 0x042ff0000000189c */
[C---:B------:R-:W-:Y:S01]  /*5600*/  HMMA.16816.F32 R28, R4.reuse, R10, R148 ;  /* 0x0000000a041c723c */ /* 0x040fe20000001894 */
[----:B------:R-:W1:Y:S01]  /*5610*/  LDSM.16.MT88.4 R8, [R133+0x1000] ;  /* 0x001000008508783b */ /* 0x000e620000004200 */
[----:B------:R-:W2:Y:S08]  /*5620*/  MUFU.EX2 R3, R34 ;  /* 0x0000002200037308 */ /* 0x000eb00000000800 */
[----:B------:R3:W4:Y:S01]  /*5630*/  MUFU.EX2 R2, R33 ;  /* 0x0000002100027308 */ /* 0x0007220000000800 */
[C---:B-1----:R-:W-:Y:S08]  /*5640*/  HMMA.16816.F32 R148, R4.reuse, R8, R80 ;  /* 0x000000080494723c */ /* 0x042ff00000001850 */
[C---:B---3--:R-:W-:Y:S01]  /*5650*/  HMMA.16816.F32 R32, R4.reuse, R10, R140 ;  /* 0x0000000a0420723c */ /* 0x048fe2000000188c */
        /* <DEDUP_REMOVED lines=14> */
[----:B------:R-:W-:Y:S01]  /*5740*/  HMMA.16816.F32 R80, R4, R10, R160 ;  /* 0x0000000a0450723c */ /* 0x000fe200000018a0 */
[----:B------:R-:W1:Y:S01]  /*5750*/  LDSM.16.MT88.4 R8, [R17+0x5000] ;  /* 0x005000001108783b */ /* 0x000e620000004200 */
[----:B--2---:R-:W-:Y:S01]  /*5760*/  FADD.FTZ R0, R3, R0 ;  /* 0x0000000003007221 */ /* 0x004fe20000010000 */
[----:B----4-:R-:W-:-:S02]  /*5770*/  F2FP.PACK_AB R131, R2, R3 ;  /* 0x000000030283723e */ /* 0x010fc400000000ff */
[----:B------:R-:W-:Y:S03]  /*5780*/  LDSM.16.MT88.4 R160, [R17+0x1800] ;  /* 0x0018000011a0783b */ /* 0x000fe60000004200 */
[C---:B-1----:R-:W-:Y:S08]  /*5790*/  HMMA.16816.F32 R84, R4.reuse, R8, R176 ;  /* 0x000000080454723c */ /* 0x042ff000000018b0 */
[----:B------:R-:W-:Y:S01]  /*57a0*/  HMMA.16816.F32 R88, R4, R10, R136 ;  /* 0x0000000a0458723c */ /* 0x000fe20000001888 */
[----:B------:R-:W1:Y:S01]  /*57b0*/  LDSM.16.MT88.4 R8, [R18+0x5000] ;  /* 0x005000001208783b */ /* 0x000e620000004200 */
[----:B------:R-:W-:-:S03]  /*57c0*/  FADD.FTZ R0, R2, R0 ;  /* 0x0000000002007221 */ /* 0x000fc60000010000 */
[----:B------:R-:W2:Y:S03]  /*57d0*/  LDSM.16.MT88.4 R136, [R134+0x1800] ;  /* 0x001800008688783b */ /* 0x000ea60000004200 */
[C---:B-1----:R-:W-:Y:S08]  /*57e0*/  HMMA.16816.F32 R92, R4.reuse, R8, R152 ;  /* 0x00000008045c723c */ /* 0x042ff00000001898 */
[----:B------:R-:W-:Y:S01]  /*57f0*/  HMMA.16816.F32 R96, R4, R10, R100 ;  /* 0x0000000a0460723c */ /* 0x000fe20000001864 */
[----:B------:R-:W1:Y:S04]  /*5800*/  LDSM.16.MT88.4 R8, [R133+0x5000] ;  /* 0x005000008508783b */ /* 0x000e680000004200 */
[----:B------:R3:W-:Y:S03]  /*5810*/  STL [R1+0x74], R0 ;  /* 0x0000740001007387 */ /* 0x0007e60000100800 */
[----:B--2---:R-:W-:Y:S01]  /*5820*/  HMMA.16816.F32 R140, R128, R136, R140 ;  /* 0x00000088808c723c */ /* 0x004fe2000000188c */
[----:B------:R-:W-:Y:S01]  /*5830*/  MOV R2, c[0x0][0x2c4] ;  /* 0x0000b10000027a02 */ /* 0x000fe20000000f00 */
[----:B------:R-:W-:Y:S04]  /*5840*/  LDSM.16.MT88.4 R152, [R18+0x1800] ;  /* 0x001800001298783b */ /* 0x000fe80000004200 */
[----:B---3--:R-:W2:Y:S04]  /*5850*/  LDL R0, [R1+0xb0] ;  /* 0x0000b00001007983 */ /* 0x008ea80000100800 */
[----:B------:R-:W3:Y:S01]  /*5860*/  LDL.LU R3, [R1+0x50] ;  /* 0x0000500001037983 */ /* 0x000ee20000300800 */
[C---:B-1----:R-:W-:Y:S08]  /*5870*/  HMMA.16816.F32 R100, R4.reuse, R8, R144 ;  /* 0x000000080464723c */ /* 0x042ff00000001890 */
[----:B------:R-:W-:Y:S01]  /*5880*/  HMMA.16816.F32 R104, R4, R10, R104 ;  /* 0x0000000a0468723c */ /* 0x000fe20000001868 */
[----:B------:R-:W1:Y:S07]  /*5890*/  LDSM.16.MT88.4 R8, [R134+0x5000] ;  /* 0x005000008608783b */ /* 0x000e6e0000004200 */
[----:B------:R-:W-:Y:S01]  /*58a0*/  HMMA.16816.F32 R136, R128, R138, R36 ;  /* 0x0000008a8088723c */ /* 0x000fe20000001824 */
[----:B------:R-:W-:Y:S01]  /*58b0*/  ISETP.NE.AND P1, PT, R2, 0x1, PT ;  /* 0x000000010200780c */ /* 0x000fe20003f25270 */
[----:B------:R-:W-:Y:S06]  /*58c0*/  LDSM.16.MT88.4 R144, [R133+0x1800] ;  /* 0x001800008590783b */ /* 0x000fec0000004200 */
        /* <DEDUP_REMOVED lines=10> */
[C---:B-1----:R-:W-:Y:S01]  /*5970*/  HMMA.16816.F32 R124, R4.reuse, R10, R40 ;  /* 0x0000000a047c723c */ /* 0x042fe20000001828 */
[----:B------:R-:W1:Y:S07]  /*5980*/  LDSM.16.MT88.4 R40, [R17+0x3800] ;  /* 0x003800001128783b */ /* 0x000e6e0000004200 */
[----:B------:R-:W-:Y:S01]  /*5990*/  HMMA.16816.F32 R180, R4, R8, R48 ;  /* 0x0000000804b4723c */ /* 0x000fe20000001830 */
[----:B------:R-:W4:Y:S04]  /*59a0*/  LDSM.16.MT88.4 R48, [R18+0x3800] ;  /* 0x003800001230783b */ /* 0x000f280000004200 */
[----:B------:R-:W-:Y:S03]  /*59b0*/  LDSM.16.MT88.4 R8, [R134+0x7000] ;  /* 0x007000008608783b */ /* 0x000fe60000004200 */
[C---:B-1----:R-:W-:Y:S08]  /*59c0*/  HMMA.16816.F32 R36, R128.reuse, R40, R44 ;  /* 0x000000288024723c */ /* 0x042ff0000000182c */
[C---:B----4-:R-:W-:Y:S01]  /*59d0*/  HMMA.16816.F32 R44, R128.reuse, R48, R56 ;  /* 0x00000030802c723c */ /* 0x050fe20000001838 */
[----:B------:R-:W1:Y:S07]  /*59e0*/  LDSM.16.MT88.4 R56, [R133+0x3800] ;  /* 0x003800008538783b */ /* 0x000e6e0000004200 */
[C---:B------:R-:W-:Y:S08]  /*59f0*/  HMMA.16816.F32 R48, R128.reuse, R50, R60 ;  /* 0x000000328030723c */ /* 0x040ff0000000183c */
[C---:B------:R-:W-:Y:S08]  /*5a00*/  HMMA.16816.F32 R60, R128.reuse, R64, R76 ;  /* 0x00000040803c723c */ /* 0x040ff0000000184c */
[C---:B------:R-:W-:Y:S01]  /*5a10*/  HMMA.16816.F32 R64, R128.reuse, R66, R80 ;  /* 0x000000428040723c */ /* 0x040fe20000001850 */
[----:B------:R-:W4:Y:S07]  /*5a20*/  LDSM.16.MT88.4 R80, [R18+0x5800] ;  /* 0x005800001250783b */ /* 0x000f2e0000004200 */
[C---:B------:R-:W-:Y:S08]  /*5a30*/  HMMA.16816.F32 R40, R128.reuse, R42, R52 ;  /* 0x0000002a8028723c */ /* 0x040ff00000001834 */
[C---:B-1----:R-:W-:Y:S08]  /*5a40*/  HMMA.16816.F32 R52, R128.reuse, R56, R68 ;  /* 0x000000388034723c */ /* 0x042ff00000001844 */
[C---:B------:R-:W-:Y:S01]  /*5a50*/  HMMA.16816.F32 R56, R128.reuse, R58, R72 ;  /* 0x0000003a8038723c */ /* 0x040fe20000001848 */
[----:B------:R-:W1:Y:S07]  /*5a60*/  LDSM.16.MT88.4 R72, [R17+0x5800] ;  /* 0x005800001148783b */ /* 0x000e6e0000004200 */
[C---:B----4-:R-:W-:Y:S08]  /*5a70*/  HMMA.16816.F32 R76, R128.reuse, R80, R92 ;  /* 0x00000050804c723c */ /* 0x050ff0000000185c */
[C---:B------:R-:W-:Y:S01]  /*5a80*/  HMMA.16816.F32 R80, R128.reuse, R82, R96 ;  /* 0x000000528050723c */ /* 0x040fe20000001860 */
[----:B------:R-:W4:Y:S07]  /*5a90*/  LDSM.16.MT88.4 R96, [R134+0x5800] ;  /* 0x005800008660783b */ /* 0x000f2e0000004200 */
[C---:B-1----:R-:W-:Y:S08]  /*5aa0*/  HMMA.16816.F32 R68, R128.reuse, R72, R84 ;  /* 0x000000488044723c */ /* 0x042ff00000001854 */
[C---:B------:R-:W-:Y:S01]  /*5ab0*/  HMMA.16816.F32 R72, R128.reuse, R74, R88 ;  /* 0x0000004a8048723c */ /* 0x040fe20000001858 */
[----:B------:R-:W1:Y:S07]  /*5ac0*/  LDSM.16.MT88.4 R88, [R133+0x5800] ;  /* 0x005800008558783b */ /* 0x000e6e0000004200 */
[C---:B----4-:R-:W-:Y:S08]  /*5ad0*/  HMMA.16816.F32 R92, R128.reuse, R96, R108 ;  /* 0x00000060805c723c */ /* 0x050ff0000000186c */
[----:B------:R-:W-:Y:S01]  /*5ae0*/  HMMA.16816.F32 R96, R128, R98, R112 ;  /* 0x000000628060723c */ /* 0x000fe20000001870 */
[----:B------:R-:W4:Y:S01]  /*5af0*/  LDSM.16.MT88.4 R112, [R18+0x7800] ;  /* 0x007800001270783b */ /* 0x000f220000004200 */
[----:B--2---:R-:W-:-:S05]  /*5b00*/  @P1 IMAD.HI.U32 R2, R0, c[0x0][0x2c8], RZ ;  /* 0x0000b20000021a27 */ /* 0x004fca00078e00ff */
[----:B------:R-:W-:Y:S01]  /*5b10*/  @P1 SHF.R.U32.HI R0, RZ, c[0x0][0x2cc], R2 ;  /* 0x0000b300ff001a19 */ /* 0x000fe20000011602 */
[----:B------:R-:W-:Y:S08]  /*5b20*/  HMMA.16816.F32 R24, R4, R8, R24 ;  /* 0x000000080418723c */ /* 0x000ff00000001818 */
[C---:B-1----:R-:W-:Y:S08]  /*5b30*/  HMMA.16816.F32 R84, R128.reuse, R88, R100 ;  /* 0x000000588054723c */ /* 0x042ff00000001864 */
[----:B------:R-:W-:Y:S01]  /*5b40*/  HMMA.16816.F32 R88, R128, R90, R104 ;  /* 0x0000005a8058723c */ /* 0x000fe20000001868 */
[----:B------:R1:W-:Y:S07]  /*5b50*/  LDSM.16.MT88.4 R104, [R17+0x7800] ;  /* 0x007800001168783b */ /* 0x0003ee0000004200 */
[----:B------:R-:W-:Y:S01]  /*5b60*/  HMMA.16816.F32 R12, R4, R10, R12 ;  /* 0x0000000a040c723c */ /* 0x000fe2000000180c */
[----:B------:R-:W-:Y:S07]  /*5b70*/  LDSM.16.MT88.4 R4, [R134+0x7800] ;  /* 0x007800008604783b */ /* 0x000fee0000004200 */
[----:B----4-:R-:W-:Y:S01]  /*5b80*/  HMMA.16816.F32 R108, R128, R112, R120 ;  /* 0x00000070806c723c */ /* 0x010fe20000001878 */
[----:B------:R-:W2:Y:S01]  /*5b90*/  LDSM.16.MT88.4 R120, [R133+0x7800] ;  /* 0x007800008578783b */ /* 0x000ea20000004200 */
[----:B-1----:R-:W-:-:S05]  /*5ba0*/  MOV R17, c[0x0][0x2ac] ;  /* 0x0000ab0000117a02 */ /* 0x002fca0000000f00 */
[----:B------:R-:W-:-:S05]  /*5bb0*/  IMAD R17, R17, c[0x0][0x1d0], RZ ;  /* 0x0000740011117a24 */ /* 0x000fca00078e02ff */
[----:B------:R-:W-:-:S04]  /*5bc0*/  IADD3 R0, R0, -c[0x0][0x168], R17 ;  /* 0x80005a0000007a10 */ /* 0x000fc80007ffe011 */
[----:B------:R-:W-:-:S04]  /*5bd0*/  SHF.R.S32.HI R2, RZ, 0x1f, R0 ;  /* 0x0000001fff027819 */ /* 0x000fc80000011400 */
[----:B------:R-:W-:-:S04]  /*5be0*/  LEA.HI R0, R2, R0, RZ, 0x6 ;  /* 0x0000000002007211 */ /* 0x000fc800078f30ff */
[----:B------:R-:W-:Y:S02]  /*5bf0*/  SHF.R.S32.HI R0, RZ, 0x6, R0 ;  /* 0x00000006ff007819 */ /* 0x000fe40000011400 */
[----:B---3--:R-:W-:Y:S02]  /*5c00*/  IADD3 R3, R3, -0x2, RZ ;  /* 0xfffffffe03037810 */ /* 0x008fe40007ffe0ff */
[----:B------:R-:W-:-:S03]  /*5c10*/  IMNMX R0, RZ, R0, !PT ;  /* 0x00000000ff007217 */ /* 0x000fc60007800200 */
[----:B------:R1:W-:Y:S04]  /*5c20*/  STL [R1+0x60], R3 ;  /* 0x0000600301007387 */ /* 0x0003e80000100800 */
[----:B------:R1:W-:Y:S01]  /*5c30*/  STL [R1+0x80], R0 ;  /* 0x0000800001007387 */ /* 0x0003e20000100800 */
[----:B------:R-:W-:Y:S01]  /*5c40*/  ISETP.GE.AND P0, PT, R3, R0, PT ;  /* 0x000000000300720c */ /* 0x000fe20003f06270 */
        /* <DEDUP_REMOVED lines=12> */
[----:B------:R-:W-:Y:S01]  /*5d10*/  HMMA.16816.F32 R128, R128, R6, R12 ;  /* 0x000000068080723c */ /* 0x000fe2000000180c */
[----:B------:R-:W-:Y:S01]  /*5d20*/  @!UPT UIADD3 URZ, URZ, URZ, URZ ;  /* 0x0000003f3f3ff290 */ /* 0x000fe2000fffe03f */
[----:B------:R-:W-:Y:S11]  /*5d30*/  @!P0 BRA `(.L_x_523) ;  /* 0x0000456000008947 */ /* 0x000ff60003800000 */
[----:B-1----:R-:W-:Y:S02]  /*5d40*/  MOV R0, R3 ;  /* 0x0000000300007202 */ /* 0x002fe40000000f00 */
[----:B------:R-:W-:-:S02]  /*5d50*/  MOV R134, R16 ;  /* 0x0000001000867202 */ /* 0x000fc40000000f00 */
[----:B------:R-:W-:Y:S01]  /*5d60*/  MOV R133, R132 ;  /* 0x0000008400857202 */ /* 0x000fe20000000f00 */
[----:B------:R1:W-:Y:S06]  /*5d70*/  STL [R1+0x10], R0 ;  /* 0x0000100001007387 */ /* 0x0003ec0000100800 */
.L_x_534:
[----:B-1----:R-:W2:Y:S01]  /*5d80*/  LDL R0, [R1+0x10] ;  /* 0x0000100001007983 */ /* 0x002ea20000100800 */
[----:B------:R-:W-:Y:S04]  /*5d90*/  DEPBAR.LE SB0, 0x0 ;  /* 0x000080000000791a */ /* 0x000fe80000000000 */
[----:B------:R-:W-:Y:S01]  /*5da0*/  WARPSYNC 0xffffffff ;  /* 0xffffffff00007948 */ /* 0x000fe20003800000 */
[----:B------:R-:W-:Y:S06]  /*5db0*/  BAR.SYNC.DEFER_BLOCKING 0x0 ;  /* 0x0000000000007b1d */ /* 0x000fec0000010000 */
[----:B------:R1:W3:Y:S01]  /*5dc0*/  LDSM.16.M88.4 R8, [R252] ;  /* 0x00000000fc08783b */ /* 0x0002e20000000200 */
[----:B------:R-:W-:Y:S03]  /*5dd0*/  BSSY B0, `(.L_x_524) ;  /* 0x000006a000007945 */ /* 0x000fe60003800000 */
[----:B------:R1:W4:Y:S04]  /*5de0*/  LDSM.16.M88.4 R16, [R252+0x800] ;  /* 0x00080000fc10783b */ /* 0x0003280000000200 */
[----:B------:R1:W1:Y:S04]  /*5df0*/  LDSM.16.M88.4 R24, [R252+0x1000] ;  /* 0x00100000fc18783b */ /* 0x0002680000000200 */
[----:B------:R1:W1:Y:S04]  /*5e00*/  LDSM.16.M88.4 R32, [R252+0x1800] ;  /* 0x00180000fc20783b */ /* 0x0002680000000200 */
[----:B------:R1:W1:Y:S04]  /*5e10*/  LDSM.16.M88.4 R176, [R135] ;  /* 0x0000000087b0783b */ /* 0x0002680000000200 */
[----:B------:R1:W1:Y:S04]  /*5e20*/  LDSM.16.M88.4 R180, [R135+0x800] ;  /* 0x0008000087b4783b */ /* 0x0002680000000200 */
[----:B------:R1:W1:Y:S04]  /*5e30*/  LDSM.16.M88.4 R184, [R135+0x1000] ;  /* 0x0010000087b8783b */ /* 0x0002680000000200 */
[----:B------:R1:W1:Y:S01]  /*5e40*/  LDSM.16.M88.4 R188, [R135+0x1800] ;  /* 0x0018000087bc783b */ /* 0x0002620000000200 */
[----:B--2---:R-:W-:Y:S11]  /*5e50*/  ISETP.GE.AND P0, PT, R0, RZ, PT ;  /* 0x000000ff0000720c */ /* 0x004ff60003f06270 */
[----:B------:R-:W-:Y:S02]  /*5e60*/  @!UPT UIADD3 URZ, URZ, URZ, URZ ;  /* 0x0000003f3f3ff290 */ /* 0x000fe4000fffe03f */
[----:B------:R-:W-:-:S05]  /*5e70*/  @!P0 BRA `(.L_x_525) ;  /* 0x000005f000008947 */ /* 0x000fca0003800000 */
[----:B-1-34-:R-:W2:Y:S04]  /*5e80*/  LDL R4, [R1+0x5c] ;  /* 0x00005c0001047983 */ /* 0x01aea80000100800 */
[----:B------:R-:W3:Y:S04]  /*5e90*/  LDL R28, [R1+0x58] ;  /* 0x00005800011c7983 */ /* 0x000ee80000100800 */
[----:B------:R-:W4:Y:S04]  /*5ea0*/  LDL.64 R22, [R1+0xa0] ;  /* 0x0000a00001167983 */ /* 0x000f280000100a00 */
[----:B------:R-:W5:Y:S04]  /*5eb0*/  LDL R12, [R1+0xac] ;  /* 0x0000ac00010c7983 */ /* 0x000f680000100800 */
[----:B------:R-:W4:Y:S04]  /*5ec0*/  LDL R21, [R1+0xe8] ;  /* 0x0000e80001157983 */ /* 0x000f280000100800 */
[----:B------:R-:W4:Y:S04]  /*5ed0*/  LDL R5, [R1+0x70] ;  /* 0x0000700001057983 */ /* 0x000f280000100800 */
[----:B------:R-:W5:Y:S04]  /*5ee0*/  LDL R20, [R1+0xec] ;  /* 0x0000ec0001147983 */ /* 0x000f680000100800 */
[----:B------:R-:W5:Y:S04]  /*5ef0*/  LDL R15, [R1+0x68] ;  /* 0x00006800010f7983 */ /* 0x000f680000100800 */
[----:B------:R-:W5:Y:S04]  /*5f00*/  LDL R14, [R1+0xf0] ;  /* 0x0000f000010e7983 */ /* 0x000f680000100800 */
[----:B------:R-:W5:Y:S04]  /*5f10*/  LDL R13, [R1+0x6c] ;  /* 0x00006c00010d7983 */ /* 0x000f680000100800 */
[----:B------:R-:W5:Y:S04]  /*5f20*/  LDL R7, [R1+0xf4] ;  /* 0x0000f40001077983 */ /* 0x000f680000100800 */
[----:B------:R-:W5:Y:S01]  /*5f30*/  LDL R6, [R1+0x54] ;  /* 0x0000540001067983 */ /* 0x000f620000100800 */
[----:B--2---:R-:W-:Y:S01]  /*5f40*/  SHF.R.S32.HI R0, RZ, 0x1f, R4 ;  /* 0x0000001fff007819 */ /* 0x004fe20000011404 */
[----:B------:R-:W-:Y:S04]  /*5f50*/  IMAD.WIDE.U32 R2, R4, c[0x0][0x208], RZ ;  /* 0x0000820004027a25 */ /* 0x000fe800078e00ff */
[----:B------:R-:W-:Y:S04]  /*5f60*/  IMAD R0, R0, c[0x0][0x208], RZ ;  /* 0x0000820000007a24 */ /* 0x000fe800078e02ff */
[----:B------:R-:W-:Y:S01]  /*5f70*/  IMAD R0, R4, c[0x0][0x20c], R0 ;  /* 0x0000830004007a24 */ /* 0x000fe200078e0200 */
[----:B---3--:R-:W-:Y:S03]  /*5f80*/  SHF.R.S32.HI R4, RZ, 0x1f, R28 ;  /* 0x0000001fff047819 */ /* 0x008fe6000001141c */
[----:B------:R-:W-:Y:S02]  /*5f90*/  IMAD.IADD R3, R3, 0x1, R0 ;  /* 0x0000000103037824 */ /* 0x000fe400078e0200 */
[----:B------:R-:W-:Y:S02]  /*5fa0*/  IMAD R4, R4, c[0x0][0x218], RZ ;  /* 0x0000860004047a24 */ /* 0x000fe400078e02ff */
[C---:B------:R-:W-:Y:S04]  /*5fb0*/  IMAD.WIDE.U32 R2, R28.reuse, c[0x0][0x218], R2 ;  /* 0x000086001c027a25 */ /* 0x040fe800078e0002 */
[----:B------:R-:W-:Y:S01]  /*5fc0*/  IMAD R4, R28, c[0x0][0x21c], R4 ;  /* 0x000087001c047a24 */ /* 0x000fe200078e0204 */
[----:B----4-:R-:W-:Y:S01]  /*5fd0*/  IADD3 R0, P0, R22, R2, RZ ;  /* 0x0000000216007210 */ /* 0x010fe20007f1e0ff */
[C---:B------:R-:W-:Y:S01]  /*5fe0*/  IMAD.SHL.U32 R30, R5.reuse, 0x2, RZ ;  /* 0x00000002051e7824 */ /* 0x040fe200078e00ff */
[----:B------:R-:W-:Y:S02]  /*5ff0*/  SHF.L.U64.HI R22, R5, 0x1, R21 ;  /* 0x0000000105167819 */ /* 0x000fe40000010215 */
[----:B-----5:R-:W-:Y:S02]  /*6000*/  IADD3.X R4, R12, R3, R4, P0, !PT ;  /* 0x000000030c047210 */ /* 0x020fe400007fe404 */
[C---:B------:R-:W-:Y:S02]  /*6010*/  LEA R12, P0, R0.reuse, c[0x0][0x1f8], 0x1 ;  /* 0x00007e00000c7a11 */ /* 0x040fe400078008ff */
[C---:B------:R-:W-:Y:S02]  /*6020*/  SHF.L.U64.HI R21, R15.reuse, 0x1, R20 ;  /* 0x000000010f157819 */ /* 0x040fe40000010214 */
[----:B------:R-:W-:Y:S02]  /*6030*/  LEA.HI.X R5, R0, c[0x0][0x1fc], R4, 0x1, P0 ;  /* 0x00007f0000057a11 */ /* 0x000fe400000f0c04 */
[----:B------:R-:W-:Y:S02]  /*6040*/  SHF.L.U32 R29, R15, 0x1, RZ ;  /* 0x000000010f1d7819 */ /* 0x000fe400000006ff */
[C---:B------:R-:W-:Y:S01]  /*6050*/  SHF.L.U64.HI R20, R13.reuse, 0x1, R14 ;  /* 0x000000010d147819 */ /* 0x040fe2000001020e */
[----:B------:R-:W-:Y:S01]  /*6060*/  IMAD.SHL.U32 R28, R13, 0x2, RZ ;  /* 0x000000020d1c7824 */ /* 0x000fe200078e00ff */
[C---:B------:R-:W-:Y:S02]  /*6070*/  SHF.L.U64.HI R13, R6.reuse, 0x1, R7 ;  /* 0x00000001060d7819 */ /* 0x040fe40000010207 */
[----:B------:R-:W-:Y:S01]  /*6080*/  SHF.L.U32 R23, R6, 0x1, RZ ;  /* 0x0000000106177819 */ /* 0x000fe200000006ff */
[----:B------:R-:W-:-:S05]  /*6090*/  BRA.DIV ~URZ, `(.L_x_526) ;  /* 0x0000bb927f007947 */ /* 0x000fca000b800000 */
[----:B------:R1:W2:Y:S02]  /*60a0*/  SHFL.IDX PT, R4, R5, RZ, 0x181f ;  /* 0x00181fff05047589 */ /* 0x0002a400000e0000 */
.L_x_579:
[----:B------:R-:W-:-:S05]  /*60b0*/  BRA.DIV ~URZ, `(.L_x_527) ;  /* 0x0000bbe27f007947 */ /* 0x000fca000b800000 */
[----:B------:R-:W3:Y:S04]  /*60c0*/  LDL R2, [R1+0x54] ;  /* 0x0000540001027983 */ /* 0x000ee80000100800 */
[----:B------:R-:W4:Y:S04]  /*60d0*/  LDL R31, [R1+0x4c] ;  /* 0x00004c00011f7983 */ /* 0x000f280000100800 */
[----:B------:R-:W5:Y:S04]  /*60e0*/  LDL R7, [R1+0x6c] ;  /* 0x00006c0001077983 */ /* 0x000f680000100800 */
[----:B--2---:R-:W2:Y:S04]  /*60f0*/  LDL R248, [R1+0x68] ;  /* 0x0000680001f87983 */ /* 0x004ea80000100800 */
[----:B------:R-:W4:Y:S04]  /*6100*/  LDL R132, [R1+0x70] ;  /* 0x0000700001847983 */ /* 0x000f280000100800 */
[----:B------:R-:W1:Y:S02]  /*6110*/  SHFL.IDX PT, R0, R12, RZ, 0x181f ;  /* 0x00181fff0c007589 */ /* 0x000e6400000e0000 */
[----:B-1----:R-:W-:Y:S02]  /*6120*/  IADD3 R6, P2, R0, R30, RZ ;  /* 0x0000001e00067210 */ /* 0x002fe40007f5e0ff */
[----:B---3--:R-:W-:Y:S02]  /*6130*/  ISETP.GE.AND P4, PT, R2, c[0x0][0x1d4], PT ;  /* 0x0000750002007a0c */ /* 0x008fe40003f86270 */
[----:B------:R-:W-:Y:S05]  /*6140*/  IADD3 R2, P0, R0, R23, RZ ;  /* 0x0000001700027210 */ /* 0x000fea0007f1e0ff */
[C---:B------:R-:W-:Y:S01]  /*6150*/  IMAD.X R3, R4.reuse, 0x1, R13, P0 ;  /* 0x0000000104037824 */ /* 0x040fe200000e060d */
[----:B-----5:R-:W-:Y:S01]  /*6160*/  ISETP.GE.AND P3, PT, R7, c[0x0][0x1d4], PT ;  /* 0x0000750007007a0c */ /* 0x020fe20003f66270 */
[----:B------:R-:W-:Y:S01]  /*6170*/  IMAD.X R7, R4, 0x1, R22, P2 ;  /* 0x0000000104077824 */ /* 0x000fe200010e0616 */
[----:B--2---:R-:W-:Y:S03]  /*6180*/  ISETP.GE.AND P1, PT, R248, c[0x0][0x1d4], PT ;  /* 0x00007500f8007a0c */ /* 0x004fe60003f26270 */
[----:B------:R-:W-:Y:S01]  /*6190*/  @!PT LDS RZ, [RZ] ;  /* 0x00000000fffff984 */ /* 0x000fe20000000800 */
[----:B------:R-:W-:Y:S01]  /*61a0*/  @!PT LDS RZ, [RZ] ;  /* 0x00000000fffff984 */ /* 0x000fe20000000800 */
[----:B----4-:R1:W-:Y:S01]  /*61b0*/  LDGSTS.E.BYPASS.LTC128B.128 [R31+0x100], [R2.64], !P4 ;  /* 0x00100000021f7fae */ /* 0x0103e2000e101d46 */
[----:B------:R-:W-:Y:S02]  /*61c0*/  SEL R15, RZ, 0x10, P1 ;  /* 0x00000010ff0f7807 */ /* 0x000fe40000800000 */
[----:B-1----:R-:W-:Y:S05]  /*61d0*/  IADD3 R2, P0, R0, R28, RZ ;  /* 0x0000001c00027210 */ /* 0x002fea0007f1e0ff */
[----:B------:R-:W-:Y:S05]  /*61e0*/  IMAD.X R3, R4, 0x1, R20, P0 ;  /* 0x0000000104037824 */ /* 0x000fea00000e0614 */
[----:B------:R1:W-:Y:S02]  /*61f0*/  LDGSTS.E.BYPASS.LTC128B.128 [R31+0x2100], [R2.64], !P3 ;  /* 0x02100000021f7fae */ /* 0x0003e4000d901d46 */
[----:B-1----:R-:W-:Y:S02]  /*6200*/  IADD3 R2, P0, R0, R29, RZ ;  /* 0x0000001d00027210 */ /* 0x002fe40007f1e0ff */
[----:B------:R-:W1:Y:S03]  /*6210*/  SHFL.IDX PT, R0, R12, 0x1, 0x181f ;  /* 0x00381f000c007f89 */ /* 0x000e6600000e0000 */
[----:B------:R-:W-:Y:S01]  /*6220*/  IMAD.X R3, R4, 0x1, R21, P0 ;  /* 0x0000000104037824 */ /* 0x000fe200000e0615 */
[----:B------:R-:W-:Y:S01]  /*6230*/  ISETP.GE.AND P0, PT, R132, c[0x0][0x1d4], PT ;  /* 0x0000750084007a0c */ /* 0x000fe20003f06270 */
[----:B------:R2:W3:Y:S03]  /*6240*/  SHFL.IDX PT, R4, R5, 0x1, 0x181f ;  /* 0x00381f0005047f89 */ /* 0x0004e600000e0000 */
[----:B------:R-:W-:Y:S01]  /*6250*/  SEL R14, RZ, 0x10, P0 ;  /* 0x00000010ff0e7807 */ /* 0x000fe20000000000 */
[----:B------:R4:W-:Y:S08]  /*6260*/  LDGSTS.E.BYPASS.LTC128B.128 [R31+0x4100], [R2.64], !P1 ;  /* 0x04100000021f7fae */ /* 0x0009f0000c901d46 */
[----:B------:R5:W-:Y:S01]  /*6270*/  LDGSTS.E.BYPASS.LTC128B.128 [R31+0x6100], [R6.64], !P0 ;  /* 0x06100000061f7fae */ /* 0x000be2000c101d46 */
[----:B--2---:R-:W-:Y:S02]  /*6280*/  SEL R5, RZ, 0x10, P4 ;  /* 0x00000010ff057807 */ /* 0x004fe40002000000 */
[----:B-----5:R-:W-:Y:S02]  /*6290*/  SEL R6, RZ, 0x10, P3 ;  /* 0x00000010ff067807 */ /* 0x020fe40001800000 */
.L_x_580:
[C---:B-1-34-:R-:W-:Y:S01]  /*62a0*/  ISETP.NE.U32.AND P2, PT, R5.reuse, RZ, PT ;  /* 0x000000ff0500720c */ /* 0x05afe20003f45070 */
[----:B------:R-:W2:Y:S01]  /*62b0*/  LDL R31, [R1+0x4c] ;  /* 0x00004c00011f7983 */ /* 0x000ea20000100800 */
[----:B------:R-:W-:Y:S02]  /*62c0*/  IADD3 R5, -R5, 0x10, RZ ;  /* 0x0000001005057810 */ /* 0x000fe40007ffe1ff */
[C---:B------:R-:W-:Y:S02]  /*62d0*/  ISETP.NE.U32.AND P3, PT, R6.reuse, RZ, PT ;  /* 0x000000ff0600720c */ /* 0x040fe40003f65070 */
[----:B------:R-:W-:Y:S02]  /*62e0*/  LOP3.LUT R5, R5, 0xf, RZ, 0xc0, !PT ;  /* 0x0000000f05057812 */ /* 0x000fe400078ec0ff */
[----:B------:R-:W-:Y:S02]  /*62f0*/  IADD3 R6, -R6, 0x10, RZ ;  /* 0x0000001006067810 */ /* 0x000fe40007ffe1ff */
[----:B------:R-:W-:Y:S02]  /*6300*/  IADD3 R2, P1, P0, R5, R0, R23 ;  /* 0x0000000005027210 */ /* 0x000fe4000783e017 */
[----:B------:R-:W-:Y:S02]  /*6310*/  LOP3.LUT R6, R6, 0xf, RZ, 0xc0, !PT ;  /* 0x0000000f06067812 */ /* 0x000fe400078ec0ff */
[----:B------:R-:W-:Y:S02]  /*6320*/  IADD3.X R3, RZ, R4, R13, P1, P0 ;  /* 0x00000004ff037210 */ /* 0x000fe40000fe040d */
[----:B------:R-:W-:Y:S02]  /*6330*/  IADD3 R12, P1, P0, R6, R0, R28 ;  /* 0x00000000060c7210 */ /* 0x000fe4000783e01c */
[C---:B------:R-:W-:Y:S02]  /*6340*/  IADD3 R6, -R15.reuse, 0x10, RZ ;  /* 0x000000100f067810 */ /* 0x040fe40007ffe1ff */
[----:B------:R-:W-:Y:S02]  /*6350*/  IADD3.X R13, RZ, R4, R20, P1, P0 ;  /* 0x00000004ff0d7210 */ /* 0x000fe40000fe0414 */
[----:B------:R-:W-:Y:S04]  /*6360*/  LOP3.LUT R6, R6, 0xf, RZ, 0xc0, !PT ;  /* 0x0000000f06067812 */ /* 0x000fe800078ec0ff */
[----:B------:R-:W-:Y:S04]  /*6370*/  IADD3 R6, P1, P0, R6, R0, R29 ;  /* 0x0000000006067210 */ /* 0x000fe8000783e01d */
[----:B------:R-:W-:Y:S01]  /*6380*/  IADD3.X R7, RZ, R4, R21, P1, P0 ;  /* 0x00000004ff077210 */ /* 0x000fe20000fe0415 */
[----:B------:R-:W-:Y:S01]  /*6390*/  @!PT LDS RZ, [RZ] ;  /* 0x00000000fffff984 */ /* 0x000fe20000000800 */
[----:B------:R-:W-:Y:S01]  /*63a0*/  @!PT LDS RZ, [RZ] ;  /* 0x00000000fffff984 */ /* 0x000fe20000000800 */
[----:B------:R-:W-:Y:S01]  /*63b0*/  @!PT LDS RZ, [RZ] ;  /* 0x00000000fffff984 */ /* 0x000fe20000000800 */
[----:B--2---:R1:W-:Y:S01]  /*63c0*/  LDGSTS.E.BYPASS.LTC128B.128.ZFILL [R31+0x1100], [R2.64], P2 ;  /* 0x01100000021f7fae */ /* 0x0043e20009141d46 */
[----:B------:R-:W-:Y:S03]  /*63d0*/  ISETP.NE.U32.AND P2, PT, R15, RZ, PT ;  /* 0x000000ff0f00720c */ /* 0x000fe60003f45070 */
[----:B------:R2:W-:Y:S10]  /*63e0*/  LDGSTS.E.BYPASS.LTC128B.128.ZFILL [R31+0x3100], [R12.64], P3 ;  /* 0x031000000c1f7fae */ /* 0x0005f40009941d46 */
[----:B------:R2:W-:Y:S01]  /*63f0*/  LDGSTS.E.BYPASS.LTC128B.128.ZFILL [R31+0x5100], [R6.64], P2 ;  /* 0x05100000061f7fae */ /* 0x0005e20009141d46 */
[----:B-1----:R-:W-:Y:S04]  /*6400*/  IADD3 R2, -R14, 0x10, RZ ;  /* 0x000000100e027810 */ /* 0x002fe80007ffe1ff */
[----:B------:R-:W-:Y:S04]  /*6410*/  LOP3.LUT R2, R2, 0xf, RZ, 0xc0, !PT ;  /* 0x0000000f02027812 */ /* 0x000fe800078ec0ff */
[----:B------:R-:W-:Y:S04]  /*6420*/  IADD3 R2, P1, P0, R2, R0, R30 ;  /* 0x0000000002027210 */ /* 0x000fe8000783e01e */
[----:B------:R-:W-:Y:S02]  /*6430*/  IADD3.X R3, RZ, R4, R22, P1, P0 ;  /* 0x00000004ff037210 */ /* 0x000fe40000fe0416 */
[----:B------:R-:W-:Y:S11]  /*6440*/  ISETP.NE.U32.AND P0, PT, R14, RZ, PT ;  /* 0x000000ff0e00720c */ /* 0x000ff60003f05070 */
[----:B------:R-:W-:Y:S02]  /*6450*/  @!UPT UIADD3 URZ, URZ, URZ, URZ ;  /* 0x0000003f3f3ff290 */ /* 0x000fe4000fffe03f */
[----:B------:R2:W-:Y:S02]  /*6460*/  LDGSTS.E.BYPASS.LTC128B.128.ZFILL [R31+0x7100], [R2.64], P0 ;  /* 0x07100000021f7fae */ /* 0x0005e40008141d46 */
.L_x_525:
[----:B-1-34-:R-:W-:Y:S05]  /*6470*/  BSYNC B0 ;  /* 0x0000000000007941 */ /* 0x01afea0003800000 */
.L_x_524:
[----:B--2---:R-:W2:Y:S04]  /*6480*/  LDL R2, [R1+0x24] ;  /* 0x0000240001027983 */ /* 0x004ea80000100800 */
[----:B------:R-:W3:Y:S04]  /*6490*/  LDL R0, [R1+0x20] ;  /* 0x0000200001007983 */ /* 0x000ee80000100800 */
[----:B------:R-:W0:Y:S01]  /*64a0*/  LDGDEPBAR ;  /* 0x00000000000079af */ /* 0x000e220000000000 */
[----:B------:R-:W-:Y:S01]  /*64b0*/  WARPSYNC 0xffffffff ;  /* 0xffffffff00007948 */ /* 0x000fe20003800000 */
[C---:B------:R-:W-:Y:S01]  /*64c0*/  HMMA.16816.F32 R4, R168.reuse, R8, RZ ;  /* 0x00000008a804723c */ /* 0x040fe200000018ff */
[----:B------:R-:W-:Y:S07]  /*64d0*/  BSSY B0, `(.L_x_528) ;  /* 0x0000174000007945 */ /* 0x000fee0003800000 */
[C---:B------:R-:W-:Y:S08]  /*64e0*/  HMMA.16816.F32 R8, R168.reuse, R10, RZ ;  /* 0x0000000aa808723c */ /* 0x040ff000000018ff */
[C---:B------:R-:W-:Y:S08]  /*64f0*/  HMMA.16816.F32 R12, R168.reuse, R16, RZ ;  /* 0x00000010a80c723c */ /* 0x040ff000000018ff */
[C---:B------:R-:W-:Y:S08]  /*6500*/  HMMA.16816.F32 R16, R168.reuse, R18, RZ ;  /* 0x00000012a810723c */ /* 0x040ff000000018ff */
[C---:B------:R-:W-:Y:S08]  /*6510*/  HMMA.16816.F32 R20, R168.reuse, R24, RZ ;  /* 0x00000018a814723c */ /* 0x040ff000000018ff */
[C---:B------:R-:W-:Y:S08]  /*6520*/  HMMA.16816.F32 R24, R168.reuse, R26, RZ ;  /* 0x0000001aa818723c */ /* 0x040ff000000018ff */
[C---:B------:R-:W-:Y:S08]  /*6530*/  HMMA.16816.F32 R28, R168.reuse, R32, RZ ;  /* 0x00000020a81c723c */ /* 0x040ff000000018ff */
[----:B------:R-:W-:Y:S08]  /*6540*/  HMMA.16816.F32 R32, R168, R34, RZ ;  /* 0x00000022a820723c */ /* 0x000ff000000018ff */
        /* <DEDUP_REMOVED lines=8> */
[----:B--2---:R-:W1:Y:S08]  /*65d0*/  LDSM.16.M88.4 R176, [R2] ;  /* 0x0000000002b0783b */ /* 0x004e700000000200 */
[----:B------:R-:W2:Y:S08]  /*65e0*/  LDSM.16.M88.4 R180, [R2+0x800] ;  /* 0x0008000002b4783b */ /* 0x000eb00000000200 */
[----:B------:R-:W-:Y:S01]  /*65f0*/  LDSM.16.M88.4 R184, [R2+0x1800] ;  /* 0x0018000002b8783b */ /* 0x000fe20000000200 */
[C---:B-1----:R-:W-:Y:S08]  /*6600*/  HMMA.16816.F32 R4, R192.reuse, R176, R4 ;  /* 0x000000b0c004723c */ /* 0x042ff00000001804 */
[C---:B------:R-:W-:Y:S01]  /*6610*/  HMMA.16816.F32 R8, R192.reuse, R178, R8 ;  /* 0x000000b2c008723c */ /* 0x040fe20000001808 */
[----:B------:R-:W1:Y:S07]  /*6620*/  LDSM.16.M88.4 R176, [R2+0x1000] ;  /* 0x0010000002b0783b */ /* 0x000e6e0000000200 */
[C---:B--2---:R-:W-:Y:S08]  /*6630*/  HMMA.16816.F32 R12, R192.reuse, R180, R12 ;  /* 0x000000b4c00c723c */ /* 0x044ff0000000180c */
[C---:B------:R-:W-:Y:S01]  /*6640*/  HMMA.16816.F32 R16, R192.reuse, R182, R16 ;  /* 0x000000b6c010723c */ /* 0x040fe20000001810 */
[----:B---3--:R-:W2:Y:S07]  /*6650*/  LDSM.16.M88.4 R180, [R0+-0x6000] ;  /* 0xffa0000000b4783b */ /* 0x008eae0000000200 */
[C---:B-1----:R-:W-:Y:S08]  /*6660*/  HMMA.16816.F32 R20, R192.reuse, R176, R20 ;  /* 0x000000b0c014723c */ /* 0x042ff00000001814 */
[C---:B------:R-:W-:Y:S01]  /*6670*/  HMMA.16816.F32 R24, R192.reuse, R178, R24 ;  /* 0x000000b2c018723c */ /* 0x040fe20000001818 */
[----:B------:R-:W1:Y:S07]  /*6680*/  LDSM.16.M88.4 R176, [R0+-0x5800] ;  /* 0xffa8000000b0783b */ /* 0x000e6e0000000200 */
[C---:B------:R-:W-:Y:S08]  /*6690*/  HMMA.16816.F32 R28, R192.reuse, R184, R28 ;  /* 0x000000b8c01c723c */ /* 0x040ff0000000181c */
[----:B------:R-:W-:Y:S01]  /*66a0*/  HMMA.16816.F32 R32, R192, R186, R32 ;  /* 0x000000bac020723c */ /* 0x000fe20000001820 */
[----:B------:R-:W3:Y:S07]  /*66b0*/  LDSM.16.M88.4 R184, [R0+-0x5000] ;  /* 0xffb0000000b8783b */ /* 0x000eee0000000200 */
[C---:B--2---:R-:W-:Y:S08]  /*66c0*/  HMMA.16816.F32 R4, R196.reuse, R180, R4 ;  /* 0x000000b4c404723c */ /* 0x044ff00000001804 */
[C---:B------:R-:W-:Y:S01]  /*66d0*/  HMMA.16816.F32 R8, R196.reuse, R182, R8 ;  /* 0x000000b6c408723c */ /* 0x040fe20000001808 */
[----:B------:R-:W2:Y:S07]  /*66e0*/  LDSM.16.M88.4 R180, [R0+-0x4800] ;  /* 0xffb8000000b4783b */ /* 0x000eae0000000200 */
        /* <DEDUP_REMOVED lines=32> */
[----:B------:R-:W3:Y:S07]  /*68f0*/  LDSM.16.M88.4 R184, [R2+0x3000] ;  /* 0x0030000002b8783b */ /* 0x000eee0000000200 */
[C---:B--2---:R-:W-:Y:S08]  /*6900*/  HMMA.16816.F32 R4, R208.reuse, R180, R4 ;  /* 0x000000b4d004723c */ /* 0x044ff00000001804 */
[C---:B------:R-:W-:Y:S01]  /*6910*/  HMMA.16816.F32 R8, R208.reuse, R182, R8 ;  /* 0x000000b6d008723c */ /* 0x040fe20000001808 */
[----:B------:R-:W2:Y:S07]  /*6920*/  LDSM.16.M88.4 R180, [R2+0x3800] ;  /* 0x0038000002b4783b */ /* 0x000eae0000000200 */
[C---:B-1----:R-:W-:Y:S08]  /*6930*/  HMMA.16816.F32 R12, R208.reuse, R176, R12 ;  /* 0x000000b0d00c723c */ /* 0x042ff0000000180c */
[C---:B------:R-:W-:Y:S01]  /*6940*/  HMMA.16816.F32 R16, R208.reuse, R178, R16 ;  /* 0x000000b2d010723c */ /* 0x040fe20000001810 */
[----:B------:R-:W1:Y:S07]  /*6950*/  LDSM.16.M88.4 R176, [R0+-0x4000] ;  /* 0xffc0000000b0783b */ /* 0x000e6e0000000200 */
[C---:B---3--:R-:W-:Y:S08]  /*6960*/  HMMA.16816.F32 R20, R208.reuse, R184, R20 ;  /* 0x000000b8d014723c */ /* 0x048ff00000001814 */
[C---:B------:R-:W-:Y:S01]  /*6970*/  HMMA.16816.F32 R24, R208.reuse, R186, R24 ;  /* 0x000000bad018723c */ /* 0x040fe20000001818 */
[----:B------:R-:W3:Y:S07]  /*6980*/  LDSM.16.M88.4 R184, [R0+-0x3800] ;  /* 0xffc8000000b8783b */ /* 0x000eee0000000200 */
[C---:B--2---:R-:W-:Y:S08]  /*6990*/  HMMA.16816.F32 R28, R208.reuse, R180, R28 ;  /* 0x000000b4d01c723c */ /* 0x044ff0000000181c */
[----:B------:R-:W-:Y:S01]  /*69a0*/  HMMA.16816.F32 R32, R208, R182, R32 ;  /* 0x000000b6d020723c */ /* 0x000fe20000001820 */
[----:B------:R-:W2:Y:S07]  /*69b0*/  LDSM.16.M88.4 R180, [R0+-0x3000] ;  /* 0xffd0000000b4783b */ /* 0x000eae0000000200 */
[C---:B-1----:R-:W-:Y:S08]  /*69c0*/  HMMA.16816.F32 R4, R212.reuse, R176, R4 ;  /* 0x000000b0d404723c */ /* 0x042ff00000001804 */
[C---:B------:R-:W-:Y:S01]  /*69d0*/  HMMA.16816.F32 R8, R212.reuse, R178, R8 ;  /* 0x000000b2d408723c */ /* 0x040fe20000001808 */
[----:B------:R-:W1:Y:S07]  /*69e0*/  LDSM.16.M88.4 R176, [R0+-0x2800] ;  /* 0xffd8000000b0783b */ /* 0x000e6e0000000200 */
        /* <DEDUP_REMOVED lines=38> */
[----:B------:R-:W3:Y:S07]  /*6c50*/  LDSM.16.M88.4 R184, [R0+-0x2000] ;  /* 0xffe0000000b8783b */ /* 0x000eee0000000200 */
[C---:B--2---:R-:W-:Y:S08]  /*6c60*/  HMMA.16816.F32 R20, R224.reuse, R180, R20 ;  /* 0x000000b4e014723c */ /* 0x044ff00000001814 */
[C---:B------:R-:W-:Y:S01]  /*6c70*/  HMMA.16816.F32 R24, R224.reuse, R182, R24 ;  /* 0x000000b6e018723c */ /* 0x040fe20000001818 */
[----:B------:R-:W2:Y:S07]  /*6c80*/  LDSM.16.M88.4 R180, [R0+-0x1800] ;  /* 0xffe8000000b4783b */ /* 0x000eae0000000200 */
[C---:B-1----:R-:W-:Y:S08]  /*6c90*/  HMMA.16816.F32 R28, R224.reuse, R176, R28 ;  /* 0x000000b0e01c723c */ /* 0x042ff0000000181c */
[----:B------:R-:W-:Y:S01]  /*6ca0*/  HMMA.16816.F32 R32, R224, R178, R32 ;  /* 0x000000b2e020723c */ /* 0x000fe20000001820 */
[----:B------:R-:W1:Y:S07]  /*6cb0*/  LDSM.16.M88.4 R176, [R0+-0x1000] ;  /* 0xfff0000000b0783b */ /* 0x000e6e0000000200 */
[C---:B---3--:R-:W-:Y:S08]  /*6cc0*/  HMMA.16816.F32 R4, R228.reuse, R184, R4 ;  /* 0x000000b8e404723c */ /* 0x048ff00000001804 */
[C---:B------:R-:W-:Y:S01]  /*6cd0*/  HMMA.16816.F32 R8, R228.reuse, R186, R8 ;  /* 0x000000bae408723c */ /* 0x040fe20000001808 */
[----:B------:R-:W3:Y:S07]  /*6ce0*/  LDSM.16.M88.4 R184, [R0+-0x800] ;  /* 0xfff8000000b8783b */ /* 0x000eee0000000200 */
        /* <DEDUP_REMOVED lines=38> */
[----:B------:R-:W2:Y:S07]  /*6f50*/  LDSM.16.M88.4 R180, [R0] ;  /* 0x0000000000b4783b */ /* 0x000eae0000000200 */
        /* <DEDUP_REMOVED lines=29> */
[----:B------:R-:W-:Y:S01]  /*7130*/  FMUL.FTZ R19, R19, c[0x0][0x320] ;  /* 0x0000c80013137a20 */ /* 0x000fe20000410000 */
[----:B--2---:R2:W-:Y:S08]  /*7140*/  STL [R1+0x8], R2 ;  /* 0x0000080201007387 */ /* 0x0045f00000100800 */
[----:B------:R-:W-:Y:S10]  /*7150*/  MUFU.TANH R187, R8 ;  /* 0x0000000800bb7308 */ /* 0x000ff40000002400 */
[----:B-1----:R-:W1:Y:S01]  /*7160*/  MUFU.TANH R3, R10 ;  /* 0x0000000a00037308 */ /* 0x002e620000002400 */
[----:B---3--:R-:W3:Y:S09]  /*7170*/  LDSM.16.M88.4 R4, [R0+0x1000] ;  /* 0x001000000004783b */ /* 0x008ef20000000200 */
[----:B--2---:R-:W2:Y:S10]  /*7180*/  MUFU.TANH R2, R11 ;  /* 0x0000000b00027308 */ /* 0x004eb40000002400 */
[----:B------:R4:W3:Y:S01]  /*7190*/  MUFU.TANH R186, R9 ;  /* 0x0000000900ba7308 */ /* 0x0008e20000002400 */
[----:B-1----:R-:W-:Y:S09]  /*71a0*/  STL [R1+0x4], R3 ;  /* 0x0000040301007387 */ /* 0x002ff20000100800 */
[----:B------:R-:W1:Y:S01]  /*71b0*/  MUFU.TANH R248, R15 ;  /* 0x0000000f00f87308 */ /* 0x000e620000002400 */
[----:B--2---:R2:W-:Y:S09]  /*71c0*/  STL [R1], R2 ;  /* 0x0000000201007387 */ /* 0x0045f20000100800 */
[----:B------:R-:W1:Y:S01]  /*71d0*/  MUFU.TANH R179, R16 ;  /* 0x0000001000b37308 */ /* 0x000e620000002400 */
[----:B----4-:R-:W4:Y:S01]  /*71e0*/  LDSM.16.M88.4 R8, [R0+0x1800] ;  /* 0x001800000008783b */ /* 0x010f220000000200 */
[----:B------:R-:W-:Y:S04]  /*71f0*/  DEPBAR.LE SB0, 0x0 ;  /* 0x000080000000791a */ /* 0x000fe80000000000 */
[C---:B---3--:R-:W-:Y:S04]  /*7200*/  HMMA.16816.F32 R20, R244.reuse, R4, R20 ;  /* 0x00000004f414723c */ /* 0x048fe80000001814 */
[----:B------:R3:W1:Y:S01]  /*7210*/  MUFU.TANH R177, R17 ;  /* 0x0000001100b17308 */ /* 0x0006620000002400 */
[----:B------:R-:W-:Y:S03]  /*7220*/  BAR.SYNC.DEFER_BLOCKING 0x0 ;  /* 0x0000000000007b1d */ /* 0x000fe60000010000 */
[C---:B------:R-:W-:Y:S06]  /*7230*/  HMMA.16816.F32 R24, R244.reuse, R6, R24 ;  /* 0x00000006f418723c */ /* 0x040fec0000001818 */
[----:B------:R5:W1:Y:S01]  /*7240*/  MUFU.TANH R185, R18 ;  /* 0x0000001200b97308 */ /* 0x000a620000002400 */
[----:B--2---:R-:W2:Y:S09]  /*7250*/  LDL R2, [R1+0x10] ;  /* 0x0000100001027983 */ /* 0x004eb20000100800 */
[----:B------:R-:W1:Y:S01]  /*7260*/  MUFU.TANH R183, R12 ;  /* 0x0000000c00b77308 */ /* 0x000e620000002400 */
[----:B------:R-:W-:Y:S02]  /*7270*/  FMUL.FTZ R22, R22, c[0x0][0x320] ;  /* 0x0000c80016167a20 */ /* 0x000fe40000410000 */
[----:B---3--:R-:W-:Y:S02]  /*7280*/  FMUL.FTZ R17, R21, c[0x0][0x320] ;  /* 0x0000c80015117a20 */ /* 0x008fe40000410000 */
[----:B------:R-:W-:Y:S05]  /*7290*/  FMUL.FTZ R23, R23, c[0x0][0x320] ;  /* 0x0000c80017177a20 */ /* 0x000fea0000410000 */
[----:B------:R-:W3:Y:S01]  /*72a0*/  MUFU.TANH R182, R13 ;  /* 0x0000000d00b67308 */ /* 0x000ee20000002400 */
[----:B------:R-:W-:Y:S02]  /*72b0*/  FMUL.FTZ R26, R26, c[0x0][0x320] ;  /* 0x0000c8001a1a7a20 */ /* 0x000fe40000410000 */
[----:B------:R-:W-:Y:S01]  /*72c0*/  FMUL.FTZ R27, R27, c[0x0][0x320] ;  /* 0x0000c8001b1b7a20 */ /* 0x000fe20000410000 */
[C---:B----4-:R-:W-:Y:S03]  /*72d0*/  HMMA.16816.F32 R28, R244.reuse, R8, R28 ;  /* 0x00000008f41c723c */ /* 0x050fe6000000181c */
[----:B-----5:R-:W-:Y:S02]  /*72e0*/  FMUL.FTZ R18, R20, c[0x0][0x320] ;  /* 0x0000c80014127a20 */ /* 0x020fe40000410000 */
[----:B------:R-:W-:Y:S01]  /*72f0*/  FMUL.FTZ R16, R24, c[0x0][0x320] ;  /* 0x0000c80018107a20 */ /* 0x000fe20000410000 */
[----:B------:R4:W1:Y:S01]  /*7300*/  MUFU.TANH R178, R26 ;  /* 0x0000001a00b27308 */ /* 0x0008620000002400 */
[----:B------:R-:W-:Y:S01]  /*7310*/  FMUL.FTZ R15, R25, c[0x0][0x320] ;  /* 0x0000c800190f7a20 */ /* 0x000fe20000410000 */
[----:B------:R-:W-:Y:S08]  /*7320*/  HMMA.16816.F32 R32, R244, R10, R32 ;  /* 0x0000000af420723c */ /* 0x000ff00000001820 */
[----:B------:R5:W1:Y:S08]  /*7330*/  MUFU.TANH R176, R27 ;  /* 0x0000001b00b07308 */ /* 0x000a700000002400 */
[----:B------:R-:W-:Y:S02]  /*7340*/  FMUL.FTZ R28, R28, c[0x0][0x320] ;  /* 0x0000c8001c1c7a20 */ /* 0x000fe40000410000 */
[----:B------:R-:W1:Y:S01]  /*7350*/  MUFU.TANH R249, R14 ;  /* 0x0000000e00f97308 */ /* 0x000e620000002400 */
[----:B------:R-:W-:Y:S02]  /*7360*/  FMUL.FTZ R30, R30, c[0x0][0x320] ;  /* 0x0000c8001e1e7a20 */ /* 0x000fe40000410000 */
[----:B------:R-:W-:Y:S03]  /*7370*/  FMUL.FTZ R31, R31, c[0x0][0x320] ;  /* 0x0000c8001f1f7a20 */ /* 0x000fe60000410000 */
[----:B----4-:R-:W-:Y:S02]  /*7380*/  FMUL.FTZ R26, R33, c[0x0][0x320] ;  /* 0x0000c800211a7a20 */ /* 0x010fe40000410000 */
[----:B------:R-:W-:Y:S02]  /*7390*/  FMUL.FTZ R34, R34, c[0x0][0x320] ;  /* 0x0000c80022227a20 */ /* 0x000fe40000410000 */
[----:B------:R4:W1:Y:S01]  /*73a0*/  MUFU.TANH R132, R28 ;  /* 0x0000001c00847308 */ /* 0x0008620000002400 */
[----:B------:R-:W-:Y:S02]  /*73b0*/  FMUL.FTZ R35, R35, c[0x0][0x320] ;  /* 0x0000c80023237a20 */ /* 0x000fe40000410000 */
[----:B-----5:R-:W-:Y:S07]  /*73c0*/  FMUL.FTZ R27, R32, c[0x0][0x320] ;  /* 0x0000c800201b7a20 */ /* 0x020fee0000410000 */
[----:B------:R1:W1:Y:S10]  /*73d0*/  MUFU.TANH R184, R19 ;  /* 0x0000001300b87308 */ /* 0x0002740000002400 */
[----:B------:R-:W1:Y:S01]  /*73e0*/  MUFU.TANH R18, R18 ;  /* 0x0000001200127308 */ /* 0x000e620000002400 */
[----:B----4-:R-:W-:Y:S09]  /*73f0*/  FMUL.FTZ R28, R29, c[0x0][0x320] ;  /* 0x0000c8001d1c7a20 */ /* 0x010ff20000410000 */
[----:B------:R-:W4:Y:S10]  /*7400*/  MUFU.TANH R17, R17 ;  /* 0x0000001100117308 */ /* 0x000f340000002400 */
[----:B------:R1:W1:Y:S10]  /*7410*/  MUFU.TANH R181, R22 ;  /* 0x0000001600b57308 */ /* 0x0002740000002400 */
[----:B------:R1:W1:Y:S10]  /*7420*/  MUFU.TANH R180, R23 ;  /* 0x0000001700b47308 */ /* 0x0002740000002400 */
[----:B------:R-:W1:Y:S10]  /*7430*/  MUFU.TANH R16, R16 ;  /* 0x0000001000107308 */ /* 0x000e740000002400 */
[----:B------:R-:W1:Y:S10]  /*7440*/  MUFU.TANH R15, R15 ;  /* 0x0000000f000f7308 */ /* 0x000e740000002400 */
[----:B------:R-:W1:Y:S10]  /*7450*/  MUFU.TANH R28, R28 ;  /* 0x0000001c001c7308 */ /* 0x000e740000002400 */
[----:B------:R1:W1:Y:S10]  /*7460*/  MUFU.TANH R189, R30 ;  /* 0x0000001e00bd7308 */ /* 0x0002740000002400 */
[----:B------:R1:W1:Y:S10]  /*7470*/  MUFU.TANH R191, R31 ;  /* 0x0000001f00bf7308 */ /* 0x0002740000002400 */
[----:B------:R-:W1:Y:S10]  /*7480*/  MUFU.TANH R27, R27 ;  /* 0x0000001b001b7308 */ /* 0x000e740000002400 */
[----:B------:R-:W1:Y:S10]  /*7490*/  MUFU.TANH R26, R26 ;  /* 0x0000001a001a7308 */ /* 0x000e740000002400 */
[----:B------:R1:W1:Y:S10]  /*74a0*/  MUFU.TANH R188, R34 ;  /* 0x0000002200bc7308 */ /* 0x0002740000002400 */
[----:B------:R1:W1:Y:S01]  /*74b0*/  MUFU.TANH R190, R35 ;  /* 0x0000002300be7308 */ /* 0x0002620000002400 */
[----:B--2---:R-:W-:Y:S11]  /*74c0*/  ISETP.GE.AND P0, PT, R2, 0x1, PT ;  /* 0x000000010200780c */ /* 0x004ff60003f06270 */
[----:B------:R-:W-:Y:S02]  /*74d0*/  @!UPT UIADD3 URZ, URZ, URZ, URZ ;  /* 0x0000003f3f3ff290 */ /* 0x000fe4000fffe03f */
[----:B------:R-:W-:-:S05]  /*74e0*/  @!P0 BRA `(.L_x_529) ;  /* 0x0000072000008947 */ /* 0x000fca0003800000 */
[----:B-1-34-:R-:W2:Y:S01]  /*74f0*/  LDL R3, [R1+0x84] ;  /* 0x0000840001037983 */ /* 0x01aea20000100800 */
[----:B------:R-:W-:Y:S02]  /*7500*/  IMAD.MOV.U32 R14, RZ, RZ, RZ ;  /* 0x000000ffff0e7224 */ /* 0x000fe400078e00ff */
[----:B------:R-:W-:Y:S01]  /*7510*/  IMAD.MOV.U32 R5, RZ, RZ, c[0x0][0x2b8] ;  /* 0x0000ae00ff057624 */ /* 0x000fe200078e00ff */
[----:B------:R-:W3:Y:S04]  /*7520*/  LDL R0, [R1+0x7c] ;  /* 0x00007c0001007983 */ /* 0x000ee80000100800 */
[----:B------:R-:W4:Y:S01]  /*7530*/  LDL.64 R22, [R1+0x98] ;  /* 0x0000980001167983 */ /* 0x000f220000100a00 */
[----:B------:R-:W-:Y:S03]  /*7540*/  ISETP.NE.AND P1, PT, R5, 0x1, PT ;  /* 0x000000010500780c */ /* 0x000fe60003f25270 */
[----:B------:R-:W5:Y:S04]  /*7550*/  LDL R4, [R1+0xa8] ;  /* 0x0000a80001047983 */ /* 0x000f680000100800 */
[----:B------:R-:W4:Y:S04]  /*7560*/  LDL.64 R20, [R1+0x90] ;  /* 0x0000900001147983 */ /* 0x000f280000100a00 */
[----:B------:R-:W5:Y:S04]  /*7570*/  LDL R8, [R1+0x88] ;  /* 0x0000880001087983 */ /* 0x000f680000100800 */
[----:B------:R-:W5:Y:S04]  /*7580*/  LDL R11, [R1+0xe8] ;  /* 0x0000e800010b7983 */ /* 0x000f680000100800 */
[----:B------:R-:W5:Y:S04]  /*7590*/  LDL R13, [R1+0x70] ;  /* 0x00007000010d7983 */ /* 0x000f680000100800 */
[----:B------:R-:W5:Y:S04]  /*75a0*/  LDL R10, [R1+0xec] ;  /* 0x0000ec00010a7983 */ /* 0x000f680000100800 */
[----:B------:R-:W5:Y:S04]  /*75b0*/  LDL R12, [R1+0x68] ;  /* 0x00006800010c7983 */ /* 0x000f680000100800 */
[----:B------:R-:W5:Y:S04]  /*75c0*/  LDL R9, [R1+0xf0] ;  /* 0x0000f00001097983 */ /* 0x000f680000100800 */
[----:B------:R-:W5:Y:S04]  /*75d0*/  LDL R7, [R1+0x6c] ;  /* 0x00006c0001077983 */ /* 0x000f680000100800 */
[----:B------:R-:W5:Y:S04]  /*75e0*/  LDL R6, [R1+0xf4] ;  /* 0x0000f40001067983 */ /* 0x000f680000100800 */
[----:B------:R-:W5:Y:S01]  /*75f0*/  LDL R19, [R1+0x54] ;  /* 0x0000540001137983 */ /* 0x000f620000100800 */
[----:B--2---:R-:W-:Y:S05]  /*7600*/  IMAD R2, R2, 0x40, R3 ;  /* 0x0000004002027824 */ /* 0x004fea00078e0203 */
[----:B---3--:R-:W-:Y:S05]  /*7610*/  IADD3 R2, R2, -0x40, R0 ;  /* 0xffffffc002027810 */ /* 0x008fea0007ffe000 */
[----:B------:R-:W-:Y:S04]  /*7620*/  @P1 IMAD.HI.U32 R3, R2, c[0x0][0x2bc], RZ ;  /* 0x0000af0002031a27 */ /* 0x000fe800078e00ff */
[----:B------:R-:W-:Y:S01]  /*7630*/  IMAD.MOV.U32 R0, RZ, RZ, R2 ;  /* 0x000000ffff007224 */ /* 0x000fe200078e0002 */
[----:B------:R-:W-:Y:S04]  /*7640*/  @P1 SHF.R.U32.HI R0, RZ, c[0x0][0x2c0], R3 ;  /* 0x0000b000ff001a19 */ /* 0x000fe80000011603 */
[C---:B----4-:R-:W-:Y:S04]  /*7650*/  @!P6 IADD3 R3, P0, R0.reuse, R22, RZ ;  /* 0x000000160003e210 */ /* 0x050fe80007f1e0ff */
[----:B-----5:R-:W-:Y:S01]  /*7660*/  @!P6 LEA.HI.X.SX32 R5, R0, R4, 0x1, P0 ;  /* 0x000000040005e211 */ /* 0x020fe200000f0eff */
[----:B------:R-:W-:Y:S01]  /*7670*/  IMAD.MOV R0, RZ, RZ, -R0 ;  /* 0x000000ffff007224 */ /* 0x000fe200078e0a00 */
[C---:B------:R-:W-:Y:S03]  /*7680*/  @!P6 LEA R4, P0, R3.reuse, c[0x0][0x2a0], 0x2 ;  /* 0x0000a8000304ea11 */ /* 0x040fe600078010ff */
[----:B------:R-:W-:Y:S01]  /*7690*/  IMAD R22, R0, c[0x0][0x2b8], R2 ;  /* 0x0000ae0000167a24 */ /* 0x000fe200078e0202 */
[----:B------:R-:W-:Y:S03]  /*76a0*/  @!P6 LEA.HI.X R5, R3, c[0x0][0x2a4], R5, 0x2, P0 ;  /* 0x0000a9000305ea11 */ /* 0x000fe600000f1405 */
[----:B------:R-:W-:Y:S01]  /*76b0*/  IMAD.WIDE.U32 R2, R22, c[0x0][0x1e0], RZ ;  /* 0x0000780016027a25 */ /* 0x000fe200078e00ff */
[----:B------:R-:W-:Y:S01]  /*76c0*/  SHF.R.S32.HI R0, RZ, 0x1f, R22 ;  /* 0x0000001fff007819 */ /* 0x000fe20000011416 */
[----:B------:R-:W2:Y:S02]  /*76d0*/  @!P6 LDG.E R14, [R4.64] ;  /* 0x00000006040ee981 */ /* 0x000ea4000c1e1900 */
[----:B------:R-:W-:Y:S02]  /*76e0*/  IMAD.SHL.U32 R21, R12, 0x2, RZ ;  /* 0x000000020c157824 */ /* 0x000fe400078e00ff */
[----:B------:R1:W-:Y:S01]  /*76f0*/  STL [R1+0x5c], R22 ;  /* 0x00005c1601007387 */ /* 0x0003e20000100800 */
[----:B------:R-:W-:Y:S04]  /*7700*/  IMAD R0, R0, c[0x0][0x1e0], RZ ;  /* 0x0000780000007a24 */ /* 0x000fe800078e02ff */
[----:B------:R-:W-:Y:S05]  /*7710*/  IMAD R0, R22, c[0x0][0x1e4], R0 ;  /* 0x0000790016007a24 */ /* 0x000fea00078e0200 */
[----:B------:R-:W-:Y:S01]  /*7720*/  IADD3 R3, R3, R0, RZ ;  /* 0x0000000003037210 */ /* 0x000fe20007ffe0ff */
[----:B-1----:R-:W-:Y:S01]  /*7730*/  IMAD.SHL.U32 R22, R13, 0x2, RZ ;  /* 0x000000020d167824 */ /* 0x002fe200078e00ff */
[----:B--2---:R-:W-:Y:S01]  /*7740*/  SHF.R.S32.HI R5, RZ, 0x1f, R14 ;  /* 0x0000001fff057819 */ /* 0x004fe2000001140e */
[----:B------:R1:W-:Y:S02]  /*7750*/  STL [R1+0x58], R14 ;  /* 0x0000580e01007387 */ /* 0x0003e40000100800 */
[----:B------:R-:W-:Y:S04]  /*7760*/  IMAD.WIDE.U32 R2, R14, c[0x0][0x1f0], R2 ;  /* 0x00007c000e027a25 */ /* 0x000fe800078e0002 */
[----:B------:R-:W-:Y:S01]  /*7770*/  IMAD R5, R5, c[0x0][0x1f0], RZ ;  /* 0x00007c0005057a24 */ /* 0x000fe200078e02ff */
[----:B------:R-:W-:Y:S02]  /*7780*/  IADD3 R0, P0, R20, R2, RZ ;  /* 0x0000000214007210 */ /* 0x000fe40007f1e0ff */
[----:B------:R-:W-:Y:S01]  /*7790*/  SHF.L.U32 R20, R7, 0x1, RZ ;  /* 0x0000000107147819 */ /* 0x000fe200000006ff */
[----:B------:R-:W-:Y:S05]  /*77a0*/  IMAD R5, R14, c[0x0][0x1f4], R5 ;  /* 0x00007d000e057a24 */ /* 0x000fea00078e0205 */
[----:B------:R-:W-:Y:S02]  /*77b0*/  IADD3.X R5, R8, R3, R5, P0, !PT ;  /* 0x0000000308057210 */ /* 0x000fe400007fe405 */
[C---:B------:R-:W-:Y:S04]  /*77c0*/  LEA R8, P0, R0.reuse, c[0x0][0x1c8], 0x1 ;  /* 0x0000720000087a11 */ /* 0x040fe800078008ff */
[----:B------:R-:W-:Y:S02]  /*77d0*/  LEA.HI.X R5, R0, c[0x0][0x1cc], R5, 0x1, P0 ;  /* 0x0000730000057a11 */ /* 0x000fe400000f0c05 */
[----:B-1----:R-:W-:Y:S02]  /*77e0*/  SHF.L.U64.HI R14, R13, 0x1, R11 ;  /* 0x000000010d0e7819 */ /* 0x002fe4000001020b */
[----:B------:R-:W-:Y:S02]  /*77f0*/  SHF.L.U64.HI R13, R12, 0x1, R10 ;  /* 0x000000010c0d7819 */ /* 0x000fe4000001020a */
[----:B------:R-:W-:Y:S02]  /*7800*/  SHF.L.U64.HI R12, R7, 0x1, R9 ;  /* 0x00000001070c7819 */ /* 0x000fe40000010209 */
[C---:B------:R-:W-:Y:S01]  /*7810*/  SHF.L.U64.HI R9, R19.reuse, 0x1, R6 ;  /* 0x0000000113097819 */ /* 0x040fe20000010206 */
[----:B------:R-:W-:Y:S01]  /*7820*/  IMAD.SHL.U32 R19, R19, 0x2, RZ ;  /* 0x0000000213137824 */ /* 0x000fe200078e00ff */
[----:B------:R-:W-:-:S05]  /*7830*/  BRA.DIV ~URZ, `(.L_x_530) ;  /* 0x0000a7627f007947 */ /* 0x000fca000b800000 */
[----:B------:R1:W2:Y:S02]  /*7840*/  SHFL.IDX PT, R4, R5, RZ, 0x181f ;  /* 0x00181fff05047589 */ /* 0x0002a400000e0000 */
.L_x_581:
        /* <DEDUP_REMOVED lines=31> */
.L_x_582:
        /* <DEDUP_REMOVED lines=29> */
.L_x_529:
[----:B-1-34-:R-:W-:Y:S05]  /*7c10*/  BSYNC B0 ;  /* 0x0000000000007941 */ /* 0x01afea0003800000 */
.L_x_528:
[----:B------:R-:W3:Y:S01]  /*7c20*/  LDL R4, [R1+0xb0] ;  /* 0x0000b00001047983 */ /* 0x000ee20000100800 */
[----:B------:R-:W-:Y:S03]  /*7c30*/  MOV R5, c[0x0][0x2c4] ;  /* 0x0000b10000057a02 */ /* 0x000fe60000000f00 */
[----:B------:R-:W3:Y:S01]  /*7c40*/  LDL R0, [R1+0xbc] ;  /* 0x0000bc0001007983 */ /* 0x000ee20000100800 */
[----:B------:R-:W-:Y:S01]  /*7c50*/  ISETP.NE.AND P0, PT, R5, 0x1, PT ;  /* 0x000000010500780c */ /* 0x000fe20003f05270 */
[----:B------:R-:W-:Y:S02]  /*7c60*/  IMAD.MOV.U32 R5, RZ, RZ, 0x1 ;  /* 0x00000001ff057424 */ /* 0x000fe400078e00ff */
[----:B--2---:R-:W2:Y:S04]  /*7c70*/  LDL R3, [R1+0x10] ;  /* 0x0000100001037983 */ /* 0x004ea80000100800 */
[----:B------:R-:W4:Y:S04]  /*7c80*/  LDL R2, [R1+0xc0] ;  /* 0x0000c00001027983 */ /* 0x000f280000100800 */
[----:B------:R-:W0:Y:S01]  /*7c90*/  LDGDEPBAR ;  /* 0x00000000000079af */ /* 0x000e220000000000 */
[----:B--2---:R-:W-:Y:S01]  /*7ca0*/  IMAD R5, R3, -0x40, R5 ;  /* 0xffffffc003057824 */ /* 0x004fe200078e0205 */
[----:B---3--:R-:W-:Y:S03]  /*7cb0*/  IADD3 R4, R0, R4, RZ ;  /* 0x0000000400047210 */ /* 0x008fe60007ffe0ff */
[----:B----4-:R-:W-:Y:S02]  /*7cc0*/  IMAD.IADD R5, R5, 0x1, -R2 ;  /* 0x0000000105057824 */ /* 0x010fe400078e0a02 */
[----:B------:R-:W-:Y:S05]  /*7cd0*/  @P0 IMAD.HI.U32 R0, R4, c[0x0][0x2c8], RZ ;  /* 0x0000b20004000a27 */ /* 0x000fea00078e00ff */
[----:B------:R-:W-:Y:S02]  /*7ce0*/  @P0 SHF.R.U32.HI R4, RZ, c[0x0][0x2cc], R0 ;  /* 0x0000b300ff040a19 */ /* 0x000fe40000011600 */
[----:B------:R-:W-:Y:S05]  /*7cf0*/  MOV R0, c[0x0][0x2ac] ;  /* 0x0000ab0000007a02 */ /* 0x000fea0000000f00 */
[----:B------:R-:W-:Y:S05]  /*7d00*/  IMAD R5, R0, c[0x0][0x1d0], R5 ;  /* 0x0000740000057a24 */ /* 0x000fea00078e0205 */
[----:B------:R-:W-:Y:S01]  /*7d10*/  IADD3 R5, R5, -c[0x0][0x168], RZ ;  /* 0x80005a0005057a10 */ /* 0x000fe20007ffe0ff */
[----:B------:R-:W-:-:S05]  /*7d20*/  BRA.DIV ~URZ, `(.L_x_532) ;  /* 0x0000a5e27f007947 */ /* 0x000fca000b800000 */
[----:B------:R1:W2:Y:S02]  /*7d30*/  SHFL.IDX PT, R0, R4, RZ, 0x1c1f ;  /* 0x001c1fff04007589 */ /* 0x0002a400000e0000 */
.L_x_583:
[----:B--2---:R-:W-:Y:S05]  /*7d40*/  IMAD.IADD R0, R5, 0x1, R0 ;  /* 0x0000000105007824 */ /* 0x004fea00078e0200 */
[C---:B------:R-:W-:Y:S02]  /*7d50*/  ISETP.GT.AND P0, PT, R0.reuse, RZ, PT ;  /* 0x000000ff0000720c */ /* 0x040fe40003f04270 */
[C---:B------:R-:W-:Y:S02]  /*7d60*/  ISETP.GT.AND P2, PT, R0.reuse, 0x1, PT ;  /* 0x000000010000780c */ /* 0x040fe40003f44270 */
[C---:B------:R-:W-:Y:S02]  /*7d70*/  ISETP.GT.AND P3, PT, R0.reuse, 0x8, PT ;  /* 0x000000080000780c */ /* 0x040fe40003f64270 */
[C---:B------:R-:W-:Y:S02]  /*7d80*/  ISETP.GT.AND P4, PT, R0.reuse, 0x9, PT ;  /* 0x000000090000780c */ /* 0x040fe40003f84270 */
[----:B------:R-:W-:Y:S02]  /*7d90*/  FSEL R6, R251, -INF , P0 ;  /* 0xff800000fb067808 */ /* 0x000fe40000000000 */
[C---:B------:R-:W-:Y:S02]  /*7da0*/  ISETP.GT.AND P1, PT, R0.reuse, 0x10, PT ;  /* 0x000000100000780c */ /* 0x040fe40003f24270 */
[----:B------:R-:W-:Y:S02]  /*7db0*/  ISETP.GT.AND P0, PT, R0, 0x11, PT ;  /* 0x000000110000780c */ /* 0x000fe40003f04270 */
[----:B------:R-:W-:Y:S02]  /*7dc0*/  FSEL R25, R250, -INF , P2 ;  /* 0xff800000fa197808 */ /* 0x000fe40001000000 */
[----:B------:R-:W-:Y:S02]  /*7dd0*/  FSEL R24, R187, -INF , P3 ;  /* 0xff800000bb187808 */ /* 0x000fe40001800000 */
[----:B------:R-:W-:Y:S02]  /*7de0*/  ISETP.GT.AND P3, PT, R0, 0x18, PT ;  /* 0x000000180000780c */ /* 0x000fe40003f64270 */
[----:B------:R-:W-:Y:S02]  /*7df0*/  FSEL R23, R186, -INF , P4 ;  /* 0xff800000ba177808 */ /* 0x000fe40002000000 */
[C---:B------:R-:W-:Y:S02]  /*7e00*/  ISETP.GT.AND P4, PT, R0.reuse, 0x19, PT ;  /* 0x000000190000780c */ /* 0x040fe40003f84270 */
[----:B------:R-:W-:Y:S02]  /*7e10*/  FSEL R22, R183, -INF , P1 ;  /* 0xff800000b7167808 */ /* 0x000fe40000800000 */
[----:B------:R-:W-:Y:S02]  /*7e20*/  ISETP.GT.AND P2, PT, R0, 0x20, PT ;  /* 0x000000200000780c */ /* 0x000fe40003f44270 */
[----:B------:R-:W-:Y:S02]  /*7e30*/  FSEL R21, R182, -INF , P0 ;  /* 0xff800000b6157808 */ /* 0x000fe40000000000 */
[C---:B------:R-:W-:Y:S02]  /*7e40*/  ISETP.GT.AND P1, PT, R0.reuse, 0x21, PT ;  /* 0x000000210000780c */ /* 0x040fe40003f24270 */
[C---:B------:R-:W-:Y:S02]  /*7e50*/  ISETP.GT.AND P0, PT, R0.reuse, 0x28, PT ;  /* 0x000000280000780c */ /* 0x040fe40003f04270 */
        /* <DEDUP_REMOVED lines=9> */
[----:B------:R-:W-:Y:S02]  /*7ef0*/  ISETP.GT.AND P0, PT, R0, 0x39, PT ;  /* 0x000000390000780c */ /* 0x000fe40003f04270 */
[----:B------:R-:W-:Y:S02]  /*7f00*/  FSEL R15, R15, -INF , P4 ;  /* 0xff8000000f0f7808 */ /* 0x000fe40002000000 */
[----:B------:R-:W-:Y:S02]  /*7f10*/  FSEL R14, R132, -INF , P3 ;  /* 0xff800000840e7808 */ /* 0x000fe40001800000 */
[----:B------:R-:W-:Y:S02]  /*7f20*/  FSEL R13, R28, -INF , P2 ;  /* 0xff8000001c0d7808 */ /* 0x000fe40001000000 */
[----:B------:R-:W-:Y:S02]  /*7f30*/  FSEL R12, R27, -INF , P1 ;  /* 0xff8000001b0c7808 */ /* 0x000fe40000800000 */
[----:B------:R-:W-:Y:S01]  /*7f40*/  FSEL R11, R26, -INF , P0 ;  /* 0xff8000001a0b7808 */ /* 0x000fe20000000000 */
[----:B------:R-:W-:-:S05]  /*7f50*/  BRA.DIV ~URZ, `(.L_x_533) ;  /* 0x0000a4227f007947 */ /* 0x000fca000b800000 */
[----:B------:R-:W2:Y:S04]  /*7f60*/  LDL.LU R182, [R1+0xc] ;  /* 0x00000c0001b67983 */ /* 0x000ea80000300800 */
[----:B------:R-:W3:Y:S04]  /*7f70*/  LDL.LU R179, [R1+0x8] ;  /* 0x0000080001b37983 */ /* 0x000ee80000300800 */
[----:B------:R-:W4:Y:S04]  /*7f80*/  LDL.LU R3, [R1+0x4] ;  /* 0x0000040001037983 */ /* 0x000f280000300800 */
[----:B------:R-:W5:Y:S04]  /*7f90*/  LDL.LU R2, [R1] ;  /* 0x0000000001027983 */ /* 0x000f680000300800 */
[----:B------:R-:W1:Y:S02]  /*7fa0*/  SHFL.IDX PT, R0, R4, 0x1, 0x1c1f ;  /* 0x003c1f0004007f89 */ /* 0x000e6400000e0000 */
[----:B-1----:R-:W-:Y:S05]  /*7fb0*/  IMAD.IADD R0, R5, 0x1, R0 ;  /* 0x0000000105007824 */ /* 0x002fea00078e0200 */
[C---:B------:R-:W-:Y:S02]  /*7fc0*/  ISETP.GT.AND P0, PT, R0.reuse, RZ, PT ;  /* 0x000000ff0000720c */ /* 0x040fe40003f04270 */
[C---:B------:R-:W-:Y:S02]  /*7fd0*/  ISETP.GT.AND P2, PT, R0.reuse, 0x1, PT ;  /* 0x000000010000780c */ /* 0x040fe40003f44270 */
[C---:B------:R-:W-:Y:S02]  /*7fe0*/  ISETP.GT.AND P3, PT, R0.reuse, 0x8, PT ;  /* 0x000000080000780c */ /* 0x040fe40003f64270 */
[C---:B------:R-:W-:Y:S02]  /*7ff0*/  ISETP.GT.AND P4, PT, R0.reuse, 0x9, PT ;  /* 0x000000090000780c */ /* 0x040fe40003f84270 */
[C---:B------:R-:W-:Y:S04]  /*8000*/  ISETP.GT.AND P1, PT, R0.reuse, 0x10, PT ;  /* 0x000000100000780c */ /* 0x040fe80003f24270 */
[----:B------:R-:W-:Y:S02]  /*8010*/  FSEL R33, R249, -INF , P1 ;  /* 0xff800000f9217808 */ /* 0x000fe40000800000 */
[----:B------:R-:W-:Y:S04]  /*8020*/  ISETP.GT.AND P1, PT, R0, 0x21, PT ;  /* 0x000000210000780c */ /* 0x000fe80003f24270 */
[----:B------:R-:W-:Y:S02]  /*8030*/  FSEL R28, R180, -INF , P1 ;  /* 0xff800000b41c7808 */ /* 0x000fe40000800000 */
[----:B------:R-:W-:Y:S04]  /*8040*/  ISETP.GT.AND P1, PT, R0, 0x38, PT ;  /* 0x000000380000780c */ /* 0x000fe80003f24270 */
[----:B------:R-:W-:Y:S02]  /*8050*/  FSEL R8, R188, -INF , P1 ;  /* 0xff800000bc087808 */ /* 0x000fe40000800000 */
[----:B--2---:R-:W-:Y:S02]  /*8060*/  FSEL R5, R182, -INF , P0 ;  /* 0xff800000b6057808 */ /* 0x004fe40000000000 */
[C---:B------:R-:W-:Y:S02]  /*8070*/  ISETP.GT.AND P0, PT, R0.reuse, 0x11, PT ;  /* 0x000000110000780c */ /* 0x040fe40003f04270 */
[----:B---3--:R-:W-:Y:S02]  /*8080*/  FSEL R177, R179, -INF , P2 ;  /* 0xff800000b3b17808 */ /* 0x008fe40001000000 */
[C---:B------:R-:W-:Y:S02]  /*8090*/  ISETP.GT.AND P2, PT, R0.reuse, 0x20, PT ;  /* 0x000000200000780c */ /* 0x040fe40003f44270 */
[----:B----4-:R-:W-:Y:S02]  /*80a0*/  FSEL R35, R3, -INF , P3 ;  /* 0xff80000003237808 */ /* 0x010fe40001800000 */
[----:B------:R-:W-:Y:S02]  /*80b0*/  ISETP.GT.AND P3, PT, R0, 0x18, PT ;  /* 0x000000180000780c */ /* 0x000fe40003f64270 */
[----:B-----5:R-:W-:Y:S02]  /*80c0*/  FSEL R34, R2, -INF , P4 ;  /* 0xff80000002227808 */ /* 0x020fe40002000000 */
[----:B------:R-:W-:Y:S02]  /*80d0*/  ISETP.GT.AND P4, PT, R0, 0x19, PT ;  /* 0x000000190000780c */ /* 0x000fe40003f84270 */
[----:B------:R-:W-:Y:S02]  /*80e0*/  FSEL R32, R248, -INF , P0 ;  /* 0xff800000f8207808 */ /* 0x000fe40000000000 */
[----:B------:R-:W-:Y:S02]  /*80f0*/  ISETP.GT.AND P0, PT, R0, 0x28, PT ;  /* 0x000000280000780c */ /* 0x000fe40003f04270 */
[----:B------:R-:W-:Y:S02]  /*8100*/  FSEL R31, R185, -INF , P3 ;  /* 0xff800000b91f7808 */ /* 0x000fe40001800000 */
[----:B------:R-:W-:Y:S02]  /*8110*/  FSEL R30, R184, -INF , P4 ;  /* 0xff800000b81e7808 */ /* 0x000fe40002000000 */
[C---:B------:R-:W-:Y:S02]  /*8120*/  ISETP.GT.AND P4, PT, R0.reuse, 0x29, PT ;  /* 0x000000290000780c */ /* 0x040fe40003f84270 */
[----:B------:R-:W-:Y:S02]  /*8130*/  FSEL R29, R181, -INF , P2 ;  /* 0xff800000b51d7808 */ /* 0x000fe40001000000 */
[C---:B------:R-:W-:Y:S02]  /*8140*/  ISETP.GT.AND P3, PT, R0.reuse, 0x30, PT ;  /* 0x000000300000780c */ /* 0x040fe40003f64270 */
[----:B------:R-:W-:Y:S02]  /*8150*/  ISETP.GT.AND P2, PT, R0, 0x31, PT ;  /* 0x000000310000780c */ /* 0x000fe40003f44270 */
[----:B------:R-:W-:Y:S02]  /*8160*/  FSEL R27, R178, -INF , P0 ;  /* 0xff800000b21b7808 */ /* 0x000fe40000000000 */
[----:B------:R-:W-:Y:S02]  /*8170*/  ISETP.GT.AND P0, PT, R0, 0x39, PT ;  /* 0x000000390000780c */ /* 0x000fe40003f04270 */
[----:B------:R-:W-:Y:S02]  /*8180*/  FMNMX.FTZ R0, R6, R133, !PT ;  /* 0x0000008506007209 */ /* 0x000fe40007810000 */
[----:B------:R-:W-:Y:S02]  /*8190*/  FSEL R26, R176, -INF , P4 ;  /* 0xff800000b01a7808 */ /* 0x000fe40002000000 */
[----:B------:R-:W-:Y:S02]  /*81a0*/  FMNMX.FTZ R0, R25, R0, !PT ;  /* 0x0000000019007209 */ /* 0x000fe40007810000 */
[----:B------:R-:W-:Y:S02]  /*81b0*/  FSEL R10, R189, -INF , P3 ;  /* 0xff800000bd0a7808 */ /* 0x000fe40001800000 */
[----:B------:R-:W-:Y:S02]  /*81c0*/  FMNMX.FTZ R0, R24, R0, !PT ;  /* 0x0000000018007209 */ /* 0x000fe40007810000 */
[----:B------:R-:W-:Y:S02]  /*81d0*/  FSEL R9, R191, -INF , P2 ;  /* 0xff800000bf097808 */ /* 0x000fe40001000000 */
[----:B------:R-:W-:Y:S02]  /*81e0*/  FMNMX.FTZ R0, R23, R0, !PT ;  /* 0x0000000017007209 */ /* 0x000fe40007810000 */
[----:B------:R-:W-:Y:S02]  /*81f0*/  FSEL R7, R190, -INF , P0 ;  /* 0xff800000be077808 */ /* 0x000fe40000000000 */
        /* <DEDUP_REMOVED lines=15> */
[----:B-1----:R-:W-:Y:S02]  /*82f0*/  FMNMX.FTZ R132, R0, R132, !PT ;  /* 0x0000008400847209 */ /* 0x002fe40007810000 */
        /* <DEDUP_REMOVED lines=18> */
[----:B------:R1:W2:Y:S02]  /*8420*/  SHFL.BFLY PT, R0, R4, 0x1, 0x1f ;  /* 0x0c201f0004007f89 */ /* 0x0002a400000e0000 */
.L_x_584:
[----:B------:R-:W3:Y:S01]  /*8430*/  LDL.LU R178, [R1+0x78] ;  /* 0x0000780001b27983 */ /* 0x000ee20000300800 */
[C---:B------:R-:W-:Y:S01]  /*8440*/  FMUL.FTZ R2, R132.reuse, c[0x0][0x2d0] ;  /* 0x0000b40084027a20 */ /* 0x040fe20000410000 */
[----:B------:R-:W-:Y:S01]  /*8450*/  FSETP.NEU.FTZ.AND P0, PT, R132, -INF , PT ;  /* 0xff8000008400780b */ /* 0x000fe20003f1d000 */
[----:B------:R-:W-:Y:S01]  /*8460*/  WARPSYNC 0xffffffff ;  /* 0xffffffff00007948 */ /* 0x000fe20003800000 */
[----:B--2---:R-:W-:Y:S02]  /*8470*/  FMNMX.FTZ R3, R0, R4, !PT ;  /* 0x0000000400037209 */ /* 0x004fe40007810000 */
[----:B------:R-:W-:Y:S02]  /*8480*/  FSEL R2, R2, RZ, P0 ;  /* 0x000000ff02027208 */ /* 0x000fe40000000000 */
[----:B------:R-:W-:Y:S01]  /*8490*/  FSEL R0, R132, RZ, P0 ;  /* 0x000000ff84007208 */ /* 0x000fe20000000000 */
[C---:B-1----:R-:W-:Y:S01]  /*84a0*/  FMUL.FTZ R4, R3.reuse, c[0x0][0x2d0] ;  /* 0x0000b40003047a20 */ /* 0x042fe20000410000 */
[----:B------:R-:W-:Y:S01]  /*84b0*/  FSETP.NEU.FTZ.AND P0, PT, R3, -INF , PT ;  /* 0xff8000000300780b */ /* 0x000fe20003f1d000 */
[--C-:B------:R-:W-:Y:S02]  /*84c0*/  FFMA.FTZ R188, R22, c[0x0][0x2d0], -R2.reuse ;  /* 0x0000b40016bc7a23 */ /* 0x100fe40000010802 */
[--C-:B------:R-:W-:Y:S01]  /*84d0*/  FFMA.FTZ R22, R12, c[0x0][0x2d0], -R2.reuse ;  /* 0x0000b4000c167a23 */ /* 0x100fe20000010802 */
[----:B------:R-:W-:Y:S01]  /*84e0*/  FSEL R4, R4, RZ, P0 ;  /* 0x000000ff04047208 */ /* 0x000fe20000000000 */
[----:B------:R-:W2:Y:S01]  /*84f0*/  LDL.LU R12, [R1+0x74] ;  /* 0x00007400010c7983 */ /* 0x000ea20000300800 */
[----:B------:R-:W-:Y:S02]  /*8500*/  FADD.FTZ R0, -R0, R133 ;  /* 0x0000008500007221 */ /* 0x000fe40000010100 */
[--C-:B------:R-:W-:Y:S02]  /*8510*/  FFMA.FTZ R6, R6, c[0x0][0x2d0], -R2.reuse ;  /* 0x0000b40006067a23 */ /* 0x100fe40000010802 */
[----:B------:R-:W-:Y:S02]  /*8520*/  FMUL.FTZ R0, R0, c[0x0][0x2d0] ;  /* 0x0000b40000007a20 */ /* 0x000fe40000410000 */
[--C-:B------:R-:W-:Y:S01]  /*8530*/  FFMA.FTZ R25, R25, c[0x0][0x2d0], -R2.reuse ;  /* 0x0000b40019197a23 */ /* 0x100fe20000010802 */
[----:B------:R-:W-:Y:S01]  /*8540*/  MUFU.EX2 R176, R6 ;  /* 0x0000000600b07308 */ /* 0x000fe20000000800 */
[--C-:B------:R-:W-:Y:S02]  /*8550*/  FFMA.FTZ R187, R21, c[0x0][0x2d0], -R2.reuse ;  /* 0x0000b40015bb7a23 */ /* 0x100fe40000010802 */
        /* <DEDUP_REMOVED lines=10> */
[----:B------:R-:W4:Y:S01]  /*8600*/  MUFU.EX2 R25, R25 ;  /* 0x0000001900197308 */ /* 0x000f220000000800 */
[--C-:B------:R-:W-:Y:S02]  /*8610*/  FFMA.FTZ R19, R13, c[0x0][0x2d0], -R2.reuse ;  /* 0x0000b4000d137a23 */ /* 0x100fe40000010802 */
[----:B------:R-:W-:Y:S02]  /*8620*/  FFMA.FTZ R179, R11, c[0x0][0x2d0], -R2 ;  /* 0x0000b4000bb37a23 */ /* 0x000fe40000010802 */
[--C-:B------:R-:W-:Y:S02]  /*8630*/  FFMA.FTZ R10, R10, c[0x0][0x2d0], -R4.reuse ;  /* 0x0000b4000a0a7a23 */ /* 0x100fe40000010804 */
[--C-:B------:R-:W-:Y:S02]  /*8640*/  FFMA.FTZ R11, R7, c[0x0][0x2d0], -R4.reuse ;  /* 0x0000b400070b7a23 */ /* 0x100fe40000010804 */
[--C-:B------:R-:W-:Y:S01]  /*8650*/  FFMA.FTZ R133, R35, c[0x0][0x2d0], -R4.reuse ;  /* 0x0000b40023857a23 */ /* 0x100fe20000010804 */
[----:B------:R-:W-:Y:S01]  /*8660*/  MUFU.EX2 R24, R24 ;  /* 0x0000001800187308 */ /* 0x000fe20000000800 */
        /* <DEDUP_REMOVED lines=8> */
[--C-:B------:R-:W-:Y:S02]  /*86f0*/  FFMA.FTZ R248, R26, c[0x0][0x2d0], -R4.reuse ;  /* 0x0000b4001af87a23 */ /* 0x100fe40000010804 */
[--C-:B------:R-:W-:Y:S02]  /*8700*/  FFMA.FTZ R15, R9, c[0x0][0x2d0], -R4.reuse ;  /* 0x0000b400090f7a23 */ /* 0x100fe40000010804 */
[--C-:B------:R-:W-:Y:S01]  /*8710*/  FFMA.FTZ R5, R5, c[0x0][0x2d0], -R4.reuse ;  /* 0x0000b40005057a23 */ /* 0x100fe20000010804 */
[----:B------:R-:W-:Y:S01]  /*8720*/  MUFU.EX2 R190, R190 ;  /* 0x000000be00be7308 */ /* 0x000fe20000000800 */
[----:B------:R-:W-:Y:S09]  /*8730*/  FFMA.FTZ R177, R177, c[0x0][0x2d0], -R4 ;  /* 0x0000b400b1b17a23 */ /* 0x000ff20000010804 */
[----:B------:R-:W-:Y:S10]  /*8740*/  MUFU.EX2 R7, R5 ;  /* 0x0000000500077308 */ /* 0x000ff40000000800 */
[----:B------:R-:W-:Y:S10]  /*8750*/  MUFU.EX2 R177, R177 ;  /* 0x000000b100b17308 */ /* 0x000ff40000000800 */
[----:B------:R-:W-:Y:S10]  /*8760*/  MUFU.EX2 R189, R189 ;  /* 0x000000bd00bd7308 */ /* 0x000ff40000000800 */
[----:B------:R-:W-:Y:S10]  /*8770*/  MUFU.EX2 R191, R191 ;  /* 0x000000bf00bf7308 */ /* 0x000ff40000000800 */
[----:B------:R-:W-:Y:S10]  /*8780*/  MUFU.EX2 R248, R248 ;  /* 0x000000f800f87308 */ /* 0x000ff40000000800 */
[----:B------:R-:W-:Y:S10]  /*8790*/  MUFU.EX2 R183, R183 ;  /* 0x000000b700b77308 */ /* 0x000ff40000000800 */
[----:B------:R-:W-:Y:S01]  /*87a0*/  MUFU.EX2 R184, R184 ;  /* 0x000000b800b87308 */ /* 0x000fe20000000800 */
[C---:B-1----:R-:W-:Y:S01]  /*87b0*/  FMUL.FTZ R13, R0.reuse, R157 ;  /* 0x0000009d000d7220 */ /* 0x042fe20000410000 */
[----:B------:R-:W-:Y:S01]  /*87c0*/  MOV R157, R10 ;  /* 0x0000000a009d7202 */ /* 0x000fe20000000f00 */
[C---:B------:R-:W-:Y:S02]  /*87d0*/  FMUL.FTZ R20, R0.reuse, R148 ;  /* 0x0000009400147220 */ /* 0x040fe40000410000 */
[----:B------:R-:W2:Y:S01]  /*87e0*/  LDL R148, [R1+0x2c] ;  /* 0x00002c0001947983 */ /* 0x000ea20000100800 */
[C---:B------:R-:W-:Y:S01]  /*87f0*/  FMUL.FTZ R9, R0.reuse, R161 ;  /* 0x000000a100097220 */ /* 0x040fe20000410000 */
[----:B------:R-:W-:Y:S01]  /*8800*/  MOV R161, R15 ;  /* 0x0000000f00a17202 */ /* 0x000fe20000000f00 */
[C---:B------:R-:W-:Y:S02]  /*8810*/  FMUL.FTZ R16, R0.reuse, R152 ;  /* 0x0000009800107220 */ /* 0x040fe40000410000 */
[C---:B------:R-:W-:Y:S01]  /*8820*/  FMUL.FTZ R17, R0.reuse, R153 ;  /* 0x0000009900117220 */ /* 0x040fe20000410000 */
[----:B------:R-:W-:Y:S01]  /*8830*/  MUFU.EX2 R152, R133 ;  /* 0x0000008500987308 */ /* 0x000fe20000000800 */
[C---:B------:R-:W-:Y:S01]  /*8840*/  FMUL.FTZ R21, R0.reuse, R149 ;  /* 0x0000009500157220 */ /* 0x040fe20000410000 */
[----:B------:R-:W-:Y:S01]  /*8850*/  MOV R153, R179 ;  /* 0x000000b300997202 */ /* 0x000fe20000000f00 */
[C---:B------:R-:W-:Y:S01]  /*8860*/  FMUL.FTZ R28, R0.reuse, R140 ;  /* 0x0000008c001c7220 */ /* 0x040fe20000410000 */
[----:B------:R-:W-:Y:S01]  /*8870*/  MOV R140, R19 ;  /* 0x00000013008c7202 */ /* 0x000fe20000000f00 */
[C---:B------:R-:W-:Y:S02]  /*8880*/  FMUL.FTZ R29, R0.reuse, R141 ;  /* 0x0000008d001d7220 */ /* 0x040fe40000410000 */
[C---:B------:R-:W-:Y:S01]  /*8890*/  FMUL.FTZ R32, R0.reuse, R136 ;  /* 0x0000008800207220 */ /* 0x040fe20000410000 */
[----:B------:R-:W2:Y:S01]  /*88a0*/  LDL R141, [R1+0x34] ;  /* 0x00003400018d7983 */ /* 0x000ea20000100800 */
        /* <DEDUP_REMOVED lines=50> */
[----:B---3--:R-:W-:Y:S01]  /*8bd0*/  FFMA.FTZ R2, R0, R178, R176 ;  /* 0x000000b200027223 */ /* 0x008fe200000100b0 */
[----:B----4-:R-:W-:Y:S02]  /*8be0*/  F2FP.PACK_AB R176, R25, R176 ;  /* 0x000000b019b0723e */ /* 0x010fe400000000ff */
[----:B-----5:R-:W-:Y:S01]  /*8bf0*/  F2FP.PACK_AB R178, R23, R24 ;  /* 0x0000001817b2723e */ /* 0x020fe200000000ff */
[----:B------:R-:W-:Y:S01]  /*8c00*/  FADD.FTZ R6, R25, R2 ;  /* 0x0000000219067221 */ /* 0x000fe20000010000 */
[----:B------:R-:W-:Y:S02]  /*8c10*/  FSEL R2, R3, RZ, P0 ;  /* 0x000000ff03027208 */ /* 0x000fe40000000000 */
[----:B------:R-:W-:Y:S01]  /*8c20*/  MOV R25, R14 ;  /* 0x0000000e00197202 */ /* 0x000fe20000000f00 */
[----:B------:R-:W-:Y:S02]  /*8c30*/  FFMA.FTZ R14, R8, c[0x0][0x2d0], -R4 ;  /* 0x0000b400080e7a23 */ /* 0x000fe40000010804 */
[----:B------:R-:W-:Y:S01]  /*8c40*/  FADD.FTZ R2, -R2, R134 ;  /* 0x0000008602027221 */ /* 0x000fe20000010100 */
[----:B------:R-:W-:Y:S01]  /*8c50*/  MOV R149, R25 ;  /* 0x0000001900957202 */ /* 0x000fe20000000f00 */
[----:B------:R-:W-:Y:S02]  /*8c60*/  FFMA.FTZ R134, R34, c[0x0][0x2d0], -R4 ;  /* 0x0000b40022867a23 */ /* 0x000fe40000010804 */
[----:B------:R-:W-:Y:S02]  /*8c70*/  FMUL.FTZ R2, R2, c[0x0][0x2d0] ;  /* 0x0000b40002027a20 */ /* 0x000fe40000410000 */
[----:B------:R-:W-:Y:S02]  /*8c80*/  FADD.FTZ R4, R24, R6 ;  /* 0x0000000618047221 */ /* 0x000fe40000010000 */
[C---:B------:R-:W-:Y:S02]  /*8c90*/  FMUL.FTZ R8, R0.reuse, R160 ;  /* 0x000000a000087220 */ /* 0x040fe40000410000 */
[----:B------:R-:W1:Y:S01]  /*8ca0*/  MUFU.EX2 R2, R2 ;  /* 0x0000000200027308 */ /* 0x000e620000000800 */
[----:B------:R-:W-:Y:S02]  /*8cb0*/  FADD.FTZ R180, R23, R4 ;  /* 0x0000000417b47221 */ /* 0x000fe40000010000 */
[C---:B------:R-:W-:Y:S01]  /*8cc0*/  FMUL.FTZ R4, R0.reuse, R164 ;  /* 0x000000a400047220 */ /* 0x040fe20000410000 */
[----:B------:R-:W-:Y:S01]  /*8cd0*/  MOV R164, R11 ;  /* 0x0000000b00a47202 */ /* 0x000fe20000000f00 */
[C---:B------:R-:W-:Y:S01]  /*8ce0*/  FMUL.FTZ R24, R0.reuse, R144 ;  /* 0x0000009000187220 */ /* 0x040fe20000410000 */
[----:B------:R-:W-:Y:S01]  /*8cf0*/  MOV R144, R18 ;  /* 0x0000001200907202 */ /* 0x000fe20000000f00 */
[----:B------:R-:W-:Y:S01]  /*8d00*/  FMUL.FTZ R25, R0, R145 ;  /* 0x0000009100197220 */ /* 0x000fe20000410000 */
[----:B------:R-:W-:Y:S01]  /*8d10*/  MOV R145, R22 ;  /* 0x0000001600917202 */ /* 0x000fe20000000f00 */
[C---:B-1----:R-:W-:Y:S02]  /*8d20*/  FMUL.FTZ R10, R2.reuse, R162 ;  /* 0x000000a2020a7220 */ /* 0x042fe40000410000 */
[----:B------:R-:W3:Y:S01]  /*8d30*/  LDL R162, [R1+0x28] ;  /* 0x0000280001a27983 */ /* 0x000ee20000100800 */
[C---:B------:R-:W-:Y:S02]  /*8d40*/  FMUL.FTZ R11, R2.reuse, R163 ;  /* 0x000000a3020b7220 */ /* 0x040fe40000410000 */
[----:B--2---:R-:W-:Y:S01]  /*8d50*/  FFMA.FTZ R5, R2, R12, R7 ;  /* 0x0000000c02057223 */ /* 0x004fe20000010007 */
[----:B------:R-:W2:Y:S01]  /*8d60*/  LDL R163, [R1+0x30] ;  /* 0x0000300001a37983 */ /* 0x000ea20000100800 */
[C---:B------:R-:W-:Y:S02]  /*8d70*/  FMUL.FTZ R12, R0.reuse, R156 ;  /* 0x0000009c000c7220 */ /* 0x040fe40000410000 */
[C---:B------:R-:W-:Y:S01]  /*8d80*/  FADD.FTZ R6, R177.reuse, R5 ;  /* 0x00000005b1067221 */ /* 0x040fe20000010000 */
[----:B------:R-:W1:Y:S01]  /*8d90*/  MUFU.EX2 R156, R134 ;  /* 0x00000086009c7308 */ /* 0x000e620000000800 */
[----:B------:R-:W-:Y:S01]  /*8da0*/  FMUL.FTZ R5, R0, R165 ;  /* 0x000000a500057220 */ /* 0x000fe20000410000 */
[----:B------:R-:W-:Y:S01]  /*8db0*/  F2FP.PACK_AB R177, R177, R7 ;  /* 0x00000007b1b1723e */ /* 0x000fe200000000ff */
[----:B------:R-:W4:Y:S01]  /*8dc0*/  LDL R0, [R1+0x38] ;  /* 0x0000380001007983 */ /* 0x000f220000100800 */
[C---:B------:R-:W-:Y:S01]  /*8dd0*/  FMUL.FTZ R34, R2.reuse, R138 ;  /* 0x0000008a02227220 */ /* 0x040fe20000410000 */
[----:B------:R-:W-:Y:S01]  /*8de0*/  MOV R160, R6 ;  /* 0x0000000600a07202 */ /* 0x000fe20000000f00 */
        /* <DEDUP_REMOVED lines=13> */
[----:B------:R-:W-:Y:S01]  /*8ec0*/  FMUL.FTZ R23, R2, R151 ;  /* 0x0000009702177220 */ /* 0x000fe20000410000 */
[----:B-1----:R-:W-:Y:S01]  /*8ed0*/  F2FP.PACK_AB R179, R156, R152 ;  /* 0x000000989cb3723e */ /* 0x002fe200000000ff */
        /* <DEDUP_REMOVED lines=57> */
[----:B------:R-:W1:Y:S01]  /*9270*/  MUFU.EX2 R2, R187 ;  /* 0x000000bb00027308 */ /* 0x000e620000000800 */
[----:B---3--:R-:W3:Y:S02]  /*9280*/  LDSM.16.MT88.4 R136, [R162] ;  /* 0x00000000a288783b */ /* 0x008ee40000004200 */
[C---:B---3--:R-:W-:Y:S08]  /*9290*/  HMMA.16816.F32 R4, R176.reuse, R136, R4 ;  /* 0x00000088b004723c */ /* 0x048ff00000001804 */
[C---:B------:R-:W-:Y:S01]  /*92a0*/  HMMA.16816.F32 R8, R176.reuse, R138, R8 ;  /* 0x0000008ab008723c */ /* 0x040fe20000001808 */
[----:B--2---:R-:W2:Y:S07]  /*92b0*/  LDSM.16.MT88.4 R136, [R163] ;  /* 0x00000000a388783b */ /* 0x004eae0000004200 */
[C---:B--2---:R-:W-:Y:S08]  /*92c0*/  HMMA.16816.F32 R12, R176.reuse, R136, R12 ;  /* 0x00000088b00c723c */ /* 0x044ff0000000180c */
[C---:B------:R-:W-:Y:S01]  /*92d0*/  HMMA.16816.F32 R16, R176.reuse, R138, R16 ;  /* 0x0000008ab010723c */ /* 0x040fe20000001810 */
[----:B------:R-:W2:Y:S07]  /*92e0*/  LDSM.16.MT88.4 R136, [R148] ;  /* 0x000000009488783b */ /* 0x000eae0000004200 */
[C---:B--2---:R-:W-:Y:S08]  /*92f0*/  HMMA.16816.F32 R20, R176.reuse, R136, R20 ;  /* 0x00000088b014723c */ /* 0x044ff00000001814 */
[C---:B------:R-:W-:Y:S01]  /*9300*/  HMMA.16816.F32 R24, R176.reuse, R138, R24 ;  /* 0x0000008ab018723c */ /* 0x040fe20000001818 */
[----:B----4-:R2:W3:Y:S03]  /*9310*/  LDSM.16.MT88.4 R136, [R0] ;  /* 0x000000000088783b */ /* 0x0104e60000004200 */
[----:B--2---:R-:W-:Y:S02]  /*9320*/  FADD.FTZ R0, R133, R180 ;  /* 0x000000b485007221 */ /* 0x004fe40000010000 */
[----:B------:R-:W2:Y:S02]  /*9330*/  MUFU.EX2 R180, R161 ;  /* 0x000000a100b47308 */ /* 0x000ea40000000800 */
[----:B-1----:R-:W-:Y:S04]  /*9340*/  FADD.FTZ R0, R2, R0 ;  /* 0x0000000002007221 */ /* 0x002fe80000010000 */
[----:B------:R-:W-:Y:S04]  /*9350*/  FADD.FTZ R0, R144, R0 ;  /* 0x0000000090007221 */ /* 0x000fe80000010000 */
        /* <DEDUP_REMOVED lines=36> */
[----:B------:R-:W1:Y:S08]  /*95a0*/  LDSM.16.MT88.4 R136, [R141+0x6000] ;  /* 0x006000008d88783b */ /* 0x000e700000004200 */
[----:B------:R-:W3:Y:S01]  /*95b0*/  LDSM.16.MT88.4 R140, [R162+0x800] ;  /* 0x00080000a28c783b */ /* 0x000ee20000004200 */
        /* <DEDUP_REMOVED lines=9> */
[----:B--2---:R-:W-:Y:S05]  /*9650*/  F2FP.PACK_AB R177, R180, R181 ;  /* 0x000000b5b4b1723e */ /* 0x004fea00000000ff */
[C---:B---3--:R-:W-:Y:S02]  /*9660*/  HMMA.16816.F32 R4, R136.reuse, R140, R4 ;  /* 0x0000008c8804723c */ /* 0x048fe40000001804 */
[----:B------:R2:W-:Y:S06]  /*9670*/  MUFU.EX2 R134, R249 ;  /* 0x000000f900867308 */ /* 0x0005ec0000000800 */
[C---:B------:R-:W-:Y:S01]  /*9680*/  HMMA.16816.F32 R8, R136.reuse, R142, R8 ;  /* 0x0000008e8808723c */ /* 0x040fe20000001808 */
[----:B------:R-:W3:Y:S03]  /*9690*/  LDSM.16.MT88.4 R140, [R148+0x800] ;  /* 0x00080000948c783b */ /* 0x000ee60000004200 */
[----:B------:R-:W5:Y:S01]  /*96a0*/  MUFU.EX2 R133, R158 ;  /* 0x0000009e00857308 */ /* 0x000f620000000800 */
[----:B----4-:R-:W-:Y:S09]  /*96b0*/  MOV R251, R148 ;  /* 0x0000009400fb7202 */ /* 0x010ff20000000f00 */
[----:B------:R-:W-:Y:S01]  /*96c0*/  MUFU.EX2 R176, R167 ;  /* 0x000000a700b07308 */ /* 0x000fe20000000800 */
[----:B--2---:R-:W-:Y:S01]  /*96d0*/  MOV R249, R162 ;  /* 0x000000a200f97202 */ /* 0x004fe20000000f00 */
[C---:B-1----:R-:W-:Y:S03]  /*96e0*/  HMMA.16816.F32 R12, R136.reuse, R144, R12 ;  /* 0x00000090880c723c */ /* 0x042fe6000000180c */
[----:B-----5:R-:W-:Y:S05]  /*96f0*/  FADD.FTZ R0, R133, R0 ;  /* 0x0000000085007221 */ /* 0x020fea0000010000 */
[C---:B------:R-:W-:Y:S01]  /*9700*/  HMMA.16816.F32 R16, R136.reuse, R146, R16 ;  /* 0x000000928810723c */ /* 0x040fe20000001810 */
[----:B------:R-:W1:Y:S03]  /*9710*/  LDSM.16.MT88.4 R144, [R188+0x800] ;  /* 0x00080000bc90783b */ /* 0x000e660000004200 */
[----:B------:R-:W-:Y:S04]  /*9720*/  FADD.FTZ R0, R2, R0 ;  /* 0x0000000002007221 */ /* 0x000fe80000010000 */
[C---:B---3--:R-:W-:Y:S08]  /*9730*/  HMMA.16816.F32 R20, R136.reuse, R140, R20 ;  /* 0x0000008c8814723c */ /* 0x048ff00000001814 */
        /* <DEDUP_REMOVED lines=25> */
[----:B------:R2:W3:Y:S07]  /*98d0*/  LDSM.16.MT88.4 R140, [R162+0x6800] ;  /* 0x00680000a28c783b */ /* 0x0004ee0000004200 */
[C---:B-1----:R-:W-:Y:S04]  /*98e0*/  HMMA.16816.F32 R92, R136.reuse, R144, R92 ;  /* 0x00000090885c723c */ /* 0x042fe8000000185c */
[----:B--2---:R-:W-:Y:S04]  /*98f0*/  MOV R162, R149 ;  /* 0x0000009500a27202 */ /* 0x004fe80000000f00 */
[C---:B------:R-:W-:Y:S01]  /*9900*/  HMMA.16816.F32 R96, R136.reuse, R146, R96 ;  /* 0x000000928860723c */ /* 0x040fe20000001860 */
[----:B------:R-:W1:Y:S07]  /*9910*/  LDSM.16.MT88.4 R144, [R163+0x6800] ;  /* 0x00680000a390783b */ /* 0x000e6e0000004200 */
[C---:B---3--:R-:W-:Y:S08]  /*9920*/  HMMA.16816.F32 R100, R136.reuse, R140, R100 ;  /* 0x0000008c8864723c */ /* 0x048ff00000001864 */
[C---:B------:R-:W-:Y:S01]  /*9930*/  HMMA.16816.F32 R104, R136.reuse, R142, R104 ;  /* 0x0000008e8868723c */ /* 0x040fe20000001868 */
[----:B------:R2:W3:Y:S07]  /*9940*/  LDSM.16.MT88.4 R140, [R148+0x6800] ;  /* 0x00680000948c783b */ /* 0x0004ee0000004200 */
[C---:B-1----:R-:W-:Y:S01]  /*9950*/  HMMA.16816.F32 R108, R136.reuse, R144, R108 ;  /* 0x00000090886c723c */ /* 0x042fe2000000186c */
[----:B--2---:R1:W2:Y:S07]  /*9960*/  MUFU.EX2 R148, R250 ;  /* 0x000000fa00947308 */ /* 0x0042ae0000000800 */
[C---:B------:R-:W-:Y:S01]  /*9970*/  HMMA.16816.F32 R112, R136.reuse, R146, R112 ;  /* 0x000000928870723c */ /* 0x040fe20000001870 */
[----:B------:R-:W4:Y:S07]  /*9980*/  LDSM.16.MT88.4 R144, [R188+0x6800] ;  /* 0x00680000bc90783b */ /* 0x000f2e0000004200 */
[C---:B---3--:R-:W-:Y:S04]  /*9990*/  HMMA.16816.F32 R116, R136.reuse, R140, R116 ;  /* 0x0000008c8874723c */ /* 0x048fe80000001874 */
[----:B-1----:R-:W-:Y:S04]  /*99a0*/  MOV R250, R163 ;  /* 0x000000a300fa7202 */ /* 0x002fe80000000f00 */
[C---:B------:R-:W-:Y:S01]  /*99b0*/  HMMA.16816.F32 R120, R136.reuse, R142, R120 ;  /* 0x0000008e8878723c */ /* 0x040fe20000001878 */
[----:B------:R-:W1:Y:S03]  /*99c0*/  LDSM.16.MT88.4 R140, [R249+0x1000] ;  /* 0x00100000f98c783b */ /* 0x000e660000004200 */
[----:B--2---:R-:W-:Y:S04]  /*99d0*/  FADD.FTZ R0, R148, R0 ;  /* 0x0000000094007221 */ /* 0x004fe80000010000 */
[C---:B------:R-:W-:Y:S01]  /*99e0*/  FADD.FTZ R0, R134.reuse, R0 ;  /* 0x0000000086007221 */ /* 0x040fe20000010000 */
[C---:B----4-:R-:W-:Y:S08]  /*99f0*/  HMMA.16816.F32 R124, R136.reuse, R144, R124 ;  /* 0x00000090887c723c */ /* 0x050ff0000000187c */
[----:B------:R-:W-:Y:S01]  /*9a00*/  HMMA.16816.F32 R128, R136, R146, R128 ;  /* 0x000000928880723c */ /* 0x000fe20000001880 */
[----:B------:R-:W2:Y:S06]  /*9a10*/  LDSM.16.MT88.4 R144, [R250+0x1000] ;  /* 0x00100000fa90783b */ /* 0x000eac0000004200 */
[----:B------:R-:W-:Y:S02]  /*9a20*/  F2FP.PACK_AB R138, R134, R148 ;  /* 0x00000094868a723e */ /* 0x000fe400000000ff */
[----:B------:R-:W3:Y:S01]  /*9a30*/  LDSM.16.MT88.4 R148, [R251+0x1000] ;  /* 0x00100000fb94783b */ /* 0x000ee20000004200 */
[----:B------:R-:W-:Y:S02]  /*9a40*/  MUFU.EX2 R134, R165 ;  /* 0x000000a500867308 */ /* 0x000fe40000000800 */
[----:B------:R-:W-:Y:S02]  /*9a50*/  F2FP.PACK_AB R136, R2, R133 ;  /* 0x000000850288723e */ /* 0x000fe400000000ff */
[----:B------:R-:W-:Y:S02]  /*9a60*/  F2FP.PACK_AB R137, R189, R190 ;  /* 0x000000bebd89723e */ /* 0x000fe400000000ff */
[----:B------:R-:W-:Y:S04]  /*9a70*/  F2FP.PACK_AB R139, R248, R191 ;  /* 0x000000bff88b723e */ /* 0x000fe800000000ff */
[----:B------:R-:W4:Y:S03]  /*9a80*/  MUFU.EX2 R2, R162 ;  /* 0x000000a200027308 */ /* 0x000f260000000800 */
[C---:B-1----:R-:W-:Y:S07]  /*9a90*/  HMMA.16816.F32 R4, R136.reuse, R140, R4 ;  /* 0x0000008c8804723c */ /* 0x042fee0000001804 */
[----:B------:R-:W1:Y:S01]  /*9aa0*/  MUFU.EX2 R133, R166 ;  /* 0x000000a600857308 */ /* 0x000e620000000800 */
[C---:B------:R-:W-:Y:S01]  /*9ab0*/  HMMA.16816.F32 R8, R136.reuse, R142, R8 ;  /* 0x0000008e8808723c */ /* 0x040fe20000001808 */
[----:B------:R-:W5:Y:S07]  /*9ac0*/  LDSM.16.MT88.4 R140, [R188+0x1000] ;  /* 0x00100000bc8c783b */ /* 0x000f6e0000004200 */
[C---:B--2---:R-:W-:Y:S04]  /*9ad0*/  HMMA.16816.F32 R12, R136.reuse, R144, R12 ;  /* 0x00000090880c723c */ /* 0x044fe8000000180c */
[----:B----4-:R-:W-:Y:S04]  /*9ae0*/  FADD.FTZ R0, R2, R0 ;  /* 0x0000000002007221 */ /* 0x010fe80000010000 */
[C---:B------:R-:W-:Y:S01]  /*9af0*/  FADD.FTZ R0, R176.reuse, R0 ;  /* 0x00000000b0007221 */ /* 0x040fe20000010000 */
[C---:B------:R-:W-:Y:S01]  /*9b00*/  HMMA.16816.F32 R16, R136.reuse, R146, R16 ;  /* 0x000000928810723c */ /* 0x040fe20000001810 */
[----:B------:R-:W2:Y:S02]  /*9b10*/  LDSM.16.MT88.4 R144, [R249+0x3000] ;  /* 0x00300000f990783b */ /* 0x000ea40000004200 */
[----:B------:R-:W-:Y:S01]  /*9b20*/  F2FP.PACK_AB R176, R176, R2 ;  /* 0x00000002b0b0723e */ /* 0x000fe200000000ff */
[----:B------:R-:W-:Y:S02]  /*9b30*/  FADD.FTZ R2, R152, R160 ;  /* 0x000000a098027221 */ /* 0x000fe40000010000 */
[----:B-1----:R-:W-:Y:S02]  /*9b40*/  FADD.FTZ R0, R133, R0 ;  /* 0x0000000085007221 */ /* 0x002fe40000010000 */
[C---:B---3--:R-:W-:Y:S01]  /*9b50*/  HMMA.16816.F32 R20, R136.reuse, R148, R20 ;  /* 0x000000948814723c */ /* 0x048fe20000001814 */
[----:B------:R-:W-:Y:S03]  /*9b60*/  LDSM.16.MT88.4 R160, [R249+0x1800] ;  /* 0x00180000f9a0783b */ /* 0x000fe60000004200 */
[C---:B------:R-:W-:Y:S01]  /*9b70*/  FADD.FTZ R0, R178.reuse, R0 ;  /* 0x00000000b2007221 */ /* 0x040fe20000010000 */
[----:B------:R-:W-:Y:S02]  /*9b80*/  F2FP.PACK_AB R178, R178, R133 ;  /* 0x00000085b2b2723e */ /* 0x000fe400000000ff */
[----:B------:R-:W1:Y:S01]  /*9b90*/  MUFU.EX2 R133, R164 ;  /* 0x000000a400857308 */ /* 0x000e620000000800 */
[C---:B------:R-:W-:Y:S01]  /*9ba0*/  HMMA.16816.F32 R24, R136.reuse, R150, R24 ;  /* 0x000000968818723c */ /* 0x040fe20000001818 */
[----:B------:R-:W3:Y:S07]  /*9bb0*/  LDSM.16.MT88.4 R148, [R250+0x3000] ;  /* 0x00300000fa94783b */ /* 0x000eee0000004200 */
[C---:B-----5:R-:W-:Y:S01]  /*9bc0*/  HMMA.16816.F32 R28, R136.reuse, R140, R28 ;  /* 0x0000008c881c723c */ /* 0x060fe2000000181c */
[----:B------:R-:W-:Y:S07]  /*9bd0*/  LDSM.16.MT88.4 R152, [R250+0x1800] ;  /* 0x00180000fa98783b */ /* 0x000fee0000004200 */
[C---:B------:R-:W-:Y:S01]  /*9be0*/  HMMA.16816.F32 R32, R136.reuse, R142, R32 ;  /* 0x0000008e8820723c */ /* 0x040fe20000001820 */
[----:B------:R-:W4:Y:S03]  /*9bf0*/  LDSM.16.MT88.4 R140, [R251+0x3000] ;  /* 0x00300000fb8c783b */ /* 0x000f260000004200 */
[----:B-1----:R-:W-:Y:S04]  /*9c00*/  F2FP.PACK_AB R179, R133, R134 ;  /* 0x0000008685b3723e */ /* 0x002fe800000000ff */
[C---:B--2---:R-:W-:Y:S01]  /*9c10*/  HMMA.16816.F32 R36, R136.reuse, R144, R36 ;  /* 0x000000908824723c */ /* 0x044fe20000001824 */
[----:B------:R1:W-:Y:S04]  /*9c20*/  STL [R1+0x78], R0 ;  /* 0x0000780001007387 */ /* 0x0003e80000100800 */
[----:B------:R-:W2:Y:S03]  /*9c30*/  LDL R187, [R1+0x80] ;  /* 0x0000800001bb7983 */ /* 0x000ea60000100800 */
[C---:B------:R-:W-:Y:S01]  /*9c40*/  HMMA.16816.F32 R40, R136.reuse, R146, R40 ;  /* 0x000000928828723c */ /* 0x040fe20000001828 */
[----:B------:R-:W5:Y:S07]  /*9c50*/  LDSM.16.MT88.4 R144, [R188+0x3000] ;  /* 0x00300000bc90783b */ /* 0x000f6e0000004200 */
[C---:B---3--:R-:W-:Y:S01]  /*9c60*/  HMMA.16816.F32 R44, R136.reuse, R148, R44 ;  /* 0x00000094882c723c */ /* 0x048fe2000000182c */
[----:B------:R-:W2:Y:S07]  /*9c70*/  LDL.LU R186, [R1+0x10] ;  /* 0x0000100001ba7983 */ /* 0x000eae0000300800 */
[C---:B------:R-:W-:Y:S01]  /*9c80*/  HMMA.16816.F32 R48, R136.reuse, R150, R48 ;  /* 0x000000968830723c */ /* 0x040fe20000001830 */
[----:B------:R-:W3:Y:S03]  /*9c90*/  LDSM.16.MT88.4 R148, [R249+0x5000] ;  /* 0x00500000f994783b */ /* 0x000ee60000004200 */
[----:B-1----:R-:W-:Y:S04]  /*9ca0*/  FADD.FTZ R0, R156, R2 ;  /* 0x000000029c007221 */ /* 0x002fe80000010000 */
[C---:B----4-:R-:W-:Y:S04]  /*9cb0*/  HMMA.16816.F32 R52, R136.reuse, R140, R52 ;  /* 0x0000008c8834723c */ /* 0x050fe80000001834 */
[----:B------:R-:W-:Y:S04]  /*9cc0*/  FADD.FTZ R0, R185, R0 ;  /* 0x00000000b9007221 */ /* 0x000fe80000010000 */
[C---:B------:R-:W-:Y:S01]  /*9cd0*/  HMMA.16816.F32 R56, R136.reuse, R142, R56 ;  /* 0x0000008e8838723c */ /* 0x040fe20000001838 */
[----:B------:R-:W1:Y:S03]  /*9ce0*/  LDSM.16.MT88.4 R140, [R250+0x5000] ;  /* 0x00500000fa8c783b */ /* 0x000e660000004200 */
[----:B------:R-:W-:Y:S04]  /*9cf0*/  FADD.FTZ R0, R182, R0 ;  /* 0x00000000b6007221 */ /* 0x000fe80000010000 */
[----:B------:R-:W-:Y:S01]  /*9d00*/  FADD.FTZ R0, R183, R0 ;  /* 0x00000000b7007221 */ /* 0x000fe20000010000 */
[C---:B-----5:R-:W-:Y:S03]  /*9d10*/  HMMA.16816.F32 R60, R136.reuse, R144, R60 ;  /* 0x00000090883c723c */ /* 0x060fe6000000183c */
[----:B------:R-:W-:Y:S04]  /*9d20*/  FADD.FTZ R0, R184, R0 ;  /* 0x00000000b8007221 */ /* 0x000fe80000010000 */
[----:B------:R-:W-:Y:S01]  /*9d30*/  FADD.FTZ R0, R190, R0 ;  /* 0x00000000be007221 */ /* 0x000fe20000010000 */
[C---:B------:R-:W-:Y:S01]  /*9d40*/  HMMA.16816.F32 R64, R136.reuse, R146, R64 ;  /* 0x000000928840723c */ /* 0x040fe20000001840 */
[----:B------:R-:W4:Y:S03]  /*9d50*/  LDSM.16.MT88.4 R144, [R251+0x5000] ;  /* 0x00500000fb90783b */ /* 0x000f260000004200 */
[----:B------:R-:W-:Y:S04]  /*9d60*/  FADD.FTZ R0, R189, R0 ;  /* 0x00000000bd007221 */ /* 0x000fe80000010000 */
[C---:B---3--:R-:W-:Y:S04]  /*9d70*/  HMMA.16816.F32 R68, R136.reuse, R148, R68 ;  /* 0x000000948844723c */ /* 0x048fe80000001844 */
[----:B------:R-:W-:Y:S04]  /*9d80*/  FADD.FTZ R0, R191, R0 ;  /* 0x00000000bf007221 */ /* 0x000fe80000010000 */
[C---:B------:R-:W-:Y:S01]  /*9d90*/  HMMA.16816.F32 R72, R136.reuse, R150, R72 ;  /* 0x000000968848723c */ /* 0x040fe20000001848 */
[----:B------:R-:W3:Y:S03]  /*9da0*/  LDSM.16.MT88.4 R148, [R188+0x5000] ;  /* 0x00500000bc94783b */ /* 0x000ee60000004200 */
[----:B------:R-:W-:Y:S04]  /*9db0*/  FADD.FTZ R0, R248, R0 ;  /* 0x00000000f8007221 */ /* 0x000fe80000010000 */
[C---:B-1----:R-:W-:Y:S04]  /*9dc0*/  HMMA.16816.F32 R76, R136.reuse, R140, R76 ;  /* 0x0000008c884c723c */ /* 0x042fe8000000184c */
[----:B------:R-:W-:Y:S04]  /*9dd0*/  FADD.FTZ R0, R181, R0 ;  /* 0x00000000b5007221 */ /* 0x000fe80000010000 */
[C---:B------:R-:W-:Y:S01]  /*9de0*/  HMMA.16816.F32 R80, R136.reuse, R142, R80 ;  /* 0x0000008e8850723c */ /* 0x040fe20000001850 */
[----:B------:R-:W1:Y:S03]  /*9df0*/  LDSM.16.MT88.4 R140, [R249+0x7000] ;  /* 0x00700000f98c783b */ /* 0x000e660000004200 */
[----:B------:R-:W-:Y:S04]  /*9e00*/  FADD.FTZ R0, R180, R0 ;  /* 0x00000000b4007221 */ /* 0x000fe80000010000 */
[----:B------:R-:W-:Y:S01]  /*9e10*/  FADD.FTZ R0, R134, R0 ;  /* 0x0000000086007221 */ /* 0x000fe20000010000 */
[C---:B----4-:R-:W-:Y:S03]  /*9e20*/  HMMA.16816.F32 R84, R136.reuse, R144, R84 ;  /* 0x000000908854723c */ /* 0x050fe60000001854 */
[----:B------:R-:W-:Y:S01]  /*9e30*/  FADD.FTZ R0, R133, R0 ;  /* 0x0000000085007221 */ /* 0x000fe20000010000 */
[----:B------:R-:W-:Y:S02]  /*9e40*/  MOV R133, R132 ;  /* 0x0000008400857202 */ /* 0x000fe40000000f00 */
[----:B------:R-:W-:Y:S02]  /*9e50*/  MOV R134, R3 ;  /* 0x0000000300867202 */ /* 0x000fe40000000f00 */
[C---:B------:R-:W-:Y:S01]  /*9e60*/  HMMA.16816.F32 R88, R136.reuse, R146, R88 ;  /* 0x000000928858723c */ /* 0x040fe20000001858 */
[----:B------:R-:W4:Y:S07]  /*9e70*/  LDSM.16.MT88.4 R144, [R250+0x7000] ;  /* 0x00700000fa90783b */ /* 0x000f2e0000004200 */
[C---:B---3--:R-:W-:Y:S08]  /*9e80*/  HMMA.16816.F32 R92, R136.reuse, R148, R92 ;  /* 0x00000094885c723c */ /* 0x048ff0000000185c */
[C---:B------:R-:W-:Y:S01]  /*9e90*/  HMMA.16816.F32 R96, R136.reuse, R150, R96 ;  /* 0x000000968860723c */ /* 0x040fe20000001860 */
[----:B------:R-:W3:Y:S07]  /*9ea0*/  LDSM.16.MT88.4 R148, [R251+0x7000] ;  /* 0x00700000fb94783b */ /* 0x000eee0000004200 */
[C---:B-1----:R-:W-:Y:S08]  /*9eb0*/  HMMA.16816.F32 R100, R136.reuse, R140, R100 ;  /* 0x0000008c8864723c */ /* 0x042ff00000001864 */
[C---:B------:R-:W-:Y:S01]  /*9ec0*/  HMMA.16816.F32 R104, R136.reuse, R142, R104 ;  /* 0x0000008e8868723c */ /* 0x040fe20000001868 */
[----:B------:R-:W1:Y:S07]  /*9ed0*/  LDSM.16.MT88.4 R140, [R188+0x7000] ;  /* 0x00700000bc8c783b */ /* 0x000e6e0000004200 */
[C---:B----4-:R-:W-:Y:S08]  /*9ee0*/  HMMA.16816.F32 R108, R136.reuse, R144, R108 ;  /* 0x00000090886c723c */ /* 0x050ff0000000186c */
[C---:B------:R-:W-:Y:S01]  /*9ef0*/  HMMA.16816.F32 R112, R136.reuse, R146, R112 ;  /* 0x000000928870723c */ /* 0x040fe20000001870 */
[----:B------:R-:W4:Y:S07]  /*9f00*/  LDSM.16.MT88.4 R144, [R251+0x1800] ;  /* 0x00180000fb90783b */ /* 0x000f2e0000004200 */
        /* <DEDUP_REMOVED lines=8> */
[----:B------:R-:W5:Y:S07]  /*9f90*/  LDSM.16.MT88.4 R8, [R250+0x3800] ;  /* 0x00380000fa08783b */ /* 0x000f6e0000004200 */
[C---:B------:R-:W-:Y:S01]  /*9fa0*/  HMMA.16816.F32 R156, R176.reuse, R152, R12 ;  /* 0x00000098b09c723c */ /* 0x040fe2000000180c */
[----:B------:R-:W3:Y:S07]  /*9fb0*/  LDSM.16.MT88.4 R12, [R251+0x3800] ;  /* 0x00380000fb0c783b */ /* 0x000eee0000004200 */
[C---:B------:R-:W-:Y:S01]  /*9fc0*/  HMMA.16816.F32 R152, R176.reuse, R154, R16 ;  /* 0x0000009ab098723c */ /* 0x040fe20000001810 */
[----:B------:R-:W5:Y:S07]  /*9fd0*/  LDSM.16.MT88.4 R16, [R188+0x3800] ;  /* 0x00380000bc10783b */ /* 0x000f6e0000004200 */
[C---:B----4-:R-:W-:Y:S08]  /*9fe0*/  HMMA.16816.F32 R148, R176.reuse, R144, R20 ;  /* 0x00000090b094723c */ /* 0x050ff00000001814 */
[C---:B------:R-:W-:Y:S08]  /*9ff0*/  HMMA.16816.F32 R144, R176.reuse, R146, R24 ;  /* 0x00000092b090723c */ /* 0x040ff00000001818 */
[C---:B-1----:R-:W-:Y:S08]  /*a000*/  HMMA.16816.F32 R140, R176.reuse, R136, R28 ;  /* 0x00000088b08c723c */ /* 0x042ff0000000181c */
[C---:B------:R-:W-:Y:S08]  /*a010*/  HMMA.16816.F32 R136, R176.reuse, R138, R32 ;  /* 0x0000008ab088723c */ /* 0x040ff00000001820 */
[C---:B---3--:R-:W-:Y:S08]  /*a020*/  HMMA.16816.F32 R36, R176.reuse, R4, R36 ;  /* 0x00000004b024723c */ /* 0x048ff00000001824 */
[C---:B------:R-:W-:Y:S01]  /*a030*/  HMMA.16816.F32 R40, R176.reuse, R6, R40 ;  /* 0x00000006b028723c */ /* 0x040fe20000001828 */
[----:B------:R-:W1:Y:S07]  /*a040*/  LDSM.16.MT88.4 R4, [R249+0x5800] ;  /* 0x00580000f904783b */ /* 0x000e6e0000004200 */
[C---:B-----5:R-:W-:Y:S08]  /*a050*/  HMMA.16816.F32 R44, R176.reuse, R8, R44 ;  /* 0x00000008b02c723c */ /* 0x060ff0000000182c */
[C---:B------:R-:W-:Y:S01]  /*a060*/  HMMA.16816.F32 R48, R176.reuse, R10, R48 ;  /* 0x0000000ab030723c */ /* 0x040fe20000001830 */
[----:B------:R-:W3:Y:S07]  /*a070*/  LDSM.16.MT88.4 R8, [R250+0x5800] ;  /* 0x00580000fa08783b */ /* 0x000eee0000004200 */
[C---:B------:R-:W-:Y:S08]  /*a080*/  HMMA.16816.F32 R52, R176.reuse, R12, R52 ;  /* 0x0000000cb034723c */ /* 0x040ff00000001834 */
[C---:B------:R-:W-:Y:S01]  /*a090*/  HMMA.16816.F32 R56, R176.reuse, R14, R56 ;  /* 0x0000000eb038723c */ /* 0x040fe20000001838 */
[----:B------:R-:W4:Y:S07]  /*a0a0*/  LDSM.16.MT88.4 R12, [R251+0x5800] ;  /* 0x00580000fb0c783b */ /* 0x000f2e0000004200 */
[C---:B------:R-:W-:Y:S08]  /*a0b0*/  HMMA.16816.F32 R60, R176.reuse, R16, R60 ;  /* 0x00000010b03c723c */ /* 0x040ff0000000183c */
[C---:B------:R-:W-:Y:S01]  /*a0c0*/  HMMA.16816.F32 R64, R176.reuse, R18, R64 ;  /* 0x00000012b040723c */ /* 0x040fe20000001840 */
[----:B------:R-:W5:Y:S02]  /*a0d0*/  LDSM.16.MT88.4 R16, [R188+0x5800] ;  /* 0x00580000bc10783b */ /* 0x000f640000004200 */
[C---:B--2---:R-:W-:Y:S02]  /*a0e0*/  ISETP.GT.AND P0, PT, R186.reuse, R187, PT ;  /* 0x000000bbba00720c */ /* 0x044fe40003f04270 */
[----:B------:R-:W-:Y:S03]  /*a0f0*/  IADD3 R2, R186, -0x1, RZ ;  /* 0xffffffffba027810 */ /* 0x000fe60007ffe0ff */
[C---:B-1----:R-:W-:Y:S02]  /*a100*/  HMMA.16816.F32 R68, R176.reuse, R4, R68 ;  /* 0x00000004b044723c */ /* 0x042fe40000001844 */
[----:B------:R-:W-:Y:S04]  /*a110*/  STL [R1+0x60], R2 ;  /* 0x0000600201007387 */ /* 0x000fe80000100800 */
[----:B------:R1:W-:Y:S02]  /*a120*/  STL [R1+0x74], R0 ;  /* 0x0000740001007387 */ /* 0x0003e40000100800 */
[C---:B------:R-:W-:Y:S02]  /*a130*/  HMMA.16816.F32 R72, R176.reuse, R6, R72 ;  /* 0x00000006b048723c */ /* 0x040fe40000001848 */
[----:B------:R-:W2:Y:S06]  /*a140*/  LDSM.16.MT88.4 R4, [R249+0x7800] ;  /* 0x00780000f904783b */ /* 0x000eac0000004200 */
[C---:B---3--:R-:W-:Y:S08]  /*a150*/  HMMA.16816.F32 R76, R176.reuse, R8, R76 ;  /* 0x00000008b04c723c */ /* 0x048ff0000000184c */
[C---:B------:R-:W-:Y:S01]  /*a160*/  HMMA.16816.F32 R80, R176.reuse, R10, R80 ;  /* 0x0000000ab050723c */ /* 0x040fe20000001850 */
[----:B------:R-:W3:Y:S03]  /*a170*/  LDSM.16.MT88.4 R8, [R250+0x7800] ;  /* 0x00780000fa08783b */ /* 0x000ee60000004200 */
[----:B-1----:R-:W-:Y:S04]  /*a180*/  MOV R0, R2 ;  /* 0x0000000200007202 */ /* 0x002fe80000000f00 */
[C---:B----4-:R-:W-:Y:S01]  /*a190*/  HMMA.16816.F32 R84, R176.reuse, R12, R84 ;  /* 0x0000000cb054723c */ /* 0x050fe20000001854 */
[----:B------:R-:W-:Y:S07]  /*a1a0*/  STL [R1+0x10], R0 ;  /* 0x0000100001007387 */ /* 0x000fee0000100800 */
[C---:B------:R-:W-:Y:S01]  /*a1b0*/  HMMA.16816.F32 R88, R176.reuse, R14, R88 ;  /* 0x0000000eb058723c */ /* 0x040fe20000001858 */
[----:B------:R-:W1:Y:S07]  /*a1c0*/  LDSM.16.MT88.4 R12, [R251+0x7800] ;  /* 0x00780000fb0c783b */ /* 0x000e6e0000004200 */
[C---:B-----5:R-:W-:Y:S08]  /*a1d0*/  HMMA.16816.F32 R92, R176.reuse, R16, R92 ;  /* 0x00000010b05c723c */ /* 0x060ff0000000185c */
[C---:B------:R-:W-:Y:S01]  /*a1e0*/  HMMA.16816.F32 R96, R176.reuse, R18, R96 ;  /* 0x00000012b060723c */ /* 0x040fe20000001860 */
[----:B------:R-:W4:Y:S07]  /*a1f0*/  LDSM.16.MT88.4 R16, [R188+0x7800] ;  /* 0x00780000bc10783b */ /* 0x000f2e0000004200 */
[C---:B--2---:R-:W-:Y:S08]  /*a200*/  HMMA.16816.F32 R100, R176.reuse, R4, R100 ;  /* 0x00000004b064723c */ /* 0x044ff00000001864 */
[C---:B------:R-:W-:Y:S08]  /*a210*/  HMMA.16816.F32 R104, R176.reuse, R6, R104 ;  /* 0x00000006b068723c */ /* 0x040ff00000001868 */
[C---:B---3--:R-:W-:Y:S08]  /*a220*/  HMMA.16816.F32 R108, R176.reuse, R8, R108 ;  /* 0x00000008b06c723c */ /* 0x048ff0000000186c */
[C---:B------:R-:W-:Y:S08]  /*a230*/  HMMA.16816.F32 R112, R176.reuse, R10, R112 ;  /* 0x0000000ab070723c */ /* 0x040ff00000001870 */
[C---:B-1----:R-:W-:Y:S08]  /*a240*/  HMMA.16816.F32 R116, R176.reuse, R12, R116 ;  /* 0x0000000cb074723c */ /* 0x042ff00000001874 */
[C---:B------:R-:W-:Y:S08]  /*a250*/  HMMA.16816.F32 R120, R176.reuse, R14, R120 ;  /* 0x0000000eb078723c */ /* 0x040ff00000001878 */
[C---:B----4-:R-:W-:Y:S07]  /*a260*/  HMMA.16816.F32 R124, R176.reuse, R16, R124 ;  /* 0x00000010b07c723c */ /* 0x050fee000000187c */
[----:B------:R-:W-:Y:S01]  /*a270*/  MOV R16, R3 ;  /* 0x0000000300107202 */ /* 0x000fe20000000f00 */
[----:B------:R-:W-:Y:S01]  /*a280*/  HMMA.16816.F32 R128, R176, R18, R128 ;  /* 0x00000012b080723c */ /* 0x000fe20000001880 */
[----:B------:R-:W-:-:S07]  /*a290*/  @P0 BRA `(.L_x_534) ;  /* 0xffffbae000000947 */ /* 0x000fce000383ffff */
.L_x_523:
[----:B-1----:R-:W2:Y:S02]  /*a2a0*/  LDL R0, [R1+0x60] ;  /* 0x0000600001007983 */ /* 0x002ea40000100800 */
[----:B--2---:R-:W-:-:S13]  /*a2b0*/  ISETP.GE.AND P0, PT, R0, RZ, PT ;  /* 0x000000ff0000720c */ /* 0x004fda0003f06270 */
[----:B------:R-:W-:Y:S05]  /*a2c0*/  @!P0 BRA `(.L_x_535) ;  /* 0x0000402000008947 */ /* 0x000fea0003800000 */
[----:B------:R-:W-:Y:S02]  /*a2d0*/  MOV R134, R16 ;  /* 0x0000001000867202 */ /* 0x000fe40000000f00 */
[----:B------:R-:W-:Y:S02]  /*a2e0*/  MOV R133, R132 ;  /* 0x0000008400857202 */ /* 0x000fe40000000f00 */
.L_x_542:
[----:B------:R-:W2:Y:S01]  /*a2f0*/  LDL R8, [R1+0x5c] ;  /* 0x00005c0001087983 */ /* 0x000ea20000100800 */
[----:B------:R-:W-:Y:S04]  /*a300*/  DEPBAR.LE SB0, 0x0 ;  /* 0x000080000000791a */ /* 0x000fe80000000000 */
[----:B------:R-:W3:Y:S01]  /*a310*/  LDL R12, [R1+0x58] ;  /* 0x00005800010c7983 */ /* 0x000ee20000100800 */
[C---:B------:R-:W-:Y:S01]  /*a320*/  IADD3 R20, R135.reuse, 0x6000, RZ ;  /* 0x0000600087147810 */ /* 0x040fe20007ffe0ff */
[----:B------:R-:W-:Y:S01]  /*a330*/  WARPSYNC 0xffffffff ;  /* 0xffffffff00007948 */ /* 0x000fe20003800000 */
[C---:B------:R-:W-:Y:S01]  /*a340*/  IADD3 R21, R135.reuse, 0x5000, RZ ;  /* 0x0000500087157810 */ /* 0x040fe20007ffe0ff */
[----:B------:R-:W4:Y:S01]  /*a350*/  LDL.64 R6, [R1+0xa0] ;  /* 0x0000a00001067983 */ /* 0x000f220000100a00 */
[C---:B------:R-:W-:Y:S02]  /*a360*/  IADD3 R249, R135.reuse, 0x3800, RZ ;  /* 0x0000380087f97810 */ /* 0x040fe40007ffe0ff */
[C---:B------:R-:W-:Y:S01]  /*a370*/  IADD3 R248, R135.reuse, 0x3000, RZ ;  /* 0x0000300087f87810 */ /* 0x040fe20007ffe0ff */
[----:B------:R-:W5:Y:S01]  /*a380*/  LDL R5, [R1+0xac] ;  /* 0x0000ac0001057983 */ /* 0x000f620000100800 */
[----:B------:R-:W-:Y:S03]  /*a390*/  IADD3 R132, R135, 0x2800, RZ ;  /* 0x0000280087847810 */ /* 0x000fe60007ffe0ff */
[----:B------:R-:W5:Y:S04]  /*a3a0*/  LDL R15, [R1+0xe8] ;  /* 0x0000e800010f7983 */ /* 0x000f680000100800 */
[----:B------:R-:W5:Y:S04]  /*a3b0*/  LDL R14, [R1+0x70] ;  /* 0x00007000010e7983 */ /* 0x000f680000100800 */
[----:B------:R-:W5:Y:S04]  /*a3c0*/  LDL R13, [R1+0xec] ;  /* 0x0000ec00010d7983 */ /* 0x000f680000100800 */
[----:B------:R-:W-:Y:S06]  /*a3d0*/  BAR.SYNC.DEFER_BLOCKING 0x0 ;  /* 0x0000000000007b1d */ /* 0x000fec0000010000 */
[----:B------:R-:W1:Y:S04]  /*a3e0*/  LDSM.16.M88.4 R16, [R252+0x800] ;  /* 0x00080000fc10783b */ /* 0x000e680000000200 */
[----:B------:R-:W1:Y:S04]  /*a3f0*/  LDSM.16.M88.4 R24, [R252+0x1000] ;  /* 0x00100000fc18783b */ /* 0x000e680000000200 */
[----:B------:R-:W1:Y:S04]  /*a400*/  LDSM.16.M88.4 R32, [R252+0x1800] ;  /* 0x00180000fc20783b */ /* 0x000e680000000200 */
[----:B------:R-:W1:Y:S04]  /*a410*/  LDSM.16.M88.4 R176, [R135] ;  /* 0x0000000087b0783b */ /* 0x000e680000000200 */
[----:B------:R-:W1:Y:S04]  /*a420*/  LDSM.16.M88.4 R180, [R135+0x800] ;  /* 0x0008000087b4783b */ /* 0x000e680000000200 */
[----:B------:R-:W1:Y:S04]  /*a430*/  LDSM.16.M88.4 R184, [R135+0x1000] ;  /* 0x0010000087b8783b */ /* 0x000e680000000200 */
[----:B------:R-:W1:Y:S04]  /*a440*/  LDSM.16.M88.4 R188, [R135+0x1800] ;  /* 0x0018000087bc783b */ /* 0x000e680000000200 */
[----:B----4-:R-:W4:Y:S01]  /*a450*/  LDL R7, [R1+0x68] ;  /* 0x0000680001077983 */ /* 0x010f220000100800 */
[----:B--2---:R-:W-:Y:S01]  /*a460*/  SHF.R.S32.HI R0, RZ, 0x1f, R8 ;  /* 0x0000001fff007819 */ /* 0x004fe20000011408 */
[----:B------:R-:W-:Y:S01]  /*a470*/  IMAD.WIDE.U32 R2, R8, c[0x0][0x208], RZ ;  /* 0x0000820008027a25 */ /* 0x000fe200078e00ff */
[----:B---3--:R-:W-:Y:S03]  /*a480*/  SHF.R.S32.HI R4, RZ, 0x1f, R12 ;  /* 0x0000001fff047819 */ /* 0x008fe6000001140c */
[----:B------:R-:W-:Y:S02]  /*a490*/  IMAD R0, R0, c[0x0][0x208], RZ ;  /* 0x0000820000007a24 */ /* 0x000fe400078e02ff */
[----:B------:R-:W-:Y:S02]  /*a4a0*/  IMAD R4, R4, c[0x0][0x218], RZ ;  /* 0x0000860004047a24 */ /* 0x000fe400078e02ff */
[----:B------:R-:W-:Y:S02]  /*a4b0*/  IMAD R0, R8, c[0x0][0x20c], R0 ;  /* 0x0000830008007a24 */ /* 0x000fe400078e0200 */
[----:B------:R-:W2:Y:S01]  /*a4c0*/  LDSM.16.M88.4 R8, [R252] ;  /* 0x00000000fc08783b */ /* 0x000ea20000000200 */
[----:B------:R-:W-:Y:S01]  /*a4d0*/  IMAD R4, R12, c[0x0][0x21c], R4 ;  /* 0x000087000c047a24 */ /* 0x000fe200078e0204 */
[C---:B-----5:R-:W-:Y:S01]  /*a4e0*/  SHF.L.U64.HI R29, R14.reuse, 0x1, R15 ;  /* 0x000000010e1d7819 */ /* 0x060fe2000001020f */
[----:B------:R-:W-:Y:S02]  /*a4f0*/  IMAD.IADD R3, R3, 0x1, R0 ;  /* 0x0000000103037824 */ /* 0x000fe400078e0200 */
[----:B------:R-:W-:Y:S02]  /*a500*/  IMAD.SHL.U32 R251, R14, 0x2, RZ ;  /* 0x000000020efb7824 */ /* 0x000fe400078e00ff */
[----:B------:R-:W-:Y:S05]  /*a510*/  IMAD.WIDE.U32 R2, R12, c[0x0][0x218], R2 ;  /* 0x000086000c027a25 */ /* 0x000fea00078e0002 */
[----:B------:R-:W-:Y:S02]  /*a520*/  IADD3 R0, P0, R6, R2, RZ ;  /* 0x0000000206007210 */ /* 0x000fe40007f1e0ff */
[----:B------:R-:W-:Y:S02]  /*a530*/  IADD3 R2, R135, 0x7000, RZ ;  /* 0x0000700087027810 */ /* 0x000fe40007ffe0ff */
[----:B------:R-:W-:Y:S02]  /*a540*/  IADD3.X R4, R5, R3, R4, P0, !PT ;  /* 0x0000000305047210 */ /* 0x000fe400007fe404 */
[C---:B------:R-:W-:Y:S04]  /*a550*/  LEA R12, P0, R0.reuse, c[0x0][0x1f8], 0x1 ;  /* 0x00007e00000c7a11 */ /* 0x040fe800078008ff */
[----:B------:R-:W-:Y:S02]  /*a560*/  LEA.HI.X R4, R0, c[0x0][0x1fc], R4, 0x1, P0 ;  /* 0x00007f0000047a11 */ /* 0x000fe400000f0c04 */
[C---:B------:R-:W-:Y:S05]  /*a570*/  IADD3 R0, R135.reuse, 0x7800, RZ ;  /* 0x0000780087007810 */ /* 0x040fea0007ffe0ff */
[----:B------:R3:W-:Y:S04]  /*a580*/  STL [R1+0x1c], R0 ;  /* 0x00001c0001007387 */ /* 0x0007e80000100800 */
[----:B------:R-:W5:Y:S04]  /*a590*/  LDL R6, [R1+0xf0] ;  /* 0x0000f00001067983 */ /* 0x000f680000100800 */
[----:B------:R1:W-:Y:S04]  /*a5a0*/  STL [R1+0x18], R2 ;  /* 0x0000180201007387 */ /* 0x0003e80000100800 */
[----:B------:R-:W5:Y:S04]  /*a5b0*/  LDL R5, [R1+0x6c] ;  /* 0x00006c0001057983 */ /* 0x000f680000100800 */
[----:B------:R-:W2:Y:S01]  /*a5c0*/  LDL R3, [R1+0xf4] ;  /* 0x0000f40001037983 */ /* 0x000ea20000100800 */
[C---:B---3--:R-:W-:Y:S05]  /*a5d0*/  IADD3 R0, R135.reuse, 0x6800, RZ ;  /* 0x0000680087007810 */ /* 0x048fea0007ffe0ff */
[----:B------:R3:W-:Y:S04]  /*a5e0*/  STL [R1+0x14], R0 ;  /* 0x0000140001007387 */ /* 0x0007e80000100800 */
[----:B-1----:R-:W2:Y:S04]  /*a5f0*/  LDL R2, [R1+0x54] ;  /* 0x0000540001027983 */ /* 0x002ea80000100800 */
[----:B------:R1:W-:Y:S01]  /*a600*/  STL [R1+0x10], R20 ;  /* 0x0000101401007387 */ /* 0x0003e20000100800 */
[C---:B---3--:R-:W-:Y:S05]  /*a610*/  IADD3 R0, R135.reuse, 0x5800, RZ ;  /* 0x0000580087007810 */ /* 0x048fea0007ffe0ff */
[----:B------:R3:W-:Y:S01]  /*a620*/  STL [R1+0xc], R0 ;  /* 0x00000c0001007387 */ /* 0x0007e20000100800 */
[C---:B-1----:R-:W-:Y:S03]  /*a630*/  IADD3 R20, R135.reuse, 0x4800, RZ ;  /* 0x0000480087147810 */ /* 0x042fe60007ffe0ff */
[----:B------:R-:W-:Y:S04]  /*a640*/  STL [R1+0x8], R21 ;  /* 0x0000081501007387 */ /* 0x000fe80000100800 */
[----:B------:R-:W-:Y:S01]  /*a650*/  STL [R1+0x4], R20 ;  /* 0x0000041401007387 */ /* 0x000fe20000100800 */
[C---:B---3--:R-:W-:Y:S05]  /*a660*/  IADD3 R0, R135.reuse, 0x4000, RZ ;  /* 0x0000400087007810 */ /* 0x048fea0007ffe0ff */
[----:B------:R1:W-:Y:S02]  /*a670*/  STL [R1], R0 ;  /* 0x0000000001007387 */ /* 0x0003e40000100800 */
[----:B-1----:R-:W-:Y:S02]  /*a680*/  IADD3 R0, R135, 0x2000, RZ ;  /* 0x0000200087007810 */ /* 0x002fe40007ffe0ff */
[C---:B----4-:R-:W-:Y:S01]  /*a690*/  SHF.L.U64.HI R28, R7.reuse, 0x1, R13 ;  /* 0x00000001071c7819 */ /* 0x050fe2000001020d */
[----:B------:R-:W-:Y:S01]  /*a6a0*/  IMAD.SHL.U32 R250, R7, 0x2, RZ ;  /* 0x0000000207fa7824 */ /* 0x000fe200078e00ff */
[C---:B-----5:R-:W-:Y:S01]  /*a6b0*/  SHF.L.U64.HI R23, R5.reuse, 0x1, R6 ;  /* 0x0000000105177819 */ /* 0x060fe20000010206 */
[----:B------:R-:W-:Y:S01]  /*a6c0*/  IMAD.SHL.U32 R31, R5, 0x2, RZ ;  /* 0x00000002051f7824 */ /* 0x000fe200078e00ff */
[C---:B--2---:R-:W-:Y:S01]  /*a6d0*/  SHF.L.U64.HI R20, R2.reuse, 0x1, R3 ;  /* 0x0000000102147819 */ /* 0x044fe20000010203 */
[----:B------:R-:W-:Y:S01]  /*a6e0*/  IMAD.SHL.U32 R30, R2, 0x2, RZ ;  /* 0x00000002021e7824 */ /* 0x000fe200078e00ff */
[----:B------:R-:W-:-:S05]  /*a6f0*/  BRA.DIV ~URZ, `(.L_x_536) ;  /* 0x000082427f007947 */ /* 0x000fca000b800000 */
[----:B------:R1:W2:Y:S02]  /*a700*/  SHFL.IDX PT, R2, R4, RZ, 0x181f ;  /* 0x00181fff04027589 */ /* 0x0002a400000e0000 */
.L_x_585:
[----:B------:R-:W3:Y:S01]  /*a710*/  LDL R6, [R1+0x54] ;  /* 0x0000540001067983 */ /* 0x000ee20000100800 */
[----:B------:R-:W-:Y:S04]  /*a720*/  BSSY B0, `(.L_x_537) ;  /* 0x00001b4000007945 */ /* 0x000fe80003800000 */
[----:B------:R-:W4:Y:S05]  /*a730*/  LDL R3, [R1+0x6c] ;  /* 0x00006c0001037983 */ /* 0x000f2a0000100800 */
[----:B--2---:R-:W2:Y:S05]  /*a740*/  LDL R13, [R1+0x68] ;  /* 0x00006800010d7983 */ /* 0x004eaa0000100800 */
[----:B------:R-:W2:Y:S05]  /*a750*/  LDL R21, [R1+0x70] ;  /* 0x0000700001157983 */ /* 0x000eaa0000100800 */
[----:B------:R1:W-:Y:S05]  /*a760*/  STL.64 [R1+0x128], R46 ;  /* 0x0001282e01007387 */ /* 0x0003ea0000100a00 */
[----:B------:R-:W3:Y:S05]  /*a770*/  SHFL.IDX PT, R5, R12, RZ, 0x181f ;  /* 0x00181fff0c057589 */ /* 0x000eea00000e0000 */
[----:B-1----:R-:W-:Y:S05]  /*a780*/  SHFL.IDX PT, R4, R4, 0x1, 0x181f ;  /* 0x00381f0004047f89 */ /* 0x002fea00000e0000 */
[----:B------:R-:W2:Y:S05]  /*a790*/  LDL R47, [R1+0x4c] ;  /* 0x00004c00012f7983 */ /* 0x000eaa0000100800 */
[----:B------:R-:W-:Y:S05]  /*a7a0*/  STL.64 [R1+0x120], R44 ;  /* 0x0001202c01007387 */ /* 0x000fea0000100a00 */
[----:B------:R-:W-:Y:S05]  /*a7b0*/  STL [R1+0x118], R37 ;  /* 0x0001182501007387 */ /* 0x000fea0000100800 */
[----:B------:R-:W-:Y:S05]  /*a7c0*/  STL.64 [R1+0x110], R42 ;  /* 0x0001102a01007387 */ /* 0x000fea0000100a00 */
[----:B------:R-:W-:Y:S05]  /*a7d0*/  STL.64 [R1+0x108], R40 ;  /* 0x0001082801007387 */ /* 0x000fea0000100a00 */
[----:B------:R1:W-:Y:S01]  /*a7e0*/  STL [R1+0x100], R36 ;  /* 0x0001002401007387 */ /* 0x0003e20000100800 */
[----:B---3--:R-:W-:Y:S02]  /*a7f0*/  ISETP.GE.AND P1, PT, R6, c[0x0][0x1d4], PT ;  /* 0x0000750006007a0c */ /* 0x008fe40003f26270 */
[----:B------:R-:W-:Y:S02]  /*a800*/  IADD3 R6, P0, R5, R30, RZ ;  /* 0x0000001e05067210 */ /* 0x000fe40007f1e0ff */
[----:B-1----:R-:W-:Y:S02]  /*a810*/  SEL R36, RZ, 0x10, P1 ;  /* 0x00000010ff247807 */ /* 0x002fe40000800000 */
[----:B----4-:R-:W-:Y:S01]  /*a820*/  ISETP.GE.AND P5, PT, R3, c[0x0][0x1d4], PT ;  /* 0x0000750003007a0c */ /* 0x010fe20003fa6270 */
[C---:B------:R-:W-:Y:S01]  /*a830*/  IMAD.X R7, R2.reuse, 0x1, R20, P0 ;  /* 0x0000000102077824 */ /* 0x040fe200000e0614 */
[----:B------:R1:W3:Y:S01]  /*a840*/  SHFL.IDX PT, R3, R12, 0x1, 0x181f ;  /* 0x00381f000c037f89 */ /* 0x0002e200000e0000 */
[----:B------:R-:W-:Y:S02]  /*a850*/  IADD3 R14, P0, R5, R31, RZ ;  /* 0x0000001f050e7210 */ /* 0x000fe40007f1e0ff */
[----:B--2---:R-:W-:Y:S02]  /*a860*/  ISETP.GE.AND P4, PT, R13, c[0x0][0x1d4], PT ;  /* 0x000075000d007a0c */ /* 0x004fe40003f86270 */
[----:B------:R2:W-:Y:S01]  /*a870*/  STL [R1+0x50], R36 ;  /* 0x0000502401007387 */ /* 0x0005e20000100800 */
[C---:B------:R-:W-:Y:S01]  /*a880*/  IMAD.X R15, R2.reuse, 0x1, R23, P0 ;  /* 0x00000001020f7824 */ /* 0x040fe200000e0617 */
[----:B------:R-:W-:Y:S02]  /*a890*/  ISETP.GE.AND P3, PT, R21, c[0x0][0x1d4], PT ;  /* 0x0000750015007a0c */ /* 0x000fe40003f66270 */
[----:B------:R-:W-:Y:S01]  /*a8a0*/  SEL R21, RZ, 0x10, P4 ;  /* 0x00000010ff157807 */ /* 0x000fe20002000000 */
[----:B------:R-:W4:Y:S05]  /*a8b0*/  LDL R37, [R1+0x24] ;  /* 0x0000240001257983 */ /* 0x000f2a0000100800 */
[----:B------:R-:W4:Y:S05]  /*a8c0*/  LDL.LU R41, [R1] ;  /* 0x0000000001297983 */ /* 0x000f2a0000300800 */
[----:B------:R-:W4:Y:S01]  /*a8d0*/  LDL.LU R40, [R1+0x4] ;  /* 0x0000040001287983 */ /* 0x000f220000300800 */
[C---:B-1----:R-:W-:Y:S04]  /*a8e0*/  IADD3 R12, P0, R5.reuse, R250, RZ ;  /* 0x000000fa050c7210 */ /* 0x042fe80007f1e0ff */
[C---:B------:R-:W-:Y:S01]  /*a8f0*/  IADD3.X R13, R2.reuse, R28, RZ, P0, !PT ;  /* 0x0000001c020d7210 */ /* 0x040fe200007fe4ff */
[----:B------:R1:W-:Y:S05]  /*a900*/  LDGSTS.E.BYPASS.LTC128B.128 [R47+0x100], [R6.64], !P1 ;  /* 0x00100000062f7fae */ /* 0x0003ea000c901d46 */
[----:B------:R2:W-:Y:S05]  /*a910*/  LDGSTS.E.BYPASS.LTC128B.128 [R47+0x2100], [R14.64], !P5 ;  /* 0x021000000e2f7fae */ /* 0x0005ea000e901d46 */
[----:B------:R2:W-:Y:S01]  /*a920*/  LDGSTS.E.BYPASS.LTC128B.128 [R47+0x4100], [R12.64], !P4 ;  /* 0x041000000c2f7fae */ /* 0x0005e2000e101d46 */
[----:B-1----:R-:W-:Y:S05]  /*a930*/  IADD3 R6, P0, R5, R251, RZ ;  /* 0x000000fb05067210 */ /* 0x002fea0007f1e0ff */
[----:B------:R-:W-:Y:S01]  /*a940*/  IMAD.X R7, R2, 0x1, R29, P0 ;  /* 0x0000000102077824 */ /* 0x000fe200000e061d */
[----:B------:R-:W-:Y:S02]  /*a950*/  SEL R2, RZ, 0x10, P5 ;  /* 0x00000010ff027807 */ /* 0x000fe40002800000 */
[----:B--2---:R-:W-:Y:S02]  /*a960*/  IADD3 R12, -R36, 0x10, RZ ;  /* 0x00000010240c7810 */ /* 0x004fe40007ffe1ff */
[----:B------:R1:W-:Y:S01]  /*a970*/  LDGSTS.E.BYPASS.LTC128B.128 [R47+0x6100], [R6.64], !P3 ;  /* 0x06100000062f7fae */ /* 0x0003e2000d901d46 */
[----:B------:R-:W-:Y:S02]  /*a980*/  IADD3 R22, -R2, 0x10, RZ ;  /* 0x0000001002167810 */ /* 0x000fe40007ffe1ff */
[----:B------:R-:W-:Y:S02]  /*a990*/  LOP3.LUT R12, R12, 0xf, RZ, 0xc0, !PT ;  /* 0x0000000f0c0c7812 */ /* 0x000fe400078ec0ff */
[----:B------:R-:W-:Y:S02]  /*a9a0*/  LOP3.LUT R22, R22, 0xf, RZ, 0xc0, !PT ;  /* 0x0000000f16167812 */ /* 0x000fe400078ec0ff */
[-C--:B---3--:R-:W-:Y:S02]  /*a9b0*/  IADD3 R12, P1, P0, R12, R3.reuse, R30 ;  /* 0x000000030c0c7210 */ /* 0x088fe4000783e01e */
[----:B------:R-:W-:Y:S02]  /*a9c0*/  IADD3 R30, -R21, 0x10, RZ ;  /* 0x00000010151e7810 */ /* 0x000fe40007ffe1ff */
[-C--:B------:R-:W-:Y:S02]  /*a9d0*/  IADD3.X R13, RZ, R4.reuse, R20, P1, P0 ;  /* 0x00000004ff0d7210 */ /* 0x080fe40000fe0414 */
[----:B------:R-:W-:Y:S02]  /*a9e0*/  SEL R20, RZ, 0x10, P3 ;  /* 0x00000010ff147807 */ /* 0x000fe40001800000 */
[-C--:B------:R-:W-:Y:S02]  /*a9f0*/  IADD3 R22, P1, P0, R22, R3.reuse, R31 ;  /* 0x0000000316167210 */ /* 0x080fe4000783e01f */
[----:B------:R-:W-:Y:S02]  /*aa00*/  LOP3.LUT R30, R30, 0xf, RZ, 0xc0, !PT ;  /* 0x0000000f1e1e7812 */ /* 0x000fe400078ec0ff */
[----:B------:R-:W-:Y:S02]  /*aa10*/  IADD3 R5, -R20, 0x10, RZ ;  /* 0x0000001014057810 */ /* 0x000fe40007ffe1ff */
[-C--:B------:R-:W-:Y:S02]  /*aa20*/  IADD3.X R23, RZ, R4.reuse, R23, P1, P0 ;  /* 0x00000004ff177210 */ /* 0x080fe40000fe0417 */
[-C--:B------:R-:W-:Y:S02]  /*aa30*/  IADD3 R30, P1, P0, R30, R3.reuse, R250 ;  /* 0x000000031e1e7210 */ /* 0x080fe4000783e0fa */
[----:B------:R-:W-:Y:S02]  /*aa40*/  LOP3.LUT R5, R5, 0xf, RZ, 0xc0, !PT ;  /* 0x0000000f05057812 */ /* 0x000fe400078ec0ff */
[-C--:B------:R-:W-:Y:S02]  /*aa50*/  IADD3.X R31, RZ, R4.reuse, R28, P1, P0 ;  /* 0x00000004ff1f7210 */ /* 0x080fe40000fe041c */
[----:B------:R-:W-:Y:S02]  /*aa60*/  IADD3 R28, P1, P0, R5, R3, R251 ;  /* 0x00000003051c7210 */ /* 0x000fe4000783e0fb */
[----:B------:R-:W-:Y:S02]  /*aa70*/  ISETP.NE.U32.AND P2, PT, R2, RZ, PT ;  /* 0x000000ff0200720c */ /* 0x000fe40003f45070 */
[----:B------:R-:W-:Y:S02]  /*aa80*/  IADD3.X R29, RZ, R4, R29, P1, P0 ;  /* 0x00000004ff1d7210 */ /* 0x000fe40000fe041d */
[C---:B-1----:R-:W-:Y:S03]  /*aa90*/  HMMA.16816.F32 R4, R168.reuse, R8, RZ ;  /* 0x00000008a804723c */ /* 0x042fe600000018ff */
[----:B------:R-:W-:Y:S02]  /*aaa0*/  ISETP.NE.U32.AND P0, PT, R36, RZ, PT ;  /* 0x000000ff2400720c */ /* 0x000fe40003f05070 */
[----:B------:R-:W2:Y:S01]  /*aab0*/  LDL.LU R36, [R1+0x8] ;  /* 0x0000080001247983 */ /* 0x000ea20000300800 */
[----:B------:R-:W-:Y:S02]  /*aac0*/  ISETP.NE.U32.AND P1, PT, R21, RZ, PT ;  /* 0x000000ff1500720c */ /* 0x000fe40003f25070 */
[C---:B------:R-:W-:Y:S02]  /*aad0*/  HMMA.16816.F32 R8, R168.reuse, R10, RZ ;  /* 0x0000000aa808723c */ /* 0x040fe400000018ff */
[----:B------:R-:W3:Y:S05]  /*aae0*/  LDL.LU R3, [R1+0xc] ;  /* 0x00000c0001037983 */ /* 0x000eea0000300800 */
[----:B------:R-:W2:Y:S05]  /*aaf0*/  LDL R2, [R1+0x20] ;  /* 0x0000200001027983 */ /* 0x000eaa0000100800 */
[----:B------:R1:W-:Y:S01]  /*ab00*/  LDGSTS.E.BYPASS.LTC128B.128.ZFILL [R47+0x1100], [R12.64], P0 ;  /* 0x011000000c2f7fae */ /* 0x0003e20008141d46 */
[----:B------:R-:W-:Y:S04]  /*ab10*/  ISETP.NE.U32.AND P0, PT, R20, RZ, PT ;  /* 0x000000ff1400720c */ /* 0x000fe80003f05070 */
[----:B------:R1:W-:Y:S05]  /*ab20*/  LDGSTS.E.BYPASS.LTC128B.128.ZFILL [R47+0x3100], [R22.64], P2 ;  /* 0x03100000162f7fae */ /* 0x0003ea0009141d46 */
[----:B------:R-:W3:Y:S05]  /*ab30*/  LDL.LU R44, [R1+0x10] ;  /* 0x00001000012c7983 */ /* 0x000eea0000300800 */
[----:B------:R1:W-:Y:S05]  /*ab40*/  LDGSTS.E.BYPASS.LTC128B.128.ZFILL [R47+0x5100], [R30.64], P1 ;  /* 0x051000001e2f7fae */ /* 0x0003ea0008941d46 */
[----:B------:R1:W-:Y:S05]  /*ab50*/  LDGSTS.E.BYPASS.LTC128B.128.ZFILL [R47+0x7100], [R28.64], P0 ;  /* 0x071000001c2f7fae */ /* 0x0003ea0008141d46 */
[----:B------:R-:W0:Y:S01]  /*ab60*/  LDGDEPBAR ;  /* 0x00000000000079af */ /* 0x000e220000000000 */
[C---:B-1----:R-:W-:Y:S08]  /*ab70*/  HMMA.16816.F32 R12, R168.reuse, R16, RZ ;  /* 0x00000010a80c723c */ /* 0x042ff000000018ff */
        /* <DEDUP_REMOVED lines=13> */
[----:B----4-:R-:W1:Y:S05]  /*ac50*/  LDSM.16.M88.4 R176, [R37] ;  /* 0x0000000025b0783b */ /* 0x010e6a0000000200 */
[----:B------:R-:W4:Y:S05]  /*ac60*/  LDSM.16.M88.4 R180, [R37+0x800] ;  /* 0x0008000025b4783b */ /* 0x000f2a0000000200 */
[----:B------:R-:W4:Y:S05]  /*ac70*/  LDSM.16.M88.4 R184, [R37+0x1000] ;  /* 0x0010000025b8783b */ /* 0x000f2a0000000200 */
[----:B------:R-:W4:Y:S01]  /*ac80*/  LDSM.16.M88.4 R188, [R37+0x1800] ;  /* 0x0018000025bc783b */ /* 0x000f220000000200 */
[C---:B-1----:R-:W-:Y:S08]  /*ac90*/  HMMA.16816.F32 R4, R192.reuse, R176, R4 ;  /* 0x000000b0c004723c */ /* 0x042ff00000001804 */
[C---:B------:R-:W-:Y:S08]  /*aca0*/  HMMA.16816.F32 R8, R192.reuse, R178, R8 ;  /* 0x000000b2c008723c */ /* 0x040ff00000001808 */
[C---:B----4-:R-:W-:Y:S08]  /*acb0*/  HMMA.16816.F32 R12, R192.reuse, R180, R12 ;  /* 0x000000b4c00c723c */ /* 0x050ff0000000180c */
[C---:B------:R-:W-:Y:S08]  /*acc0*/  HMMA.16816.F32 R16, R192.reuse, R182, R16 ;  /* 0x000000b6c010723c */ /* 0x040ff00000001810 */
[C---:B------:R-:W-:Y:S08]  /*acd0*/  HMMA.16816.F32 R20, R192.reuse, R184, R20 ;  /* 0x000000b8c014723c */ /* 0x040ff00000001814 */
[C---:B------:R-:W-:Y:S08]  /*ace0*/  HMMA.16816.F32 R24, R192.reuse, R186, R24 ;  /* 0x000000bac018723c */ /* 0x040ff00000001818 */
[C---:B------:R-:W-:Y:S08]  /*acf0*/  HMMA.16816.F32 R28, R192.reuse, R188, R28 ;  /* 0x000000bcc01c723c */ /* 0x040ff0000000181c */
[----:B------:R-:W-:Y:S01]  /*ad00*/  HMMA.16816.F32 R32, R192, R190, R32 ;  /* 0x000000bec020723c */ /* 0x000fe20000001820 */
[----:B------:R-:W-:Y:S05]  /*ad10*/  LDSM.16.M88.4 R188, [R252+0x2000] ;  /* 0x00200000fcbc783b */ /* 0x000fea0000000200 */
[----:B--2---:R-:W1:Y:S05]  /*ad20*/  LDSM.16.M88.4 R176, [R2+-0x6000] ;  /* 0xffa0000002b0783b */ /* 0x004e6a0000000200 */
[----:B------:R-:W2:Y:S05]  /*ad30*/  LDSM.16.M88.4 R180, [R2+-0x5800] ;  /* 0xffa8000002b4783b */ /* 0x000eaa0000000200 */
[----:B------:R-:W4:Y:S01]  /*ad40*/  LDSM.16.M88.4 R184, [R2+-0x5000] ;  /* 0xffb0000002b8783b */ /* 0x000f220000000200 */
[C---:B-1----:R-:W-:Y:S08]  /*ad50*/  HMMA.16816.F32 R4, R196.reuse, R176, R4 ;  /* 0x000000b0c404723c */ /* 0x042ff00000001804 */
[C---:B------:R-:W-:Y:S01]  /*ad60*/  HMMA.16816.F32 R8, R196.reuse, R178, R8 ;  /* 0x000000b2c408723c */ /* 0x040fe20000001808 */
[----:B------:R-:W1:Y:S07]  /*ad70*/  LDSM.16.M88.4 R176, [R2+-0x4800] ;  /* 0xffb8000002b0783b */ /* 0x000e6e0000000200 */
[C---:B--2---:R-:W-:Y:S08]  /*ad80*/  HMMA.16816.F32 R12, R196.reuse, R180, R12 ;  /* 0x000000b4c40c723c */ /* 0x044ff0000000180c */
[C---:B------:R-:W-:Y:S01]  /*ad90*/  HMMA.16816.F32 R16, R196.reuse, R182, R16 ;  /* 0x000000b6c410723c */ /* 0x040fe20000001810 */
[----:B------:R-:W2:Y:S07]  /*ada0*/  LDSM.16.M88.4 R180, [R252+0x2800] ;  /* 0x00280000fcb4783b */ /* 0x000eae0000000200 */
[C---:B----4-:R-:W-:Y:S08]  /*adb0*/  HMMA.16816.F32 R20, R196.reuse, R184, R20 ;  /* 0x000000b8c414723c */ /* 0x050ff00000001814 */
[C---:B------:R-:W-:Y:S01]  /*adc0*/  HMMA.16816.F32 R24, R196.reuse, R186, R24 ;  /* 0x000000bac418723c */ /* 0x040fe20000001818 */
[----:B------:R-:W-:Y:S07]  /*add0*/  LDSM.16.M88.4 R184, [R252+0x3800] ;  /* 0x00380000fcb8783b */ /* 0x000fee0000000200 */
[C---:B-1----:R-:W-:Y:S08]  /*ade0*/  HMMA.16816.F32 R28, R196.reuse, R176, R28 ;  /* 0x000000b0c41c723c */ /* 0x042ff0000000181c */
[----:B------:R-:W-:Y:S01]  /*adf0*/  HMMA.16816.F32 R32, R196, R178, R32 ;  /* 0x000000b2c420723c */ /* 0x000fe20000001820 */
[----:B------:R-:W1:Y:S07]  /*ae00*/  LDSM.16.M88.4 R176, [R252+0x3000] ;  /* 0x00300000fcb0783b */ /* 0x000e6e0000000200 */
[C---:B------:R-:W-:Y:S08]  /*ae10*/  HMMA.16816.F32 R4, R200.reuse, R188, R4 ;  /* 0x000000bcc804723c */ /* 0x040ff00000001804 */
[C---:B------:R-:W-:Y:S01]  /*ae20*/  HMMA.16816.F32 R8, R200.reuse, R190, R8 ;  /* 0x000000bec808723c */ /* 0x040fe20000001808 */
[----:B------:R-:W4:Y:S07]  /*ae30*/  LDSM.16.M88.4 R188, [R0] ;  /* 0x0000000000bc783b */ /* 0x000f2e0000000200 */
[C---:B--2---:R-:W-:Y:S08]  /*ae40*/  HMMA.16816.F32 R12, R200.reuse, R180, R12 ;  /* 0x000000b4c80c723c */ /* 0x044ff0000000180c */
[C---:B------:R-:W-:Y:S01]  /*ae50*/  HMMA.16816.F32 R16, R200.reuse, R182, R16 ;  /* 0x000000b6c810723c */ /* 0x040fe20000001810 */
[----:B------:R-:W2:Y:S07]  /*ae60*/  LDSM.16.M88.4 R180, [R132] ;  /* 0x0000000084b4783b */ /* 0x000eae0000000200 */
[C---:B-1----:R-:W-:Y:S08]  /*ae70*/  HMMA.16816.F32 R20, R200.reuse, R176, R20 ;  /* 0x000000b0c814723c */ /* 0x042ff00000001814 */
[C---:B------:R-:W-:Y:S01]  /*ae80*/  HMMA.16816.F32 R24, R200.reuse, R178, R24 ;  /* 0x000000b2c818723c */ /* 0x040fe20000001818 */
[----:B------:R-:W1:Y:S05]  /*ae90*/  LDSM.16.M88.4 R176, [R248] ;  /* 0x00000000f8b0783b */ /* 0x000e6a0000000200 */
[----:B------:R-:W1:Y:S02]  /*aea0*/  LDSM.16.M88.4 R248, [R249] ;  /* 0x00000000f9f8783b */ /* 0x000e640000000200 */
[C---:B------:R-:W-:Y:S08]  /*aeb0*/  HMMA.16816.F32 R28, R200.reuse, R184, R28 ;  /* 0x000000b8c81c723c */ /* 0x040ff0000000181c */
[----:B------:R-:W-:Y:S01]  /*aec0*/  HMMA.16816.F32 R32, R200, R186, R32 ;  /* 0x000000bac820723c */ /* 0x000fe20000001820 */
[----:B------:R-:W3:Y:S07]  /*aed0*/  LDSM.16.M88.4 R184, [R37+0x2000] ;  /* 0x0020000025b8783b */ /* 0x000eee0000000200 */
[C---:B----4-:R-:W-:Y:S08]  /*aee0*/  HMMA.16816.F32 R4, R204.reuse, R188, R4 ;  /* 0x000000bccc04723c */ /* 0x050ff00000001804 */
[C---:B------:R-:W-:Y:S01]  /*aef0*/  HMMA.16816.F32 R8, R204.reuse, R190, R8 ;  /* 0x000000becc08723c */ /* 0x040fe20000001808 */
[----:B------:R-:W4:Y:S07]  /*af00*/  LDSM.16.M88.4 R188, [R37+0x2800] ;  /* 0x0028000025bc783b */ /* 0x000f2e0000000200 */
[C---:B--2---:R-:W-:Y:S08]  /*af10*/  HMMA.16816.F32 R12, R204.reuse, R180, R12 ;  /* 0x000000b4cc0c723c */ /* 0x044ff0000000180c */
[C---:B------:R-:W-:Y:S01]  /*af20*/  HMMA.16816.F32 R16, R204.reuse, R182, R16 ;  /* 0x000000b6cc10723c */ /* 0x040fe20000001810 */
[----:B------:R-:W-:Y:S07]  /*af30*/  LDSM.16.M88.4 R180, [R37+0x3800] ;  /* 0x0038000025b4783b */ /* 0x000fee0000000200 */
[C---:B-1----:R-:W-:Y:S08]  /*af40*/  HMMA.16816.F32 R20, R204.reuse, R176, R20 ;  /* 0x000000b0cc14723c */ /* 0x042ff00000001814 */
[C---:B------:R-:W-:Y:S01]  /*af50*/  HMMA.16816.F32 R24, R204.reuse, R178, R24 ;  /* 0x000000b2cc18723c */ /* 0x040fe20000001818 */
[----:B------:R-:W1:Y:S07]  /*af60*/  LDSM.16.M88.4 R176, [R37+0x3000] ;  /* 0x0030000025b0783b */ /* 0x000e6e0000000200 */
[C---:B------:R-:W-:Y:S08]  /*af70*/  HMMA.16816.F32 R28, R204.reuse, R248, R28 ;  /* 0x000000f8cc1c723c */ /* 0x040ff0000000181c */
[----:B------:R-:W-:Y:S01]  /*af80*/  HMMA.16816.F32 R32, R204, R250, R32 ;  /* 0x000000facc20723c */ /* 0x000fe20000001820 */
[----:B------:R-:W2:Y:S07]  /*af90*/  LDSM.16.M88.4 R248, [R2+-0x4000] ;  /* 0xffc0000002f8783b */ /* 0x000eae0000000200 */
[C---:B---3--:R-:W-:Y:S08]  /*afa0*/  HMMA.16816.F32 R4, R208.reuse, R184, R4 ;  /* 0x000000b8d004723c */ /* 0x048ff00000001804 */
[C---:B------:R-:W-:Y:S01]  /*afb0*/  HMMA.16816.F32 R8, R208.reuse, R186, R8 ;  /* 0x000000bad008723c */ /* 0x040fe20000001808 */
[----:B------:R-:W3:Y:S07]  /*afc0*/  LDSM.16.M88.4 R184, [R2+-0x3800] ;  /* 0xffc8000002b8783b */ /* 0x000eee0000000200 */
[C---:B----4-:R-:W-:Y:S08]  /*afd0*/  HMMA.16816.F32 R12, R208.reuse, R188, R12 ;  /* 0x000000bcd00c723c */ /* 0x050ff0000000180c */
[C---:B------:R-:W-:Y:S01]  /*afe0*/  HMMA.16816.F32 R16, R208.reuse, R190, R16 ;  /* 0x000000bed010723c */ /* 0x040fe20000001810 */
[----:B------:R-:W-:Y:S07]  /*aff0*/  LDSM.16.M88.4 R188, [R252+0x4000] ;  /* 0x00400000fcbc783b */ /* 0x000fee0000000200 */
[C---:B-1----:R-:W-:Y:S08]  /*b000*/  HMMA.16816.F32 R20, R208.reuse, R176, R20 ;  /* 0x000000b0d014723c */ /* 0x042ff00000001814 */
[C---:B------:R-:W-:Y:S01]  /*b010*/  HMMA.16816.F32 R24, R208.reuse, R178, R24 ;  /* 0x000000b2d018723c */ /* 0x040fe20000001818 */
[----:B------:R-:W1:Y:S07]  /*b020*/  LDSM.16.M88.4 R176, [R2+-0x3000] ;  /* 0xffd0000002b0783b */ /* 0x000e6e0000000200 */
[C---:B------:R-:W-:Y:S08]  /*b030*/  HMMA.16816.F32 R28, R208.reuse, R180, R28 ;  /* 0x000000b4d01c723c */ /* 0x040ff0000000181c */
[----:B------:R-:W-:Y:S01]  /*b040*/  HMMA.16816.F32 R32, R208, R182, R32 ;  /* 0x000000b6d020723c */ /* 0x000fe20000001820 */
[----:B------:R-:W4:Y:S07]  /*b050*/  LDSM.16.M88.4 R180, [R2+-0x2800] ;  /* 0xffd8000002b4783b */ /* 0x000f2e0000000200 */
[C---:B--2---:R-:W-:Y:S08]  /*b060*/  HMMA.16816.F32 R4, R212.reuse, R248, R4 ;  /* 0x000000f8d404723c */ /* 0x044ff00000001804 */
[C---:B------:R-:W-:Y:S01]  /*b070*/  HMMA.16816.F32 R8, R212.reuse, R250, R8 ;  /* 0x000000fad408723c */ /* 0x040fe20000001808 */
[----:B------:R-:W2:Y:S07]  /*b080*/  LDSM.16.M88.4 R248, [R252+0x4800] ;  /* 0x00480000fcf8783b */ /* 0x000eae0000000200 */
[C---:B---3--:R-:W-:Y:S08]  /*b090*/  HMMA.16816.F32 R12, R212.reuse, R184, R12 ;  /* 0x000000b8d40c723c */ /* 0x048ff0000000180c */
[C---:B------:R-:W-:Y:S01]  /*b0a0*/  HMMA.16816.F32 R16, R212.reuse, R186, R16 ;  /* 0x000000bad410723c */ /* 0x040fe20000001810 */
[----:B------:R-:W-:Y:S07]  /*b0b0*/  LDSM.16.M88.4 R184, [R41] ;  /* 0x0000000029b8783b */ /* 0x000fee0000000200 */
[C---:B-1----:R-:W-:Y:S08]  /*b0c0*/  HMMA.16816.F32 R20, R212.reuse, R176, R20 ;  /* 0x000000b0d414723c */ /* 0x042ff00000001814 */
[C---:B------:R-:W-:Y:S01]  /*b0d0*/  HMMA.16816.F32 R24, R212.reuse, R178, R24 ;  /* 0x000000b2d418723c */ /* 0x040fe20000001818 */
[----:B------:R-:W1:Y:S07]  /*b0e0*/  LDSM.16.M88.4 R176, [R252+0x5000] ;  /* 0x00500000fcb0783b */ /* 0x000e6e0000000200 */
[C---:B----4-:R-:W-:Y:S08]  /*b0f0*/  HMMA.16816.F32 R28, R212.reuse, R180, R28 ;  /* 0x000000b4d41c723c */ /* 0x050ff0000000181c */
[----:B------:R-:W-:Y:S01]  /*b100*/  HMMA.16816.F32 R32, R212, R182, R32 ;  /* 0x000000b6d420723c */ /* 0x000fe20000001820 */
[----:B------:R-:W3:Y:S07]  /*b110*/  LDSM.16.M88.4 R180, [R252+0x5800] ;  /* 0x00580000fcb4783b */ /* 0x000eee0000000200 */
[C---:B------:R-:W-:Y:S08]  /*b120*/  HMMA.16816.F32 R4, R216.reuse, R188, R4 ;  /* 0x000000bcd804723c */ /* 0x040ff00000001804 */
[C---:B------:R-:W-:Y:S01]  /*b130*/  HMMA.16816.F32 R8, R216.reuse, R190, R8 ;  /* 0x000000bed808723c */ /* 0x040fe20000001808 */
[----:B------:R-:W4:Y:S05]  /*b140*/  LDSM.16.M88.4 R188, [R40] ;  /* 0x0000000028bc783b */ /* 0x000f2a0000000200 */
[----:B------:R-:W-:Y:S02]  /*b150*/  LDSM.16.M88.4 R40, [R37+0x4800] ;  /* 0x004800002528783b */ /* 0x000fe40000000200 */
[C---:B--2---:R-:W-:Y:S08]  /*b160*/  HMMA.16816.F32 R12, R216.reuse, R248, R12 ;  /* 0x000000f8d80c723c */ /* 0x044ff0000000180c */
[C---:B------:R-:W-:Y:S01]  /*b170*/  HMMA.16816.F32 R16, R216.reuse, R250, R16 ;  /* 0x000000fad810723c */ /* 0x040fe20000001810 */
[----:B------:R2:W4:Y:S07]  /*b180*/  LDSM.16.M88.4 R248, [R36] ;  /* 0x0000000024f8783b */ /* 0x00052e0000000200 */
[C---:B-1----:R-:W-:Y:S08]  /*b190*/  HMMA.16816.F32 R20, R216.reuse, R176, R20 ;  /* 0x000000b0d814723c */ /* 0x042ff00000001814 */
[C---:B------:R-:W-:Y:S01]  /*b1a0*/  HMMA.16816.F32 R24, R216.reuse, R178, R24 ;  /* 0x000000b2d818723c */ /* 0x040fe20000001818 */
[----:B------:R1:W4:Y:S07]  /*b1b0*/  LDSM.16.M88.4 R176, [R3] ;  /* 0x0000000003b0783b */ /* 0x00032e0000000200 */
[C---:B---3--:R-:W-:Y:S01]  /*b1c0*/  HMMA.16816.F32 R28, R216.reuse, R180, R28 ;  /* 0x000000b4d81c723c */ /* 0x048fe2000000181c */
[----:B--2---:R-:W2:Y:S07]  /*b1d0*/  LDL.LU R36, [R1+0x14] ;  /* 0x0000140001247983 */ /* 0x004eae0000300800 */
[----:B------:R-:W-:Y:S01]  /*b1e0*/  HMMA.16816.F32 R32, R216, R182, R32 ;  /* 0x000000b6d820723c */ /* 0x000fe20000001820 */
[----:B------:R-:W3:Y:S07]  /*b1f0*/  LDSM.16.M88.4 R180, [R37+0x4000] ;  /* 0x0040000025b4783b */ /* 0x000eee0000000200 */
[C---:B------:R-:W-:Y:S01]  /*b200*/  HMMA.16816.F32 R4, R220.reuse, R184, R4 ;  /* 0x000000b8dc04723c */ /* 0x040fe20000001804 */
[----:B-1----:R-:W2:Y:S05]  /*b210*/  LDL.LU R3, [R1+0x18] ;  /* 0x0000180001037983 */ /* 0x002eaa0000300800 */
[----:B------:R-:W2:Y:S02]  /*b220*/  LDL.LU R0, [R1+0x1c] ;  /* 0x00001c0001007983 */ /* 0x000ea40000300800 */
[C---:B------:R-:W-:Y:S03]  /*b230*/  HMMA.16816.F32 R8, R220.reuse, R186, R8 ;  /* 0x000000badc08723c */ /* 0x040fe60000001808 */
[----:B------:R-:W1:Y:S05]  /*b240*/  LDSM.16.M88.4 R184, [R37+0x5000] ;  /* 0x0050000025b8783b */ /* 0x000e6a0000000200 */
[C---:B----4-:R-:W-:Y:S08]  /*b250*/  HMMA.16816.F32 R12, R220.reuse, R188, R12 ;  /* 0x000000bcdc0c723c */ /* 0x050ff0000000180c */
[C---:B------:R-:W-:Y:S01]  /*b260*/  HMMA.16816.F32 R16, R220.reuse, R190, R16 ;  /* 0x000000bedc10723c */ /* 0x040fe20000001810 */
[----:B------:R-:W4:Y:S07]  /*b270*/  LDSM.16.M88.4 R188, [R37+0x5800] ;  /* 0x0058000025bc783b */ /* 0x000f2e0000000200 */
[C---:B------:R-:W-:Y:S08]  /*b280*/  HMMA.16816.F32 R20, R220.reuse, R248, R20 ;  /* 0x000000f8dc14723c */ /* 0x040ff00000001814 */
[C---:B------:R-:W-:Y:S01]  /*b290*/  HMMA.16816.F32 R24, R220.reuse, R250, R24 ;  /* 0x000000fadc18723c */ /* 0x040fe20000001818 */
[----:B------:R-:W-:Y:S07]  /*b2a0*/  LDSM.16.M88.4 R248, [R2+-0x800] ;  /* 0xfff8000002f8783b */ /* 0x000fee0000000200 */
[C---:B------:R-:W-:Y:S08]  /*b2b0*/  HMMA.16816.F32 R28, R220.reuse, R176, R28 ;  /* 0x000000b0dc1c723c */ /* 0x040ff0000000181c */
[----:B------:R-:W-:Y:S01]  /*b2c0*/  HMMA.16816.F32 R32, R220, R178, R32 ;  /* 0x000000b2dc20723c */ /* 0x000fe20000001820 */
[----:B------:R-:W4:Y:S07]  /*b2d0*/  LDSM.16.M88.4 R176, [R2+-0x2000] ;  /* 0xffe0000002b0783b */ /* 0x000f2e0000000200 */
[C---:B---3--:R-:W-:Y:S08]  /*b2e0*/  HMMA.16816.F32 R4, R224.reuse, R180, R4 ;  /* 0x000000b4e004723c */ /* 0x048ff00000001804 */
[C---:B------:R-:W-:Y:S01]  /*b2f0*/  HMMA.16816.F32 R8, R224.reuse, R182, R8 ;  /* 0x000000b6e008723c */ /* 0x040fe20000001808 */
[----:B------:R-:W3:Y:S07]  /*b300*/  LDSM.16.M88.4 R180, [R2+-0x1800] ;  /* 0xffe8000002b4783b */ /* 0x000eee0000000200 */
[C---:B------:R-:W-:Y:S08]  /*b310*/  HMMA.16816.F32 R12, R224.reuse, R40, R12 ;  /* 0x00000028e00c723c */ /* 0x040ff0000000180c */
[C---:B------:R-:W-:Y:S01]  /*b320*/  HMMA.16816.F32 R16, R224.reuse, R42, R16 ;  /* 0x0000002ae010723c */ /* 0x040fe20000001810 */
[----:B------:R-:W-:Y:S07]  /*b330*/  LDSM.16.M88.4 R40, [R252+0x6000] ;  /* 0x00600000fc28783b */ /* 0x000fee0000000200 */
[C---:B-1----:R-:W-:Y:S08]  /*b340*/  HMMA.16816.F32 R20, R224.reuse, R184, R20 ;  /* 0x000000b8e014723c */ /* 0x042ff00000001814 */
[C---:B------:R-:W-:Y:S01]  /*b350*/  HMMA.16816.F32 R24, R224.reuse, R186, R24 ;  /* 0x000000bae018723c */ /* 0x040fe20000001818 */
[----:B------:R-:W1:Y:S07]  /*b360*/  LDSM.16.M88.4 R184, [R2+-0x1000] ;  /* 0xfff0000002b8783b */ /* 0x000e6e0000000200 */
[C---:B----4-:R-:W-:Y:S08]  /*b370*/  HMMA.16816.F32 R28, R224.reuse, R188, R28 ;  /* 0x000000bce01c723c */ /* 0x050ff0000000181c */
[----:B------:R-:W-:Y:S01]  /*b380*/  HMMA.16816.F32 R32, R224, R190, R32 ;  /* 0x000000bee020723c */ /* 0x000fe20000001820 */
[----:B------:R-:W-:Y:S07]  /*b390*/  LDSM.16.M88.4 R188, [R252+0x7000] ;  /* 0x00700000fcbc783b */ /* 0x000fee0000000200 */
[C---:B------:R-:W-:Y:S08]  /*b3a0*/  HMMA.16816.F32 R4, R228.reuse, R176, R4 ;  /* 0x000000b0e404723c */ /* 0x040ff00000001804 */
[C---:B------:R-:W-:Y:S01]  /*b3b0*/  HMMA.16816.F32 R8, R228.reuse, R178, R8 ;  /* 0x000000b2e408723c */ /* 0x040fe20000001808 */
[----:B------:R-:W4:Y:S07]  /*b3c0*/  LDSM.16.M88.4 R176, [R252+0x6800] ;  /* 0x00680000fcb0783b */ /* 0x000f2e0000000200 */
[C---:B---3--:R-:W-:Y:S08]  /*b3d0*/  HMMA.16816.F32 R12, R228.reuse, R180, R12 ;  /* 0x000000b4e40c723c */ /* 0x048ff0000000180c */
[C---:B------:R-:W-:Y:S01]  /*b3e0*/  HMMA.16816.F32 R16, R228.reuse, R182, R16 ;  /* 0x000000b6e410723c */ /* 0x040fe20000001810 */
[----:B------:R-:W-:Y:S07]  /*b3f0*/  LDSM.16.M88.4 R180, [R252+0x7800] ;  /* 0x00780000fcb4783b */ /* 0x000fee0000000200 */
[C---:B-1----:R-:W-:Y:S08]  /*b400*/  HMMA.16816.F32 R20, R228.reuse, R184, R20 ;  /* 0x000000b8e414723c */ /* 0x042ff00000001814 */
[C---:B------:R-:W-:Y:S01]  /*b410*/  HMMA.16816.F32 R24, R228.reuse, R186, R24 ;  /* 0x000000bae418723c */ /* 0x040fe20000001818 */
[----:B------:R-:W-:Y:S05]  /*b420*/  LDSM.16.M88.4 R184, [R44] ;  /* 0x000000002cb8783b */ /* 0x000fea0000000200 */
[----:B------:R-:W1:Y:S02]  /*b430*/  LDSM.16.M88.4 R44, [R37+0x6000] ;  /* 0x00600000252c783b */ /* 0x000e640000000200 */
[C---:B------:R-:W-:Y:S08]  /*b440*/  HMMA.16816.F32 R28, R228.reuse, R248, R28 ;  /* 0x000000f8e41c723c */ /* 0x040ff0000000181c */
[----:B------:R-:W-:Y:S08]  /*b450*/  HMMA.16816.F32 R32, R228, R250, R32 ;  /* 0x000000fae420723c */ /* 0x000ff00000001820 */
[C---:B------:R-:W-:Y:S08]  /*b460*/  HMMA.16816.F32 R4, R232.reuse, R40, R4 ;  /* 0x00000028e804723c */ /* 0x040ff00000001804 */
[C---:B------:R-:W-:Y:S08]  /*b470*/  HMMA.16816.F32 R8, R232.reuse, R42, R8 ;  /* 0x0000002ae808723c */ /* 0x040ff00000001808 */
[C---:B----4-:R-:W-:Y:S04]  /*b480*/  HMMA.16816.F32 R12, R232.reuse, R176, R12 ;  /* 0x000000b0e80c723c */ /* 0x050fe8000000180c */
[----:B-1----:R-:W-:Y:S04]  /*b490*/  IMAD.MOV.U32 R132, RZ, RZ, R45 ;  /* 0x000000ffff847224 */ /* 0x002fe800078e002d */
[C---:B------:R-:W-:Y:S08]  /*b4a0*/  HMMA.16816.F32 R16, R232.reuse, R178, R16 ;  /* 0x000000b2e810723c */ /* 0x040ff00000001810 */
[C---:B------:R-:W-:Y:S08]  /*b4b0*/  HMMA.16816.F32 R20, R232.reuse, R188, R20 ;  /* 0x000000bce814723c */ /* 0x040ff00000001814 */
[C---:B------:R-:W-:Y:S01]  /*b4c0*/  HMMA.16816.F32 R24, R232.reuse, R190, R24 ;  /* 0x000000bee818723c */ /* 0x040fe20000001818 */
[----:B------:R-:W-:Y:S07]  /*b4d0*/  LDSM.16.M88.4 R188, [R37+0x7800] ;  /* 0x0078000025bc783b */ /* 0x000fee0000000200 */
[C---:B------:R-:W-:Y:S08]  /*b4e0*/  HMMA.16816.F32 R28, R232.reuse, R180, R28 ;  /* 0x000000b4e81c723c */ /* 0x040ff0000000181c */
[----:B------:R-:W-:Y:S01]  /*b4f0*/  HMMA.16816.F32 R32, R232, R182, R32 ;  /* 0x000000b6e820723c */ /* 0x000fe20000001820 */
[----:B------:R-:W-:Y:S07]  /*b500*/  LDSM.16.M88.4 R180, [R37+0x6800] ;  /* 0x0068000025b4783b */ /* 0x000fee0000000200 */
[C---:B------:R-:W-:Y:S08]  /*b510*/  HMMA.16816.F32 R4, R236.reuse, R184, R4 ;  /* 0x000000b8ec04723c */ /* 0x040ff00000001804 */
[C---:B------:R-:W-:Y:S01]  /*b520*/  HMMA.16816.F32 R8, R236.reuse, R186, R8 ;  /* 0x000000baec08723c */ /* 0x040fe20000001808 */
[----:B------:R-:W-:Y:S05]  /*b530*/  LDSM.16.M88.4 R184, [R37+0x7000] ;  /* 0x0070000025b8783b */ /* 0x000fea0000000200 */
[----:B--2---:R1:W2:Y:S05]  /*b540*/  LDSM.16.M88.4 R248, [R36] ;  /* 0x0000000024f8783b */ /* 0x0042aa0000000200 */
[----:B------:R3:W4:Y:S05]  /*b550*/  LDSM.16.M88.4 R40, [R3] ;  /* 0x000000000328783b */ /* 0x00072a0000000200 */
[----:B------:R2:W4:Y:S01]  /*b560*/  LDSM.16.M88.4 R176, [R0] ;  /* 0x0000000000b0783b */ /* 0x0005220000000200 */
[----:B-1----:R-:W-:Y:S02]  /*b570*/  MOV R36, R44 ;  /* 0x0000002c00247202 */ /* 0x002fe40000000f00 */
[----:B---3--:R-:W-:Y:S01]  /*b580*/  MOV R3, R46 ;  /* 0x0000002e00037202 */ /* 0x008fe20000000f00 */
[C---:B--2---:R-:W-:Y:S03]  /*b590*/  HMMA.16816.F32 R12, R236.reuse, R248, R12 ;  /* 0x000000f8ec0c723c */ /* 0x044fe6000000180c */
[----:B------:R-:W-:Y:S02]  /*b5a0*/  IMAD.MOV.U32 R0, RZ, RZ, R47 ;  /* 0x000000ffff007224 */ /* 0x000fe400078e002f */
[----:B------:R1:W5:Y:S03]  /*b5b0*/  LDL.LU.64 R46, [R1+0x128] ;  /* 0x00012800012e7983 */ /* 0x0003660000300a00 */
[C---:B------:R-:W-:Y:S02]  /*b5c0*/  HMMA.16816.F32 R16, R236.reuse, R250, R16 ;  /* 0x000000faec10723c */ /* 0x040fe40000001810 */
[----:B------:R-:W2:Y:S06]  /*b5d0*/  LDSM.16.M88.4 R248, [R2] ;  /* 0x0000000002f8783b */ /* 0x000eac0000000200 */
[C---:B----4-:R-:W-:Y:S01]  /*b5e0*/  HMMA.16816.F32 R20, R236.reuse, R40, R20 ;  /* 0x00000028ec14723c */ /* 0x050fe20000001814 */
[----:B------:R1:W5:Y:S05]  /*b5f0*/  LDL.LU.64 R44, [R1+0x120] ;  /* 0x00012000012c7983 */ /* 0x00036a0000300a00 */
[----:B------:R1:W5:Y:S02]  /*b600*/  LDL.LU R37, [R1+0x118] ;  /* 0x0001180001257983 */ /* 0x0003640000300800 */
[C---:B------:R-:W-:Y:S03]  /*b610*/  HMMA.16816.F32 R24, R236.reuse, R42, R24 ;  /* 0x0000002aec18723c */ /* 0x040fe60000001818 */
[----:B------:R1:W5:Y:S05]  /*b620*/  LDL.LU.64 R42, [R1+0x110] ;  /* 0x00011000012a7983 */ /* 0x00036a0000300a00 */
[C---:B------:R-:W-:Y:S01]  /*b630*/  HMMA.16816.F32 R28, R236.reuse, R176, R28 ;  /* 0x000000b0ec1c723c */ /* 0x040fe2000000181c */
[----:B------:R1:W5:Y:S06]  /*b640*/  LDL.LU.64 R40, [R1+0x108] ;  /* 0x0001080001287983 */ /* 0x00036c0000300a00 */
[----:B------:R-:W-:Y:S01]  /*b650*/  MOV R176, R36 ;  /* 0x0000002400b07202 */ /* 0x000fe20000000f00 */
[----:B------:R-:W-:Y:S01]  /*b660*/  HMMA.16816.F32 R32, R236, R178, R32 ;  /* 0x000000b2ec20723c */ /* 0x000fe20000001820 */
[----:B------:R1:W5:Y:S03]  /*b670*/  LDL.LU R36, [R1+0x100] ;  /* 0x0001000001247983 */ /* 0x0003660000300800 */
[----:B------:R-:W-:Y:S03]  /*b680*/  IMAD.MOV.U32 R177, RZ, RZ, R132 ;  /* 0x000000ffffb17224 */ /* 0x000fe600078e0084 */
[----:B------:R-:W-:Y:S02]  /*b690*/  MOV R178, R3 ;  /* 0x0000000300b27202 */ /* 0x000fe40000000f00 */
[----:B------:R-:W-:Y:S02]  /*b6a0*/  MOV R179, R0 ;  /* 0x0000000000b37202 */ /* 0x000fe40000000f00 */
[C---:B------:R-:W-:Y:S08]  /*b6b0*/  HMMA.16816.F32 R4, R240.reuse, R176, R4 ;  /* 0x000000b0f004723c */ /* 0x040ff00000001804 */
[C---:B------:R-:W-:Y:S01]  /*b6c0*/  HMMA.16816.F32 R8, R240.reuse, R178, R8 ;  /* 0x000000b2f008723c */ /* 0x040fe20000001808 */
[----:B------:R-:W3:Y:S07]  /*b6d0*/  LDSM.16.M88.4 R176, [R2+0x800] ;  /* 0x0008000002b0783b */ /* 0x000eee0000000200 */
[C---:B------:R-:W-:Y:S08]  /*b6e0*/  HMMA.16816.F32 R12, R240.reuse, R180, R12 ;  /* 0x000000b4f00c723c */ /* 0x040ff0000000180c */
[C---:B------:R-:W-:Y:S08]  /*b6f0*/  HMMA.16816.F32 R16, R240.reuse, R182, R16 ;  /* 0x000000b6f010723c */ /* 0x040ff00000001810 */
[C---:B------:R-:W-:Y:S08]  /*b700*/  HMMA.16816.F32 R20, R240.reuse, R184, R20 ;  /* 0x000000b8f014723c */ /* 0x040ff00000001814 */
[C---:B------:R-:W-:Y:S08]  /*b710*/  HMMA.16816.F32 R24, R240.reuse, R186, R24 ;  /* 0x000000baf018723c */ /* 0x040ff00000001818 */
[C---:B------:R-:W-:Y:S08]  /*b720*/  HMMA.16816.F32 R28, R240.reuse, R188, R28 ;  /* 0x000000bcf01c723c */ /* 0x040ff0000000181c */
[----:B------:R-:W-:Y:S08]  /*b730*/  HMMA.16816.F32 R32, R240, R190, R32 ;  /* 0x000000bef020723c */ /* 0x000ff00000001820 */
[C---:B--2---:R-:W-:Y:S08]  /*b740*/  HMMA.16816.F32 R4, R244.reuse, R248, R4 ;  /* 0x000000f8f404723c */ /* 0x044ff00000001804 */
[C---:B------:R-:W-:Y:S08]  /*b750*/  HMMA.16816.F32 R8, R244.reuse, R250, R8 ;  /* 0x000000faf408723c */ /* 0x040ff00000001808 */
[C---:B---3--:R-:W-:Y:S08]  /*b760*/  HMMA.16816.F32 R12, R244.reuse, R176, R12 ;  /* 0x000000b0f40c723c */ /* 0x048ff0000000180c */
[----:B------:R-:W-:Y:S01]  /*b770*/  FMUL.FTZ R4, R4, c[0x0][0x320] ;  /* 0x0000c80004047a20 */ /* 0x000fe20000410000 */
[C---:B------:R-:W-:Y:S03]  /*b780*/  HMMA.16816.F32 R16, R244.reuse, R178, R16 ;  /* 0x000000b2f410723c */ /* 0x040fe60000001810 */
[----:B------:R-:W2:Y:S01]  /*b790*/  MUFU.TANH R188, R4 ;  /* 0x0000000400bc7308 */ /* 0x000ea20000002400 */
[----:B------:R-:W-:Y:S02]  /*b7a0*/  FMUL.FTZ R5, R5, c[0x0][0x320] ;  /* 0x0000c80005057a20 */ /* 0x000fe40000410000 */
[----:B------:R-:W-:Y:S02]  /*b7b0*/  FMUL.FTZ R6, R6, c[0x0][0x320] ;  /* 0x0000c80006067a20 */ /* 0x000fe40000410000 */
[----:B------:R-:W-:Y:S04]  /*b7c0*/  FMUL.FTZ R7, R7, c[0x0][0x320] ;  /* 0x0000c80007077a20 */ /* 0x000fe80000410000 */
[----:B------:R-:W-:Y:S01]  /*b7d0*/  FMUL.FTZ R8, R8, c[0x0][0x320] ;  /* 0x0000c80008087a20 */ /* 0x000fe20000410000 */
[----:B------:R-:W3:Y:S01]  /*b7e0*/  MUFU.TANH R250, R5 ;  /* 0x0000000500fa7308 */ /* 0x000ee20000002400 */
[----:B------:R-:W-:Y:S02]  /*b7f0*/  FMUL.FTZ R9, R9, c[0x0][0x320] ;  /* 0x0000c80009097a20 */ /* 0x000fe40000410000 */
[----:B------:R-:W-:Y:S02]  /*b800*/  FMUL.FTZ R10, R10, c[0x0][0x320] ;  /* 0x0000c8000a0a7a20 */ /* 0x000fe40000410000 */
[----:B------:R-:W-:Y:S02]  /*b810*/  FMUL.FTZ R11, R11, c[0x0][0x320] ;  /* 0x0000c8000b0b7a20 */ /* 0x000fe40000410000 */
[----:B------:R-:W-:Y:S02]  /*b820*/  FMUL.FTZ R13, R13, c[0x0][0x320] ;  /* 0x0000c8000d0d7a20 */ /* 0x000fe40000410000 */
[----:B------:R-:W-:Y:S01]  /*b830*/  FMUL.FTZ R14, R14, c[0x0][0x320] ;  /* 0x0000c8000e0e7a20 */ /* 0x000fe20000410000 */
[----:B------:R-:W4:Y:S01]  /*b840*/  MUFU.TANH R248, R6 ;  /* 0x0000000600f87308 */ /* 0x000f220000002400 */
[----:B------:R-:W-:Y:S02]  /*b850*/  FMUL.FTZ R15, R15, c[0x0][0x320] ;  /* 0x0000c8000f0f7a20 */ /* 0x000fe40000410000 */
[----:B------:R-:W-:Y:S02]  /*b860*/  FMUL.FTZ R16, R16, c[0x0][0x320] ;  /* 0x0000c80010107a20 */ /* 0x000fe40000410000 */
[----:B------:R-:W-:Y:S02]  /*b870*/  FMUL.FTZ R17, R17, c[0x0][0x320] ;  /* 0x0000c80011117a20 */ /* 0x000fe40000410000 */
[----:B------:R-:W-:Y:S02]  /*b880*/  FMUL.FTZ R18, R18, c[0x0][0x320] ;  /* 0x0000c80012127a20 */ /* 0x000fe40000410000 */
[----:B------:R-:W-:Y:S01]  /*b890*/  FMUL.FTZ R19, R19, c[0x0][0x320] ;  /* 0x0000c80013137a20 */ /* 0x000fe20000410000 */
[----:B------:R1:W1:Y:S01]  /*b8a0*/  MUFU.TANH R251, R7 ;  /* 0x0000000700fb7308 */ /* 0x0002620000002400 */
[----:B------:R-:W-:Y:S09]  /*b8b0*/  FMUL.FTZ R12, R12, c[0x0][0x320] ;  /* 0x0000c8000c0c7a20 */ /* 0x000ff20000410000 */
[----:B------:R-:W2:Y:S10]  /*b8c0*/  MUFU.TANH R190, R8 ;  /* 0x0000000800be7308 */ /* 0x000eb40000002400 */
[----:B------:R-:W2:Y:S01]  /*b8d0*/  MUFU.TANH R189, R9 ;  /* 0x0000000900bd7308 */ /* 0x000ea20000002400 */
[----:B-1----:R-:W1:Y:S09]  /*b8e0*/  LDSM.16.M88.4 R4, [R2+0x1000] ;  /* 0x001000000204783b */ /* 0x002e720000000200 */
[----:B------:R-:W1:Y:S10]  /*b8f0*/  MUFU.TANH R249, R10 ;  /* 0x0000000a00f97308 */ /* 0x000e740000002400 */
[----:B------:R1:W1:Y:S10]  /*b900*/  MUFU.TANH R191, R11 ;  /* 0x0000000b00bf7308 */ /* 0x0002740000002400 */
[----:B------:R-:W2:Y:S10]  /*b910*/  MUFU.TANH R184, R13 ;  /* 0x0000000d00b87308 */ /* 0x000eb40000002400 */
[----:B------:R-:W2:Y:S01]  /*b920*/  MUFU.TANH R187, R14 ;  /* 0x0000000e00bb7308 */ /* 0x000ea20000002400 */
[----:B-1----:R1:W2:Y:S01]  /*b930*/  LDSM.16.M88.4 R8, [R2+0x1800] ;  /* 0x001800000208783b */ /* 0x0022a20000000200 */
[----:B------:R-:W-:Y:S08]  /*b940*/  DEPBAR.LE SB0, 0x0 ;  /* 0x000080000000791a */ /* 0x000ff00000000000 */
[----:B------:R-:W2:Y:S01]  /*b950*/  MUFU.TANH R186, R15 ;  /* 0x0000000f00ba7308 */ /* 0x000ea20000002400 */
[----:B------:R-:W-:Y:S01]  /*b960*/  BAR.SYNC.DEFER_BLOCKING 0x0 ;  /* 0x0000000000007b1d */ /* 0x000fe20000010000 */
[C---:B------:R-:W-:Y:S08]  /*b970*/  HMMA.16816.F32 R20, R244.reuse, R4, R20 ;  /* 0x00000004f414723c */ /* 0x040ff00000001814 */
[----:B------:R-:W2:Y:S01]  /*b980*/  MUFU.TANH R183, R16 ;  /* 0x0000001000b77308 */ /* 0x000ea20000002400 */
[C---:B------:R-:W-:Y:S01]  /*b990*/  HMMA.16816.F32 R24, R244.reuse, R6, R24 ;  /* 0x00000006f418723c */ /* 0x040fe20000001818 */
[----:B-1----:R-:W3:Y:S08]  /*b9a0*/  LDL R2, [R1+0x60] ;  /* 0x0000600001027983 */ /* 0x002ef00000100800 */
[----:B------:R1:W1:Y:S06]  /*b9b0*/  MUFU.TANH R180, R17 ;  /* 0x0000001100b47308 */ /* 0x00026c0000002400 */
[----:B------:R-:W-:Y:S02]  /*b9c0*/  FMUL.FTZ R20, R20, c[0x0][0x320] ;  /* 0x0000c80014147a20 */ /* 0x000fe40000410000 */
[----:B------:R-:W-:Y:S02]  /*b9d0*/  FMUL.FTZ R21, R21, c[0x0][0x320] ;  /* 0x0000c80015157a20 */ /* 0x000fe40000410000 */
[----:B------:R1:W1:Y:S01]  /*b9e0*/  MUFU.TANH R182, R18 ;  /* 0x0000001200b67308 */ /* 0x0002620000002400 */
[----:B------:R-:W-:Y:S02]  /*b9f0*/  FMUL.FTZ R22, R22, c[0x0][0x320] ;  /* 0x0000c80016167a20 */ /* 0x000fe40000410000 */
[----:B------:R-:W-:Y:S01]  /*ba00*/  FMUL.FTZ R23, R23, c[0x0][0x320] ;  /* 0x0000c80017177a20 */ /* 0x000fe20000410000 */
[C---:B--2---:R-:W-:Y:S06]  /*ba10*/  HMMA.16816.F32 R28, R244.reuse, R8, R28 ;  /* 0x00000008f41c723c */ /* 0x044fec000000181c */
[----:B------:R2:W2:Y:S02]  /*ba20*/  MUFU.TANH R181, R19 ;  /* 0x0000001300b57308 */ /* 0x0004a40000002400 */
[----:B------:R-:W-:Y:S08]  /*ba30*/  HMMA.16816.F32 R32, R244, R10, R32 ;  /* 0x0000000af420723c */ /* 0x000ff00000001820 */
[----:B------:R4:W3:Y:S08]  /*ba40*/  MUFU.TANH R179, R20 ;  /* 0x0000001400b37308 */ /* 0x0008f00000002400 */
[----:B-1----:R-:W-:Y:S02]  /*ba50*/  FMUL.FTZ R17, R29, c[0x0][0x320] ;  /* 0x0000c8001d117a20 */ /* 0x002fe40000410000 */
[----:B------:R1:W1:Y:S01]  /*ba60*/  MUFU.TANH R176, R21 ;  /* 0x0000001500b07308 */ /* 0x0002620000002400 */
[----:B------:R-:W-:Y:S02]  /*ba70*/  FMUL.FTZ R18, R31, c[0x0][0x320] ;  /* 0x0000c8001f127a20 */ /* 0x000fe40000410000 */
[----:B--2---:R-:W-:Y:S03]  /*ba80*/  FMUL.FTZ R19, R30, c[0x0][0x320] ;  /* 0x0000c8001e137a20 */ /* 0x004fe60000410000 */
[----:B------:R-:W-:Y:S02]  /*ba90*/  FMUL.FTZ R14, R32, c[0x0][0x320] ;  /* 0x0000c800200e7a20 */ /* 0x000fe40000410000 */
[----:B------:R-:W-:Y:S02]  /*baa0*/  FMUL.FTZ R13, R33, c[0x0][0x320] ;  /* 0x0000c800210d7a20 */ /* 0x000fe40000410000 */
[----:B------:R2:W2:Y:S01]  /*bab0*/  MUFU.TANH R178, R22 ;  /* 0x0000001600b27308 */ /* 0x0004a20000002400 */
[----:B------:R-:W-:Y:S02]  /*bac0*/  FMUL.FTZ R16, R34, c[0x0][0x320] ;  /* 0x0000c80022107a20 */ /* 0x000fe40000410000 */
[----:B------:R-:W-:Y:S02]  /*bad0*/  FMUL.FTZ R15, R35, c[0x0][0x320] ;  /* 0x0000c800230f7a20 */ /* 0x000fe40000410000 */
[----:B----4-:R-:W-:Y:S05]  /*bae0*/  FMUL.FTZ R20, R28, c[0x0][0x320] ;  /* 0x0000c8001c147a20 */ /* 0x010fea0000410000 */
[----:B------:R4:W3:Y:S01]  /*baf0*/  MUFU.TANH R177, R23 ;  /* 0x0000001700b17308 */ /* 0x0008e20000002400 */
[----:B-1----:R-:W-:Y:S09]  /*bb00*/  FMUL.FTZ R21, R25, c[0x0][0x320] ;  /* 0x0000c80019157a20 */ /* 0x002ff20000410000 */
[----:B------:R1:W1:Y:S01]  /*bb10*/  MUFU.TANH R185, R12 ;  /* 0x0000000c00b97308 */ /* 0x0002620000002400 */
[----:B--2---:R-:W-:Y:S02]  /*bb20*/  FMUL.FTZ R22, R24, c[0x0][0x320] ;  /* 0x0000c80018167a20 */ /* 0x004fe40000410000 */
[----:B------:R-:W-:Y:S07]  /*bb30*/  FMUL.FTZ R24, R26, c[0x0][0x320] ;  /* 0x0000c8001a187a20 */ /* 0x000fee0000410000 */
[----:B------:R-:W2:Y:S01]  /*bb40*/  MUFU.TANH R22, R22 ;  /* 0x0000001600167308 */ /* 0x000ea20000002400 */
[----:B----4-:R-:W-:Y:S09]  /*bb50*/  FMUL.FTZ R23, R27, c[0x0][0x320] ;  /* 0x0000c8001b177a20 */ /* 0x010ff20000410000 */
[----:B------:R-:W4:Y:S10]  /*bb60*/  MUFU.TANH R21, R21 ;  /* 0x0000001500157308 */ /* 0x000f340000002400 */
        /* <DEDUP_REMOVED lines=10> */
[----:B---3--:R-:W-:Y:S11]  /*bc10*/  ISETP.GE.AND P0, PT, R2, 0x1, PT ;  /* 0x000000010200780c */ /* 0x008ff60003f06270 */
        /* <DEDUP_REMOVED lines=8> */
[----:B------:R-:W4:Y:S04]  /*bca0*/  LDL R4, [R1+0xa8] ;  /* 0x0000a80001047983 */ /* 0x000f280000100800 */
[----:B------:R-:W4:Y:S04]  /*bcb0*/  LDL.64 R28, [R1+0x90] ;  /* 0x00009000011c7983 */ /* 0x000f280000100a00 */
[----:B------:R-:W4:Y:S04]  /*bcc0*/  LDL R8, [R1+0x88] ;  /* 0x0000880001087983 */ /* 0x000f280000100800 */
[----:B------:R-:W4:Y:S04]  /*bcd0*/  LDL R11, [R1+0xe8] ;  /* 0x0000e800010b7983 */ /* 0x000f280000100800 */
[----:B------:R-:W4:Y:S04]  /*bce0*/  LDL R26, [R1+0x70] ;  /* 0x00007000011a7983 */ /* 0x000f280000100800 */
[----:B------:R-:W4:Y:S04]  /*bcf0*/  LDL R10, [R1+0xec] ;  /* 0x0000ec00010a7983 */ /* 0x000f280000100800 */
[----:B------:R-:W4:Y:S04]  /*bd00*/  LDL R25, [R1+0x68] ;  /* 0x0000680001197983 */ /* 0x000f280000100800 */
[----:B------:R-:W4:Y:S04]  /*bd10*/  LDL R7, [R1+0x6c] ;  /* 0x00006c0001077983 */ /* 0x000f280000100800 */
[----:B------:R-:W4:Y:S04]  /*bd20*/  LDL R132, [R1+0x54] ;  /* 0x0000540001847983 */ /* 0x000f280000100800 */
[----:B------:R-:W4:Y:S04]  /*bd30*/  LDL R9, [R1+0xf0] ;  /* 0x0000f00001097983 */ /* 0x000f280000100800 */
[----:B------:R-:W4:Y:S01]  /*bd40*/  LDL R6, [R1+0xf4] ;  /* 0x0000f40001067983 */ /* 0x000f220000100800 */
[----:B--2---:R-:W-:Y:S05]  /*bd50*/  IMAD R2, R2, 0x40, R3 ;  /* 0x0000004002027824 */ /* 0x004fea00078e0203 */
[----:B---3--:R-:W-:Y:S05]  /*bd60*/  IADD3 R2, R2, -0x40, R0 ;  /* 0xffffffc002027810 */ /* 0x008fea0007ffe000 */
[----:B------:R-:W-:Y:S04]  /*bd70*/  @P2 IMAD.HI.U32 R3, R2, c[0x0][0x2bc], RZ ;  /* 0x0000af0002032a27 */ /* 0x000fe800078e00ff */
[----:B------:R-:W-:Y:S01]  /*bd80*/  IMAD.MOV.U32 R0, RZ, RZ, R2 ;  /* 0x000000ffff007224 */ /* 0x000fe200078e0002 */
[----:B------:R-:W-:Y:S04]  /*bd90*/  @P2 SHF.R.U32.HI R0, RZ, c[0x0][0x2c0], R3 ;  /* 0x0000b000ff002a19 */ /* 0x000fe80000011603 */
[C---:B----4-:R-:W-:Y:S04]  /*bda0*/  @!P6 IADD3 R3, P0, R0.reuse, R30, RZ ;  /* 0x0000001e0003e210 */ /* 0x050fe80007f1e0ff */
[----:B------:R-:W-:Y:S01]  /*bdb0*/  @!P6 LEA.HI.X.SX32 R5, R0, R4, 0x1, P0 ;  /* 0x000000040005e211 */ /* 0x000fe200000f0eff */
[----:B------:R-:W-:Y:S01]  /*bdc0*/  IMAD.MOV R0, RZ, RZ, -R0 ;  /* 0x000000ffff007224 */ /* 0x000fe200078e0a00 */
[C---:B------:R-:W-:Y:S03]  /*bdd0*/  @!P6 LEA R4, P0, R3.reuse, c[0x0][0x2a0], 0x2 ;  /* 0x0000a8000304ea11 */ /* 0x040fe600078010ff */
[----:B------:R-:W-:Y:S01]  /*bde0*/  IMAD R27, R0, c[0x0][0x2b8], R2 ;  /* 0x0000ae00001b7a24 */ /* 0x000fe200078e0202 */
[----:B------:R-:W-:Y:S03]  /*bdf0*/  @!P6 LEA.HI.X R5, R3, c[0x0][0x2a4], R5, 0x2, P0 ;  /* 0x0000a9000305ea11 */ /* 0x000fe600000f1405 */
[C---:B------:R-:W-:Y:S01]  /*be00*/  IMAD.WIDE.U32 R2, R27.reuse, c[0x0][0x1e0], RZ ;  /* 0x000078001b027a25 */ /* 0x040fe200078e00ff */
[----:B------:R-:W-:Y:S01]  /*be10*/  SHF.R.S32.HI R0, RZ, 0x1f, R27 ;  /* 0x0000001fff007819 */ /* 0x000fe2000001141b */
[----:B------:R-:W2:Y:S04]  /*be20*/  @!P6 LDG.E R12, [R4.64] ;  /* 0x00000006040ce981 */ /* 0x000ea8000c1e1900 */
        /* <DEDUP_REMOVED lines=9> */
[----:B------:R-:W-:Y:S01]  /*bec0*/  IADD3 R0, P0, R28, R2, RZ ;  /* 0x000000021c007210 */ /* 0x000fe20007f1e0ff */
[----:B------:R-:W-:Y:S02]  /*bed0*/  IMAD.SHL.U32 R28, R26, 0x2, RZ ;  /* 0x000000021a1c7824 */ /* 0x000fe400078e00ff */
[----:B------:R-:W-:Y:S05]  /*bee0*/  IMAD R5, R12, c[0x0][0x1f4], R5 ;  /* 0x00007d000c057a24 */ /* 0x000fea00078e0205 */
[----:B------:R-:W-:Y:S02]  /*bef0*/  IADD3.X R5, R8, R3, R5, P0, !PT ;  /* 0x0000000308057210 */ /* 0x000fe400007fe405 */
[C---:B------:R-:W-:Y:S04]  /*bf00*/  LEA R8, P0, R0.reuse, c[0x0][0x1c8], 0x1 ;  /* 0x0000720000087a11 */ /* 0x040fe800078008ff */
[----:B------:R-:W-:Y:S02]  /*bf10*/  LEA.HI.X R5, R0, c[0x0][0x1cc], R5, 0x1, P0 ;  /* 0x0000730000057a11 */ /* 0x000fe400000f0c05 */
[----:B-1----:R-:W-:Y:S02]  /*bf20*/  SHF.L.U64.HI R12, R26, 0x1, R11 ;  /* 0x000000011a0c7819 */ /* 0x002fe4000001020b */
[----:B------:R-:W-:Y:S01]  /*bf30*/  SHF.L.U64.HI R11, R25, 0x1, R10 ;  /* 0x00000001190b7819 */ /* 0x000fe2000001020a */
[C---:B------:R-:W-:Y:S01]  /*bf40*/  IMAD.SHL.U32 R25, R132.reuse, 0x2, RZ ;  /* 0x0000000284197824 */ /* 0x040fe200078e00ff */
[C---:B------:R-:W-:Y:S02]  /*bf50*/  SHF.L.U64.HI R10, R7.reuse, 0x1, R9 ;  /* 0x00000001070a7819 */ /* 0x040fe40000010209 */
[----:B------:R-:W-:Y:S02]  /*bf60*/  SHF.L.U32 R26, R7, 0x1, RZ ;  /* 0x00000001071a7819 */ /* 0x000fe400000006ff */
[----:B------:R-:W-:Y:S01]  /*bf70*/  SHF.L.U64.HI R9, R132, 0x1, R6 ;  /* 0x0000000184097819 */ /* 0x000fe20000010206 */
[----:B------:R-:W-:-:S05]  /*bf80*/  BRA.DIV ~URZ, `(.L_x_539) ;  /* 0x00006a227f007947 */ /* 0x000fca000b800000 */
[----:B------:R1:W2:Y:S02]  /*bf90*/  SHFL.IDX PT, R4, R5, RZ, 0x181f ;  /* 0x00181fff05047589 */ /* 0x0002a400000e0000 */
.L_x_586:
[----:B------:R-:W-:-:S05]  /*bfa0*/  BRA.DIV ~URZ, `(.L_x_540) ;  /* 0x00006a727f007947 */ /* 0x000fca000b800000 */
[----:B------:R-:W3:Y:S04]  /*bfb0*/  LDL R6, [R1+0x50] ;  /* 0x0000500001067983 */ /* 0x000ee80000100800 */
[----:B------:R-:W4:Y:S04]  /*bfc0*/  LDL R29, [R1+0x4c] ;  /* 0x00004c00011d7983 */ /* 0x000f280000100800 */
[----:B------:R-:W1:Y:S01]  /*bfd0*/  SHFL.IDX PT, R0, R8, RZ, 0x181f ;  /* 0x00181fff08007589 */ /* 0x000e6200000e0000 */
[----:B---3--:R-:W-:Y:S04]  /*bfe0*/  IADD3 R2, -R6, 0x10, RZ ;  /* 0x0000001006027810 */ /* 0x008fe80007ffe1ff */
[----:B------:R-:W-:Y:S04]  /*bff0*/  LOP3.LUT R2, R2, 0xf, RZ, 0xc0, !PT ;  /* 0x0000000f02027812 */ /* 0x000fe800078ec0ff */
[----:B-1----:R-:W-:Y:S04]  /*c000*/  IADD3 R2, P1, P0, R2, R0, R25 ;  /* 0x0000000002027210 */ /* 0x002fe8000783e019 */
[----:B--2---:R-:W-:Y:S02]  /*c010*/  IADD3.X R3, RZ, R4, R9, P1, P0 ;  /* 0x00000004ff037210 */ /* 0x004fe40000fe0409 */
[----:B------:R-:W-:Y:S11]  /*c020*/  ISETP.NE.U32.AND P0, PT, R6, RZ, PT ;  /* 0x000000ff0600720c */ /* 0x000ff60003f05070 */
[----:B------:R-:W-:Y:S02]  /*c030*/  @!UPT UIADD3 URZ, URZ, URZ, URZ ;  /* 0x0000003f3f3ff290 */ /* 0x000fe4000fffe03f */
[----:B------:R-:W-:Y:S01]  /*c040*/  @!PT LDS RZ, [RZ] ;  /* 0x00000000fffff984 */ /* 0x000fe20000000800 */
[----:B------:R-:W-:Y:S01]  /*c050*/  @!PT LDS RZ, [RZ] ;  /* 0x00000000fffff984 */ /* 0x000fe20000000800 */
[----:B----4-:R1:W-:Y:S02]  /*c060*/  LDGSTS.E.BYPASS.LTC128B.128.ZFILL [R29+0x10100], [R2.64], P0 ;  /* 0x10100000021d7fae */ /* 0x0103e40008141d46 */
[----:B-1----:R-:W-:Y:S05]  /*c070*/  IADD3 R2, P0, R0, R26, RZ ;  /* 0x0000001a00027210 */ /* 0x002fea0007f1e0ff */
[----:B------:R-:W-:Y:S01]  /*c080*/  IMAD.X R3, R4, 0x1, R10, P0 ;  /* 0x0000000104037824 */ /* 0x000fe200000e060a */
[----:B------:R-:W-:Y:S04]  /*c090*/  IADD3 R6, P0, R0, R27, RZ ;  /* 0x0000001b00067210 */ /* 0x000fe80007f1e0ff */
[----:B------:R1:W-:Y:S01]  /*c0a0*/  LDGSTS.E.BYPASS.LTC128B.128 [R29+0x12100], [R2.64], !P5 ;  /* 0x12100000021d7fae */ /* 0x0003e2000e901d46 */
[----:B------:R-:W-:Y:S05]  /*c0b0*/  IMAD.X R7, R4, 0x1, R11, P0 ;  /* 0x0000000104077824 */ /* 0x000fea00000e060b */
[----:B------:R2:W-:Y:S01]  /*c0c0*/  LDGSTS.E.BYPASS.LTC128B.128 [R29+0x14100], [R6.64], !P4 ;  /* 0x14100000061d7fae */ /* 0x0005e2000e101d46 */
[----:B-1----:R-:W-:Y:S03]  /*c0d0*/  IADD3 R2, P0, R0, R28, RZ ;  /* 0x0000001c00027210 */ /* 0x002fe60007f1e0ff */
[----:B------:R2:W1:Y:S02]  /*c0e0*/  SHFL.IDX PT, R0, R8, 0x1, 0x181f ;  /* 0x00381f0008007f89 */ /* 0x00046400000e0000 */
[----:B------:R-:W-:Y:S02]  /*c0f0*/  IMAD.X R3, R4, 0x1, R12, P0 ;  /* 0x0000000104037824 */ /* 0x000fe400000e060c */
[----:B------:R2:W3:Y:S04]  /*c100*/  SHFL.IDX PT, R4, R5, 0x1, 0x181f ;  /* 0x00381f0005047f89 */ /* 0x0004e800000e0000 */
[----:B------:R2:W-:Y:S02]  /*c110*/  LDGSTS.E.BYPASS.LTC128B.128 [R29+0x16100], [R2.64], !P3 ;  /* 0x16100000021d7fae */ /* 0x0005e4000d901d46 */
.L_x_587:
[----:B--2---:R-:W2:Y:S04]  /*c120*/  LDL.LU R2, [R1+0x50] ;  /* 0x0000500001027983 */ /* 0x004ea80000300800 */
[----:B------:R-:W4:Y:S01]  /*c130*/  LDL R5, [R1+0x4c] ;  /* 0x00004c0001057983 */ /* 0x000f220000100800 */
[C---:B--2---:R-:W-:Y:S02]  /*c140*/  ISETP.NE.U32.AND P0, PT, R2.reuse, RZ, PT ;  /* 0x000000ff0200720c */ /* 0x044fe40003f05070 */
[----:B------:R-:W-:Y:S04]  /*c150*/  IADD3 R2, -R2, 0x10, RZ ;  /* 0x0000001002027810 */ /* 0x000fe80007ffe1ff */
[----:B------:R-:W-:Y:S04]  /*c160*/  LOP3.LUT R2, R2, 0xf, RZ, 0xc0, !PT ;  /* 0x0000000f02027812 */ /* 0x000fe800078ec0ff */
[----:B-1----:R-:W-:Y:S04]  /*c170*/  IADD3 R2, P2, P1, R2, R0, R25 ;  /* 0x0000000002027210 */ /* 0x002fe8000795e019 */
[----:B---3--:R-:W-:Y:S02]  /*c180*/  IADD3.X R3, RZ, R4, R9, P2, P1 ;  /* 0x00000004ff037210 */ /* 0x008fe400017e2409 */
[C---:B------:R-:W-:Y:S03]  /*c190*/  IADD3 R6, P1, R0.reuse, R27, RZ ;  /* 0x0000001b00067210 */ /* 0x040fe60007f3e0ff */
[----:B------:R-:W-:Y:S01]  /*c1a0*/  @!PT LDS RZ, [RZ] ;  /* 0x00000000fffff984 */ /* 0x000fe20000000800 */
[----:B------:R-:W-:Y:S01]  /*c1b0*/  @!PT LDS RZ, [RZ] ;  /* 0x00000000fffff984 */ /* 0x000fe20000000800 */
[----:B------:R-:W-:Y:S01]  /*c1c0*/  @!PT LDS RZ, [RZ] ;  /* 0x00000000fffff984 */ /* 0x000fe20000000800 */
[----:B----4-:R1:W-:Y:S01]  /*c1d0*/  LDGSTS.E.BYPASS.LTC128B.128.ZFILL [R5+0x11100], [R2.64], P0 ;  /* 0x1110000002057fae */ /* 0x0103e20008141d46 */
[----:B------:R-:W-:Y:S01]  /*c1e0*/  IADD3 R8, P0, R0, R26, RZ ;  /* 0x0000001a00087210 */ /* 0x000fe20007f1e0ff */
[C---:B------:R-:W-:Y:S04]  /*c1f0*/  IMAD.X R7, R4.reuse, 0x1, R11, P1 ;  /* 0x0000000104077824 */ /* 0x040fe800008e060b */
[----:B------:R-:W-:Y:S05]  /*c200*/  IMAD.X R9, R4, 0x1, R10, P0 ;  /* 0x0000000104097824 */ /* 0x000fea00000e060a */
[----:B------:R2:W-:Y:S04]  /*c210*/  LDGSTS.E.BYPASS.LTC128B.128 [R5+0x13100], [R8.64], !P5 ;  /* 0x1310000008057fae */ /* 0x0005e8000e901d46 */
[----:B------:R2:W-:Y:S01]  /*c220*/  LDGSTS.E.BYPASS.LTC128B.128 [R5+0x15100], [R6.64], !P4 ;  /* 0x1510000006057fae */ /* 0x0005e2000e101d46 */
[----:B-1----:R-:W-:Y:S05]  /*c230*/  IADD3 R2, P0, R0, R28, RZ ;  /* 0x0000001c00027210 */ /* 0x002fea0007f1e0ff */
[----:B------:R-:W-:Y:S05]  /*c240*/  IMAD.X R3, R4, 0x1, R12, P0 ;  /* 0x0000000104037824 */ /* 0x000fea00000e060c */
[----:B------:R2:W-:Y:S03]  /*c250*/  LDGSTS.E.BYPASS.LTC128B.128 [R5+0x17100], [R2.64], !P3 ;  /* 0x1710000002057fae */ /* 0x0005e6000d901d46 */
.L_x_538:
[----:B-12-4-:R-:W-:Y:S05]  /*c260*/  BSYNC B0 ;  /* 0x0000000000007941 */ /* 0x016fea0003800000 */
.L_x_537:
[----:B------:R-:W-:Y:S01]  /*c270*/  FMNMX.FTZ R2, R188, R133, !PT ;  /* 0x00000085bc027209 */ /* 0x000fe20007810000 */
[----:B------:R-:W0:Y:S01]  /*c280*/  LDGDEPBAR ;  /* 0x00000000000079af */ /* 0x000e220000000000 */
[----:B------:R-:W-:Y:S02]  /*c290*/  FMNMX.FTZ R0, R248, R134, !PT ;  /* 0x00000086f8007209 */ /* 0x000fe40007810000 */
        /* <DEDUP_REMOVED lines=29> */
[----:B------:R-:W-:Y:S01]  /*c470*/  FMNMX.FTZ R5, R15, R0, !PT ;  /* 0x000000000f057209 */ /* 0x000fe20007810000 */
[----:B------:R-:W-:-:S05]  /*c480*/  BRA.DIV ~URZ, `(.L_x_541) ;  /* 0x000068227f007947 */ /* 0x000fca000b800000 */
[----:B------:R-:W1:Y:S02]  /*c490*/  SHFL.BFLY PT, R0, R4, 0x2, 0x1f ;  /* 0x0c401f0004007f89 */ /* 0x000e6400000e0000 */
[----:B-1----:R-:W-:Y:S05]  /*c4a0*/  FMNMX.FTZ R4, R4, R0, !PT ;  /* 0x0000000004047209 */ /* 0x002fea0007810000 */
[----:B------:R-:W1:Y:S02]  /*c4b0*/  SHFL.BFLY PT, R132, R4, 0x1, 0x1f ;  /* 0x0c201f0004847f89 */ /* 0x000e6400000e0000 */
[----:B-1----:R-:W-:Y:S02]  /*c4c0*/  FMNMX.FTZ R132, R4, R132, !PT ;  /* 0x0000008404847209 */ /* 0x002fe40007810000 */
[----:B------:R-:W1:Y:S02]  /*c4d0*/  SHFL.BFLY PT, R4, R5, 0x2, 0x1f ;  /* 0x0c401f0005047f89 */ /* 0x000e6400000e0000 */
[----:B-1----:R-:W-:Y:S05]  /*c4e0*/  FMNMX.FTZ R4, R5, R4, !PT ;  /* 0x0000000405047209 */ /* 0x002fea0007810000 */
[----:B------:R1:W2:Y:S02]  /*c4f0*/  SHFL.BFLY PT, R0, R4, 0x1, 0x1f ;  /* 0x0c201f0004007f89 */ /* 0x0002a400000e0000 */
.L_x_588:
[----:B------:R-:W3:Y:S01]  /*c500*/  LDL.LU R10, [R1+0x78] ;  /* 0x00007800010a7983 */ /* 0x000ee20000300800 */
[----:B--2---:R-:W-:Y:S01]  /*c510*/  FMNMX.FTZ R3, R0, R4, !PT ;  /* 0x0000000400037209 */ /* 0x004fe20007810000 */
[C---:B------:R-:W-:Y:S01]  /*c520*/  FADD.FTZ R0, -R132.reuse, R133 ;  /* 0x0000008584007221 */ /* 0x040fe20000010100 */
[----:B------:R-:W-:Y:S01]  /*c530*/  WARPSYNC 0xffffffff ;  /* 0xffffffff00007948 */ /* 0x000fe20003800000 */
[----:B-1----:R-:W-:Y:S02]  /*c540*/  FMUL.FTZ R4, R132, c[0x0][0x2d0] ;  /* 0x0000b40084047a20 */ /* 0x002fe40000410000 */
[----:B------:R-:W-:Y:S02]  /*c550*/  FMUL.FTZ R0, R0, c[0x0][0x2d0] ;  /* 0x0000b40000007a20 */ /* 0x000fe40000410000 */
[--C-:B------:R-:W-:Y:S02]  /*c560*/  FFMA.FTZ R11, R179, c[0x0][0x2d0], -R4.reuse ;  /* 0x0000b400b30b7a23 */ /* 0x100fe40000010804 */
[----:B------:R-:W1:Y:S01]  /*c570*/  MUFU.EX2 R2, R0 ;  /* 0x0000000000027308 */ /* 0x000e620000000800 */
[----:B------:R-:W2:Y:S01]  /*c580*/  LDL.LU R179, [R1+0x74] ;  /* 0x0000740001b37983 */ /* 0x000ea20000300800 */
[--C-:B------:R-:W-:Y:S02]  /*c590*/  FFMA.FTZ R34, R17, c[0x0][0x2d0], -R4.reuse ;  /* 0x0000b40011227a23 */ /* 0x100fe40000010804 */
[--C-:B------:R-:W-:Y:S02]  /*c5a0*/  FFMA.FTZ R7, R188, c[0x0][0x2d0], -R4.reuse ;  /* 0x0000b400bc077a23 */ /* 0x100fe40000010804 */
[--C-:B------:R-:W-:Y:S02]  /*c5b0*/  FFMA.FTZ R26, R176, c[0x0][0x2d0], -R4.reuse ;  /* 0x0000b400b01a7a23 */ /* 0x100fe40000010804 */
[--C-:B------:R-:W-:Y:S02]  /*c5c0*/  FFMA.FTZ R6, R250, c[0x0][0x2d0], -R4.reuse ;  /* 0x0000b400fa067a23 */ /* 0x100fe40000010804 */
[----:B------:R-:W-:Y:S01]  /*c5d0*/  MUFU.EX2 R176, R7 ;  /* 0x0000000700b07308 */ /* 0x000fe20000000800 */
        /* <DEDUP_REMOVED lines=11> */
[----:B------:R4:W-:Y:S01]  /*c690*/  MUFU.EX2 R9, R5 ;  /* 0x0000000500097308 */ /* 0x0009e20000000800 */
[----:B------:R-:W-:Y:S02]  /*c6a0*/  FFMA.FTZ R8, R189, c[0x0][0x2d0], -R4 ;  /* 0x0000b400bd087a23 */ /* 0x000fe40000010804 */
[----:B------:R-:W-:Y:S04]  /*c6b0*/  FMUL.FTZ R4, R3, c[0x0][0x2d0] ;  /* 0x0000b40003047a20 */ /* 0x000fe80000410000 */
        /* <DEDUP_REMOVED lines=11> */
[--C-:B----4-:R-:W-:Y:S02]  /*c770*/  FFMA.FTZ R5, R248, c[0x0][0x2d0], -R4.reuse ;  /* 0x0000b400f8057a23 */ /* 0x110fe40000010804 */
[--C-:B------:R-:W-:Y:S02]  /*c780*/  FFMA.FTZ R248, R23, c[0x0][0x2d0], -R4.reuse ;  /* 0x0000b40017f87a23 */ /* 0x100fe40000010804 */
[--C-:B------:R-:W-:Y:S01]  /*c790*/  FFMA.FTZ R188, R177, c[0x0][0x2d0], -R4.reuse ;  /* 0x0000b400b1bc7a23 */ /* 0x100fe20000010804 */
[----:B------:R-:W-:Y:S01]  /*c7a0*/  MUFU.EX2 R191, R191 ;  /* 0x000000bf00bf7308 */ /* 0x000fe20000000800 */
[--C-:B------:R-:W-:Y:S02]  /*c7b0*/  FFMA.FTZ R190, R24, c[0x0][0x2d0], -R4.reuse ;  /* 0x0000b40018be7a23 */ /* 0x100fe40000010804 */
[----:B------:R-:W-:Y:S07]  /*c7c0*/  FFMA.FTZ R14, R15, c[0x0][0x2d0], -R4 ;  /* 0x0000b4000f0e7a23 */ /* 0x000fee0000010804 */
[----:B------:R-:W-:Y:S10]  /*c7d0*/  MUFU.EX2 R133, R133 ;  /* 0x0000008500857308 */ /* 0x000ff40000000800 */
[----:B------:R-:W-:Y:S10]  /*c7e0*/  MUFU.EX2 R189, R189 ;  /* 0x000000bd00bd7308 */ /* 0x000ff40000000800 */
[----:B------:R-:W-:Y:S10]  /*c7f0*/  MUFU.EX2 R188, R188 ;  /* 0x000000bc00bc7308 */ /* 0x000ff40000000800 */
[----:B------:R-:W-:Y:S10]  /*c800*/  MUFU.EX2 R190, R190 ;  /* 0x000000be00be7308 */ /* 0x000ff40000000800 */
[----:B------:R-:W-:Y:S10]  /*c810*/  MUFU.EX2 R248, R248 ;  /* 0x000000f800f87308 */ /* 0x000ff40000000800 */
[----:B------:R-:W-:Y:S10]  /*c820*/  MUFU.EX2 R187, R187 ;  /* 0x000000bb00bb7308 */ /* 0x000ff40000000800 */
[----:B------:R-:W-:Y:S01]  /*c830*/  MUFU.EX2 R186, R186 ;  /* 0x000000ba00ba7308 */ /* 0x000fe20000000800 */
[----:B-1----:R-:W-:Y:S01]  /*c840*/  FMUL.FTZ R17, R2, R153 ;  /* 0x0000009902117220 */ /* 0x002fe20000410000 */
[----:B------:R-:W-:Y:S01]  /*c850*/  F2FP.PACK_AB R178, R8, R9 ;  /* 0x0000000908b2723e */ /* 0x000fe200000000ff */
[----:B------:R-:W4:Y:S01]  /*c860*/  LDL R153, [R1+0x28] ;  /* 0x0000280001997983 */ /* 0x000f220000100800 */
[C---:B------:R-:W-:Y:S02]  /*c870*/  FMUL.FTZ R12, R2.reuse, R156 ;  /* 0x0000009c020c7220 */ /* 0x040fe40000410000 */
[C---:B------:R-:W-:Y:S01]  /*c880*/  FMUL.FTZ R28, R2.reuse, R140 ;  /* 0x0000008c021c7220 */ /* 0x040fe20000410000 */
[----:B------:R-:W4:Y:S01]  /*c890*/  LDL R156, [R1+0x30] ;  /* 0x00003000019c7983 */ /* 0x000f220000100800 */
[C---:B------:R-:W-:Y:S02]  /*c8a0*/  FMUL.FTZ R32, R2.reuse, R136 ;  /* 0x0000008802207220 */ /* 0x040fe40000410000 */
[C---:B------:R-:W-:Y:S01]  /*c8b0*/  FMUL.FTZ R33, R2.reuse, R137 ;  /* 0x0000008902217220 */ /* 0x040fe20000410000 */
[----:B------:R-:W4:Y:S01]  /*c8c0*/  LDL R140, [R1+0x38] ;  /* 0x00003800018c7983 */ /* 0x000f220000100800 */
[C---:B------:R-:W-:Y:S01]  /*c8d0*/  FMUL.FTZ R21, R2.reuse, R149 ;  /* 0x0000009502157220 */ /* 0x040fe20000410000 */
[----:B------:R-:W-:Y:S01]  /*c8e0*/  MOV R149, R34 ;  /* 0x0000002200957202 */ /* 0x000fe20000000f00 */
[C---:B------:R-:W-:Y:S02]  /*c8f0*/  FMUL.FTZ R16, R2.reuse, R152 ;  /* 0x0000009802107220 */ /* 0x040fe40000410000 */
        /* <DEDUP_REMOVED lines=8> */
[C---:B------:R-:W-:Y:S02]  /*c980*/  FMUL.FTZ R29, R2.reuse, R141 ;  /* 0x0000008d021d7220 */ /* 0x040fe40000410000 */
[C---:B-----5:R-:W-:Y:S02]  /*c990*/  FMUL.FTZ R36, R2.reuse, R36 ;  /* 0x0000002402247220 */ /* 0x060fe40000410000 */
        /* <DEDUP_REMOVED lines=49> */
[C---:B------:R-:W-:Y:S01]  /*ccb0*/  F2FP.PACK_AB R176, R6.reuse, R176 ;  /* 0x000000b006b0723e */ /* 0x040fe200000000ff */
[----:B------:R1:W-:Y:S02]  /*ccc0*/  MUFU.EX2 R10, R5 ;  /* 0x00000005000a7308 */ /* 0x0003e40000000800 */
[----:B------:R-:W-:Y:S02]  /*ccd0*/  FADD.FTZ R7, R6, R0 ;  /* 0x0000000006077221 */ /* 0x000fe40000010000 */
[----:B------:R-:W-:Y:S01]  /*cce0*/  FADD.FTZ R0, -R3, R134 ;  /* 0x0000008603007221 */ /* 0x000fe20000010100 */
[----:B------:R-:W-:Y:S01]  /*ccf0*/  MOV R134, R35 ;  /* 0x0000002300867202 */ /* 0x000fe20000000f00 */
[--C-:B------:R-:W-:Y:S02]  /*cd00*/  FFMA.FTZ R6, R251, c[0x0][0x2d0], -R4.reuse ;  /* 0x0000b400fb067a23 */ /* 0x100fe40000010804 */
[----:B------:R-:W-:Y:S02]  /*cd10*/  FMUL.FTZ R0, R0, c[0x0][0x2d0] ;  /* 0x0000b40000007a20 */ /* 0x000fe40000410000 */
[----:B------:R-:W-:Y:S01]  /*cd20*/  FFMA.FTZ R251, R19, c[0x0][0x2d0], -R4 ;  /* 0x0000b40013fb7a23 */ /* 0x000fe20000010804 */
[----:B------:R-:W-:Y:S01]  /*cd30*/  MUFU.EX2 R177, R6 ;  /* 0x0000000600b17308 */ /* 0x000fe20000000800 */
[----:B------:R-:W-:Y:S02]  /*cd40*/  FADD.FTZ R4, R9, R7 ;  /* 0x0000000709047221 */ /* 0x000fe40000010000 */
[----:B------:R-:W-:Y:S01]  /*cd50*/  FMUL.FTZ R9, R2, R161 ;  /* 0x000000a102097220 */ /* 0x000fe20000410000 */
[----:B------:R-:W-:Y:S01]  /*cd60*/  MOV R161, R30 ;  /* 0x0000001e00a17202 */ /* 0x000fe20000000f00 */
[----:B------:R-:W-:Y:S02]  /*cd70*/  FADD.FTZ R185, R8, R4 ;  /* 0x0000000408b97221 */ /* 0x000fe40000010000 */
[C---:B------:R-:W-:Y:S01]  /*cd80*/  FMUL.FTZ R4, R2.reuse, R164 ;  /* 0x000000a402047220 */ /* 0x040fe20000410000 */
[----:B------:R-:W-:Y:S01]  /*cd90*/  MOV R164, R14 ;  /* 0x0000000e00a47202 */ /* 0x000fe20000000f00 */
[C---:B------:R-:W-:Y:S01]  /*cda0*/  FMUL.FTZ R8, R2.reuse, R160 ;  /* 0x000000a002087220 */ /* 0x040fe20000410000 */
[----:B------:R-:W3:Y:S01]  /*cdb0*/  MUFU.EX2 R0, R0 ;  /* 0x0000000000007308 */ /* 0x000ee20000000800 */
[----:B------:R-:W-:Y:S01]  /*cdc0*/  MOV R160, R18 ;  /* 0x0000001200a07202 */ /* 0x000fe20000000f00 */
[----:B-1----:R-:W-:Y:S01]  /*cdd0*/  FMUL.FTZ R5, R2, R165 ;  /* 0x000000a502057220 */ /* 0x002fe20000410000 */
[----:B------:R-:W-:Y:S07]  /*cde0*/  MOV R165, R27 ;  /* 0x0000001b00a57202 */ /* 0x000fee0000000f00 */
[----:B------:R-:W1:Y:S01]  /*cdf0*/  MUFU.EX2 R2, R184 ;  /* 0x000000b800027308 */ /* 0x000e620000000800 */
[C---:B---3--:R-:W-:Y:S02]  /*ce00*/  FMUL.FTZ R7, R0.reuse, R167 ;  /* 0x000000a700077220 */ /* 0x048fe40000410000 */
[----:B------:R-:W3:Y:S01]  /*ce10*/  LDL R167, [R1+0x2c] ;  /* 0x00002c0001a77983 */ /* 0x000ee20000100800 */
[C---:B------:R-:W-:Y:S02]  /*ce20*/  FMUL.FTZ R34, R0.reuse, R138 ;  /* 0x0000008a00227220 */ /* 0x040fe40000410000 */
[C---:B------:R-:W-:Y:S02]  /*ce30*/  FMUL.FTZ R35, R0.reuse, R139 ;  /* 0x0000008b00237220 */ /* 0x040fe40000410000 */
[C---:B--2---:R-:W-:Y:S01]  /*ce40*/  FFMA.FTZ R6, R0.reuse, R179, R10 ;  /* 0x000000b300067223 */ /* 0x044fe2000001000a */
[----:B------:R-:W-:Y:S01]  /*ce50*/  F2FP.PACK_AB R179, R191, R249 ;  /* 0x000000f9bfb3723e */ /* 0x000fe200000000ff */
[C---:B------:R-:W-:Y:S02]  /*ce60*/  FMUL.FTZ R26, R0.reuse, R146 ;  /* 0x00000092001a7220 */ /* 0x040fe40000410000 */
[C---:B------:R-:W-:Y:S01]  /*ce70*/  FADD.FTZ R152, R177.reuse, R6 ;  /* 0x00000006b1987221 */ /* 0x040fe20000010000 */
[----:B------:R-:W-:Y:S01]  /*ce80*/  F2FP.PACK_AB R177, R177, R10 ;  /* 0x0000000ab1b1723e */ /* 0x000fe200000000ff */
[C---:B------:R-:W-:Y:S01]  /*ce90*/  FMUL.FTZ R6, R0.reuse, R166 ;  /* 0x000000a600067220 */ /* 0x040fe20000410000 */
[----:B------:R-:W2:Y:S01]  /*cea0*/  LDL R146, [R1+0x34] ;  /* 0x0000340001927983 */ /* 0x000ea20000100800 */
[C---:B------:R-:W-:Y:S01]  /*ceb0*/  FMUL.FTZ R10, R0.reuse, R162 ;  /* 0x000000a2000a7220 */ /* 0x040fe20000410000 */
[----:B------:R-:W-:Y:S01]  /*cec0*/  MOV R162, R144 ;  /* 0x0000009000a27202 */ /* 0x000fe20000000f00 */
[C---:B------:R-:W-:Y:S01]  /*ced0*/  FMUL.FTZ R11, R0.reuse, R163 ;  /* 0x000000a3000b7220 */ /* 0x040fe20000410000 */
[----:B------:R-:W1:Y:S01]  /*cee0*/  MUFU.EX2 R144, R183 ;  /* 0x000000b700907308 */ /* 0x000e620000000800 */
[C---:B------:R-:W-:Y:S01]  /*cef0*/  FMUL.FTZ R14, R0.reuse, R158 ;  /* 0x0000009e000e7220 */ /* 0x040fe20000410000 */
[----:B------:R-:W-:Y:S01]  /*cf00*/  MOV R163, R145 ;  /* 0x0000009100a37202 */ /* 0x000fe20000000f00 */
[C---:B------:R-:W-:Y:S01]  /*cf10*/  FMUL.FTZ R15, R0.reuse, R159 ;  /* 0x0000009f000f7220 */ /* 0x040fe20000410000 */
[----:B------:R-:W-:Y:S01]  /*cf20*/  MOV R166, R149 ;  /* 0x0000009500a67202 */ /* 0x000fe20000000f00 */
[C---:B------:R-:W-:Y:S01]  /*cf30*/  FMUL.FTZ R18, R0.reuse, R154 ;  /* 0x0000009a00127220 */ /* 0x040fe20000410000 */
[----:B------:R-:W-:Y:S01]  /*cf40*/  MOV R149, R134 ;  /* 0x0000008600957202 */ /* 0x000fe20000000f00 */
        /* <DEDUP_REMOVED lines=26> */
[----:B------:R1:W1:Y:S01]  /*d0f0*/  MUFU.EX2 R181, R251 ;  /* 0x000000fb00b57308 */ /* 0x0002620000000800 */
        /* <DEDUP_REMOVED lines=14> */
[----:B----4-:R-:W4:Y:S01]  /*d1e0*/  LDSM.16.MT88.4 R136, [R153] ;  /* 0x000000009988783b */ /* 0x010f220000004200 */
[C---:B------:R-:W-:Y:S02]  /*d1f0*/  FMUL.FTZ R98, R0.reuse, R98 ;  /* 0x0000006200627220 */ /* 0x040fe40000410000 */
[C---:B------:R-:W-:Y:S01]  /*d200*/  FMUL.FTZ R99, R0.reuse, R99 ;  /* 0x0000006300637220 */ /* 0x040fe20000410000 */
[----:B-1----:R-:W-:Y:S01]  /*d210*/  MOV R251, R156 ;  /* 0x0000009c00fb7202 */ /* 0x002fe20000000f00 */
        /* <DEDUP_REMOVED lines=16> */
[----:B------:R-:W-:Y:S01]  /*d320*/  FADD.FTZ R0, R133, R185 ;  /* 0x000000b985007221 */ /* 0x000fe20000010000 */
[C---:B----4-:R-:W-:Y:S05]  /*d330*/  HMMA.16816.F32 R4, R176.reuse, R136, R4 ;  /* 0x00000088b004723c */ /* 0x050fea0000001804 */
[----:B------:R-:W-:Y:S03]  /*d340*/  FADD.FTZ R0, R2, R0 ;  /* 0x0000000002007221 */ /* 0x000fe60000010000 */
[C---:B------:R-:W-:Y:S01]  /*d350*/  HMMA.16816.F32 R8, R176.reuse, R138, R8 ;  /* 0x0000008ab008723c */ /* 0x040fe20000001808 */
[----:B------:R-:W1:Y:S03]  /*d360*/  LDSM.16.MT88.4 R136, [R156] ;  /* 0x000000009c88783b */ /* 0x000e660000004200 */
[----:B------:R-:W-:Y:S04]  /*d370*/  FADD.FTZ R0, R144, R0 ;  /* 0x0000000090007221 */ /* 0x000fe80000010000 */
[----:B------:R-:W-:Y:S01]  /*d380*/  FADD.FTZ R0, R134, R0 ;  /* 0x0000000086007221 */ /* 0x000fe20000010000 */
[C---:B-1----:R-:W-:Y:S08]  /*d390*/  HMMA.16816.F32 R12, R176.reuse, R136, R12 ;  /* 0x00000088b00c723c */ /* 0x042ff0000000180c */
[C---:B------:R-:W-:Y:S01]  /*d3a0*/  HMMA.16816.F32 R16, R176.reuse, R138, R16 ;  /* 0x0000008ab010723c */ /* 0x040fe20000001810 */
[----:B---3--:R-:W1:Y:S03]  /*d3b0*/  LDSM.16.MT88.4 R136, [R167] ;  /* 0x00000000a788783b */ /* 0x008e660000004200 */
[----:B--2---:R-:W-:Y:S04]  /*d3c0*/  MOV R185, R146 ;  /* 0x0000009200b97202 */ /* 0x004fe80000000f00 */
[C---:B-1----:R-:W-:Y:S08]  /*d3d0*/  HMMA.16816.F32 R20, R176.reuse, R136, R20 ;  /* 0x00000088b014723c */ /* 0x042ff00000001814 */
[C---:B------:R-:W-:Y:S01]  /*d3e0*/  HMMA.16816.F32 R24, R176.reuse, R138, R24 ;  /* 0x0000008ab018723c */ /* 0x040fe20000001818 */
[----:B------:R-:W1:Y:S08]  /*d3f0*/  LDSM.16.MT88.4 R136, [R140] ;  /* 0x000000008c88783b */ /* 0x000e700000004200 */
[----:B------:R-:W-:Y:S01]  /*d400*/  LDSM.16.MT88.4 R140, [R153+0x800] ;  /* 0x00080000998c783b */ /* 0x000fe20000004200 */
        /* <DEDUP_REMOVED lines=39> */
[----:B------:R-:W1:Y:S03]  /*d680*/  MUFU.EX2 R133, R163 ;  /* 0x000000a300857308 */ /* 0x000e660000000800 */
[----:B------:R-:W-:Y:S03]  /*d690*/  F2FP.PACK_AB R137, R186, R187 ;  /* 0x000000bbba89723e */ /* 0x000fe600000000ff */
[----:B------:R-:W-:Y:S02]  /*d6a0*/  F2FP.PACK_AB R138, R134, R144 ;  /* 0x00000090868a723e */ /* 0x000fe400000000ff */
[----:B------:R-:W2:Y:S02]  /*d6b0*/  LDSM.16.MT88.4 R144, [R156+0x800] ;  /* 0x000800009c90783b */ /* 0x000ea40000004200 */
[----:B------:R-:W3:Y:S01]  /*d6c0*/  MUFU.EX2 R2, R162 ;  /* 0x000000a200027308 */ /* 0x000ee20000000800 */
[----:B------:R-:W-:Y:S02]  /*d6d0*/  F2FP.PACK_AB R139, R182, R183 ;  /* 0x000000b7b68b723e */ /* 0x000fe400000000ff */
[----:B------:R-:W-:Y:S05]  /*d6e0*/  F2FP.PACK_AB R177, R180, R181 ;  /* 0x000000b5b4b1723e */ /* 0x000fea00000000ff */
[C---:B------:R-:W-:Y:S02]  /*d6f0*/  HMMA.16816.F32 R4, R136.reuse, R140, R4 ;  /* 0x0000008c8804723c */ /* 0x040fe40000001804 */
[----:B------:R-:W-:Y:S03]  /*d700*/  MUFU.EX2 R178, R161 ;  /* 0x000000a100b27308 */ /* 0x000fe60000000800 */
[----:B-1----:R-:W-:Y:S03]  /*d710*/  FADD.FTZ R0, R133, R0 ;  /* 0x0000000085007221 */ /* 0x002fe60000010000 */
[C---:B------:R-:W-:Y:S01]  /*d720*/  HMMA.16816.F32 R8, R136.reuse, R142, R8 ;  /* 0x0000008e8808723c */ /* 0x040fe20000001808 */
[----:B------:R-:W1:Y:S03]  /*d730*/  LDSM.16.MT88.4 R140, [R167+0x800] ;  /* 0x00080000a78c783b */ /* 0x000e660000004200 */
[----:B------:R4:W4:Y:S01]  /*d740*/  MUFU.EX2 R134, R250 ;  /* 0x000000fa00867308 */ /* 0x0009220000000800 */
[----:B---3--:R-:W-:Y:S04]  /*d750*/  FADD.FTZ R0, R2, R0 ;  /* 0x0000000002007221 */ /* 0x008fe80000010000 */
[----:B------:R-:W-:Y:S05]  /*d760*/  FADD.FTZ R0, R148, R0 ;  /* 0x0000000094007221 */ /* 0x000fea0000010000 */
[----:B------:R-:W-:Y:S01]  /*d770*/  MUFU.EX2 R176, R166 ;  /* 0x000000a600b07308 */ /* 0x000fe20000000800 */
[C---:B--2---:R-:W-:Y:S03]  /*d780*/  HMMA.16816.F32 R12, R136.reuse, R144, R12 ;  /* 0x00000090880c723c */ /* 0x044fe6000000180c */
[----:B----4-:R-:W-:Y:S01]  /*d790*/  MOV R250, R167 ;  /* 0x000000a700fa7202 */ /* 0x010fe20000000f00 */
[C---:B------:R-:W-:Y:S04]  /*d7a0*/  FADD.FTZ R0, R134.reuse, R0 ;  /* 0x0000000086007221 */ /* 0x040fe80000010000 */
        /* <DEDUP_REMOVED lines=34> */
[----:B------:R1:W3:Y:S07]  /*d9d0*/  LDSM.16.MT88.4 R140, [R167+0x6800] ;  /* 0x00680000a78c783b */ /* 0x0002ee0000004200 */
[C---:B--2---:R-:W-:Y:S04]  /*d9e0*/  HMMA.16816.F32 R108, R136.reuse, R144, R108 ;  /* 0x00000090886c723c */ /* 0x044fe8000000186c */
[----:B-1----:R-:W-:Y:S04]  /*d9f0*/  MOV R167, R149 ;  /* 0x0000009500a77202 */ /* 0x002fe80000000f00 */
[C---:B------:R-:W-:Y:S01]  /*da00*/  HMMA.16816.F32 R112, R136.reuse, R146, R112 ;  /* 0x000000928870723c */ /* 0x040fe20000001870 */
[----:B------:R-:W1:Y:S07]  /*da10*/  LDSM.16.MT88.4 R144, [R185+0x6800] ;  /* 0x00680000b990783b */ /* 0x000e6e0000004200 */
[C---:B---3--:R-:W-:Y:S08]  /*da20*/  HMMA.16816.F32 R116, R136.reuse, R140, R116 ;  /* 0x0000008c8874723c */ /* 0x048ff00000001874 */
[C---:B------:R-:W-:Y:S01]  /*da30*/  HMMA.16816.F32 R120, R136.reuse, R142, R120 ;  /* 0x0000008e8878723c */ /* 0x040fe20000001878 */
[----:B------:R-:W2:Y:S07]  /*da40*/  LDSM.16.MT88.4 R140, [R153+0x1000] ;  /* 0x00100000998c783b */ /* 0x000eae0000004200 */
[C---:B-1----:R-:W-:Y:S08]  /*da50*/  HMMA.16816.F32 R124, R136.reuse, R144, R124 ;  /* 0x00000090887c723c */ /* 0x042ff0000000187c */
[----:B------:R-:W-:Y:S01]  /*da60*/  HMMA.16816.F32 R128, R136, R146, R128 ;  /* 0x000000928880723c */ /* 0x000fe20000001880 */
[----:B------:R-:W1:Y:S06]  /*da70*/  LDSM.16.MT88.4 R144, [R156+0x1000] ;  /* 0x001000009c90783b */ /* 0x000e6c0000004200 */
[----:B------:R-:W-:Y:S02]  /*da80*/  F2FP.PACK_AB R138, R134, R148 ;  /* 0x00000094868a723e */ /* 0x000fe400000000ff */
[----:B------:R-:W3:Y:S01]  /*da90*/  LDSM.16.MT88.4 R148, [R250+0x1000] ;  /* 0x00100000fa94783b */ /* 0x000ee20000004200 */
[----:B------:R-:W-:Y:S02]  /*daa0*/  MUFU.EX2 R134, R165 ;  /* 0x000000a500867308 */ /* 0x000fe40000000800 */
[----:B------:R-:W-:Y:S02]  /*dab0*/  F2FP.PACK_AB R136, R2, R133 ;  /* 0x000000850288723e */ /* 0x000fe400000000ff */
[----:B------:R-:W-:Y:S02]  /*dac0*/  F2FP.PACK_AB R137, R188, R189 ;  /* 0x000000bdbc89723e */ /* 0x000fe400000000ff */
[----:B------:R-:W-:Y:S04]  /*dad0*/  F2FP.PACK_AB R139, R248, R190 ;  /* 0x000000bef88b723e */ /* 0x000fe800000000ff */
[----:B------:R-:W4:Y:S03]  /*dae0*/  MUFU.EX2 R2, R167 ;  /* 0x000000a700027308 */ /* 0x000f260000000800 */
[C---:B--2---:R-:W-:Y:S07]  /*daf0*/  HMMA.16816.F32 R4, R136.reuse, R140, R4 ;  /* 0x0000008c8804723c */ /* 0x044fee0000001804 */
[----:B------:R-:W2:Y:S01]  /*db00*/  MUFU.EX2 R133, R157 ;  /* 0x0000009d00857308 */ /* 0x000ea20000000800 */
[C---:B------:R-:W-:Y:S01]  /*db10*/  HMMA.16816.F32 R8, R136.reuse, R142, R8 ;  /* 0x0000008e8808723c */ /* 0x040fe20000001808 */
[----:B------:R-:W3:Y:S07]  /*db20*/  LDSM.16.MT88.4 R140, [R185+0x1000] ;  /* 0x00100000b98c783b */ /* 0x000eee0000004200 */
[C---:B-1----:R-:W-:Y:S04]  /*db30*/  HMMA.16816.F32 R12, R136.reuse, R144, R12 ;  /* 0x00000090880c723c */ /* 0x042fe8000000180c */
[----:B----4-:R-:W-:Y:S04]  /*db40*/  FADD.FTZ R0, R2, R0 ;  /* 0x0000000002007221 */ /* 0x010fe80000010000 */
[C---:B------:R-:W-:Y:S01]  /*db50*/  FADD.FTZ R0, R176.reuse, R0 ;  /* 0x00000000b0007221 */ /* 0x040fe20000010000 */
[C---:B------:R-:W-:Y:S01]  /*db60*/  HMMA.16816.F32 R16, R136.reuse, R146, R16 ;  /* 0x000000928810723c */ /* 0x040fe20000001810 */
[----:B------:R-:W1:Y:S02]  /*db70*/  LDSM.16.MT88.4 R144, [R153+0x3000] ;  /* 0x003000009990783b */ /* 0x000e640000004200 */
[----:B------:R-:W-:Y:S01]  /*db80*/  F2FP.PACK_AB R176, R176, R2 ;  /* 0x00000002b0b0723e */ /* 0x000fe200000000ff */
[----:B------:R-:W-:Y:S01]  /*db90*/  FADD.FTZ R2, R249, R152 ;  /* 0x00000098f9027221 */ /* 0x000fe20000010000 */
[----:B------:R-:W-:Y:S01]  /*dba0*/  MOV R249, R153 ;  /* 0x0000009900f97202 */ /* 0x000fe20000000f00 */
[----:B--2---:R-:W-:Y:S02]  /*dbb0*/  FADD.FTZ R0, R133, R0 ;  /* 0x0000000085007221 */ /* 0x004fe40000010000 */
[C---:B---3--:R-:W-:Y:S02]  /*dbc0*/  HMMA.16816.F32 R20, R136.reuse, R148, R20 ;  /* 0x000000948814723c */ /* 0x048fe40000001814 */
[----:B------:R-:W-:Y:S02]  /*dbd0*/  LDSM.16.MT88.4 R160, [R249+0x1800] ;  /* 0x00180000f9a0783b */ /* 0x000fe40000004200 */
[C---:B------:R-:W-:Y:S01]  /*dbe0*/  FADD.FTZ R0, R178.reuse, R0 ;  /* 0x00000000b2007221 */ /* 0x040fe20000010000 */
[----:B------:R-:W-:Y:S02]  /*dbf0*/  F2FP.PACK_AB R178, R178, R133 ;  /* 0x00000085b2b2723e */ /* 0x000fe400000000ff */
[----:B------:R-:W2:Y:S01]  /*dc00*/  MUFU.EX2 R133, R164 ;  /* 0x000000a400857308 */ /* 0x000ea20000000800 */
[C---:B------:R-:W-:Y:S02]  /*dc10*/  HMMA.16816.F32 R24, R136.reuse, R150, R24 ;  /* 0x000000968818723c */ /* 0x040fe40000001818 */
[----:B------:R-:W4:Y:S06]  /*dc20*/  LDSM.16.MT88.4 R148, [R156+0x3000] ;  /* 0x003000009c94783b */ /* 0x000f2c0000004200 */
[C---:B------:R-:W-:Y:S02]  /*dc30*/  HMMA.16816.F32 R28, R136.reuse, R140, R28 ;  /* 0x0000008c881c723c */ /* 0x040fe4000000181c */
[----:B------:R4:W-:Y:S04]  /*dc40*/  STL [R1+0x78], R0 ;  /* 0x0000780001007387 */ /* 0x0009e80000100800 */
[----:B------:R-:W3:Y:S02]  /*dc50*/  LDL.LU R184, [R1+0x60] ;  /* 0x0000600001b87983 */ /* 0x000ee40000300800 */
[C---:B------:R-:W-:Y:S02]  /*dc60*/  HMMA.16816.F32 R32, R136.reuse, R142, R32 ;  /* 0x0000008e8820723c */ /* 0x040fe40000001820 */
[----:B------:R-:W4:Y:S02]  /*dc70*/  LDSM.16.MT88.4 R140, [R250+0x3000] ;  /* 0x00300000fa8c783b */ /* 0x000f240000004200 */
[----:B--2---:R-:W-:Y:S04]  /*dc80*/  F2FP.PACK_AB R179, R133, R134 ;  /* 0x0000008685b3723e */ /* 0x004fe800000000ff */
[C---:B-1----:R-:W-:Y:S08]  /*dc90*/  HMMA.16816.F32 R36, R136.reuse, R144, R36 ;  /* 0x000000908824723c */ /* 0x042ff00000001824 */
[C---:B------:R-:W-:Y:S01]  /*dca0*/  HMMA.16816.F32 R40, R136.reuse, R146, R40 ;  /* 0x000000928828723c */ /* 0x040fe20000001828 */
[----:B------:R-:W1:Y:S03]  /*dcb0*/  LDSM.16.MT88.4 R144, [R185+0x3000] ;  /* 0x00300000b990783b */ /* 0x000e660000004200 */
[----:B----4-:R-:W-:Y:S04]  /*dcc0*/  FADD.FTZ R0, R191, R2 ;  /* 0x00000002bf007221 */ /* 0x010fe80000010000 */
[----:B------:R-:W-:Y:S01]  /*dcd0*/  FADD.FTZ R0, R187, R0 ;  /* 0x00000000bb007221 */ /* 0x000fe20000010000 */
[C---:B------:R-:W-:Y:S03]  /*dce0*/  HMMA.16816.F32 R44, R136.reuse, R148, R44 ;  /* 0x00000094882c723c */ /* 0x040fe6000000182c */
[----:B------:R-:W-:Y:S04]  /*dcf0*/  FADD.FTZ R0, R186, R0 ;  /* 0x00000000ba007221 */ /* 0x000fe80000010000 */
[----:B------:R-:W-:Y:S01]  /*dd00*/  FADD.FTZ R0, R183, R0 ;  /* 0x00000000b7007221 */ /* 0x000fe20000010000 */
[C---:B------:R-:W-:Y:S01]  /*dd10*/  HMMA.16816.F32 R48, R136.reuse, R150, R48 ;  /* 0x000000968830723c */ /* 0x040fe20000001830 */
[----:B------:R-:W2:Y:S03]  /*dd20*/  LDSM.16.MT88.4 R148, [R153+0x5000] ;  /* 0x005000009994783b */ /* 0x000ea60000004200 */
[----:B------:R-:W-:Y:S04]  /*dd30*/  FADD.FTZ R0, R182, R0 ;  /* 0x00000000b6007221 */ /* 0x000fe80000010000 */
[C---:B------:R-:W-:Y:S04]  /*dd40*/  HMMA.16816.F32 R52, R136.reuse, R140, R52 ;  /* 0x0000008c8834723c */ /* 0x040fe80000001834 */
[----:B------:R-:W-:Y:S04]  /*dd50*/  FADD.FTZ R0, R189, R0 ;  /* 0x00000000bd007221 */ /* 0x000fe80000010000 */
[C---:B------:R-:W-:Y:S01]  /*dd60*/  HMMA.16816.F32 R56, R136.reuse, R142, R56 ;  /* 0x0000008e8838723c */ /* 0x040fe20000001838 */
[----:B------:R-:W4:Y:S03]  /*dd70*/  LDSM.16.MT88.4 R140, [R156+0x5000] ;  /* 0x005000009c8c783b */ /* 0x000f260000004200 */
[----:B------:R-:W-:Y:S04]  /*dd80*/  FADD.FTZ R0, R188, R0 ;  /* 0x00000000bc007221 */ /* 0x000fe80000010000 */
[C---:B-1----:R-:W-:Y:S04]  /*dd90*/  HMMA.16816.F32 R60, R136.reuse, R144, R60 ;  /* 0x00000090883c723c */ /* 0x042fe8000000183c */
[----:B------:R-:W-:Y:S04]  /*dda0*/  FADD.FTZ R0, R190, R0 ;  /* 0x00000000be007221 */ /* 0x000fe80000010000 */
[C---:B------:R-:W-:Y:S01]  /*ddb0*/  HMMA.16816.F32 R64, R136.reuse, R146, R64 ;  /* 0x000000928840723c */ /* 0x040fe20000001840 */
[----:B------:R-:W1:Y:S03]  /*ddc0*/  LDSM.16.MT88.4 R144, [R250+0x5000] ;  /* 0x00500000fa90783b */ /* 0x000e660000004200 */
[----:B------:R-:W-:Y:S04]  /*ddd0*/  FADD.FTZ R0, R248, R0 ;  /* 0x00000000f8007221 */ /* 0x000fe80000010000 */
[----:B------:R-:W-:Y:S01]  /*dde0*/  FADD.FTZ R0, R181, R0 ;  /* 0x00000000b5007221 */ /* 0x000fe20000010000 */
[C---:B--2---:R-:W-:Y:S03]  /*ddf0*/  HMMA.16816.F32 R68, R136.reuse, R148, R68 ;  /* 0x000000948844723c */ /* 0x044fe60000001844 */
[----:B------:R-:W-:Y:S04]  /*de00*/  FADD.FTZ R0, R180, R0 ;  /* 0x00000000b4007221 */ /* 0x000fe80000010000 */
[----:B------:R-:W-:Y:S01]  /*de10*/  FADD.FTZ R2, R134, R0 ;  /* 0x0000000086027221 */ /* 0x000fe20000010000 */
[C---:B------:R-:W-:Y:S01]  /*de20*/  HMMA.16816.F32 R72, R136.reuse, R150, R72 ;  /* 0x000000968848723c */ /* 0x040fe20000001848 */
[----:B------:R-:W2:Y:S03]  /*de30*/  LDSM.16.MT88.4 R148, [R185+0x5000] ;  /* 0x00500000b994783b */ /* 0x000ea60000004200 */
[----:B------:R-:W-:Y:S01]  /*de40*/  FADD.FTZ R2, R133, R2 ;  /* 0x0000000285027221 */ /* 0x000fe20000010000 */
[----:B------:R-:W-:Y:S02]  /*de50*/  MOV R133, R132 ;  /* 0x0000008400857202 */ /* 0x000fe40000000f00 */
[-C--:B------:R-:W-:Y:S01]  /*de60*/  MOV R134, R3.reuse ;  /* 0x0000000300867202 */ /* 0x080fe20000000f00 */
[C---:B----4-:R-:W-:Y:S08]  /*de70*/  HMMA.16816.F32 R76, R136.reuse, R140, R76 ;  /* 0x0000008c884c723c */ /* 0x050ff0000000184c */
[C---:B------:R-:W-:Y:S01]  /*de80*/  HMMA.16816.F32 R80, R136.reuse, R142, R80 ;  /* 0x0000008e8850723c */ /* 0x040fe20000001850 */
[----:B------:R-:W4:Y:S07]  /*de90*/  LDSM.16.MT88.4 R140, [R153+0x7000] ;  /* 0x00700000998c783b */ /* 0x000f2e0000004200 */
[C---:B-1----:R-:W-:Y:S01]  /*dea0*/  HMMA.16816.F32 R84, R136.reuse, R144, R84 ;  /* 0x000000908854723c */ /* 0x042fe20000001854 */
[----:B------:R-:W-:Y:S07]  /*deb0*/  LDSM.16.MT88.4 R152, [R251+0x1800] ;  /* 0x00180000fb98783b */ /* 0x000fee0000004200 */
[C---:B------:R-:W-:Y:S01]  /*dec0*/  HMMA.16816.F32 R88, R136.reuse, R146, R88 ;  /* 0x000000928858723c */ /* 0x040fe20000001858 */
[----:B------:R-:W1:Y:S07]  /*ded0*/  LDSM.16.MT88.4 R144, [R156+0x7000] ;  /* 0x007000009c90783b */ /* 0x000e6e0000004200 */
[C---:B--2---:R-:W-:Y:S08]  /*dee0*/  HMMA.16816.F32 R92, R136.reuse, R148, R92 ;  /* 0x00000094885c723c */ /* 0x044ff0000000185c */
[C---:B------:R-:W-:Y:S01]  /*def0*/  HMMA.16816.F32 R96, R136.reuse, R150, R96 ;  /* 0x000000968860723c */ /* 0x040fe20000001860 */
[----:B------:R-:W2:Y:S07]  /*df00*/  LDSM.16.MT88.4 R148, [R250+0x7000] ;  /* 0x00700000fa94783b */ /* 0x000eae0000004200 */
[C---:B----4-:R-:W-:Y:S08]  /*df10*/  HMMA.16816.F32 R100, R136.reuse, R140, R100 ;  /* 0x0000008c8864723c */ /* 0x050ff00000001864 */
[C---:B------:R-:W-:Y:S01]  /*df20*/  HMMA.16816.F32 R104, R136.reuse, R142, R104 ;  /* 0x0000008e8868723c */ /* 0x040fe20000001868 */
[----:B------:R-:W4:Y:S07]  /*df30*/  LDSM.16.MT88.4 R140, [R185+0x7000] ;  /* 0x00700000b98c783b */ /* 0x000f2e0000004200 */
[C---:B-1----:R-:W-:Y:S08]  /*df40*/  HMMA.16816.F32 R108, R136.reuse, R144, R108 ;  /* 0x00000090886c723c */ /* 0x042ff0000000186c */
[C---:B------:R-:W-:Y:S01]  /*df50*/  HMMA.16816.F32 R112, R136.reuse, R146, R112 ;  /* 0x000000928870723c */ /* 0x040fe20000001870 */
[----:B------:R-:W1:Y:S07]  /*df60*/  LDSM.16.MT88.4 R144, [R250+0x1800] ;  /* 0x00180000fa90783b */ /* 0x000e6e0000004200 */
[C---:B--2---:R-:W-:Y:S08]  /*df70*/  HMMA.16816.F32 R116, R136.reuse, R148, R116 ;  /* 0x000000948874723c */ /* 0x044ff00000001874 */
[C---:B------:R-:W-:Y:S08]  /*df80*/  HMMA.16816.F32 R120, R136.reuse, R150, R120 ;  /* 0x000000968878723c */ /* 0x040ff00000001878 */
[C---:B----4-:R-:W-:Y:S08]  /*df90*/  HMMA.16816.F32 R124, R136.reuse, R140, R124 ;  /* 0x0000008c887c723c */ /* 0x050ff0000000187c */
[----:B------:R-:W-:Y:S01]  /*dfa0*/  HMMA.16816.F32 R128, R136, R142, R128 ;  /* 0x0000008e8880723c */ /* 0x000fe20000001880 */
[----:B------:R-:W2:Y:S07]  /*dfb0*/  LDSM.16.MT88.4 R136, [R185+0x1800] ;  /* 0x00180000b988783b */ /* 0x000eae0000004200 */
[C---:B------:R-:W-:Y:S01]  /*dfc0*/  HMMA.16816.F32 R164, R176.reuse, R160, R4 ;  /* 0x000000a0b0a4723c */ /* 0x040fe20000001804 */
[----:B------:R-:W4:Y:S07]  /*dfd0*/  LDSM.16.MT88.4 R4, [R249+0x3800] ;  /* 0x00380000f904783b */ /* 0x000f2e0000004200 */
[C---:B------:R-:W-:Y:S01]  /*dfe0*/  HMMA.16816.F32 R160, R176.reuse, R162, R8 ;  /* 0x000000a2b0a0723c */ /* 0x040fe20000001808 */
[----:B------:R-:W4:Y:S07]  /*dff0*/  LDSM.16.MT88.4 R8, [R251+0x3800] ;  /* 0x00380000fb08783b */ /* 0x000f2e0000004200 */
[C---:B------:R-:W-:Y:S01]  /*e000*/  HMMA.16816.F32 R156, R176.reuse, R152, R12 ;  /* 0x00000098b09c723c */ /* 0x040fe2000000180c */
[----:B------:R-:W3:Y:S07]  /*e010*/  LDSM.16.MT88.4 R12, [R250+0x3800] ;  /* 0x00380000fa0c783b */ /* 0x000eee0000004200 */
[C---:B------:R-:W-:Y:S01]  /*e020*/  HMMA.16816.F32 R152, R176.reuse, R154, R16 ;  /* 0x0000009ab098723c */ /* 0x040fe20000001810 */
[----:B------:R-:W3:Y:S07]  /*e030*/  LDSM.16.MT88.4 R16, [R185+0x3800] ;  /* 0x00380000b910783b */ /* 0x000eee0000004200 */
[C---:B-1----:R-:W-:Y:S08]  /*e040*/  HMMA.16816.F32 R148, R176.reuse, R144, R20 ;  /* 0x00000090b094723c */ /* 0x042ff00000001814 */
[C---:B------:R-:W-:Y:S08]  /*e050*/  HMMA.16816.F32 R144, R176.reuse, R146, R24 ;  /* 0x00000092b090723c */ /* 0x040ff00000001818 */
[C---:B--2---:R-:W-:Y:S08]  /*e060*/  HMMA.16816.F32 R140, R176.reuse, R136, R28 ;  /* 0x00000088b08c723c */ /* 0x044ff0000000181c */
[C---:B------:R-:W-:Y:S08]  /*e070*/  HMMA.16816.F32 R136, R176.reuse, R138, R32 ;  /* 0x0000008ab088723c */ /* 0x040ff00000001820 */
[C---:B----4-:R-:W-:Y:S08]  /*e080*/  HMMA.16816.F32 R36, R176.reuse, R4, R36 ;  /* 0x00000004b024723c */ /* 0x050ff00000001824 */
[C---:B------:R-:W-:Y:S01]  /*e090*/  HMMA.16816.F32 R40, R176.reuse, R6, R40 ;  /* 0x00000006b028723c */ /* 0x040fe20000001828 */
[----:B------:R-:W1:Y:S07]  /*e0a0*/  LDSM.16.MT88.4 R4, [R249+0x5800] ;  /* 0x00580000f904783b */ /* 0x000e6e0000004200 */
[C---:B------:R-:W-:Y:S08]  /*e0b0*/  HMMA.16816.F32 R44, R176.reuse, R8, R44 ;  /* 0x00000008b02c723c */ /* 0x040ff0000000182c */
[C---:B------:R-:W-:Y:S01]  /*e0c0*/  HMMA.16816.F32 R48, R176.reuse, R10, R48 ;  /* 0x0000000ab030723c */ /* 0x040fe20000001830 */
[----:B------:R-:W2:Y:S03]  /*e0d0*/  LDSM.16.MT88.4 R8, [R251+0x5800] ;  /* 0x00580000fb08783b */ /* 0x000ea60000004200 */
[C---:B---3--:R-:W-:Y:S02]  /*e0e0*/  IADD3 R0, R184.reuse, -0x1, RZ ;  /* 0xffffffffb8007810 */ /* 0x048fe40007ffe0ff */
[----:B------:R-:W-:Y:S02]  /*e0f0*/  ISETP.GT.AND P0, PT, R184, RZ, PT ;  /* 0x000000ffb800720c */ /* 0x000fe40003f04270 */
[C---:B------:R-:W-:Y:S01]  /*e100*/  HMMA.16816.F32 R52, R176.reuse, R12, R52 ;  /* 0x0000000cb034723c */ /* 0x040fe20000001834 */
[----:B------:R-:W-:Y:S04]  /*e110*/  STL [R1+0x60], R0 ;  /* 0x0000600001007387 */ /* 0x000fe80000100800 */
[----:B------:R-:W-:Y:S03]  /*e120*/  STL [R1+0x74], R2 ;  /* 0x0000740201007387 */ /* 0x000fe60000100800 */
        /* <DEDUP_REMOVED lines=23> */
[C---:B----4-:R-:W-:Y:S07]  /*e2a0*/  HMMA.16816.F32 R124, R176.reuse, R16, R124 ;  /* 0x00000010b07c723c */ /* 0x050fee000000187c */
[----:B------:R-:W-:Y:S01]  /*e2b0*/  MOV R16, R3 ;  /* 0x0000000300107202 */ /* 0x000fe20000000f00 */
[----:B------:R-:W-:Y:S01]  /*e2c0*/  HMMA.16816.F32 R128, R176, R18, R128 ;  /* 0x00000012b080723c */ /* 0x000fe20000001880 */
[----:B------:R-:W-:Y:S07]  /*e2d0*/  @!UPT UIADD3 URZ, URZ, URZ, URZ ;  /* 0x0000003f3f3ff290 */ /* 0x000fee000fffe03f */
[----:B------:R-:W-:-:S11]  /*e2e0*/  @P0 BRA `(.L_x_542) ;  /* 0xffffc00000000947 */ /* 0x000fd6000383ffff */
.L_x_535:
[----:B------:R-:W-:Y:S05]  /*e2f0*/  BRA.DIV ~URZ, `(.L_x_543) ;  /* 0x00004ac27f007947 */ /* 0x000fea000b800000 */
[----:B------:R-:W2:Y:S04]  /*e300*/  LDL R0, [R1+0x78] ;  /* 0x0000780001007983 */ /* 0x000ea80000100800 */
[----:B--2---:R1:W2:Y:S02]  /*e310*/  SHFL.BFLY PT, R5, R0, 0x2, 0x1f ;  /* 0x0c401f0000057f89 */ /* 0x0042a400000e0000 */
.L_x_589:
[----:B-1----:R-:W3:Y:S02]  /*e320*/  LDL.LU R0, [R1+0x78] ;  /* 0x0000780001007983 */ /* 0x002ee40000300800 */
[----:B--23--:R-:W-:Y:S01]  /*e330*/  FADD.FTZ R5, R5, R0 ;  /* 0x0000000005057221 */ /* 0x00cfe20000010000 */
[----:B------:R-:W-:Y:S05]  /*e340*/  BRA.DIV ~URZ, `(.L_x_544) ;  /* 0x00004ad27f007947 */ /* 0x000fea000b800000 */
[----:B------:R-:W2:Y:S04]  /*e350*/  LDL.LU R2, [R1+0x74] ;  /* 0x0000740001027983 */ /* 0x000ea80000300800 */
[----:B------:R-:W1:Y:S02]  /*e360*/  SHFL.BFLY PT, R0, R5, 0x1, 0x1f ;  /* 0x0c201f0005007f89 */ /* 0x000e6400000e0000 */
[----:B-1----:R-:W-:-:S02]  /*e370*/  FADD.FTZ R5, R5, R0 ;  /* 0x0000000005057221 */ /* 0x002fc40000010000 */
[----:B--2---:R-:W1:Y:S02]  /*e380*/  SHFL.BFLY PT, R4, R2, 0x2, 0x1f ;  /* 0x0c401f0002047f89 */ /* 0x004e6400000e0000 */
[----:B-1----:R-:W-:-:S05]  /*e390*/  FADD.FTZ R4, R4, R2 ;  /* 0x0000000204047221 */ /* 0x002fca0000010000 */
[----:B------:R1:W2:Y:S02]  /*e3a0*/  SHFL.BFLY PT, R3, R4, 0x1, 0x1f ;  /* 0x0c201f0004037f89 */ /* 0x0002a400000e0000 */
.L_x_590:
[----:B------:R-:W-:Y:S01]  /*e3b0*/  FSETP.NE.FTZ.AND P1, PT, R5, RZ, PT ;  /* 0x000000ff0500720b */ /* 0x000fe20003f35000 */
[----:B--2---:R-:W-:Y:S01]  /*e3c0*/  FADD.FTZ R3, R3, R4 ;  /* 0x0000000403037221 */ /* 0x004fe20000010000 */
[----:B------:R-:W-:Y:S02]  /*e3d0*/  MOV R2, RZ ;  /* 0x000000ff00027202 */ /* 0x000fe40000000f00 */
[----:B------:R-:W-:Y:S02]  /*e3e0*/  MOV R0, RZ ;  /* 0x000000ff00007202 */ /* 0x000fe40000000f00 */
[----:B------:R-:W-:Y:S02]  /*e3f0*/  FSETP.NE.FTZ.AND P0, PT, R3, RZ, PT ;  /* 0x000000ff0300720b */ /* 0x000fe40003f15000 */
[----:B------:R-:W-:-:S05]  /*e400*/  MOV R173, 0xff800000 ;  /* 0xff80000000ad7802 */ /* 0x000fca0000000f00 */
[----:B------:R-:W2:Y:S01]  /*e410*/  @P1 MUFU.RCP R2, R5 ;  /* 0x0000000500021308 */ /* 0x000ea20000001000 */
[----:B-1----:R-:W-:-:S05]  /*e420*/  @P1 MOV R4, 0x3f317218 ;  /* 0x3f31721800041802 */ /* 0x002fca0000000f00 */
[----:B------:R-:W-:Y:S02]  /*e430*/  @P1 FMUL.FTZ R4, R4, c[0x0][0x2d0] ;  /* 0x0000b40004041a20 */ /* 0x000fe40000410000 */
[----:B------:R-:W1:Y:S01]  /*e440*/  @P1 MUFU.LG2 R5, R5 ;  /* 0x0000000500051308 */ /* 0x000e620000000c00 */
[----:B--2---:R-:W-:-:S07]  /*e450*/  FMUL.FTZ R133, R2, R36 ;  /* 0x0000002402857220 */ /* 0x004fce0000410000 */
[----:B------:R-:W2:Y:S01]  /*e460*/  @P0 MUFU.RCP R0, R3 ;  /* 0x0000000300000308 */ /* 0x000ea20000001000 */
        /* <DEDUP_REMOVED lines=30> */
[C---:B------:R-:W-:Y:S01]  /*e650*/  FMUL.FTZ R34, R2.reuse, R65 ;  /* 0x0000004102227220 */ /* 0x040fe20000410000 */
[----:B------:R-:W-:Y:S01]  /*e660*/  MOV R65, 0xff800000 ;  /* 0xff80000000417802 */ /* 0x000fe20000000f00 */
        /* <DEDUP_REMOVED lines=32> */
[----:B------:R3:W4:Y:S01]  /*e870*/  @P0 MUFU.LG2 R2, R3 ;  /* 0x0000000300020308 */ /* 0x0007220000000c00 */
[----:B-1----:R-:W-:Y:S02]  /*e880*/  @P1 FMUL.FTZ R5, R5, 0.69314718246459960938 ;  /* 0x3f31721805051820 */ /* 0x002fe40000410000 */
[----:B--2---:R-:W-:Y:S01]  /*e890*/  FMUL.FTZ R6, R0, R46 ;  /* 0x0000002e00067220 */ /* 0x004fe20000410000 */
[----:B------:R-:W-:Y:S01]  /*e8a0*/  MOV R46, 0x1 ;  /* 0x00000001002e7802 */ /* 0x000fe20000000f00 */
[----:B------:R-:W-:-:S02]  /*e8b0*/  @P1 FFMA.FTZ R173, R4, R132, R5 ;  /* 0x0000008404ad1223 */ /* 0x000fc40000010005 */
[C---:B------:R-:W-:Y:S02]  /*e8c0*/  FMUL.FTZ R45, R0.reuse, R43 ;  /* 0x0000002b002d7220 */ /* 0x040fe40000410000 */
[C---:B------:R-:W-:Y:S02]  /*e8d0*/  FMUL.FTZ R166, R0.reuse, R166 ;  /* 0x000000a600a67220 */ /* 0x040fe40000410000 */
[C---:B------:R-:W-:Y:S02]  /*e8e0*/  FMUL.FTZ R167, R0.reuse, R167 ;  /* 0x000000a700a77220 */ /* 0x040fe40000410000 */
[C---:B------:R-:W-:Y:S02]  /*e8f0*/  FMUL.FTZ R162, R0.reuse, R162 ;  /* 0x000000a200a27220 */ /* 0x040fe40000410000 */
[----:B------:R-:W-:Y:S01]  /*e900*/  FMUL.FTZ R61, R0, R163 ;  /* 0x000000a3003d7220 */ /* 0x000fe20000410000 */
[----:B---3--:R-:W-:Y:S01]  /*e910*/  @P0 MOV R3, 0x3f317218 ;  /* 0x3f31721800030802 */ /* 0x008fe20000000f00 */
[----:B----4-:R-:W-:-:S02]  /*e920*/  @P0 FMUL.FTZ R2, R2, 0.69314718246459960938 ;  /* 0x3f31721802020820 */ /* 0x010fc40000410000 */
[C---:B------:R-:W-:Y:S02]  /*e930*/  FMUL.FTZ R158, R0.reuse, R158 ;  /* 0x0000009e009e7220 */ /* 0x040fe40000410000 */
[----:B------:R-:W-:Y:S02]  /*e940*/  @P0 FMUL.FTZ R3, R3, c[0x0][0x2d0] ;  /* 0x0000b40003030a20 */ /* 0x000fe40000410000 */
        /* <DEDUP_REMOVED lines=56> */
[----:B------:R-:W-:Y:S01]  /*ecd0*/  FMUL.FTZ R131, R0, R131 ;  /* 0x0000008300837220 */ /* 0x000fe20000410000 */
[----:B------:R-:W-:Y:S01]  /*ece0*/  PRMT R0, R46, 0x7610, R0 ;  /* 0x000076102e007816 */ /* 0x000fe20000000000 */
[----:B------:R-:W-:-:S02]  /*ecf0*/  @P0 FFMA.FTZ R65, R3, R16, R2 ;  /* 0x0000001003410223 */ /* 0x000fc40000010002 */
.L_x_516:
[----:B------:R2:W5:Y:S01]  /*ed00*/  LDL R48, [R1+0xc4] ;  /* 0x0000c40001307983 */ /* 0x0005620000100800 */
[----:B------:R-:W-:Y:S03]  /*ed10*/  BSSY B0, `(.L_x_545) ;  /* 0x0000012000007945 */ /* 0x000fe60003800000 */
[----:B------:R-:W3:Y:S02]  /*ed20*/  S2R R69, SR_TID.X ;  /* 0x0000000000457919 */ /* 0x000ee40000002100 */
[----:B---3--:R-:W-:-:S13]  /*ed30*/  LOP3.LUT P0, RZ, R69, 0xff, RZ, 0xc0, !PT ;  /* 0x000000ff45ff7812 */ /* 0x008fda000780c0ff */
[----:B------:R-:W-:Y:S05]  /*ed40*/  @P0 BRA `(.L_x_546) ;  /* 0x000000e000000947 */ /* 0x000fea0003800000 */
[----:B-12---:R-:W1:Y:S01]  /*ed50*/  S2R R16, SR_LANEID ;  /* 0x0000000000107919 */ /* 0x006e620000000000 */
[----:B------:R-:W-:Y:S01]  /*ed60*/  VOTEU.ANY UR4, UPT, PT ;  /* 0x0000000000047886 */ /* 0x000fe200038e0100 */
[----:B------:R-:W-:Y:S01]  /*ed70*/  IMAD.MOV.U32 R46, RZ, RZ, c[0x0][0x580] ;  /* 0x00016000ff2e7624 */ /* 0x000fe200078e00ff */
[----:B------:R-:W1:Y:S01]  /*ed80*/  FLO.U32 R3, UR4 ;  /* 0x0000000400037d00 */ /* 0x000e6200080e0000 */
[----:B------:R-:W-:-:S07]  /*ed90*/  IMAD.MOV.U32 R47, RZ, RZ, c[0x0][0x584] ;  /* 0x00016100ff2f7624 */ /* 0x000fce00078e00ff */
[----:B------:R-:W2:Y:S01]  /*eda0*/  POPC R2, UR4 ;  /* 0x0000000400027d09 */ /* 0x000ea20008000000 */
[----:B-1----:R-:W-:-:S13]  /*edb0*/  ISETP.EQ.U32.AND P0, PT, R3, R16, PT ;  /* 0x000000100300720c */ /* 0x002fda0003f02070 */
[----:B--2---:R-:W2:Y:S04]  /*edc0*/  @P0 ATOMG.E.ADD.STRONG.GPU PT, R2, [R46.64], R2 ;  /* 0x000000022e0209a8 */ /* 0x004ea800081ee1c6 */
[----:B------:R-:W1:Y:S04]  /*edd0*/  S2R R16, SR_LTMASK ;  /* 0x0000000000107919 */ /* 0x000e680000003900 */
[----:B--2---:R1:W2:Y:S02]  /*ede0*/  SHFL.IDX PT, R3, R2, R3, 0x1f ;  /* 0x00001f0302037589 */ /* 0x0042a400000e0000 */
[----:B-1----:R-:W-:-:S06]  /*edf0*/  LOP3.LUT R2, R16, UR4, RZ, 0xc0, !PT ;  /* 0x0000000410027c12 */ /* 0x002fcc000f8ec0ff */
[----:B------:R-:W2:Y:S02]  /*ee00*/  POPC R2, R2 ;  /* 0x0000000200027309 */ /* 0x000ea40000000000 */
[----:B--2--5:R-:W-:-:S05]  /*ee10*/  IADD3 R48, R3, c[0x0][0xc], R2 ;  /* 0x0000030003307a10 */ /* 0x024fca0007ffe002 */
[----:B------:R1:W-:Y:S02]  /*ee20*/  STL [R1+0xc4], R48 ;  /* 0x0000c43001007387 */ /* 0x0003e40000100800 */
.L_x_546:
[----:B--2---:R-:W-:Y:S05]  /*ee30*/  BSYNC B0 ;  /* 0x0000000000007941 */ /* 0x004fea0003800000 */
.L_x_545:
[----:B------:R-:W-:Y:S01]  /*ee40*/  PRMT R0, R0, 0x9910, RZ ;  /* 0x0000991000007816 */ /* 0x000fe200000000ff */
[----:B------:R-:W-:Y:S01]  /*ee50*/  BSSY B1, `(.L_x_547) ;  /* 0x000022f000017945 */ /* 0x000fe20003800000 */
[----:B-----5:R-:W-:Y:S02]  /*ee60*/  IMAD.MOV.U32 R81, RZ, RZ, R48 ;  /* 0x000000ffff517224 */ /* 0x020fe400078e0030 */
[----:B------:R-:W-:-:S13]  /*ee70*/  ISETP.NE.AND P0, PT, R0, RZ, PT ;  /* 0x000000ff0000720c */ /* 0x000fda0003f05270 */
[----:B------:R-:W-:Y:S05]  /*ee80*/  @!P0 BRA `(.L_x_548) ;  /* 0x000015c000008947 */ /* 0x000fea0003800000 */
[----:B------:R-:W2:Y:S04]  /*ee90*/  LDL R87, [R1+0xc8] ;  /* 0x0000c80001577983 */ /* 0x000ea80000100800 */
[----:B------:R-:W3:Y:S04]  /*eea0*/  LDL R83, [R1+0xcc] ;  /* 0x0000cc0001537983 */ /* 0x000ee80000100800 */
[----:B------:R-:W4:Y:S04]  /*eeb0*/  LDL R79, [R1+0xd4] ;  /* 0x0000d400014f7983 */ /* 0x000f280000100800 */
[----:B------:R-:W5:Y:S04]  /*eec0*/  LDL R77, [R1+0xd0] ;  /* 0x0000d000014d7983 */ /* 0x000f680000100800 */
[----:B------:R-:W4:Y:S04]  /*eed0*/  LDL R75, [R1+0xe4] ;  /* 0x0000e400014b7983 */ /* 0x000f280000100800 */
[----:B------:R-:W5:Y:S04]  /*eee0*/  LDL R73, [R1+0xdc] ;  /* 0x0000dc0001497983 */ /* 0x000f680000100800 */
[----:B------:R-:W5:Y:S04]  /*eef0*/  LDL R71, [R1+0xe0] ;  /* 0x0000e00001477983 */ /* 0x000f680000100800 */
[----:B------:R-:W5:Y:S01]  /*ef00*/  LDL R67, [R1+0xd8] ;  /* 0x0000d80001437983 */ /* 0x000f620000100800 */
[----:B------:R-:W-:Y:S01]  /*ef10*/  WARPSYNC 0xffffffff ;  /* 0xffffffff00007948 */ /* 0x000fe20003800000 */
[----:B------:R-:W-:-:S02]  /*ef20*/  F2FP.PACK_AB R64, R165, R164 ;  /* 0x000000a4a540723e */ /* 0x000fc400000000ff */
[----:B------:R-:W-:Y:S01]  /*ef30*/  BAR.SYNC.DEFER_BLOCKING 0x1, 0x100 ;  /* 0x0044000000007b1d */ /* 0x000fe20000010000 */
[----:B------:R-:W-:Y:S02]  /*ef40*/  F2FP.PACK_AB R63, R167, R166 ;  /* 0x000000a6a73f723e */ /* 0x000fe400000000ff */
[----:B------:R-:W-:Y:S02]  /*ef50*/  F2FP.PACK_AB R62, R161, R160 ;  /* 0x000000a0a13e723e */ /* 0x000fe400000000ff */
[----:B------:R-:W-:Y:S02]  /*ef60*/  F2FP.PACK_AB R61, R61, R162 ;  /* 0x000000a23d3d723e */ /* 0x000fe400000000ff */
[----:B------:R-:W-:Y:S02]  /*ef70*/  F2FP.PACK_AB R60, R157, R156 ;  /* 0x0000009c9d3c723e */ /* 0x000fe400000000ff */
[----:B------:R-:W-:Y:S02]  /*ef80*/  F2FP.PACK_AB R59, R159, R158 ;  /* 0x0000009e9f3b723e */ /* 0x000fe400000000ff */
[----:B------:R-:W-:-:S02]  /*ef90*/  F2FP.PACK_AB R58, R153, R152 ;  /* 0x00000098993a723e */ /* 0x000fc400000000ff */
[----:B------:R-:W-:Y:S02]  /*efa0*/  F2FP.PACK_AB R57, R57, R154 ;  /* 0x0000009a3939723e */ /* 0x000fe400000000ff */
[----:B------:R-:W-:Y:S02]  /*efb0*/  F2FP.PACK_AB R56, R149, R148 ;  /* 0x000000949538723e */ /* 0x000fe400000000ff */
[----:B------:R-:W-:Y:S02]  /*efc0*/  F2FP.PACK_AB R55, R151, R150 ;  /* 0x000000969737723e */ /* 0x000fe400000000ff */
[----:B------:R-:W-:Y:S02]  /*efd0*/  F2FP.PACK_AB R54, R145, R144 ;  /* 0x000000909136723e */ /* 0x000fe400000000ff */
[----:B------:R-:W-:Y:S02]  /*efe0*/  F2FP.PACK_AB R53, R53, R146 ;  /* 0x000000923535723e */ /* 0x000fe400000000ff */
[----:B------:R-:W-:-:S02]  /*eff0*/  F2FP.PACK_AB R52, R141, R140 ;  /* 0x0000008c8d34723e */ /* 0x000fc400000000ff */
[----:B------:R-:W-:Y:S02]  /*f000*/  F2FP.PACK_AB R51, R143, R142 ;  /* 0x0000008e8f33723e */ /* 0x000fe400000000ff */
[----:B-1----:R-:W-:Y:S02]  /*f010*/  F2FP.PACK_AB R50, R137, R136 ;  /* 0x000000888932723e */ /* 0x002fe400000000ff */
        /* <DEDUP_REMOVED lines=48> */
[----:B------:R-:W-:Y:S01]  /*f320*/  F2FP.PACK_AB R0, R131, R130 ;  /* 0x000000828300723e */ /* 0x000fe200000000ff */
[----:B--2---:R1:W-:Y:S04]  /*f330*/  STS [R87], R64 ;  /* 0x0000004057007388 */ /* 0x0043e80000000800 */
[----:B------:R1:W-:Y:S04]  /*f340*/  STS [R87+0x400], R63 ;  /* 0x0004003f57007388 */ /* 0x0003e80000000800 */
[----:B---3--:R1:W-:Y:S04]  /*f350*/  STS [R83], R62 ;  /* 0x0000003e53007388 */ /* 0x0083e80000000800 */
[----:B------:R1:W-:Y:S04]  /*f360*/  STS [R83+0x400], R61 ;  /* 0x0004003d53007388 */ /* 0x0003e80000000800 */
[----:B----4-:R1:W-:Y:S04]  /*f370*/  STS [R79], R60 ;  /* 0x0000003c4f007388 */ /* 0x0103e80000000800 */
[----:B------:R1:W-:Y:S04]  /*f380*/  STS [R79+0x400], R59 ;  /* 0x0004003b4f007388 */ /* 0x0003e80000000800 */
[----:B-----5:R1:W-:Y:S04]  /*f390*/  STS [R77], R58 ;  /* 0x0000003a4d007388 */ /* 0x0203e80000000800 */
[----:B------:R1:W-:Y:S04]  /*f3a0*/  STS [R77+0x400], R57 ;  /* 0x000400394d007388 */ /* 0x0003e80000000800 */
[----:B------:R1:W-:Y:S04]  /*f3b0*/  STS [R75], R56 ;  /* 0x000000384b007388 */ /* 0x0003e80000000800 */
[----:B------:R1:W-:Y:S04]  /*f3c0*/  STS [R75+0x400], R55 ;  /* 0x000400374b007388 */ /* 0x0003e80000000800 */
[----:B------:R1:W-:Y:S04]  /*f3d0*/  STS [R73], R54 ;  /* 0x0000003649007388 */ /* 0x0003e80000000800 */
[----:B------:R1:W-:Y:S04]  /*f3e0*/  STS [R73+0x400], R53 ;  /* 0x0004003549007388 */ /* 0x0003e80000000800 */
[----:B------:R1:W-:Y:S04]  /*f3f0*/  STS [R71], R52 ;  /* 0x0000003447007388 */ /* 0x0003e80000000800 */
[----:B------:R1:W-:Y:S04]  /*f400*/  STS [R71+0x400], R51 ;  /* 0x0004003347007388 */ /* 0x0003e80000000800 */
[----:B------:R1:W-:Y:S04]  /*f410*/  STS [R67], R50 ;  /* 0x0000003243007388 */ /* 0x0003e80000000800 */
        /* <DEDUP_REMOVED lines=49> */
[----:B------:R-:W-:Y:S06]  /*f730*/  BAR.SYNC.DEFER_BLOCKING 0x1, 0x100 ;  /* 0x0044000000007b1d */ /* 0x000fec0000010000 */
[----:B------:R-:W-:Y:S05]  /*f740*/  BRA.CONV ~URZ, `(.L_x_549) ;  /* 0x000000837f007947 */ /* 0x000fea000b800000 */
[----:B------:R2:W-:Y:S01]  /*f750*/  STL [R1+0x64], RZ ;  /* 0x000064ff01007387 */ /* 0x0005e20000100800 */
[----:B-1----:R-:W-:Y:S01]  /*f760*/  SHF.R.S32.HI R67, RZ, 0x1f, R69 ;  /* 0x0000001fff437819 */ /* 0x002fe20000011445 */
[----:B------:R-:W-:Y:S01]  /*f770*/  IMAD.MOV.U32 R3, RZ, RZ, 0x1f ;  /* 0x0000001fff037424 */ /* 0x000fe200078e00ff */
[----:B------:R-:W-:-:S02]  /*f780*/  MOV R2, 0xf7d0 ;  /* 0x0000f7d000027802 */ /* 0x000fc40000000f00 */
[----:B------:R-:W-:-:S04]  /*f790*/  LEA.HI R67, R67, R69, RZ, 0x7 ;  /* 0x0000004543437211 */ /* 0x000fc800078f38ff */
[----:B------:R-:W-:-:S05]  /*f7a0*/  SHF.R.S32.HI R67, RZ, 0x7, R67 ;  /* 0x00000007ff437819 */ /* 0x000fca0000011443 */
[----:B------:R-:W-:Y:S02]  /*f7b0*/  IMAD.MOV.U32 R7, RZ, RZ, R67 ;  /* 0x000000ffff077224 */ /* 0x000fe400078e0043 */
[----:B--2---:R-:W-:Y:S05]  /*f7c0*/  CALL.REL.NOINC `($__internal_3_$__cuda_sm70_shflsync_idx_p) ;  /* 0x00003c0000007944 */ /* 0x004fea0003c00000 */
.L_x_549:
[----:B-1----:R-:W2:Y:S04]  /*f7d0*/  LDL R2, [R1+0xbc] ;  /* 0x0000bc0001027983 */ /* 0x002ea80000100800 */
[----:B------:R-:W3:Y:S04]  /*f7e0*/  LDL R14, [R1+0x7c] ;  /* 0x00007c00010e7983 */ /* 0x000ee80000100800 */
[----:B------:R-:W4:Y:S04]  /*f7f0*/  LDL.LU R10, [R1+0xb8] ;  /* 0x0000b800010a7983 */ /* 0x000f280000300800 */
[----:B------:R-:W2:Y:S04]  /*f800*/  LDL.LU R12, [R1+0xb4] ;  /* 0x0000b400010c7983 */ /* 0x000ea80000300800 */
[----:B------:R-:W2:Y:S01]  /*f810*/  LDL.LU R17, [R1+0xb0] ;  /* 0x0000b00001117983 */ /* 0x000ea20000300800 */
[----:B-----5:R-:W-:-:S03]  /*f820*/  IMAD.MOV.U32 R0, RZ, RZ, 0x1 ;  /* 0x00000001ff007424 */ /* 0x020fc600078e00ff */
[----:B------:R-:W3:Y:S02]  /*f830*/  LDL R13, [R1+0xfc] ;  /* 0x0000fc00010d7983 */ /* 0x000ee40000100800 */
[----:B------:R-:W-:Y:S02]  /*f840*/  ISETP.NE.AND P0, PT, R0, c[0x0][0x4e8], PT ;  /* 0x00013a0000007a0c */ /* 0x000fe40003f05270 */
[----:B------:R-:W3:Y:S04]  /*f850*/  LDL R16, [R1+0x4c] ;  /* 0x00004c0001107983 */ /* 0x000ee80000100800 */
[----:B------:R-:W1:Y:S04]  /*f860*/  S2R R15, SR_TID.X ;  /* 0x00000000000f7919 */ /* 0x000e680000002100 */
[----:B------:R1:W5:Y:S04]  /*f870*/  LDL R87, [R1+0xf4] ;  /* 0x0000f40001577983 */ /* 0x0003680000100800 */
[----:B------:R1:W5:Y:S04]  /*f880*/  LDL R86, [R1+0x54] ;  /* 0x0000540001567983 */ /* 0x0003680000100800 */
[----:B------:R1:W5:Y:S04]  /*f890*/  LDL R85, [R1+0xf0] ;  /* 0x0000f00001557983 */ /* 0x0003680000100800 */
[----:B------:R1:W5:Y:S04]  /*f8a0*/  LDL R84, [R1+0x6c] ;  /* 0x00006c0001547983 */ /* 0x0003680000100800 */
[----:B------:R1:W5:Y:S04]  /*f8b0*/  LDL R83, [R1+0xec] ;  /* 0x0000ec0001537983 */ /* 0x0003680000100800 */
[----:B------:R1:W5:Y:S04]  /*f8c0*/  LDL R82, [R1+0x68] ;  /* 0x0000680001527983 */ /* 0x0003680000100800 */
[----:B------:R1:W5:Y:S01]  /*f8d0*/  LDL R80, [R1+0xe8] ;  /* 0x0000e80001507983 */ /* 0x0003620000100800 */
[----:B----4-:R-:W-:-:S05]  /*f8e0*/  SHF.R.S32.HI R5, RZ, 0x1f, R10 ;  /* 0x0000001fff057819 */ /* 0x010fca000001140a */
[----:B------:R-:W-:Y:S01]  /*f8f0*/  IMAD R6, R5, c[0x0][0x490], RZ ;  /* 0x0001240005067a24 */ /* 0x000fe200078e02ff */
[----:B--2---:R-:W-:Y:S01]  /*f900*/  IADD3 R4, R2, R17, RZ ;  /* 0x0000001102047210 */ /* 0x004fe20007ffe0ff */
[----:B------:R-:W-:-:S04]  /*f910*/  IMAD.WIDE.U32 R2, R10, c[0x0][0x490], RZ ;  /* 0x000124000a027a25 */ /* 0x000fc800078e00ff */
[----:B------:R-:W-:-:S04]  /*f920*/  @P0 IMAD.HI.U32 R7, R4, c[0x0][0x4ec], RZ ;  /* 0x00013b0004070a27 */ /* 0x000fc800078e00ff */
[----:B------:R-:W-:Y:S01]  /*f930*/  IMAD R6, R10, c[0x0][0x494], R6 ;  /* 0x000125000a067a24 */ /* 0x000fe200078e0206 */
[----:B------:R-:W-:Y:S01]  /*f940*/  SHF.R.S32.HI R11, RZ, 0x1f, R12 ;  /* 0x0000001fff0b7819 */ /* 0x000fe2000001140c */
[----:B------:R-:W-:Y:S01]  /*f950*/  IMAD.MOV.U32 R0, RZ, RZ, R4 ;  /* 0x000000ffff007224 */ /* 0x000fe200078e0004 */
[----:B------:R-:W-:Y:S02]  /*f960*/  @P0 SHF.R.U32.HI R0, RZ, c[0x0][0x4f0], R7 ;  /* 0x00013c00ff000a19 */ /* 0x000fe40000011607 */
[----:B------:R-:W-:Y:S01]  /*f970*/  IADD3 R3, R3, R6, RZ ;  /* 0x0000000603037210 */ /* 0x000fe20007ffe0ff */
[----:B------:R-:W-:Y:S02]  /*f980*/  IMAD R9, R11, c[0x0][0x498], RZ ;  /* 0x000126000b097a24 */ /* 0x000fe400078e02ff */
[----:B------:R-:W-:Y:S02]  /*f990*/  IMAD.MOV R8, RZ, RZ, -R0 ;  /* 0x000000ffff087224 */ /* 0x000fe400078e0a00 */
[----:B------:R-:W-:-:S04]  /*f9a0*/  IMAD.WIDE.U32 R6, R12, c[0x0][0x498], R2 ;  /* 0x000126000c067a25 */ /* 0x000fc800078e0002 */
[----:B------:R-:W-:Y:S01]  /*f9b0*/  IMAD R2, R8, c[0x0][0x4e8], R4 ;  /* 0x00013a0008027a24 */ /* 0x000fe200078e0204 */
[----:B------:R-:W-:Y:S01]  /*f9c0*/  SHF.R.S32.HI R8, RZ, 0x1f, R0 ;  /* 0x0000001fff087819 */ /* 0x000fe20000011400 */
[----:B------:R-:W-:Y:S01]  /*f9d0*/  IMAD R3, R12, c[0x0][0x49c], R9 ;  /* 0x000127000c037a24 */ /* 0x000fe200078e0209 */
[----:B------:R-:W-:Y:S01]  /*f9e0*/  IADD3 R4, P1, R0, R6, RZ ;  /* 0x0000000600047210 */ /* 0x000fe20007f3e0ff */
[----:B------:R-:W-:-:S03]  /*f9f0*/  IMAD R0, R5, c[0x0][0x3e8], RZ ;  /* 0x0000fa0005007a24 */ /* 0x000fc600078e02ff */
[----:B------:R-:W-:Y:S02]  /*fa00*/  IADD3.X R5, R8, R7, R3, P1, !PT ;  /* 0x0000000708057210 */ /* 0x000fe40000ffe403 */
[----:B---3--:R-:W-:Y:S02]  /*fa10*/  IADD3 R8, R14, R17, RZ ;  /* 0x000000110e087210 */ /* 0x008fe40007ffe0ff */
[----:B-1----:R-:W-:-:S04]  /*fa20*/  SHF.R.S32.HI R14, RZ, 0x1f, R15 ;  /* 0x0000001fff0e7819 */ /* 0x002fc8000001140f */
[----:B------:R-:W-:-:S04]  /*fa30*/  LEA.HI R14, R14, R15, RZ, 0x5 ;  /* 0x0000000f0e0e7211 */ /* 0x000fc800078f28ff */
[----:B------:R-:W-:-:S04]  /*fa40*/  LOP3.LUT R14, R14, 0xffffffe0, RZ, 0xc0, !PT ;  /* 0xffffffe00e0e7812 */ /* 0x000fc800078ec0ff */
[----:B------:R-:W-:Y:S02]  /*fa50*/  IADD3 R14, -R14, R15, RZ ;  /* 0x0000000f0e0e7210 */ /* 0x000fe40007ffe1ff */
[----:B------:R1:W5:Y:S01]  /*fa60*/  LDL R15, [R1+0x70] ;  /* 0x00007000010f7983 */ /* 0x0003620000100800 */
[----:B------:R-:W-:Y:S01]  /*fa70*/  SHF.R.S32.HI R6, RZ, 0x1f, R2 ;  /* 0x0000001fff067819 */ /* 0x000fe20000011402 */
[----:B------:R-:W-:-:S04]  /*fa80*/  IMAD R9, R10, c[0x0][0x3ec], R0 ;  /* 0x0000fb000a097a24 */ /* 0x000fc800078e0200 */
[----:B------:R-:W-:Y:S02]  /*fa90*/  IMAD R3, R6, c[0x0][0x488], RZ ;  /* 0x0001220006037a24 */ /* 0x000fe400078e02ff */
[----:B------:R-:W-:-:S04]  /*faa0*/  IMAD.WIDE.U32 R6, R10, c[0x0][0x3e8], RZ ;  /* 0x0000fa000a067a25 */ /* 0x000fc800078e00ff */
[C---:B------:R-:W-:Y:S02]  /*fab0*/  IMAD R10, R2.reuse, c[0x0][0x48c], R3 ;  /* 0x00012300020a7a24 */ /* 0x040fe400078e0203 */
[----:B------:R-:W-:-:S04]  /*fac0*/  IMAD.WIDE.U32 R4, R2, c[0x0][0x488], R4 ;  /* 0x0001220002047a25 */ /* 0x000fc800078e0004 */
[----:B------:R-:W-:Y:S01]  /*fad0*/  @P0 IMAD.HI.U32 R2, R8, c[0x0][0x4ec], RZ ;  /* 0x00013b0008020a27 */ /* 0x000fe200078e00ff */
[----:B------:R-:W-:-:S03]  /*fae0*/  IADD3 R3, R7, R9, RZ ;  /* 0x0000000907037210 */ /* 0x000fc60007ffe0ff */
[----:B------:R-:W-:Y:S01]  /*faf0*/  IMAD.MOV.U32 R0, RZ, RZ, R8 ;  /* 0x000000ffff007224 */ /* 0x000fe200078e0008 */
[----:B------:R-:W-:Y:S01]  /*fb00*/  @P0 SHF.R.U32.HI R0, RZ, c[0x0][0x4f0], R2 ;  /* 0x00013c00ff000a19 */ /* 0x000fe20000011602 */
[----:B------:R-:W-:Y:S01]  /*fb10*/  IMAD.IADD R5, R5, 0x1, R10 ;  /* 0x0000000105057824 */ /* 0x000fe200078e020a */
[C---:B------:R-:W-:Y:S02]  /*fb20*/  LEA R9, P0, R4.reuse, c[0x0][0x450], 0x2 ;  /* 0x0001140004097a11 */ /* 0x040fe400078010ff */
[----:B------:R-:W-:Y:S01]  /*fb30*/  MOV R2, R6 ;  /* 0x0000000600027202 */ /* 0x000fe20000000f00 */
[----:B------:R-:W-:Y:S01]  /*fb40*/  IMAD R6, R11, c[0x0][0x3f0], RZ ;  /* 0x0000fc000b067a24 */ /* 0x000fe200078e02ff */
[----:B------:R-:W-:-:S03]  /*fb50*/  LEA.HI.X R5, R4, c[0x0][0x454], R5, 0x2, P0 ;  /* 0x0001150004057a11 */ /* 0x000fc600000f1405 */
[----:B------:R-:W-:Y:S01]  /*fb60*/  IMAD R10, R12, c[0x0][0x3f4], R6 ;  /* 0x0000fd000c0a7a24 */ /* 0x000fe200078e0206 */
[----:B------:R-:W-:Y:S01]  /*fb70*/  SHFL.IDX PT, R4, R9, 0x1, 0x1c1f ;  /* 0x003c1f0009047f89 */ /* 0x000fe200000e0000 */
[----:B------:R-:W-:-:S03]  /*fb80*/  ULDC UR5, c[0x0][0x4e8] ;  /* 0x00013a0000057ab9 */ /* 0x000fc60000000800 */
[----:B------:R2:W-:Y:S01]  /*fb90*/  SHFL.IDX PT, R6, R9, RZ, 0x1c1f ;  /* 0x001c1fff09067589 */ /* 0x0005e200000e0000 */
[----:B------:R-:W-:-:S03]  /*fba0*/  ULDC UR4, c[0x0][0x388] ;  /* 0x0000e20000047ab9 */ /* 0x000fc60000000800 */
[----:B------:R-:W3:Y:S01]  /*fbb0*/  SHFL.IDX PT, R7, R5, RZ, 0x1c1f ;  /* 0x001c1fff05077589 */ /* 0x000ee200000e0000 */
[----:B------:R-:W-:-:S03]  /*fbc0*/  IMAD.MOV R11, RZ, RZ, -R0 ;  /* 0x000000ffff0b7224 */ /* 0x000fc600078e0a00 */
[----:B------:R-:W4:Y:S01]  /*fbd0*/  SHFL.IDX PT, R5, R5, 0x1, 0x1c1f ;  /* 0x003c1f0005057f89 */ /* 0x000f2200000e0000 */
[----:B------:R-:W-:Y:S01]  /*fbe0*/  UIMAD UR4, UR5, UR4, URZ ;  /* 0x00000004050472a4 */ /* 0x000fe2000f8e023f */
[----:B------:R-:W-:Y:S02]  /*fbf0*/  LOP3.LUT P0, RZ, R14, 0x3, RZ, 0xc0, !PT ;  /* 0x000000030eff7812 */ /* 0x000fe4000780c0ff */
[----:B------:R-:W1:Y:S01]  /*fc00*/  S2R R18, SR_TID.X ;  /* 0x0000000000127919 */ /* 0x000e620000002100 */
[----:B------:R-:W-:Y:S01]  /*fc10*/  IMAD R8, R11, c[0x0][0x4e8], R8 ;  /* 0x00013a000b087a24 */ /* 0x000fe200078e0208 */
[----:B--2---:R-:W-:-:S04]  /*fc20*/  IADD3 R9, R13, R17, RZ ;  /* 0x000000110d097210 */ /* 0x004fc80007ffe0ff */
[C---:B------:R-:W-:Y:S02]  /*fc30*/  IADD3 R11, R9.reuse, 0x8, RZ ;  /* 0x00000008090b7810 */ /* 0x040fe40007ffe0ff */
[----:B------:R-:W-:Y:S02]  /*fc40*/  ISETP.GE.OR P1, PT, R9, UR4, P0 ;  /* 0x0000000409007c0c */ /* 0x000fe40008726670 */
[----:B------:R-:W-:Y:S01]  /*fc50*/  ISETP.GE.OR P0, PT, R11, UR4, P0 ;  /* 0x000000040b007c0c */ /* 0x000fe20008706670 */
[----:B------:R-:W-:Y:S01]  /*fc60*/  IMAD.WIDE.U32 R2, R12, c[0x0][0x3f0], R2 ;  /* 0x0000fc000c027a25 */ /* 0x000fe200078e0002 */
[----:B------:R-:W-:-:S03]  /*fc70*/  SHF.R.S32.HI R12, RZ, 0x1f, R0 ;  /* 0x0000001fff0c7819 */ /* 0x000fc60000011400 */
[----:B------:R-:W-:Y:S02]  /*fc80*/  IMAD.IADD R3, R3, 0x1, R10 ;  /* 0x0000000103037824 */ /* 0x000fe400078e020a */
[----:B------:R-:W-:-:S04]  /*fc90*/  IMAD R10, R12, c[0x0][0x3e0], RZ ;  /* 0x0000f8000c0a7a24 */ /* 0x000fc800078e02ff */
[----:B---3--:R2:W-:Y:S01]  /*fca0*/  @!P1 ST.E [R6.64], R173 ;  /* 0x000000ad06009985 */ /* 0x0085e2000c101906 */
[----:B------:R-:W-:-:S03]  /*fcb0*/  IMAD R9, R0, c[0x0][0x3e4], R10 ;  /* 0x0000f90000097a24 */ /* 0x000fc600078e020a */
[----:B----4-:R2:W-:Y:S01]  /*fcc0*/  @!P0 ST.E [R4.64], R65 ;  /* 0x0000004104008985 */ /* 0x0105e2000c101906 */
[----:B------:R-:W-:Y:S01]  /*fcd0*/  IMAD.WIDE.U32 R2, R0, c[0x0][0x3e0], R2 ;  /* 0x0000f80000027a25 */ /* 0x000fe200078e0002 */
[----:B------:R-:W-:Y:S02]  /*fce0*/  SHF.R.S32.HI R0, RZ, 0x1f, R8 ;  /* 0x0000001fff007819 */ /* 0x000fe40000011408 */
[----:B------:R2:W3:Y:S01]  /*fcf0*/  LDS.128 R44, [R16+0x1080] ;  /* 0x00108000102c7984 */ /* 0x0004e20000000c00 */
[----:B-1----:R-:W-:-:S03]  /*fd00*/  SHF.R.S32.HI R13, RZ, 0x1f, R18 ;  /* 0x0000001fff0d7819 */ /* 0x002fc60000011412 */
[----:B------:R2:W1:Y:S04]  /*fd10*/  LDS.128 R60, [R16+0x2080] ;  /* 0x00208000103c7984 */ /* 0x0004680000000c00 */
        /* <DEDUP_REMOVED lines=10> */
[----:B------:R-:W-:Y:S01]  /*fdc0*/  IMAD.IADD R3, R3, 0x1, R9 ;  /* 0x0000000103037824 */ /* 0x000fe200078e0209 */
[----:B------:R-:W-:Y:S01]  /*fdd0*/  LEA.HI R13, R13, R18, RZ, 0x3 ;  /* 0x000000120d0d7211 */ /* 0x000fe200078f18ff */
[----:B------:R-:W-:-:S02]  /*fde0*/  IMAD R0, R0, c[0x0][0x3d8], RZ ;  /* 0x0000f60000007a24 */ /* 0x000fc400078e02ff */
[----:B------:R-:W-:Y:S01]  /*fdf0*/  IMAD.WIDE.U32 R2, R8, c[0x0][0x3d8], R2 ;  /* 0x0000f60008027a25 */ /* 0x000fe200078e0002 */
[----:B------:R-:W-:-:S03]  /*fe00*/  SHF.R.S32.HI R13, RZ, 0x3, R13 ;  /* 0x00000003ff0d7819 */ /* 0x000fc6000001140d */
[----:B------:R-:W-:Y:S01]  /*fe10*/  IMAD R0, R8, c[0x0][0x3dc], R0 ;  /* 0x0000f70008007a24 */ /* 0x000fe200078e0200 */
[----:B------:R-:W-:Y:S01]  /*fe20*/  LEA R14, P0, R2, c[0x0][0x380], 0x1 ;  /* 0x0000e000020e7a11 */ /* 0x000fe200078008ff */
[----:B------:R-:W-:-:S03]  /*fe30*/  IMAD.IADD R13, R13, 0x1, R17 ;  /* 0x000000010d0d7824 */ /* 0x000fc600078e0211 */
[----:B------:R-:W-:-:S04]  /*fe40*/  IADD3 R0, R3, R0, RZ ;  /* 0x0000000003007210 */ /* 0x000fc80007ffe0ff */
[----:B------:R-:W-:Y:S02]  /*fe50*/  LEA.HI.X R12, R2, c[0x0][0x384], R0, 0x1, P0 ;  /* 0x0000e100020c7a11 */ /* 0x000fe400000f0c00 */
[----:B------:R-:W-:Y:S01]  /*fe60*/  ISETP.GE.AND P0, PT, R13, UR4, PT ;  /* 0x000000040d007c0c */ /* 0x000fe2000bf06270 */
[----:B------:R2:W1:Y:S01]  /*fe70*/  SHFL.IDX PT, R0, R14, RZ, 0x181f ;  /* 0x00181fff0e007589 */ /* 0x00046200000e0000 */
[----:B------:R-:W-:Y:S03]  /*fe80*/  BSSY B0, `(.L_x_550) ;  /* 0x0000017000007945 */ /* 0x000fe60003800000 */
[----:B------:R2:W1:Y:S08]  /*fe90*/  SHFL.IDX PT, R2, R12, RZ, 0x181f ;  /* 0x00181fff0c027589 */ /* 0x00047000000e0000 */
[----:B------:R-:W-:Y:S05]  /*fea0*/  @P0 BRA `(.L_x_551) ;  /* 0x0000014000000947 */ /* 0x000fea0003800000 */
[----:B---34-:R-:W3:Y:S01]  /*feb0*/  LDS.128 R28, [R16+0x80] ;  /* 0x00008000101c7984 */ /* 0x018ee20000000c00 */
[----:B-----5:R-:W-:-:S02]  /*fec0*/  ISETP.GE.AND P3, PT, R86, c[0x0][0x3c8], PT ;  /* 0x0000f20056007a0c */ /* 0x020fc40003f66270 */
[----:B------:R-:W-:Y:S01]  /*fed0*/  ISETP.GE.AND P2, PT, R84, c[0x0][0x3c8], PT ;  /* 0x0000f20054007a0c */ /* 0x000fe20003f46270 */
[----:B------:R-:W4:Y:S01]  /*fee0*/  LDS.128 R24, [R16+0x4080] ;  /* 0x0040800010187984 */ /* 0x000f220000000c00 */
[----:B------:R-:W-:Y:S02]  /*fef0*/  ISETP.GE.AND P1, PT, R82, c[0x0][0x3c8], PT ;  /* 0x0000f20052007a0c */ /* 0x000fe40003f26270 */
[----:B------:R-:W-:Y:S01]  /*ff00*/  ISETP.GE.AND P0, PT, R15, c[0x0][0x3c8], PT ;  /* 0x0000f2000f007a0c */ /* 0x000fe20003f06270 */
[----:B------:R-:W2:Y:S04]  /*ff10*/  LDS.128 R20, [R16+0x8080] ;  /* 0x0080800010147984 */ /* 0x000ea80000000c00 */
[----:B--2---:R-:W2:Y:S02]  /*ff20*/  LDS.128 R16, [R16+0xc080] ;  /* 0x00c0800010107984 */ /* 0x004ea40000000c00 */
[----:B-1----:R-:W-:-:S02]  /*ff30*/  @!P3 LEA R10, P4, R86, R0, 0x1 ;  /* 0x00000000560ab211 */ /* 0x002fc400078808ff */
[----:B------:R-:W-:Y:S02]  /*ff40*/  @!P2 LEA R8, P6, R84, R0, 0x1 ;  /* 0x000000005408a211 */ /* 0x000fe400078c08ff */
[----:B------:R-:W-:Y:S02]  /*ff50*/  @!P3 LEA.HI.X R11, R86, R2, R87, 0x1, P4 ;  /* 0x00000002560bb211 */ /* 0x000fe400020f0c57 */
[-C--:B------:R-:W-:Y:S02]  /*ff60*/  @!P1 LEA R6, P5, R82, R0.reuse, 0x1 ;  /* 0x0000000052069211 */ /* 0x080fe400078a08ff */
[----:B------:R-:W-:Y:S02]  /*ff70*/  @!P0 LEA R4, P4, R15, R0, 0x1 ;  /* 0x000000000f048211 */ /* 0x000fe400078808ff */
[-C--:B------:R-:W-:Y:S02]  /*ff80*/  @!P2 LEA.HI.X R9, R84, R2.reuse, R85, 0x1, P6 ;  /* 0x000000025409a211 */ /* 0x080fe400030f0c55 */
[----:B------:R-:W-:-:S02]  /*ff90*/  @!P1 LEA.HI.X R7, R82, R2, R83, 0x1, P5 ;  /* 0x0000000252079211 */ /* 0x000fc400028f0c53 */
[----:B------:R-:W-:Y:S01]  /*ffa0*/  @!P0 LEA.HI.X R5, R15, R2, R80, 0x1, P4 ;  /* 0x000000020f058211 */ /* 0x000fe200020f0c50 */
[----:B---3--:R1:W-:Y:S04]  /*ffb0*/  @!P3 ST.E.128 [R10.64], R28 ;  /* 0x0000001c0a00b985 */ /* 0x0083e8000c101d06 */
[----:B----4-:R1:W-:Y:S04]  /*ffc0*/  @!P2 ST.E.128 [R8.64], R24 ;  /* 0x000000180800a985 */ /* 0x0103e8000c101d06 */
[----:B------:R1:W-:Y:S04]  /*ffd0*/  @!P1 ST.E.128 [R6.64], R20 ;  /* 0x0000001406009985 */ /* 0x0003e8000c101d06 */
[----:B--2---:R1:W-:Y:S02]  /*ffe0*/  @!P0 ST.E.128 [R4.64], R16 ;  /* 0x0000001004008985 */ /* 0x0043e4000c101d06 */
.L_x_551:
[----:B---34-:R-:W-:Y:S05]  /*fff0*/  BSYNC B0 ;  /* 0x0000000000007941 */ /* 0x018fea0003800000 */
.L_x_550:
[----:B------:R-:W-:Y:S01]  /*10000*/  IADD3 R3, R13, 0x20, RZ ;  /* 0x000000200d037810 */ /* 0x000fe20007ffe0ff */
[----:B-1----:R1:W3:Y:S01]  /*10010*/  SHFL.IDX PT, R2, R12, 0x1, 0x181f ;  /* 0x00381f000c027f89 */ /* 0x0022e200000e0000 */
[----:B------:R-:W-:Y:S02]  /*10020*/  BSSY B0, `(.L_x_552) ;  /* 0x0000014000007945 */ /* 0x000fe40003800000 */
[----:B------:R-:W-:Y:S01]  /*10030*/  ISETP.GE.AND P0, PT, R3, UR4, PT ;  /* 0x0000000403007c0c */ /* 0x000fe2000bf06270 */
[----:B------:R1:W4:-:S12]  /*10040*/  SHFL.IDX PT, R0, R14, 0x1, 0x181f ;  /* 0x00381f000e007f89 */ /* 0x00031800000e0000 */
[----:B------:R-:W-:Y:S05]  /*10050*/  @P0 BRA `(.L_x_553) ;  /* 0x0000010000000947 */ /* 0x000fea0003800000 */
[----:B-----5:R-:W-:Y:S02]  /*10060*/  ISETP.GE.AND P3, PT, R86, c[0x0][0x3c8], PT ;  /* 0x0000f20056007a0c */ /* 0x020fe40003f66270 */
[----:B------:R-:W-:Y:S02]  /*10070*/  ISETP.GE.AND P2, PT, R84, c[0x0][0x3c8], PT ;  /* 0x0000f20054007a0c */ /* 0x000fe40003f46270 */
[----:B------:R-:W-:Y:S02]  /*10080*/  ISETP.GE.AND P1, PT, R82, c[0x0][0x3c8], PT ;  /* 0x0000f20052007a0c */ /* 0x000fe40003f26270 */
[----:B------:R-:W-:-:S07]  /*10090*/  ISETP.GE.AND P0, PT, R15, c[0x0][0x3c8], PT ;  /* 0x0000f2000f007a0c */ /* 0x000fce0003f06270 */
[-C--:B----4-:R-:W-:Y:S02]  /*100a0*/  @!P3 LEA R10, P4, R86, R0.reuse, 0x1 ;  /* 0x00000000560ab211 */ /* 0x090fe400078808ff */
[----:B------:R-:W-:Y:S02]  /*100b0*/  @!P2 LEA R8, P6, R84, R0, 0x1 ;  /* 0x000000005408a211 */ /* 0x000fe400078c08ff */
[----:B---3--:R-:W-:Y:S02]  /*100c0*/  @!P3 LEA.HI.X R11, R86, R2, R87, 0x1, P4 ;  /* 0x00000002560bb211 */ /* 0x008fe400020f0c57 */
[-C--:B--2---:R-:W-:Y:S02]  /*100d0*/  @!P1 LEA R6, P5, R82, R0.reuse, 0x1 ;  /* 0x0000000052069211 */ /* 0x084fe400078a08ff */
[----:B------:R-:W-:Y:S01]  /*100e0*/  @!P0 LEA R4, P4, R15, R0, 0x1 ;  /* 0x000000000f048211 */ /* 0x000fe200078808ff */
[----:B------:R2:W-:Y:S01]  /*100f0*/  @!P3 ST.E.128 [R10.64], R44 ;  /* 0x0000002c0a00b985 */ /* 0x0005e2000c101d06 */
[----:B------:R-:W-:-:S02]  /*10100*/  @!P2 LEA.HI.X R9, R84, R2, R85, 0x1, P6 ;  /* 0x000000025409a211 */ /* 0x000fc400030f0c55 */
[-C--:B------:R-:W-:Y:S02]  /*10110*/  @!P1 LEA.HI.X R7, R82, R2.reuse, R83, 0x1, P5 ;  /* 0x0000000252079211 */ /* 0x080fe400028f0c53 */
[----:B------:R-:W-:Y:S01]  /*10120*/  @!P0 LEA.HI.X R5, R15, R2, R80, 0x1, P4 ;  /* 0x000000020f058211 */ /* 0x000fe200020f0c50 */
[----:B------:R2:W-:Y:S04]  /*10130*/  @!P2 ST.E.128 [R8.64], R40 ;  /* 0x000000280800a985 */ /* 0x0005e8000c101d06 */
[----:B------:R2:W-:Y:S04]  /*10140*/  @!P1 ST.E.128 [R6.64], R36 ;  /* 0x0000002406009985 */ /* 0x0005e8000c101d06 */
[----:B------:R2:W-:Y:S02]  /*10150*/  @!P0 ST.E.128 [R4.64], R32 ;  /* 0x0000002004008985 */ /* 0x0005e4000c101d06 */
.L_x_553:
[----:B------:R-:W-:Y:S05]  /*10160*/  BSYNC B0 ;  /* 0x0000000000007941 */ /* 0x000fea0003800000 */
.L_x_552:
[----:B------:R-:W-:Y:S01]  /*10170*/  IADD3 R3, R13, 0x40, RZ ;  /* 0x000000400d037810 */ /* 0x000fe20007ffe0ff */
[----:B---3--:R3:W1:Y:S01]  /*10180*/  SHFL.IDX PT, R2, R12, 0x2, 0x181f ;  /* 0x00581f000c027f89 */ /* 0x00866200000e0000 */
[----:B------:R-:W-:Y:S02]  /*10190*/  BSSY B0, `(.L_x_554) ;  /* 0x0000014000007945 */ /* 0x000fe40003800000 */
[----:B------:R-:W-:Y:S01]  /*101a0*/  ISETP.GE.AND P0, PT, R3, UR4, PT ;  /* 0x0000000403007c0c */ /* 0x000fe2000bf06270 */
[----:B----4-:R3:W4:-:S12]  /*101b0*/  SHFL.IDX PT, R0, R14, 0x2, 0x181f ;  /* 0x00581f000e007f89 */ /* 0x01071800000e0000 */
[----:B------:R-:W-:Y:S05]  /*101c0*/  @P0 BRA `(.L_x_555) ;  /* 0x0000010000000947 */ /* 0x000fea0003800000 */
[----:B-----5:R-:W-:Y:S02]  /*101d0*/  ISETP.GE.AND P3, PT, R86, c[0x0][0x3c8], PT ;  /* 0x0000f20056007a0c */ /* 0x020fe40003f66270 */
[----:B------:R-:W-:Y:S02]  /*101e0*/  ISETP.GE.AND P2, PT, R84, c[0x0][0x3c8], PT ;  /* 0x0000f20054007a0c */ /* 0x000fe40003f46270 */
[----:B------:R-:W-:Y:S02]  /*101f0*/  ISETP.GE.AND P1, PT, R82, c[0x0][0x3c8], PT ;  /* 0x0000f20052007a0c */ /* 0x000fe40003f26270 */
[----:B------:R-:W-:-:S07]  /*10200*/  ISETP.GE.AND P0, PT, R15, c[0x0][0x3c8], PT ;  /* 0x0000f2000f007a0c */ /* 0x000fce0003f06270 */
[-C--:B--2-4-:R-:W-:Y:S02]  /*10210*/  @!P3 LEA R10, P4, R86, R0.reuse, 0x1 ;  /* 0x00000000560ab211 */ /* 0x094fe400078808ff */
[----:B------:R-:W-:Y:S02]  /*10220*/  @!P2 LEA R8, P6, R84, R0, 0x1 ;  /* 0x000000005408a211 */ /* 0x000fe400078c08ff */
[----:B-1----:R-:W-:Y:S02]  /*10230*/  @!P3 LEA.HI.X R11, R86, R2, R87, 0x1, P4 ;  /* 0x00000002560bb211 */ /* 0x002fe400020f0c57 */
[-C--:B------:R-:W-:Y:S02]  /*10240*/  @!P1 LEA R6, P5, R82, R0.reuse, 0x1 ;  /* 0x0000000052069211 */ /* 0x080fe400078a08ff */
        /* <DEDUP_REMOVED lines=8> */
.L_x_555:
[----:B------:R-:W-:Y:S05]  /*102d0*/  BSYNC B0 ;  /* 0x0000000000007941 */ /* 0x000fea0003800000 */
.L_x_554:
[----:B------:R-:W-:Y:S01]  /*102e0*/  IADD3 R3, R13, 0x60, RZ ;  /* 0x000000600d037810 */ /* 0x000fe20007ffe0ff */
[----:B-1----:R1:W2:Y:S03]  /*102f0*/  SHFL.IDX PT, R2, R12, 0x3, 0x181f ;  /* 0x00781f000c027f89 */ /* 0x0022a600000e0000 */
[----:B------:R-:W-:Y:S01]  /*10300*/  ISETP.GE.AND P0, PT, R3, UR4, PT ;  /* 0x0000000403007c0c */ /* 0x000fe2000bf06270 */
[----:B----4-:R1:W4:-:S12]  /*10310*/  SHFL.IDX PT, R0, R14, 0x3, 0x181f ;  /* 0x00781f000e007f89 */ /* 0x01031800000e0000 */
[----:B------:R-:W-:Y:S05]  /*10320*/  @P0 BRA `(.L_x_556) ;  /* 0x00000e1000000947 */ /* 0x000fea0003800000 */
[----:B-----5:R-:W-:Y:S02]  /*10330*/  ISETP.GE.AND P2, PT, R86, c[0x0][0x3c8], PT ;  /* 0x0000f20056007a0c */ /* 0x020fe40003f46270 */
[----:B------:R-:W-:Y:S02]  /*10340*/  ISETP.GE.AND P1, PT, R84, c[0x0][0x3c8], PT ;  /* 0x0000f20054007a0c */ /* 0x000fe40003f26270 */
[----:B------:R-:W-:-:S09]  /*10350*/  ISETP.GE.AND P0, PT, R82, c[0x0][0x3c8], PT ;  /* 0x0000f20052007a0c */ /* 0x000fd20003f06270 */
[-C--:B--2-4-:R-:W-:Y:S02]  /*10360*/  @!P2 LEA R8, P5, R86, R0.reuse, 0x1 ;  /* 0x000000005608a211 */ /* 0x094fe400078a08ff */
[-C--:B------:R-:W-:Y:S02]  /*10370*/  @!P1 LEA R6, P4, R84, R0.reuse, 0x1 ;  /* 0x0000000054069211 */ /* 0x080fe400078808ff */
[----:B------:R-:W-:Y:S02]  /*10380*/  @!P0 LEA R4, P3, R82, R0, 0x1 ;  /* 0x0000000052048211 */ /* 0x000fe400078608ff */
[-C--:B------:R-:W-:Y:S02]  /*10390*/  @!P2 LEA.HI.X R9, R86, R2.reuse, R87, 0x1, P5 ;  /* 0x000000025609a211 */ /* 0x080fe400028f0c57 */
[-C--:B------:R-:W-:Y:S02]  /*103a0*/  @!P1 LEA.HI.X R7, R84, R2.reuse, R85, 0x1, P4 ;  /* 0x0000000254079211 */ /* 0x080fe400020f0c55 */
[----:B------:R-:W-:Y:S01]  /*103b0*/  @!P0 LEA.HI.X R5, R82, R2, R83, 0x1, P3 ;  /* 0x0000000252058211 */ /* 0x000fe200018f0c53 */
[----:B------:R2:W-:Y:S04]  /*103c0*/  @!P2 ST.E.128 [R8.64], R72 ;  /* 0x000000480800a985 */ /* 0x0005e8000c101d06 */
[----:B------:R2:W-:Y:S04]  /*103d0*/  @!P1 ST.E.128 [R6.64], R68 ;  /* 0x0000004406009985 */ /* 0x0005e8000c101d06 */
[----:B------:R2:W-:Y:S01]  /*103e0*/  @!P0 ST.E.128 [R4.64], R64 ;  /* 0x0000004004008985 */ /* 0x0005e2000c101d06 */
[----:B------:R-:W-:-:S13]  /*103f0*/  ISETP.GE.AND P0, PT, R15, c[0x0][0x3c8], PT ;  /* 0x0000f2000f007a0c */ /* 0x000fda0003f06270 */
[----:B------:R-:W-:Y:S05]  /*10400*/  @P0 BRA `(.L_x_556) ;  /* 0x00000d3000000947 */ /* 0x000fea0003800000 */
[----:B--2---:R-:W-:-:S04]  /*10410*/  LEA R4, P0, R15, R0, 0x1 ;  /* 0x000000000f047211 */ /* 0x004fc800078008ff */
[----:B------:R-:W-:-:S05]  /*10420*/  LEA.HI.X R5, R15, R2, R80, 0x1, P0 ;  /* 0x000000020f057211 */ /* 0x000fca00000f0c50 */
[----:B------:R2:W-:Y:S01]  /*10430*/  ST.E.128 [R4.64], R76 ;  /* 0x0000004c04007985 */ /* 0x0005e2000c101d06 */
[----:B------:R-:W-:Y:S05]  /*10440*/  BRA `(.L_x_556) ;  /* 0x00000cf000007947 */ /* 0x000fea0003800000 */
.L_x_548:
[----:B------:R-:W2:Y:S04]  /*10450*/  LDL R2, [R1+0xb8] ;  /* 0x0000b80001027983 */ /* 0x000ea80000100800 */
[----:B------:R-:W3:Y:S04]  /*10460*/  LDL R0, [R1+0xb4] ;  /* 0x0000b40001007983 */ /* 0x000ee80000100800 */
[----:B------:R-:W4:Y:S04]  /*10470*/  LDL R4, [R1+0xb0] ;  /* 0x0000b00001047983 */ /* 0x000f280000100800 */
[----:B------:R-:W5:Y:S01]  /*10480*/  S2R R3, SR_TID.X ;  /* 0x0000000000037919 */ /* 0x000f620000002100 */
[----:B------:R-:W-:Y:S01]  /*10490*/  BSSY B0, `(.L_x_557) ;  /* 0x0000026000007945 */ /* 0x000fe20003800000 */
[----:B-----5:R-:W-:Y:S01]  /*104a0*/  ISETP.GE.AND P0, PT, R3, 0x80, PT ;  /* 0x000000800300780c */ /* 0x020fe20003f06270 */
[----:B--2---:R-:W-:-:S02]  /*104b0*/  IMAD.MOV.U32 R12, RZ, RZ, R2 ;  /* 0x000000ffff0c7224 */ /* 0x004fc400078e0002 */
[----:B---3--:R-:W-:-:S03]  /*104c0*/  IMAD.MOV.U32 R11, RZ, RZ, R0 ;  /* 0x000000ffff0b7224 */ /* 0x008fc600078e0000 */
[----:B------:R-:W-:Y:S01]  /*104d0*/  SHF.R.S32.HI R9, RZ, 0x1f, R12 ;  /* 0x0000001fff097819 */ /* 0x000fe2000001140c */
[----:B----4-:R-:W-:Y:S01]  /*104e0*/  IMAD.MOV.U32 R13, RZ, RZ, R4 ;  /* 0x000000ffff0d7224 */ /* 0x010fe200078e0004 */
[----:B------:R-:W-:-:S05]  /*104f0*/  SHF.R.S32.HI R10, RZ, 0x1f, R11 ;  /* 0x0000001fff0a7819 */ /* 0x000fca000001140b */
[----:B------:R-:W-:Y:S05]  /*10500*/  @P0 BRA `(.L_x_558) ;  /* 0x000001e000000947 */ /* 0x000fea0003800000 */
[----:B------:R-:W-:Y:S02]  /*10510*/  MOV R2, c[0x0][0x4e8] ;  /* 0x00013a0000027a02 */ /* 0x000fe40000000f00 */
[----:B------:R-:W-:-:S03]  /*10520*/  IADD3 R6, R13, R3, RZ ;  /* 0x000000030d067210 */ /* 0x000fc60007ffe0ff */
[----:B------:R-:W-:-:S05]  /*10530*/  IMAD R0, R2, c[0x0][0x388], RZ ;  /* 0x0000e20002007a24 */ /* 0x000fca00078e02ff */
[----:B------:R-:W-:-:S13]  /*10540*/  ISETP.GE.AND P0, PT, R6, R0, PT ;  /* 0x000000000600720c */ /* 0x000fda0003f06270 */
[----:B------:R-:W-:Y:S05]  /*10550*/  @P0 BRA `(.L_x_558) ;  /* 0x0000019000000947 */ /* 0x000fea0003800000 */
[----:B------:R-:W-:Y:S01]  /*10560*/  ISETP.NE.AND P0, PT, R2, 0x1, PT ;  /* 0x000000010200780c */ /* 0x000fe20003f05270 */
[----:B------:R-:W-:Y:S01]  /*10570*/  IMAD R4, R9, c[0x0][0x490], RZ ;  /* 0x0001240009047a24 */ /* 0x000fe200078e02ff */
[----:B------:R-:W-:Y:S01]  /*10580*/  MOV R0, R6 ;  /* 0x0000000600007202 */ /* 0x000fe20000000f00 */
[----:B------:R-:W-:-:S04]  /*10590*/  IMAD.WIDE.U32 R2, R12, c[0x0][0x490], RZ ;  /* 0x000124000c027a25 */ /* 0x000fc800078e00ff */
[----:B------:R-:W-:Y:S02]  /*105a0*/  IMAD R4, R12, c[0x0][0x494], R4 ;  /* 0x000125000c047a24 */ /* 0x000fe400078e0204 */
[----:B------:R-:W-:-:S03]  /*105b0*/  IMAD R8, R10, c[0x0][0x498], RZ ;  /* 0x000126000a087a24 */ /* 0x000fc600078e02ff */
[----:B------:R-:W-:Y:S01]  /*105c0*/  IADD3 R3, R3, R4, RZ ;  /* 0x0000000403037210 */ /* 0x000fe20007ffe0ff */
[----:B------:R-:W-:-:S05]  /*105d0*/  @P0 IMAD.HI.U32 R5, R6, c[0x0][0x4ec], RZ ;  /* 0x00013b0006050a27 */ /* 0x000fca00078e00ff */
[----:B------:R-:W-:Y:S01]  /*105e0*/  @P0 SHF.R.U32.HI R0, RZ, c[0x0][0x4f0], R5 ;  /* 0x00013c00ff000a19 */ /* 0x000fe20000011605 */
[----:B------:R-:W-:-:S03]  /*105f0*/  IMAD.WIDE.U32 R4, R11, c[0x0][0x498], R2 ;  /* 0x000126000b047a25 */ /* 0x000fc600078e0002 */
[C---:B------:R-:W-:Y:S01]  /*10600*/  IADD3 R7, -R0.reuse, RZ, RZ ;  /* 0x000000ff00077210 */ /* 0x040fe20007ffe1ff */
[----:B------:R-:W-:Y:S01]  /*10610*/  IMAD R3, R11, c[0x0][0x49c], R8 ;  /* 0x000127000b037a24 */ /* 0x000fe200078e0208 */
[----:B------:R-:W-:-:S03]  /*10620*/  IADD3 R4, P0, R0, R4, RZ ;  /* 0x0000000400047210 */ /* 0x000fc60007f1e0ff */
[----:B------:R-:W-:Y:S01]  /*10630*/  IMAD R2, R7, c[0x0][0x4e8], R6 ;  /* 0x00013a0007027a24 */ /* 0x000fe200078e0206 */
[----:B------:R-:W-:-:S04]  /*10640*/  SHF.R.S32.HI R6, RZ, 0x1f, R0 ;  /* 0x0000001fff067819 */ /* 0x000fc80000011400 */
[----:B------:R-:W-:Y:S02]  /*10650*/  SHF.R.S32.HI R0, RZ, 0x1f, R2 ;  /* 0x0000001fff007819 */ /* 0x000fe40000011402 */
[----:B------:R-:W-:-:S03]  /*10660*/  IADD3.X R5, R6, R5, R3, P0, !PT ;  /* 0x0000000506057210 */ /* 0x000fc600007fe403 */
[----:B------:R-:W-:-:S04]  /*10670*/  IMAD R0, R0, c[0x0][0x488], RZ ;  /* 0x0001220000007a24 */ /* 0x000fc800078e02ff */
[C---:B------:R-:W-:Y:S02]  /*10680*/  IMAD R0, R2.reuse, c[0x0][0x48c], R0 ;  /* 0x0001230002007a24 */ /* 0x040fe400078e0200 */
[----:B------:R-:W-:-:S05]  /*10690*/  IMAD.WIDE.U32 R2, R2, c[0x0][0x488], R4 ;  /* 0x0001220002027a25 */ /* 0x000fca00078e0004 */
[----:B------:R-:W-:Y:S02]  /*106a0*/  IADD3 R0, R3, R0, RZ ;  /* 0x0000000003007210 */ /* 0x000fe40007ffe0ff */
[----:B------:R-:W-:-:S04]  /*106b0*/  LEA R4, P0, R2, c[0x0][0x450], 0x2 ;  /* 0x0001140002047a11 */ /* 0x000fc800078010ff */
[----:B------:R-:W-:Y:S02]  /*106c0*/  LEA.HI.X R5, R2, c[0x0][0x454], R0, 0x2, P0 ;  /* 0x0001150002057a11 */ /* 0x000fe400000f1400 */
[----:B------:R-:W-:-:S05]  /*106d0*/  MOV R0, 0xff800000 ;  /* 0xff80000000007802 */ /* 0x000fca0000000f00 */
[----:B------:R2:W-:Y:S02]  /*106e0*/  STG.E [R4.64], R0 ;  /* 0x0000000004007986 */ /* 0x0005e4000c101906 */
.L_x_558:
[----:B------:R-:W-:Y:S05]  /*106f0*/  BSYNC B0 ;  /* 0x0000000000007941 */ /* 0x000fea0003800000 */
.L_x_557:
[----:B------:R-:W3:Y:S01]  /*10700*/  LDL R2, [R1+0x7c] ;  /* 0x00007c0001027983 */ /* 0x000ee20000100800 */
[----:B--2---:R-:W-:Y:S01]  /*10710*/  MOV R0, c[0x0][0x4e8] ;  /* 0x00013a0000007a02 */ /* 0x004fe20000000f00 */
[----:B------:R-:W-:-:S03]  /*10720*/  IMAD R6, R10, c[0x0][0x3f0], RZ ;  /* 0x0000fc000a067a24 */ /* 0x000fc600078e02ff */
[----:B------:R-:W-:Y:S01]  /*10730*/  ISETP.NE.AND P0, PT, R0, 0x1, PT ;  /* 0x000000010000780c */ /* 0x000fe20003f05270 */
[----:B------:R-:W-:Y:S02]  /*10740*/  IMAD R0, R9, c[0x0][0x3e8], RZ ;  /* 0x0000fa0009007a24 */ /* 0x000fe400078e02ff */
[----:B------:R-:W-:Y:S02]  /*10750*/  IMAD R8, R11, c[0x0][0x3f4], R6 ;  /* 0x0000fd000b087a24 */ /* 0x000fe400078e0206 */
[----:B------:R-:W-:Y:S01]  /*10760*/  IMAD R5, R12, c[0x0][0x3ec], R0 ;  /* 0x0000fb000c057a24 */ /* 0x000fe200078e0200 */
[----:B---3--:R-:W-:Y:S01]  /*10770*/  IADD3 R4, R2, R13, RZ ;  /* 0x0000000d02047210 */ /* 0x008fe20007ffe0ff */
[----:B------:R-:W-:-:S03]  /*10780*/  IMAD.WIDE.U32 R2, R12, c[0x0][0x3e8], RZ ;  /* 0x0000fa000c027a25 */ /* 0x000fc600078e00ff */
[----:B------:R-:W-:-:S03]  /*10790*/  MOV R0, R4 ;  /* 0x0000000400007202 */ /* 0x000fc60000000f00 */
[----:B------:R-:W-:Y:S01]  /*107a0*/  @P0 IMAD.HI.U32 R7, R4, c[0x0][0x4ec], RZ ;  /* 0x00013b0004070a27 */ /* 0x000fe200078e00ff */
[----:B------:R-:W-:-:S04]  /*107b0*/  IADD3 R3, R3, R5, RZ ;  /* 0x0000000503037210 */ /* 0x000fc80007ffe0ff */
[----:B------:R-:W-:Y:S01]  /*107c0*/  @P0 SHF.R.U32.HI R0, RZ, c[0x0][0x4f0], R7 ;  /* 0x00013c00ff000a19 */ /* 0x000fe20000011607 */
[----:B------:R-:W-:-:S03]  /*107d0*/  IMAD.WIDE.U32 R2, R11, c[0x0][0x3f0], R2 ;  /* 0x0000fc000b027a25 */ /* 0x000fc600078e0002 */
[----:B------:R-:W-:Y:S02]  /*107e0*/  SHF.R.S32.HI R6, RZ, 0x1f, R0 ;  /* 0x0000001fff067819 */ /* 0x000fe40000011400 */
[----:B------:R-:W-:Y:S02]  /*107f0*/  IADD3 R5, -R0, RZ, RZ ;  /* 0x000000ff00057210 */ /* 0x000fe40007ffe1ff */
[----:B------:R-:W-:Y:S01]  /*10800*/  IADD3 R3, R3, R8, RZ ;  /* 0x0000000803037210 */ /* 0x000fe20007ffe0ff */
[----:B------:R-:W-:Y:S02]  /*10810*/  IMAD R6, R6, c[0x0][0x3e0], RZ ;  /* 0x0000f80006067a24 */ /* 0x000fe400078e02ff */
[----:B------:R-:W-:Y:S02]  /*10820*/  IMAD R4, R5, c[0x0][0x4e8], R4 ;  /* 0x00013a0005047a24 */ /* 0x000fe400078e0204 */
[C---:B------:R-:W-:Y:S02]  /*10830*/  IMAD R5, R0.reuse, c[0x0][0x3e4], R6 ;  /* 0x0000f90000057a24 */ /* 0x040fe400078e0206 */
[----:B------:R-:W-:Y:S01]  /*10840*/  IMAD.WIDE.U32 R2, R0, c[0x0][0x3e0], R2 ;  /* 0x0000f80000027a25 */ /* 0x000fe200078e0002 */
[----:B------:R-:W-:-:S04]  /*10850*/  SHF.R.S32.HI R0, RZ, 0x1f, R4 ;  /* 0x0000001fff007819 */ /* 0x000fc80000011404 */
[----:B------:R-:W-:Y:S01]  /*10860*/  IADD3 R3, R3, R5, RZ ;  /* 0x0000000503037210 */ /* 0x000fe20007ffe0ff */
[----:B------:R-:W-:-:S04]  /*10870*/  IMAD R0, R0, c[0x0][0x3d8], RZ ;  /* 0x0000f60000007a24 */ /* 0x000fc800078e02ff */
[----:B------:R-:W-:-:S04]  /*10880*/  IMAD.WIDE.U32 R2, R4, c[0x0][0x3d8], R2 ;  /* 0x0000f60004027a25 */ /* 0x000fc800078e0002 */
[----:B------:R-:W-:Y:S01]  /*10890*/  IMAD R4, R4, c[0x0][0x3dc], R0 ;  /* 0x0000f70004047a24 */ /* 0x000fe200078e0200 */
[----:B------:R-:W-:-:S04]  /*108a0*/  LEA R13, P0, R2, c[0x0][0x380], 0x1 ;  /* 0x0000e000020d7a11 */ /* 0x000fc800078008ff */
[----:B------:R-:W-:-:S04]  /*108b0*/  IADD3 R4, R3, R4, RZ ;  /* 0x0000000403047210 */ /* 0x000fc80007ffe0ff */
[----:B------:R-:W-:Y:S01]  /*108c0*/  LEA.HI.X R5, R2, c[0x0][0x384], R4, 0x1, P0 ;  /* 0x0000e10002057a11 */ /* 0x000fe200000f0c04 */
[----:B------:R-:W-:Y:S05]  /*108d0*/  BRA.DIV ~URZ, `(.L_x_559) ;  /* 0x000026427f007947 */ /* 0x000fea000b800000 */
[----:B------:R2:W3:Y:S02]  /*108e0*/  SHFL.IDX PT, R4, R5, RZ, 0x181f ;  /* 0x00181fff05047589 */ /* 0x0004e400000e0000 */
.L_x_591:
[----:B------:R-:W-:Y:S05]  /*108f0*/  BRA.DIV ~URZ, `(.L_x_560) ;  /* 0x000026927f007947 */ /* 0x000fea000b800000 */
[----:B------:R4:W1:Y:S02]  /*10900*/  SHFL.IDX PT, R0, R13, RZ, 0x181f ;  /* 0x00181fff0d007589 */ /* 0x00086400000e0000 */
.L_x_592:
[----:B------:R-:W5:Y:S04]  /*10910*/  LDL.LU R3, [R1+0xb0] ;  /* 0x0000b00001037983 */ /* 0x000f680000300800 */
[----:B------:R-:W2:Y:S01]  /*10920*/  S2R R6, SR_TID.X ;  /* 0x0000000000067919 */ /* 0x000ea20000002100 */
[----:B------:R-:W-:-:S04]  /*10930*/  IMAD.MOV.U32 R14, RZ, RZ, c[0x0][0x4e8] ;  /* 0x00013a00ff0e7624 */ /* 0x000fc800078e00ff */
[----:B------:R-:W-:Y:S01]  /*10940*/  IMAD R14, R14, c[0x0][0x388], RZ ;  /* 0x0000e2000e0e7a24 */ /* 0x000fe200078e02ff */
[----:B--2---:R-:W-:-:S04]  /*10950*/  SHF.R.S32.HI R2, RZ, 0x1f, R6 ;  /* 0x0000001fff027819 */ /* 0x004fc80000011406 */
[----:B------:R-:W-:-:S04]  /*10960*/  LEA.HI R2, R2, R6, RZ, 0x3 ;  /* 0x0000000602027211 */ /* 0x000fc800078f18ff */
[----:B------:R-:W-:Y:S01]  /*10970*/  SHF.R.S32.HI R2, RZ, 0x3, R2 ;  /* 0x00000003ff027819 */ /* 0x000fe20000011402 */
[----:B------:R-:W-:Y:S04]  /*10980*/  BSSY B0, `(.L_x_561) ;  /* 0x000001c000007945 */ /* 0x000fe80003800000 */
[----:B-----5:R-:W-:-:S05]  /*10990*/  IMAD.IADD R12, R2, 0x1, R3 ;  /* 0x00000001020c7824 */ /* 0x020fca00078e0203 */
[----:B------:R-:W-:-:S13]  /*109a0*/  ISETP.GE.AND P0, PT, R12, R14, PT ;  /* 0x0000000e0c00720c */ /* 0x000fda0003f06270 */
[----:B------:R-:W-:Y:S05]  /*109b0*/  @P0 BRA `(.L_x_562) ;  /* 0x0000018000000947 */ /* 0x000fea0003800000 */
[----:B------:R-:W2:Y:S04]  /*109c0*/  LDL R6, [R1+0x54] ;  /* 0x0000540001067983 */ /* 0x000ea80000100800 */
[----:B------:R-:W5:Y:S04]  /*109d0*/  LDL R2, [R1+0x6c] ;  /* 0x00006c0001027983 */ /* 0x000f680000100800 */
[----:B----4-:R-:W4:Y:S04]  /*109e0*/  LDL R17, [R1+0x68] ;  /* 0x0000680001117983 */ /* 0x010f280000100800 */
[----:B---3--:R-:W3:Y:S04]  /*109f0*/  LDL R15, [R1+0x70] ;  /* 0x00007000010f7983 */ /* 0x008ee80000100800 */
[----:B------:R-:W3:Y:S04]  /*10a00*/  LDL R7, [R1+0xf4] ;  /* 0x0000f40001077983 */ /* 0x000ee80000100800 */
[----:B------:R-:W3:Y:S04]  /*10a10*/  LDL R3, [R1+0xf0] ;  /* 0x0000f00001037983 */ /* 0x000ee80000100800 */
[----:B------:R-:W3:Y:S04]  /*10a20*/  LDL R18, [R1+0xec] ;  /* 0x0000ec0001127983 */ /* 0x000ee80000100800 */
[----:B-1----:R-:W3:Y:S01]  /*10a30*/  LDL R16, [R1+0xe8] ;  /* 0x0000e80001107983 */ /* 0x002ee20000100800 */
[----:B--2---:R-:W-:-:S02]  /*10a40*/  ISETP.GE.AND P3, PT, R6, c[0x0][0x3c8], PT ;  /* 0x0000f20006007a0c */ /* 0x004fc40003f66270 */
[----:B-----5:R-:W-:Y:S02]  /*10a50*/  ISETP.GE.AND P2, PT, R2, c[0x0][0x3c8], PT ;  /* 0x0000f20002007a0c */ /* 0x020fe40003f46270 */
[----:B----4-:R-:W-:Y:S02]  /*10a60*/  ISETP.GE.AND P1, PT, R17, c[0x0][0x3c8], PT ;  /* 0x0000f20011007a0c */ /* 0x010fe40003f26270 */
[----:B---3--:R-:W-:-:S07]  /*10a70*/  ISETP.GE.AND P0, PT, R15, c[0x0][0x3c8], PT ;  /* 0x0000f2000f007a0c */ /* 0x008fce0003f06270 */
[-C--:B------:R-:W-:Y:S02]  /*10a80*/  @!P3 LEA R10, P4, R6, R0.reuse, 0x1 ;  /* 0x00000000060ab211 */ /* 0x080fe400078808ff */
[----:B------:R-:W-:Y:S02]  /*10a90*/  @!P2 LEA R8, P6, R2, R0, 0x1 ;  /* 0x000000000208a211 */ /* 0x000fe400078c08ff */
[----:B------:R-:W-:Y:S02]  /*10aa0*/  @!P3 LEA.HI.X R11, R6, R4, R7, 0x1, P4 ;  /* 0x00000004060bb211 */ /* 0x000fe400020f0c07 */
[----:B------:R-:W-:Y:S02]  /*10ab0*/  @!P1 LEA R6, P5, R17, R0, 0x1 ;  /* 0x0000000011069211 */ /* 0x000fe400078a08ff */
[----:B------:R-:W-:Y:S02]  /*10ac0*/  @!P2 LEA.HI.X R9, R2, R4, R3, 0x1, P6 ;  /* 0x000000040209a211 */ /* 0x000fe400030f0c03 */
[----:B------:R-:W-:-:S02]  /*10ad0*/  @!P0 LEA R2, P4, R15, R0, 0x1 ;  /* 0x000000000f028211 */ /* 0x000fc400078808ff */
[-C--:B------:R-:W-:Y:S02]  /*10ae0*/  @!P1 LEA.HI.X R7, R17, R4.reuse, R18, 0x1, P5 ;  /* 0x0000000411079211 */ /* 0x080fe400028f0c12 */
[----:B------:R-:W-:Y:S01]  /*10af0*/  @!P0 LEA.HI.X R3, R15, R4, R16, 0x1, P4 ;  /* 0x000000040f038211 */ /* 0x000fe200020f0c10 */
[----:B------:R1:W-:Y:S04]  /*10b00*/  @!P3 ST.E.128 [R10.64], RZ ;  /* 0x000000ff0a00b985 */ /* 0x0003e8000c101d06 */
[----:B------:R1:W-:Y:S04]  /*10b10*/  @!P2 ST.E.128 [R8.64], RZ ;  /* 0x000000ff0800a985 */ /* 0x0003e8000c101d06 */
[----:B------:R1:W-:Y:S04]  /*10b20*/  @!P1 ST.E.128 [R6.64], RZ ;  /* 0x000000ff06009985 */ /* 0x0003e8000c101d06 */
[----:B------:R1:W-:Y:S02]  /*10b30*/  @!P0 ST.E.128 [R2.64], RZ ;  /* 0x000000ff02008985 */ /* 0x0003e4000c101d06 */
.L_x_562:
[----:B------:R-:W-:Y:S05]  /*10b40*/  BSYNC B0 ;  /* 0x0000000000007941 */ /* 0x000fea0003800000 */
.L_x_561:
[----:B------:R-:W-:Y:S05]  /*10b50*/  BRA.DIV ~URZ, `(.L_x_563) ;  /* 0x000024a27f007947 */ /* 0x000fea000b800000 */
[----:B---3--:R2:W3:Y:S04]  /*10b60*/  SHFL.IDX PT, R4, R5, 0x1, 0x181f ;  /* 0x00381f0005047f89 */ /* 0x0084e800000e0000 */
[----:B-1----:R2:W1:Y:S02]  /*10b70*/  SHFL.IDX PT, R0, R13, 0x1, 0x181f ;  /* 0x00381f000d007f89 */ /* 0x00246400000e0000 */
.L_x_593:
[----:B------:R-:W-:Y:S01]  /*10b80*/  IADD3 R2, R12, 0x20, RZ ;  /* 0x000000200c027810 */ /* 0x000fe20007ffe0ff */
[----:B------:R-:W-:Y:S03]  /*10b90*/  BSSY B0, `(.L_x_564) ;  /* 0x000001b000007945 */ /* 0x000fe60003800000 */
[----:B------:R-:W-:-:S13]  /*10ba0*/  ISETP.GE.AND P0, PT, R2, R14, PT ;  /* 0x0000000e0200720c */ /* 0x000fda0003f06270 */
[----:B------:R-:W-:Y:S05]  /*10bb0*/  @P0 BRA `(.L_x_565) ;  /* 0x0000018000000947 */ /* 0x000fea0003800000 */
        /* <DEDUP_REMOVED lines=8> */
[----:B-----5:R-:W-:-:S02]  /*10c40*/  ISETP.GE.AND P3, PT, R6, c[0x0][0x3c8], PT ;  /* 0x0000f20006007a0c */ /* 0x020fc40003f66270 */
[----:B--2---:R-:W-:Y:S02]  /*10c50*/  ISETP.GE.AND P2, PT, R3, c[0x0][0x3c8], PT ;  /* 0x0000f20003007a0c */ /* 0x004fe40003f46270 */
[----:B----4-:R-:W-:Y:S02]  /*10c60*/  ISETP.GE.AND P1, PT, R17, c[0x0][0x3c8], PT ;  /* 0x0000f20011007a0c */ /* 0x010fe40003f26270 */
[----:B---3--:R-:W-:-:S07]  /*10c70*/  ISETP.GE.AND P0, PT, R15, c[0x0][0x3c8], PT ;  /* 0x0000f2000f007a0c */ /* 0x008fce0003f06270 */
[CC--:B-1----:R-:W-:Y:S02]  /*10c80*/  @!P3 LEA R10, P4, R6.reuse, R0.reuse, 0x1 ;  /* 0x00000000060ab211 */ /* 0x0c2fe400078808ff */
        /* <DEDUP_REMOVED lines=11> */
.L_x_565:
[----:B------:R-:W-:Y:S05]  /*10d40*/  BSYNC B0 ;  /* 0x0000000000007941 */ /* 0x000fea0003800000 */
.L_x_564:
[----:B------:R-:W-:Y:S05]  /*10d50*/  BRA.DIV ~URZ, `(.L_x_566) ;  /* 0x000023927f007947 */ /* 0x000fea000b800000 */
[----:B---3--:R3:W2:Y:S02]  /*10d60*/  SHFL.IDX PT, R4, R5, 0x2, 0x181f ;  /* 0x00581f0005047f89 */ /* 0x0086a400000e0000 */
.L_x_594:
[----:B------:R-:W-:Y:S05]  /*10d70*/  BRA.DIV ~URZ, `(.L_x_567) ;  /* 0x000023f27f007947 */ /* 0x000fea000b800000 */
[----:B-1----:R1:W3:Y:S02]  /*10d80*/  SHFL.IDX PT, R0, R13, 0x2, 0x181f ;  /* 0x00581f000d007f89 */ /* 0x0022e400000e0000 */
.L_x_595:
[----:B------:R-:W-:Y:S01]  /*10d90*/  IADD3 R2, R12, 0x40, RZ ;  /* 0x000000400c027810 */ /* 0x000fe20007ffe0ff */
[----:B------:R-:W-:Y:S03]  /*10da0*/  BSSY B0, `(.L_x_568) ;  /* 0x000001b000007945 */ /* 0x000fe60003800000 */
[----:B------:R-:W-:-:S13]  /*10db0*/  ISETP.GE.AND P0, PT, R2, R14, PT ;  /* 0x0000000e0200720c */ /* 0x000fda0003f06270 */
[----:B------:R-:W-:Y:S05]  /*10dc0*/  @P0 BRA `(.L_x_569) ;  /* 0x0000018000000947 */ /* 0x000fea0003800000 */
[----:B------:R-:W5:Y:S04]  /*10dd0*/  LDL R6, [R1+0x54] ;  /* 0x0000540001067983 */ /* 0x000f680000100800 */
[----:B----4-:R-:W4:Y:S04]  /*10de0*/  LDL R3, [R1+0x6c] ;  /* 0x00006c0001037983 */ /* 0x010f280000100800 */
[----:B---3--:R-:W3:Y:S04]  /*10df0*/  LDL R17, [R1+0x68] ;  /* 0x0000680001117983 */ /* 0x008ee80000100800 */
[----:B--2---:R-:W2:Y:S04]  /*10e00*/  LDL R15, [R1+0x70] ;  /* 0x00007000010f7983 */ /* 0x004ea80000100800 */
[----:B------:R-:W2:Y:S04]  /*10e10*/  LDL R7, [R1+0xf4] ;  /* 0x0000f40001077983 */ /* 0x000ea80000100800 */
[----:B------:R-:W2:Y:S04]  /*10e20*/  LDL R19, [R1+0xf0] ;  /* 0x0000f00001137983 */ /* 0x000ea80000100800 */
[----:B------:R-:W2:Y:S04]  /*10e30*/  LDL R18, [R1+0xec] ;  /* 0x0000ec0001127983 */ /* 0x000ea80000100800 */
[----:B------:R-:W2:Y:S01]  /*10e40*/  LDL R16, [R1+0xe8] ;  /* 0x0000e80001107983 */ /* 0x000ea20000100800 */
[----:B-----5:R-:W-:-:S02]  /*10e50*/  ISETP.GE.AND P3, PT, R6, c[0x0][0x3c8], PT ;  /* 0x0000f20006007a0c */ /* 0x020fc40003f66270 */
[----:B----4-:R-:W-:Y:S02]  /*10e60*/  ISETP.GE.AND P2, PT, R3, c[0x0][0x3c8], PT ;  /* 0x0000f20003007a0c */ /* 0x010fe40003f46270 */
[----:B---3--:R-:W-:Y:S02]  /*10e70*/  ISETP.GE.AND P1, PT, R17, c[0x0][0x3c8], PT ;  /* 0x0000f20011007a0c */ /* 0x008fe40003f26270 */
[----:B--2---:R-:W-:-:S07]  /*10e80*/  ISETP.GE.AND P0, PT, R15, c[0x0][0x3c8], PT ;  /* 0x0000f2000f007a0c */ /* 0x004fce0003f06270 */
[CC--:B------:R-:W-:Y:S02]  /*10e90*/  @!P3 LEA R10, P4, R6.reuse, R0.reuse, 0x1 ;  /* 0x00000000060ab211 */ /* 0x0c0fe400078808ff */
        /* <DEDUP_REMOVED lines=11> */
.L_x_569:
[----:B------:R-:W-:Y:S05]  /*10f50*/  BSYNC B0 ;  /* 0x0000000000007941 */ /* 0x000fea0003800000 */
.L_x_568:
[----:B------:R-:W-:Y:S05]  /*10f60*/  BRA.DIV ~URZ, `(.L_x_570) ;  /* 0x000022827f007947 */ /* 0x000fea000b800000 */
[----:B--2---:R2:W1:Y:S04]  /*10f70*/  SHFL.IDX PT, R4, R5, 0x3, 0x181f ;  /* 0x00781f0005047f89 */ /* 0x00446800000e0000 */
[----:B---3--:R2:W3:Y:S02]  /*10f80*/  SHFL.IDX PT, R0, R13, 0x3, 0x181f ;  /* 0x00781f000d007f89 */ /* 0x0084e400000e0000 */
.L_x_596:
[----:B------:R-:W-:-:S04]  /*10f90*/  IADD3 R2, R12, 0x60, RZ ;  /* 0x000000600c027810 */ /* 0x000fc80007ffe0ff */
        /* <DEDUP_REMOVED lines=9> */
[----:B-1----:R-:W3:Y:S01]  /*11030*/  LDL R13, [R1+0xe8] ;  /* 0x0000e800010d7983 */ /* 0x002ee20000100800 */
[----:B-----5:R-:W-:-:S02]  /*11040*/  ISETP.GE.AND P3, PT, R6, c[0x0][0x3c8], PT ;  /* 0x0000f20006007a0c */ /* 0x020fc40003f66270 */
[----:B--2---:R-:W-:Y:S02]  /*11050*/  ISETP.GE.AND P2, PT, R3, c[0x0][0x3c8], PT ;  /* 0x0000f20003007a0c */ /* 0x004fe40003f46270 */
[----:B----4-:R-:W-:Y:S02]  /*11060*/  ISETP.GE.AND P1, PT, R15, c[0x0][0x3c8], PT ;  /* 0x0000f2000f007a0c */ /* 0x010fe40003f26270 */
[----:B---3--:R-:W-:-:S07]  /*11070*/  ISETP.GE.AND P0, PT, R5, c[0x0][0x3c8], PT ;  /* 0x0000f20005007a0c */ /* 0x008fce0003f06270 */
        /* <DEDUP_REMOVED lines=12> */
.L_x_556:
[----:B------:R-:W-:Y:S05]  /*11140*/  BSYNC B1 ;  /* 0x0000000000017941 */ /* 0x000fea0003800000 */
.L_x_547:
[----:B---34-:R-:W3:Y:S02]  /*11150*/  LDL R0, [R1+0xf8] ;  /* 0x0000f80001007983 */ /* 0x018ee40000100800 */
[----:B---3--:R-:W-:-:S13]  /*11160*/  ISETP.NE.AND P0, PT, R0, RZ, PT ;  /* 0x000000ff0000720c */ /* 0x008fda0003f05270 */
[----:B------:R-:W-:Y:S01]  /*11170*/  @P0 WARPSYNC 0xffffffff ;  /* 0xffffffff00000948 */ /* 0x000fe20003800000 */
[----:B------:R-:W-:Y:S06]  /*11180*/  @P0 BAR.SYNC.DEFER_BLOCKING 0x5, 0x100 ;  /* 0x0144000000000b1d */ /* 0x000fec0000010000 */
[----:B------:R-:W3:Y:S04]  /*11190*/  @P0 LDS R0, [0x18100] ;  /* 0x01810000ff000984 */ /* 0x000ee80000000800 */
[----:B---3--:R3:W-:Y:S04]  /*111a0*/  @P0 STL [R1+0xc4], R0 ;  /* 0x0000c40001000387 */ /* 0x0087e80000100800 */
[----:B------:R-:W-:Y:S06]  /*111b0*/  @P0 BAR.ARV 0x4, 0x100 ;  /* 0x0104000000000b1d */ /* 0x000fec0000002000 */
[----:B------:R-:W-:Y:S05]  /*111c0*/  @P0 BRA `(.L_x_571) ;  /* 0x0000009000000947 */ /* 0x000fea0003800000 */
[----:B------:R-:W-:Y:S05]  /*111d0*/  BRA.DIV ~URZ, `(.L_x_572) ;  /* 0x000021027f007947 */ /* 0x000fea000b800000 */
[----:B---3--:R3:W4:Y:S02]  /*111e0*/  SHFL.IDX PT, R0, R81, RZ, 0x1f ;  /* 0x00001fff51007589 */ /* 0x00872400000e0000 */
.L_x_597:
[----:B-12---:R-:W1:Y:S01]  /*111f0*/  S2R R2, SR_TID.X ;  /* 0x0000000000027919 */ /* 0x006e620000002100 */
[----:B------:R-:W-:Y:S03]  /*11200*/  WARPSYNC 0xffffffff ;  /* 0xffffffff00007948 */ /* 0x000fe60003800000 */
[----:B------:R-:W-:Y:S06]  /*11210*/  BAR.SYNC.DEFER_BLOCKING 0x4, 0x100 ;  /* 0x0104000000007b1d */ /* 0x000fec0000010000 */
[----:B----4-:R2:W-:Y:S01]  /*11220*/  STL [R1+0xc4], R0 ;  /* 0x0000c40001007387 */ /* 0x0105e20000100800 */
[----:B-1----:R-:W-:-:S13]  /*11230*/  LOP3.LUT P0, RZ, R2, 0xff, RZ, 0xc0, !PT ;  /* 0x000000ff02ff7812 */ /* 0x002fda000780c0ff */
[----:B------:R2:W-:Y:S04]  /*11240*/  @!P0 STS [0x18100], R81 ;  /* 0x01810051ff008388 */ /* 0x0005e80000000800 */
[----:B------:R-:W-:Y:S06]  /*11250*/  BAR.ARV 0x5, 0x100 ;  /* 0x0144000000007b1d */ /* 0x000fec0000002000 */
.L_x_571:
[----:B--23--:R-:W2:Y:S02]  /*11260*/  LDL R0, [R1+0xc4] ;  /* 0x0000c40001007983 */ /* 0x00cea40000100800 */
[----:B--2---:R-:W-:-:S13]  /*11270*/  ISETP.GE.AND P0, PT, R0, c[0x0][0x538], PT ;  /* 0x00014e0000007a0c */ /* 0x004fda0003f06270 */
[----:B-1---5:R-:W-:Y:S01]  /*11280*/  @P0 CALL.REL.NOINC `(.L_x_573) ;  /* 0x0000001000000944 */ /* 0x022fe20003c00000 */
[----:B------:R-:W-:Y:S05]  /*11290*/  BRA `(.L_x_574) ;  /* 0xfffef75000007947 */ /* 0x000fea000383ffff */
.L_x_573:
[----:B------:R-:W-:Y:S05]  /*112a0*/  EXIT ;  /* 0x000000000000794d */ /* 0x000fea0003800000 */
.L_x_519:
[----:B------:R2:W-:Y:S01]  /*112b0*/  STL [R1+0x64], RZ ;  /* 0x000064ff01007387 */ /* 0x0005e20000100800 */
[----:B-1----:R-:W-:Y:S01]  /*112c0*/  IMAD.MOV.U32 R7, RZ, RZ, R5 ;  /* 0x000000ffff077224 */ /* 0x002fe200078e0005 */
[----:B------:R-:W-:Y:S02]  /*112d0*/  MOV R3, 0x181f ;  /* 0x0000181f00037802 */ /* 0x000fe40000000f00 */
[----:B------:R-:W-:Y:S02]  /*112e0*/  MOV R2, 0x11300 ;  /* 0x0001130000027802 */ /* 0x000fe40000000f00 */
[----:B--2---:R-:W-:Y:S05]  /*112f0*/  CALL.REL.NOINC `($__internal_3_$__cuda_sm70_shflsync_idx_p) ;  /* 0x000020d000007944 */ /* 0x004fea0003c00000 */
[----:B-----5:R-:W-:Y:S01]  /*11300*/  MOV R4, R7 ;  /* 0x0000000700047202 */ /* 0x020fe20000000f00 */
[----:B-1----:R-:W-:Y:S05]  /*11310*/  BRA `(.L_x_575) ;  /* 0xffff264000007947 */ /* 0x002fea000383ffff */
.L_x_520:
[----:B------:R4:W-:Y:S01]  /*11320*/  STL [R1+0x64], RZ ;  /* 0x000064ff01007387 */ /* 0x0009e20000100800 */
[----:B-1----:R-:W-:Y:S01]  /*11330*/  IMAD.MOV.U32 R7, RZ, RZ, R15 ;  /* 0x000000ffff077224 */ /* 0x002fe200078e000f */
[----:B------:R-:W-:Y:S02]  /*11340*/  MOV R3, 0x181f ;  /* 0x0000181f00037802 */ /* 0x000fe40000000f00 */
[----:B------:R-:W-:Y:S02]  /*11350*/  MOV R2, 0x11370 ;  /* 0x0001137000027802 */ /* 0x000fe40000000f00 */
[----:B--234-:R-:W-:Y:S05]  /*11360*/  CALL.REL.NOINC `($__internal_3_$__cuda_sm70_shflsync_idx_p) ;  /* 0x0000206000007944 */ /* 0x01cfea0003c00000 */
[----:B------:R-:W2:Y:S04]  /*11370*/  LDL R2, [R1+0x54] ;  /* 0x0000540001027983 */ /* 0x000ea80000100800 */
[----:B------:R-:W3:Y:S04]  /*11380*/  LDL R14, [R1+0x6c] ;  /* 0x00006c00010e7983 */ /* 0x000ee80000100800 */
[----:B------:R-:W4:Y:S04]  /*11390*/  LDL R13, [R1+0x68] ;  /* 0x00006800010d7983 */ /* 0x000f280000100800 */
[----:B------:R-:W4:Y:S04]  /*113a0*/  LDL R12, [R1+0x70] ;  /* 0x00007000010c7983 */ /* 0x000f280000100800 */
[----:B-----5:R-:W4:Y:S01]  /*113b0*/  LDL R0, [R1+0x4c] ;  /* 0x00004c0001007983 */ /* 0x020f220000100800 */
[----:B------:R-:W-:-:S02]  /*113c0*/  IADD3 R10, P1, R7, R93, RZ ;  /* 0x0000005d070a7210 */ /* 0x000fc40007f3e0ff */
[C---:B------:R-:W-:Y:S02]  /*113d0*/  IADD3 R8, P0, R7.reuse, R94, RZ ;  /* 0x0000005e07087210 */ /* 0x040fe40007f1e0ff */
[C---:B------:R-:W-:Y:S01]  /*113e0*/  IADD3 R6, P5, R7.reuse, R95, RZ ;  /* 0x0000005f07067210 */ /* 0x040fe20007fbe0ff */
[C---:B------:R-:W-:Y:S02]  /*113f0*/  IMAD.X R11, R4.reuse, 0x1, R88, P1 ;  /* 0x00000001040b7824 */ /* 0x040fe400008e0658 */
[----:B------:R-:W-:Y:S01]  /*11400*/  IMAD.X R9, R4, 0x1, R89, P0 ;  /* 0x0000000104097824 */ /* 0x000fe200000e0659 */
[----:B--2---:R-:W-:Y:S02]  /*11410*/  ISETP.GE.AND P3, PT, R2, c[0x0][0x1d4], PT ;  /* 0x0000750002007a0c */ /* 0x004fe40003f66270 */
[----:B------:R-:W-:Y:S01]  /*11420*/  IADD3 R2, P4, R7, R96, RZ ;  /* 0x0000006007027210 */ /* 0x000fe20007f9e0ff */
[----:B------:R-:W-:Y:S01]  /*11430*/  IMAD.X R7, R4, 0x1, R90, P5 ;  /* 0x0000000104077824 */ /* 0x000fe200028e065a */
[----:B---3--:R-:W-:-:S03]  /*11440*/  ISETP.GE.AND P2, PT, R14, c[0x0][0x1d4], PT ;  /* 0x000075000e007a0c */ /* 0x008fc60003f46270 */
[----:B------:R-:W-:Y:S01]  /*11450*/  IMAD.X R3, R4, 0x1, R91, P4 ;  /* 0x0000000104037824 */ /* 0x000fe200020e065b */
[----:B----4-:R-:W-:Y:S02]  /*11460*/  ISETP.GE.AND P1, PT, R13, c[0x0][0x1d4], PT ;  /* 0x000075000d007a0c */ /* 0x010fe40003f26270 */
[----:B------:R-:W-:Y:S02]  /*11470*/  SEL R14, RZ, 0x10, P2 ;  /* 0x00000010ff0e7807 */ /* 0x000fe40001000000 */
[----:B------:R-:W-:Y:S02]  /*11480*/  ISETP.GE.AND P0, PT, R12, c[0x0][0x1d4], PT ;  /* 0x000075000c007a0c */ /* 0x000fe40003f06270 */
[----:B------:R-:W-:Y:S01]  /*11490*/  SEL R13, RZ, 0x10, P1 ;  /* 0x00000010ff0d7807 */ /* 0x000fe20000800000 */
[----:B------:R-:W-:Y:S01]  /*114a0*/  @!PT LDS RZ, [RZ] ;  /* 0x00000000fffff984 */ /* 0x000fe20000000800 */
[----:B------:R-:W-:Y:S01]  /*114b0*/  @!PT LDS RZ, [RZ] ;  /* 0x00000000fffff984 */ /* 0x000fe20000000800 */
[----:B------:R-:W-:Y:S01]  /*114c0*/  @!PT LDS RZ, [RZ] ;  /* 0x00000000fffff984 */ /* 0x000fe20000000800 */
[----:B------:R2:W-:Y:S01]  /*114d0*/  LDGSTS.E.BYPASS.LTC128B.128 [R0+0x10100], [R10.64], !P3 ;  /* 0x101000000a007fae */ /* 0x0005e2000d901d46 */
[----:B------:R-:W-:-:S03]  /*114e0*/  SEL R12, RZ, 0x10, P0 ;  /* 0x00000010ff0c7807 */ /* 0x000fc60000000000 */
[----:B------:R2:W-:Y:S04]  /*114f0*/  LDGSTS.E.BYPASS.LTC128B.128 [R0+0x12100], [R8.64], !P2 ;  /* 0x1210000008007fae */ /* 0x0005e8000d101d46 */
[----:B------:R3:W-:Y:S04]  /*11500*/  LDGSTS.E.BYPASS.LTC128B.128 [R0+0x14100], [R6.64], !P1 ;  /* 0x1410000006007fae */ /* 0x0007e8000c901d46 */
[----:B------:R2:W-:Y:S01]  /*11510*/  LDGSTS.E.BYPASS.LTC128B.128 [R0+0x16100], [R2.64], !P0 ;  /* 0x1610000002007fae */ /* 0x0005e2000c101d46 */
[----:B---3--:R-:W-:Y:S01]  /*11520*/  IMAD.MOV.U32 R7, RZ, RZ, R5 ;  /* 0x000000ffff077224 */ /* 0x008fe200078e0005 */
[----:B------:R-:W-:Y:S01]  /*11530*/  SEL R5, RZ, 0x10, P3 ;  /* 0x00000010ff057807 */ /* 0x000fe20001800000 */
[----:B--2---:R-:W-:Y:S01]  /*11540*/  IMAD.MOV.U32 R0, RZ, RZ, 0x1 ;  /* 0x00000001ff007424 */ /* 0x004fe200078e00ff */
[----:B------:R-:W-:Y:S01]  /*11550*/  MOV R2, 0x11590 ;  /* 0x0001159000027802 */ /* 0x000fe20000000f00 */
[----:B------:R-:W-:-:S03]  /*11560*/  IMAD.MOV.U32 R3, RZ, RZ, 0x181f ;  /* 0x0000181fff037424 */ /* 0x000fc600078e00ff */
[----:B------:R2:W-:Y:S04]  /*11570*/  STL [R1+0x64], R0 ;  /* 0x0000640001007387 */ /* 0x0005e80000100800 */
[----:B-12---:R-:W-:Y:S05]  /*11580*/  CALL.REL.NOINC `($__internal_3_$__cuda_sm70_shflsync_idx_p) ;  /* 0x00001e4000007944 */ /* 0x006fea0003c00000 */
[----:B-----5:R-:W-:Y:S01]  /*11590*/  MOV R0, 0x1 ;  /* 0x0000000100007802 */ /* 0x020fe20000000f00 */
[----:B------:R-:W-:Y:S01]  /*115a0*/  IMAD.MOV.U32 R4, RZ, RZ, R7 ;  /* 0x000000ffff047224 */ /* 0x000fe200078e0007 */
[----:B------:R-:W-:Y:S01]  /*115b0*/  MOV R3, 0x181f ;  /* 0x0000181f00037802 */ /* 0x000fe20000000f00 */
[----:B------:R-:W-:Y:S01]  /*115c0*/  IMAD.MOV.U32 R7, RZ, RZ, R15 ;  /* 0x000000ffff077224 */ /* 0x000fe200078e000f */
[----:B------:R-:W-:Y:S01]  /*115d0*/  MOV R2, 0x11600 ;  /* 0x0001160000027802 */ /* 0x000fe20000000f00 */
[----:B------:R2:W-:Y:S04]  /*115e0*/  STL [R1+0x64], R0 ;  /* 0x0000640001007387 */ /* 0x0005e80000100800 */
[----:B-12---:R-:W-:Y:S05]  /*115f0*/  CALL.REL.NOINC `($__internal_3_$__cuda_sm70_shflsync_idx_p) ;  /* 0x00001dd000007944 */ /* 0x006fea0003c00000 */
[----:B-----5:R-:W-:Y:S01]  /*11600*/  MOV R0, R7 ;  /* 0x0000000700007202 */ /* 0x020fe20000000f00 */
[----:B-1----:R-:W-:Y:S05]  /*11610*/  BRA `(.L_x_576) ;  /* 0xffff253000007947 */ /* 0x002fea000383ffff */
.L_x_521:
[----:B------:R1:W-:Y:S01]  /*11620*/  STL [R1+0x64], RZ ;  /* 0x000064ff01007387 */ /* 0x0003e20000100800 */
[----:B------:R-:W-:Y:S01]  /*11630*/  IMAD.MOV.U32 R7, RZ, RZ, R4 ;  /* 0x000000ffff077224 */ /* 0x000fe200078e0004 */
[----:B------:R-:W-:Y:S02]  /*11640*/  MOV R3, 0x1c1f ;  /* 0x00001c1f00037802 */ /* 0x000fe40000000f00 */
[----:B------:R-:W-:-:S02]  /*11650*/  MOV R2, 0x11670 ;  /* 0x0001167000027802 */ /* 0x000fc40000000f00 */
[----:B-1----:R-:W-:Y:S05]  /*11660*/  CALL.REL.NOINC `($__internal_3_$__cuda_sm70_shflsync_idx_p) ;  /* 0x00001d6000007944 */ /* 0x002fea0003c00000 */
[----:B-1---5:R-:W-:Y:S05]  /*11670*/  BRA `(.L_x_577) ;  /* 0xffff27c000007947 */ /* 0x022fea000383ffff */
.L_x_522:
[----:B------:R-:W-:Y:S01]  /*11680*/  MOV R0, 0x1 ;  /* 0x0000000100007802 */ /* 0x000fe20000000f00 */
[----:B------:R-:W-:Y:S01]  /*11690*/  IMAD.MOV.U32 R7, RZ, RZ, R4 ;  /* 0x000000ffff077224 */ /* 0x000fe200078e0004 */
[----:B------:R-:W-:Y:S01]  /*116a0*/  MOV R2, 0x116e0 ;  /* 0x000116e000027802 */ /* 0x000fe20000000f00 */
[----:B------:R-:W-:-:S02]  /*116b0*/  IMAD.MOV.U32 R3, RZ, RZ, 0x1c1f ;  /* 0x00001c1fff037424 */ /* 0x000fc400078e00ff */
[----:B------:R2:W-:Y:S04]  /*116c0*/  STL [R1+0x64], R0 ;  /* 0x0000640001007387 */ /* 0x0005e80000100800 */
[----:B-12---:R-:W-:Y:S05]  /*116d0*/  CALL.REL.NOINC `($__internal_3_$__cuda_sm70_shflsync_idx_p) ;  /* 0x00001cf000007944 */ /* 0x006fea0003c00000 */
[----:B-----5:R-:W-:Y:S01]  /*116e0*/  IMAD.IADD R0, R5, 0x1, R7 ;  /* 0x0000000105007824 */ /* 0x020fe200078e0207 */
[----:B------:R-:W-:-:S04]  /*116f0*/  FMNMX.FTZ R2, R10, R14, !PT ;  /* 0x0000000e0a027209 */ /* 0x000fc80007810000 */
[----:B------:R-:W-:Y:S02]  /*11700*/  IMNMX R0, R6, R0, PT ;  /* 0x0000000006007217 */ /* 0x000fe40003800200 */
[----:B------:R-:W-:Y:S02]  /*11710*/  FMNMX.FTZ R2, R15, R2, !PT ;  /* 0x000000020f027209 */ /* 0x000fe40007810000 */
[C---:B------:R-:W-:Y:S02]  /*11720*/  ISETP.GT.AND P1, PT, R0.reuse, RZ, PT ;  /* 0x000000ff0000720c */ /* 0x040fe40003f24270 */
[C---:B------:R-:W-:Y:S02]  /*11730*/  ISETP.GT.AND P0, PT, R0.reuse, 0x1, PT ;  /* 0x000000010000780c */ /* 0x040fe40003f04270 */
[----:B------:R-:W-:Y:S02]  /*11740*/  ISETP.GT.AND P2, PT, R0, 0x8, PT ;  /* 0x000000080000780c */ /* 0x000fe40003f44270 */
[----:B------:R-:W-:-:S02]  /*11750*/  FSEL R5, R68, -INF , P1 ;  /* 0xff80000044057808 */ /* 0x000fc40000800000 */
[----:B------:R-:W-:Y:S02]  /*11760*/  FSEL R6, R61, -INF , P0 ;  /* 0xff8000003d067808 */ /* 0x000fe40000000000 */
[C---:B------:R-:W-:Y:S02]  /*11770*/  ISETP.GT.AND P0, PT, R0.reuse, 0x9, PT ;  /* 0x000000090000780c */ /* 0x040fe40003f04270 */
[----:B------:R-:W-:Y:S02]  /*11780*/  FSEL R13, R53, -INF , P2 ;  /* 0xff800000350d7808 */ /* 0x000fe40001000000 */
[----:B------:R-:W-:Y:S02]  /*11790*/  FMNMX.FTZ R3, R5, R6, !PT ;  /* 0x0000000605037209 */ /* 0x000fe40007810000 */
[----:B------:R-:W-:Y:S02]  /*117a0*/  FMNMX.FTZ R7, R17, R2, !PT ;  /* 0x0000000211077209 */ /* 0x000fe40007810000 */
[----:B------:R-:W-:-:S02]  /*117b0*/  ISETP.GT.AND P1, PT, R0, 0x10, PT ;  /* 0x000000100000780c */ /* 0x000fc40003f24270 */
[----:B------:R-:W-:Y:S02]  /*117c0*/  FSEL R12, R51, -INF , P0 ;  /* 0xff800000330c7808 */ /* 0x000fe40000000000 */
[----:B------:R-:W-:Y:S02]  /*117d0*/  FMNMX.FTZ R2, R13, R3, !PT ;  /* 0x000000030d027209 */ /* 0x000fe40007810000 */
[----:B------:R-:W-:Y:S02]  /*117e0*/  FMNMX.FTZ R132, R18, R7, !PT ;  /* 0x0000000712847209 */ /* 0x000fe40007810000 */
[----:B------:R-:W-:Y:S02]  /*117f0*/  ISETP.GT.AND P0, PT, R0, 0x11, PT ;  /* 0x000000110000780c */ /* 0x000fe40003f04270 */
[----:B------:R-:W-:Y:S02]  /*11800*/  FSEL R9, R45, -INF , P1 ;  /* 0xff8000002d097808 */ /* 0x000fe40000800000 */
[----:B------:R-:W-:-:S02]  /*11810*/  FMNMX.FTZ R2, R12, R2, !PT ;  /* 0x000000020c027209 */ /* 0x000fc40007810000 */
[----:B------:R-:W-:Y:S02]  /*11820*/  FMNMX.FTZ R132, R19, R132, !PT ;  /* 0x0000008413847209 */ /* 0x000fe40007810000 */
[----:B------:R-:W-:Y:S02]  /*11830*/  ISETP.GT.AND P1, PT, R0, 0x18, PT ;  /* 0x000000180000780c */ /* 0x000fe40003f24270 */
        /* <DEDUP_REMOVED lines=35> */
[----:B------:R-:W-:Y:S01]  /*11a70*/  ISETP.GT.AND P0, PT, R0, 0x39, PT ;  /* 0x000000390000780c */ /* 0x000fe20003f04270 */
[----:B------:R-:W-:Y:S01]  /*11a80*/  IMAD.MOV.U32 R0, RZ, RZ, 0x2 ;  /* 0x00000002ff007424 */ /* 0x000fe200078e00ff */
[----:B------:R-:W-:Y:S02]  /*11a90*/  FSEL R85, R28, -INF , P1 ;  /* 0xff8000001c557808 */ /* 0x000fe40000800000 */
[----:B------:R-:W-:Y:S02]  /*11aa0*/  FMNMX.FTZ R16, R86, R16, !PT ;  /* 0x0000001056107209 */ /* 0x000fe40007810000 */
[----:B------:R-:W-:Y:S02]  /*11ab0*/  FMNMX.FTZ R132, R92, R132, !PT ;  /* 0x000000845c847209 */ /* 0x000fe40007810000 */
[----:B------:R-:W-:-:S02]  /*11ac0*/  FSEL R84, R27, -INF , P0 ;  /* 0xff8000001b547808 */ /* 0x000fc40000000000 */
[----:B------:R-:W-:Y:S01]  /*11ad0*/  FMNMX.FTZ R16, R85, R16, !PT ;  /* 0x0000001055107209 */ /* 0x000fe20007810000 */
[----:B------:R-:W-:Y:S01]  /*11ae0*/  IMAD.MOV.U32 R4, RZ, RZ, R132 ;  /* 0x000000ffff047224 */ /* 0x000fe200078e0084 */
[----:B------:R-:W-:Y:S02]  /*11af0*/  MOV R2, 0x11b20 ;  /* 0x00011b2000027802 */ /* 0x000fe40000000f00 */
[----:B------:R-:W-:Y:S02]  /*11b00*/  FMNMX.FTZ R16, R84, R16, !PT ;  /* 0x0000001054107209 */ /* 0x000fe40007810000 */
[----:B-1----:R-:W-:Y:S05]  /*11b10*/  CALL.REL.NOINC `($__internal_2_$__cuda_sm70_shflsync_bfly_p) ;  /* 0x0000183000007944 */ /* 0x002fea0003c00000 */
[----:B------:R-:W-:Y:S01]  /*11b20*/  FMNMX.FTZ R132, R132, R0, !PT ;  /* 0x0000000084847209 */ /* 0x000fe20007810000 */
[----:B------:R-:W-:Y:S01]  /*11b30*/  IMAD.MOV.U32 R0, RZ, RZ, 0x1 ;  /* 0x00000001ff007424 */ /* 0x000fe200078e00ff */
[----:B------:R-:W-:-:S03]  /*11b40*/  MOV R2, 0x11b70 ;  /* 0x00011b7000027802 */ /* 0x000fc60000000f00 */
[----:B------:R-:W-:Y:S02]  /*11b50*/  IMAD.MOV.U32 R4, RZ, RZ, R132 ;  /* 0x000000ffff047224 */ /* 0x000fe400078e0084 */
[----:B-1---5:R-:W-:Y:S05]  /*11b60*/  CALL.REL.NOINC `($__internal_2_$__cuda_sm70_shflsync_bfly_p) ;  /* 0x000017e000007944 */ /* 0x022fea0003c00000 */
[----:B------:R-:W-:Y:S01]  /*11b70*/  FMNMX.FTZ R132, R132, R0, !PT ;  /* 0x0000000084847209 */ /* 0x000fe20007810000 */
[----:B------:R-:W-:Y:S01]  /*11b80*/  IMAD.MOV.U32 R4, RZ, RZ, R16 ;  /* 0x000000ffff047224 */ /* 0x000fe200078e0010 */
[----:B------:R-:W-:Y:S01]  /*11b90*/  MOV R2, 0x11bc0 ;  /* 0x00011bc000027802 */ /* 0x000fe20000000f00 */
[----:B------:R-:W-:Y:S02]  /*11ba0*/  IMAD.MOV.U32 R0, RZ, RZ, 0x2 ;  /* 0x00000002ff007424 */ /* 0x000fe400078e00ff */
[----:B-1---5:R-:W-:Y:S05]  /*11bb0*/  CALL.REL.NOINC `($__internal_2_$__cuda_sm70_shflsync_bfly_p) ;  /* 0x0000179000007944 */ /* 0x022fea0003c00000 */
[----:B------:R-:W-:Y:S01]  /*11bc0*/  FMNMX.FTZ R16, R16, R0, !PT ;  /* 0x0000000010107209 */ /* 0x000fe20007810000 */
[----:B------:R-:W-:Y:S01]  /*11bd0*/  IMAD.MOV.U32 R0, RZ, RZ, 0x1 ;  /* 0x00000001ff007424 */ /* 0x000fe200078e00ff */
[----:B------:R-:W-:-:S03]  /*11be0*/  MOV R2, 0x11c10 ;  /* 0x00011c1000027802 */ /* 0x000fc60000000f00 */
[----:B------:R-:W-:Y:S02]  /*11bf0*/  IMAD.MOV.U32 R4, RZ, RZ, R16 ;  /* 0x000000ffff047224 */ /* 0x000fe400078e0010 */
[----:B-1---5:R-:W-:Y:S05]  /*11c00*/  CALL.REL.NOINC `($__internal_2_$__cuda_sm70_shflsync_bfly_p) ;  /* 0x0000174000007944 */ /* 0x022fea0003c00000 */
[----:B------:R-:W-:Y:S01]  /*11c10*/  MOV R3, R0 ;  /* 0x0000000000037202 */ /* 0x000fe20000000f00 */
[----:B-1---5:R-:W-:Y:S05]  /*11c20*/  BRA `(.L_x_578) ;  /* 0xffff28c000007947 */ /* 0x022fea000383ffff */
.L_x_526:
[----:B------:R-:W-:Y:S01]  /*11c30*/  MOV R3, 0x181f ;  /* 0x0000181f00037802 */ /* 0x000fe20000000f00 */
[----:B------:R1:W-:Y:S01]  /*11c40*/  STL [R1+0x64], RZ ;  /* 0x000064ff01007387 */ /* 0x0003e20000100800 */
[----:B------:R-:W-:Y:S01]  /*11c50*/  MOV R2, 0x11c80 ;  /* 0x00011c8000027802 */ /* 0x000fe20000000f00 */
[----:B------:R-:W-:Y:S02]  /*11c60*/  IMAD.MOV.U32 R7, RZ, RZ, R5 ;  /* 0x000000ffff077224 */ /* 0x000fe400078e0005 */
[----:B-1----:R-:W-:Y:S05]  /*11c70*/  CALL.REL.NOINC `($__internal_3_$__cuda_sm70_shflsync_idx_p) ;  /* 0x0000175000007944 */ /* 0x002fea0003c00000 */
[----:B-----5:R-:W-:Y:S01]  /*11c80*/  MOV R4, R7 ;  /* 0x0000000700047202 */ /* 0x020fe20000000f00 */
[----:B-1----:R-:W-:-:S05]  /*11c90*/  BRA `(.L_x_579) ;  /* 0xffff441000007947 */ /* 0x002fca000383ffff */
.L_x_527:
[----:B------:R-:W-:Y:S01]  /*11ca0*/  MOV R3, 0x181f ;  /* 0x0000181f00037802 */ /* 0x000fe20000000f00 */
[----:B------:R3:W-:Y:S01]  /*11cb0*/  STL [R1+0x64], RZ ;  /* 0x000064ff01007387 */ /* 0x0007e20000100800 */
[----:B------:R-:W-:Y:S01]  /*11cc0*/  MOV R2, 0x11cf0 ;  /* 0x00011cf000027802 */ /* 0x000fe20000000f00 */
[----:B------:R-:W-:Y:S02]  /*11cd0*/  IMAD.MOV.U32 R7, RZ, RZ, R12 ;  /* 0x000000ffff077224 */ /* 0x000fe400078e000c */
[----:B-123--:R-:W-:Y:S05]  /*11ce0*/  CALL.REL.NOINC `($__internal_3_$__cuda_sm70_shflsync_idx_p) ;  /* 0x000016e000007944 */ /* 0x00efea0003c00000 */
[----:B------:R-:W2:Y:S01]  /*11cf0*/  LDL R3, [R1+0x54] ;  /* 0x0000540001037983 */ /* 0x000ea20000100800 */
[----:B------:R-:W-:Y:S03]  /*11d00*/  IADD3 R14, P0, R7, R23, RZ ;  /* 0x00000017070e7210 */ /* 0x000fe60007f1e0ff */
[----:B------:R-:W3:Y:S02]  /*11d10*/  LDL R2, [R1+0x6c] ;  /* 0x00006c0001027983 */ /* 0x000ee40000100800 */
[----:B-----5:R-:W-:Y:S02]  /*11d20*/  IMAD.X R15, R4, 0x1, R13, P0 ;  /* 0x00000001040f7824 */ /* 0x020fe400000e060d */
[----:B------:R-:W4:Y:S04]  /*11d30*/  LDL R0, [R1+0x4c] ;  /* 0x00004c0001007983 */ /* 0x000f280000100800 */
[----:B------:R-:W4:Y:S04]  /*11d40*/  LDL R31, [R1+0x68] ;  /* 0x00006800011f7983 */ /* 0x000f280000100800 */
[----:B------:R-:W4:Y:S01]  /*11d50*/  LDL R6, [R1+0x70] ;  /* 0x0000700001067983 */ /* 0x000f220000100800 */
[----:B--2---:R-:W-:Y:S02]  /*11d60*/  ISETP.GE.AND P3, PT, R3, c[0x0][0x1d4], PT ;  /* 0x0000750003007a0c */ /* 0x004fe40003f66270 */
[----:B---3--:R-:W-:Y:S02]  /*11d70*/  ISETP.GE.AND P2, PT, R2, c[0x0][0x1d4], PT ;  /* 0x0000750002007a0c */ /* 0x008fe40003f46270 */
[----:B------:R-:W-:Y:S05]  /*11d80*/  IADD3 R2, P0, R7, R28, RZ ;  /* 0x0000001c07027210 */ /* 0x000fea0007f1e0ff */
[C---:B------:R-:W-:Y:S01]  /*11d90*/  IMAD.X R3, R4.reuse, 0x1, R20, P0 ;  /* 0x0000000104037824 */ /* 0x040fe200000e0614 */
[----:B----4-:R-:W-:Y:S03]  /*11da0*/  ISETP.GE.AND P1, PT, R31, c[0x0][0x1d4], PT ;  /* 0x000075001f007a0c */ /* 0x010fe60003f26270 */
[----:B------:R-:W-:Y:S01]  /*11db0*/  @!PT LDS RZ, [RZ] ;  /* 0x00000000fffff984 */ /* 0x000fe20000000800 */
[----:B------:R-:W-:Y:S01]  /*11dc0*/  @!PT LDS RZ, [RZ] ;  /* 0x00000000fffff984 */ /* 0x000fe20000000800 */
[----:B------:R-:W-:Y:S01]  /*11dd0*/  @!PT LDS RZ, [RZ] ;  /* 0x00000000fffff984 */ /* 0x000fe20000000800 */
[----:B------:R2:W-:Y:S04]  /*11de0*/  LDGSTS.E.BYPASS.LTC128B.128 [R0+0x100], [R14.64], !P3 ;  /* 0x001000000e007fae */ /* 0x0005e8000d901d46 */
[----:B------:R3:W-:Y:S01]  /*11df0*/  LDGSTS.E.BYPASS.LTC128B.128 [R0+0x2100], [R2.64], !P2 ;  /* 0x0210000002007fae */ /* 0x0007e2000d101d46 */
[----:B--2---:R-:W-:Y:S02]  /*11e00*/  SEL R15, RZ, 0x10, P1 ;  /* 0x00000010ff0f7807 */ /* 0x004fe40000800000 */
[C---:B---3--:R-:W-:Y:S05]  /*11e10*/  IADD3 R2, P0, R7.reuse, R29, RZ ;  /* 0x0000001d07027210 */ /* 0x048fea0007f1e0ff */
[C---:B------:R-:W-:Y:S05]  /*11e20*/  IMAD.X R3, R4.reuse, 0x1, R21, P0 ;  /* 0x0000000104037824 */ /* 0x040fea00000e0615 */
[----:B------:R2:W-:Y:S02]  /*11e30*/  LDGSTS.E.BYPASS.LTC128B.128 [R0+0x4100], [R2.64], !P1 ;  /* 0x0410000002007fae */ /* 0x0005e4000c901d46 */
[----:B--2---:R-:W-:Y:S01]  /*11e40*/  IADD3 R2, P0, R7, R30, RZ ;  /* 0x0000001e07027210 */ /* 0x004fe20007f1e0ff */
[----:B------:R-:W-:Y:S01]  /*11e50*/  IMAD.MOV.U32 R7, RZ, RZ, R5 ;  /* 0x000000ffff077224 */ /* 0x000fe200078e0005 */
[----:B------:R-:W-:Y:S03]  /*11e60*/  SEL R5, RZ, 0x10, P3 ;  /* 0x00000010ff057807 */ /* 0x000fe60001800000 */
[----:B------:R-:W-:Y:S01]  /*11e70*/  IMAD.X R3, R4, 0x1, R22, P0 ;  /* 0x0000000104037824 */ /* 0x000fe200000e0616 */
[----:B------:R-:W-:Y:S02]  /*11e80*/  ISETP.GE.AND P0, PT, R6, c[0x0][0x1d4], PT ;  /* 0x0000750006007a0c */ /* 0x000fe40003f06270 */
[----:B------:R-:W-:Y:S02]  /*11e90*/  SEL R6, RZ, 0x10, P2 ;  /* 0x00000010ff067807 */ /* 0x000fe40001000000 */
[----:B------:R-:W-:Y:S09]  /*11ea0*/  SEL R14, RZ, 0x10, P0 ;  /* 0x00000010ff0e7807 */ /* 0x000ff20000000000 */
[----:B------:R2:W-:Y:S02]  /*11eb0*/  LDGSTS.E.BYPASS.LTC128B.128 [R0+0x6100], [R2.64], !P0 ;  /* 0x0610000002007fae */ /* 0x0005e4000c101d46 */
[----:B--2---:R-:W-:Y:S01]  /*11ec0*/  IMAD.MOV.U32 R0, RZ, RZ, 0x1 ;  /* 0x00000001ff007424 */ /* 0x004fe200078e00ff */
[----:B------:R-:W-:Y:S01]  /*11ed0*/  MOV R2, 0x11f10 ;  /* 0x00011f1000027802 */ /* 0x000fe20000000f00 */
[----:B------:R-:W-:Y:S03]  /*11ee0*/  IMAD.MOV.U32 R3, RZ, RZ, 0x181f ;  /* 0x0000181fff037424 */ /* 0x000fe600078e00ff */
        /* <DEDUP_REMOVED lines=10> */
[----:B-1----:R-:W-:-:S05]  /*11f90*/  BRA `(.L_x_580) ;  /* 0xffff430000007947 */ /* 0x002fca000383ffff */
.L_x_530:
[----:B------:R-:W-:Y:S01]  /*11fa0*/  MOV R3, 0x181f ;  /* 0x0000181f00037802 */ /* 0x000fe20000000f00 */
[----:B------:R1:W-:Y:S01]  /*11fb0*/  STL [R1+0x64], RZ ;  /* 0x000064ff01007387 */ /* 0x0003e20000100800 */
[----:B------:R-:W-:Y:S01]  /*11fc0*/  MOV R2, 0x11ff0 ;  /* 0x00011ff000027802 */ /* 0x000fe20000000f00 */
[----:B------:R-:W-:Y:S02]  /*11fd0*/  IMAD.MOV.U32 R7, RZ, RZ, R5 ;  /* 0x000000ffff077224 */ /* 0x000fe400078e0005 */
[----:B-1----:R-:W-:Y:S05]  /*11fe0*/  CALL.REL.NOINC `($__internal_3_$__cuda_sm70_shflsync_idx_p) ;  /* 0x000013e000007944 */ /* 0x002fea0003c00000 */
[----:B-----5:R-:W-:Y:S01]  /*11ff0*/  MOV R4, R7 ;  /* 0x0000000700047202 */ /* 0x020fe20000000f00 */
[----:B-1----:R-:W-:-:S05]  /*12000*/  BRA `(.L_x_581) ;  /* 0xffff584000007947 */ /* 0x002fca000383ffff */
.L_x_531:
        /* <DEDUP_REMOVED lines=48> */
.L_x_532:
[----:B------:R-:W-:Y:S01]  /*12310*/  MOV R3, 0x1c1f ;  /* 0x00001c1f00037802 */ /* 0x000fe20000000f00 */
[----:B------:R1:W-:Y:S01]  /*12320*/  STL [R1+0x64], RZ ;  /* 0x000064ff01007387 */ /* 0x0003e20000100800 */
[----:B------:R-:W-:Y:S01]  /*12330*/  MOV R2, 0x12360 ;  /* 0x0001236000027802 */ /* 0x000fe20000000f00 */
[----:B------:R-:W-:Y:S02]  /*12340*/  IMAD.MOV.U32 R7, RZ, RZ, R4 ;  /* 0x000000ffff077224 */ /* 0x000fe400078e0004 */
[----:B-1----:R-:W-:Y:S05]  /*12350*/  CALL.REL.NOINC `($__internal_3_$__cuda_sm70_shflsync_idx_p) ;  /* 0x0000107000007944 */ /* 0x002fea0003c00000 */
[----:B-----5:R-:W-:Y:S01]  /*12360*/  MOV R0, R7 ;  /* 0x0000000700007202 */ /* 0x020fe20000000f00 */
[----:B-1----:R-:W-:-:S05]  /*12370*/  BRA `(.L_x_583) ;  /* 0xffff59c000007947 */ /* 0x002fca000383ffff */
.L_x_533:
[----:B------:R-:W-:Y:S01]  /*12380*/  MOV R0, 0x1 ;  /* 0x0000000100007802 */ /* 0x000fe20000000f00 */
[----:B------:R-:W-:Y:S01]  /*12390*/  IMAD.MOV.U32 R7, RZ, RZ, R4 ;  /* 0x000000ffff077224 */ /* 0x000fe200078e0004 */
[----:B------:R-:W-:Y:S01]  /*123a0*/  MOV R2, 0x123e0 ;  /* 0x000123e000027802 */ /* 0x000fe20000000f00 */
[----:B------:R-:W-:Y:S02]  /*123b0*/  IMAD.MOV.U32 R3, RZ, RZ, 0x1c1f ;  /* 0x00001c1fff037424 */ /* 0x000fe400078e00ff */
[----:B------:R2:W-:Y:S04]  /*123c0*/  STL [R1+0x64], R0 ;  /* 0x0000640001007387 */ /* 0x0005e80000100800 */
[----:B-12---:R-:W-:Y:S05]  /*123d0*/  CALL.REL.NOINC `($__internal_3_$__cuda_sm70_shflsync_idx_p) ;  /* 0x00000ff000007944 */ /* 0x006fea0003c00000 */
[----:B-----5:R-:W2:Y:S01]  /*123e0*/  LDL.LU R4, [R1+0xc] ;  /* 0x00000c0001047983 */ /* 0x020ea20000300800 */
[----:B------:R-:W-:Y:S03]  /*123f0*/  IMAD.IADD R7, R5, 0x1, R7 ;  /* 0x0000000105077824 */ /* 0x000fe600078e0207 */
[----:B------:R-:W3:Y:S02]  /*12400*/  LDL.LU R3, [R1+0x8] ;  /* 0x0000080001037983 */ /* 0x000ee40000300800 */
[C---:B------:R-:W-:Y:S02]  /*12410*/  ISETP.GT.AND P0, PT, R7.reuse, RZ, PT ;  /* 0x000000ff0700720c */ /* 0x040fe40003f04270 */
[C---:B------:R-:W-:Y:S01]  /*12420*/  ISETP.GT.AND P2, PT, R7.reuse, 0x1, PT ;  /* 0x000000010700780c */ /* 0x040fe20003f44270 */
[----:B------:R-:W4:Y:S01]  /*12430*/  LDL.LU R2, [R1+0x4] ;  /* 0x0000040001027983 */ /* 0x000f220000300800 */
[C---:B------:R-:W-:Y:S02]  /*12440*/  ISETP.GT.AND P3, PT, R7.reuse, 0x8, PT ;  /* 0x000000080700780c */ /* 0x040fe40003f64270 */
[C---:B------:R-:W-:Y:S01]  /*12450*/  ISETP.GT.AND P4, PT, R7.reuse, 0x9, PT ;  /* 0x000000090700780c */ /* 0x040fe20003f84270 */
[----:B------:R-:W4:Y:S01]  /*12460*/  LDL.LU R0, [R1] ;  /* 0x0000000001007983 */ /* 0x000f220000300800 */
[----:B------:R-:W-:Y:S04]  /*12470*/  ISETP.GT.AND P1, PT, R7, 0x10, PT ;  /* 0x000000100700780c */ /* 0x000fe80003f24270 */
[----:B------:R-:W-:Y:S02]  /*12480*/  FSEL R33, R249, -INF , P1 ;  /* 0xff800000f9217808 */ /* 0x000fe40000800000 */
[C---:B------:R-:W-:Y:S04]  /*12490*/  ISETP.GT.AND P1, PT, R7.reuse, 0x21, PT ;  /* 0x000000210700780c */ /* 0x040fe80003f24270 */
[----:B------:R-:W-:Y:S02]  /*124a0*/  FSEL R28, R180, -INF , P1 ;  /* 0xff800000b41c7808 */ /* 0x000fe40000800000 */
[C---:B------:R-:W-:Y:S04]  /*124b0*/  ISETP.GT.AND P1, PT, R7.reuse, 0x38, PT ;  /* 0x000000380700780c */ /* 0x040fe80003f24270 */
[----:B------:R-:W-:Y:S02]  /*124c0*/  FSEL R8, R188, -INF , P1 ;  /* 0xff800000bc087808 */ /* 0x000fe40000800000 */
[----:B--2---:R-:W-:Y:S02]  /*124d0*/  FSEL R5, R4, -INF , P0 ;  /* 0xff80000004057808 */ /* 0x004fe40000000000 */
[----:B------:R-:W-:Y:S02]  /*124e0*/  ISETP.GT.AND P0, PT, R7, 0x11, PT ;  /* 0x000000110700780c */ /* 0x000fe40003f04270 */
[----:B---3--:R-:W-:Y:S02]  /*124f0*/  FSEL R177, R3, -INF , P2 ;  /* 0xff80000003b17808 */ /* 0x008fe40001000000 */
[----:B------:R-:W-:Y:S02]  /*12500*/  FSEL R32, R248, -INF , P0 ;  /* 0xff800000f8207808 */ /* 0x000fe40000000000 */
[----:B------:R-:W-:Y:S02]  /*12510*/  ISETP.GT.AND P2, PT, R7, 0x20, PT ;  /* 0x000000200700780c */ /* 0x000fe40003f44270 */
[----:B----4-:R-:W-:Y:S02]  /*12520*/  FSEL R35, R2, -INF , P3 ;  /* 0xff80000002237808 */ /* 0x010fe40001800000 */
[----:B------:R-:W-:Y:S02]  /*12530*/  FMNMX.FTZ R2, R5, R134, !PT ;  /* 0x0000008605027209 */ /* 0x000fe40007810000 */
[----:B------:R-:W-:Y:S02]  /*12540*/  FSEL R34, R0, -INF , P4 ;  /* 0xff80000000227808 */ /* 0x000fe40002000000 */
[----:B------:R-:W-:Y:S02]  /*12550*/  FMNMX.FTZ R0, R6, R133, !PT ;  /* 0x0000008506007209 */ /* 0x000fe40007810000 */
[----:B------:R-:W-:Y:S02]  /*12560*/  FMNMX.FTZ R2, R177, R2, !PT ;  /* 0x00000002b1027209 */ /* 0x000fe40007810000 */
[----:B------:R-:W-:Y:S02]  /*12570*/  FMNMX.FTZ R0, R25, R0, !PT ;  /* 0x0000000019007209 */ /* 0x000fe40007810000 */
[----:B------:R-:W-:Y:S02]  /*12580*/  FMNMX.FTZ R2, R35, R2, !PT ;  /* 0x0000000223027209 */ /* 0x000fe40007810000 */
[----:B------:R-:W-:Y:S02]  /*12590*/  FMNMX.FTZ R0, R24, R0, !PT ;  /* 0x0000000018007209 */ /* 0x000fe40007810000 */
[----:B------:R-:W-:Y:S02]  /*125a0*/  FMNMX.FTZ R2, R34, R2, !PT ;  /* 0x0000000222027209 */ /* 0x000fe40007810000 */
[----:B------:R-:W-:Y:S02]  /*125b0*/  FMNMX.FTZ R0, R23, R0, !PT ;  /* 0x0000000017007209 */ /* 0x000fe40007810000 */
[----:B------:R-:W-:Y:S02]  /*125c0*/  ISETP.GT.AND P3, PT, R7, 0x18, PT ;  /* 0x000000180700780c */ /* 0x000fe40003f64270 */
[----:B------:R-:W-:Y:S02]  /*125d0*/  FMNMX.FTZ R0, R22, R0, !PT ;  /* 0x0000000016007209 */ /* 0x000fe40007810000 */
[----:B------:R-:W-:Y:S02]  /*125e0*/  FMNMX.FTZ R2, R33, R2, !PT ;  /* 0x0000000221027209 */ /* 0x000fe40007810000 */
[----:B------:R-:W-:Y:S02]  /*125f0*/  ISETP.GT.AND P4, PT, R7, 0x19, PT ;  /* 0x000000190700780c */ /* 0x000fe40003f84270 */
[----:B------:R-:W-:Y:S02]  /*12600*/  FSEL R31, R185, -INF , P3 ;  /* 0xff800000b91f7808 */ /* 0x000fe40001800000 */
[----:B------:R-:W-:Y:S02]  /*12610*/  FMNMX.FTZ R0, R21, R0, !PT ;  /* 0x0000000015007209 */ /* 0x000fe40007810000 */
[----:B------:R-:W-:Y:S02]  /*12620*/  FMNMX.FTZ R2, R32, R2, !PT ;  /* 0x0000000220027209 */ /* 0x000fe40007810000 */
[----:B------:R-:W-:Y:S02]  /*12630*/  FSEL R30, R184, -INF , P4 ;  /* 0xff800000b81e7808 */ /* 0x000fe40002000000 */
[----:B------:R-:W-:Y:S02]  /*12640*/  FMNMX.FTZ R0, R20, R0, !PT ;  /* 0x0000000014007209 */ /* 0x000fe40007810000 */
[----:B------:R-:W-:Y:S02]  /*12650*/  FMNMX.FTZ R2, R31, R2, !PT ;  /* 0x000000021f027209 */ /* 0x000fe40007810000 */
[----:B------:R-:W-:Y:S02]  /*12660*/  FSEL R29, R181, -INF , P2 ;  /* 0xff800000b51d7808 */ /* 0x000fe40001000000 */
        /* <DEDUP_REMOVED lines=9> */
[----:B------:R-:W-:Y:S02]  /*12700*/  ISETP.GT.AND P3, PT, R7, 0x30, PT ;  /* 0x000000300700780c */ /* 0x000fe40003f64270 */
[----:B------:R-:W-:Y:S02]  /*12710*/  FSEL R26, R176, -INF , P4 ;  /* 0xff800000b01a7808 */ /* 0x000fe40002000000 */
[----:B------:R-:W-:Y:S02]  /*12720*/  FMNMX.FTZ R0, R16, R0, !PT ;  /* 0x0000000010007209 */ /* 0x000fe40007810000 */
[----:B------:R-:W-:Y:S02]  /*12730*/  FMNMX.FTZ R2, R27, R2, !PT ;  /* 0x000000021b027209 */ /* 0x000fe40007810000 */
[----:B------:R-:W-:Y:S02]  /*12740*/  ISETP.GT.AND P2, PT, R7, 0x31, PT ;  /* 0x000000310700780c */ /* 0x000fe40003f44270 */
[----:B------:R-:W-:Y:S02]  /*12750*/  FMNMX.FTZ R0, R15, R0, !PT ;  /* 0x000000000f007209 */ /* 0x000fe40007810000 */
[----:B------:R-:W-:Y:S02]  /*12760*/  FSEL R10, R189, -INF , P3 ;  /* 0xff800000bd0a7808 */ /* 0x000fe40001800000 */
[----:B------:R-:W-:Y:S02]  /*12770*/  FMNMX.FTZ R176, R26, R2, !PT ;  /* 0x000000021ab07209 */ /* 0x000fe40007810000 */
[----:B------:R-:W-:Y:S01]  /*12780*/  FMNMX.FTZ R4, R14, R0, !PT ;  /* 0x000000000e047209 */ /* 0x000fe20007810000 */
[----:B------:R-:W-:Y:S01]  /*12790*/  IMAD.MOV.U32 R0, RZ, RZ, 0x2 ;  /* 0x00000002ff007424 */ /* 0x000fe200078e00ff */
[----:B------:R-:W-:Y:S02]  /*127a0*/  FSEL R9, R191, -INF , P2 ;  /* 0xff800000bf097808 */ /* 0x000fe40001000000 */
[----:B------:R-:W-:Y:S02]  /*127b0*/  FMNMX.FTZ R176, R10, R176, !PT ;  /* 0x000000b00ab07209 */ /* 0x000fe40007810000 */
[----:B------:R-:W-:Y:S02]  /*127c0*/  ISETP.GT.AND P0, PT, R7, 0x39, PT ;  /* 0x000000390700780c */ /* 0x000fe40003f04270 */
[----:B------:R-:W-:Y:S02]  /*127d0*/  FMNMX.FTZ R4, R13, R4, !PT ;  /* 0x000000040d047209 */ /* 0x000fe40007810000 */
[----:B------:R-:W-:Y:S02]  /*127e0*/  FMNMX.FTZ R176, R9, R176, !PT ;  /* 0x000000b009b07209 */ /* 0x000fe40007810000 */
[----:B------:R-:W-:Y:S02]  /*127f0*/  FMNMX.FTZ R4, R12, R4, !PT ;  /* 0x000000040c047209 */ /* 0x000fe40007810000 */
[----:B------:R-:W-:Y:S02]  /*12800*/  FSEL R7, R190, -INF , P0 ;  /* 0xff800000be077808 */ /* 0x000fe40000000000 */
[----:B------:R-:W-:Y:S02]  /*12810*/  FMNMX.FTZ R176, R8, R176, !PT ;  /* 0x000000b008b07209 */ /* 0x000fe40007810000 */
[----:B------:R-:W-:Y:S02]  /*12820*/  FMNMX.FTZ R4, R11, R4, !PT ;  /* 0x000000040b047209 */ /* 0x000fe40007810000 */
[----:B------:R-:W-:Y:S02]  /*12830*/  FMNMX.FTZ R176, R7, R176, !PT ;  /* 0x000000b007b07209 */ /* 0x000fe40007810000 */
[----:B------:R-:W-:Y:S02]  /*12840*/  MOV R2, 0x12860 ;  /* 0x0001286000027802 */ /* 0x000fe40000000f00 */
[----:B-1----:R-:W-:Y:S05]  /*12850*/  CALL.REL.NOINC `($__internal_2_$__cuda_sm70_shflsync_bfly_p) ;  /* 0x00000af000007944 */ /* 0x002fea0003c00000 */
[----:B------:R-:W-:Y:S01]  /*12860*/  FMNMX.FTZ R4, R4, R0, !PT ;  /* 0x0000000004047209 */ /* 0x000fe20007810000 */
[----:B------:R-:W-:Y:S01]  /*12870*/  IMAD.MOV.U32 R0, RZ, RZ, 0x1 ;  /* 0x00000001ff007424 */ /* 0x000fe200078e00ff */
[----:B------:R-:W-:Y:S02]  /*12880*/  MOV R2, 0x128a0 ;  /* 0x000128a000027802 */ /* 0x000fe40000000f00 */
        /* <DEDUP_REMOVED lines=8> */
[----:B------:R-:W-:Y:S02]  /*12910*/  MOV R2, 0x12930 ;  /* 0x0001293000027802 */ /* 0x000fe40000000f00 */
[----:B-1---5:R-:W-:Y:S05]  /*12920*/  CALL.REL.NOINC `($__internal_2_$__cuda_sm70_shflsync_bfly_p) ;  /* 0x00000a2000007944 */ /* 0x022fea0003c00000 */
[----:B-1---5:R-:W-:-:S05]  /*12930*/  BRA `(.L_x_584) ;  /* 0xffff5af000007947 */ /* 0x022fca000383ffff */
.L_x_536:
[----:B------:R-:W-:Y:S01]  /*12940*/  MOV R3, 0x181f ;  /* 0x0000181f00037802 */ /* 0x000fe20000000f00 */
[----:B------:R1:W-:Y:S01]  /*12950*/  STL [R1+0x64], RZ ;  /* 0x000064ff01007387 */ /* 0x0003e20000100800 */
[----:B------:R-:W-:Y:S01]  /*12960*/  MOV R2, 0x12990 ;  /* 0x0001299000027802 */ /* 0x000fe20000000f00 */
[----:B------:R-:W-:Y:S02]  /*12970*/  IMAD.MOV.U32 R7, RZ, RZ, R4 ;  /* 0x000000ffff077224 */ /* 0x000fe400078e0004 */
[----:B-1----:R-:W-:Y:S05]  /*12980*/  CALL.REL.NOINC `($__internal_3_$__cuda_sm70_shflsync_idx_p) ;  /* 0x00000a4000007944 */ /* 0x002fea0003c00000 */
[----:B------:R-:W-:Y:S01]  /*12990*/  MOV R2, R7 ;  /* 0x0000000700027202 */ /* 0x000fe20000000f00 */
[----:B-1---5:R-:W-:-:S05]  /*129a0*/  BRA `(.L_x_585) ;  /* 0xffff7d6000007947 */ /* 0x022fca000383ffff */
.L_x_539:
[----:B------:R-:W-:Y:S01]  /*129b0*/  MOV R3, 0x181f ;  /* 0x0000181f00037802 */ /* 0x000fe20000000f00 */
[----:B------:R1:W-:Y:S01]  /*129c0*/  STL [R1+0x64], RZ ;  /* 0x000064ff01007387 */ /* 0x0003e20000100800 */
[----:B------:R-:W-:Y:S01]  /*129d0*/  MOV R2, 0x12a00 ;  /* 0x00012a0000027802 */ /* 0x000fe20000000f00 */
[----:B------:R-:W-:Y:S02]  /*129e0*/  IMAD.MOV.U32 R7, RZ, RZ, R5 ;  /* 0x000000ffff077224 */ /* 0x000fe400078e0005 */
[----:B-1---5:R-:W-:Y:S05]  /*129f0*/  CALL.REL.NOINC `($__internal_3_$__cuda_sm70_shflsync_idx_p) ;  /* 0x000009d000007944 */ /* 0x022fea0003c00000 */
[----:B-----5:R-:W-:Y:S01]  /*12a00*/  MOV R4, R7 ;  /* 0x0000000700047202 */ /* 0x020fe20000000f00 */
[----:B-1----:R-:W-:-:S05]  /*12a10*/  BRA `(.L_x_586) ;  /* 0xffff958000007947 */ /* 0x002fca000383ffff */
.L_x_540:
[----:B------:R-:W-:Y:S01]  /*12a20*/  MOV R3, 0x181f ;  /* 0x0000181f00037802 */ /* 0x000fe20000000f00 */
[----:B------:R3:W-:Y:S01]  /*12a30*/  STL [R1+0x64], RZ ;  /* 0x000064ff01007387 */ /* 0x0007e20000100800 */
[----:B------:R-:W-:Y:S01]  /*12a40*/  MOV R2, 0x12a70 ;  /* 0x00012a7000027802 */ /* 0x000fe20000000f00 */
[----:B------:R-:W-:Y:S02]  /*12a50*/  IMAD.MOV.U32 R7, RZ, RZ, R8 ;  /* 0x000000ffff077224 */ /* 0x000fe400078e0008 */
[----:B-123-5:R-:W-:Y:S05]  /*12a60*/  CALL.REL.NOINC `($__internal_3_$__cuda_sm70_shflsync_idx_p) ;  /* 0x0000096000007944 */ /* 0x02efea0003c00000 */
[----:B------:R-:W2:Y:S04]  /*12a70*/  LDL R6, [R1+0x50] ;  /* 0x0000500001067983 */ /* 0x000ea80000100800 */
[----:B-----5:R-:W3:Y:S01]  /*12a80*/  LDL R0, [R1+0x4c] ;  /* 0x00004c0001007983 */ /* 0x020ee20000100800 */
[----:B--2---:R-:W-:Y:S04]  /*12a90*/  IADD3 R2, -R6, 0x10, RZ ;  /* 0x0000001006027810 */ /* 0x004fe80007ffe1ff */
[----:B------:R-:W-:Y:S04]  /*12aa0*/  LOP3.LUT R2, R2, 0xf, RZ, 0xc0, !PT ;  /* 0x0000000f02027812 */ /* 0x000fe800078ec0ff */
[----:B------:R-:W-:Y:S04]  /*12ab0*/  IADD3 R2, P1, P0, R2, R7, R25 ;  /* 0x0000000702027210 */ /* 0x000fe8000783e019 */
[----:B------:R-:W-:Y:S02]  /*12ac0*/  IADD3.X R3, RZ, R4, R9, P1, P0 ;  /* 0x00000004ff037210 */ /* 0x000fe40000fe0409 */
[----:B------:R-:W-:Y:S11]  /*12ad0*/  ISETP.NE.U32.AND P0, PT, R6, RZ, PT ;  /* 0x000000ff0600720c */ /* 0x000ff60003f05070 */
[----:B------:R-:W-:Y:S02]  /*12ae0*/  @!UPT UIADD3 URZ, URZ, URZ, URZ ;  /* 0x0000003f3f3ff290 */ /* 0x000fe4000fffe03f */
[----:B------:R-:W-:Y:S01]  /*12af0*/  @!PT LDS RZ, [RZ] ;  /* 0x00000000fffff984 */ /* 0x000fe20000000800 */
[----:B------:R-:W-:Y:S01]  /*12b00*/  @!PT LDS RZ, [RZ] ;  /* 0x00000000fffff984 */ /* 0x000fe20000000800 */
[----:B------:R-:W-:Y:S01]  /*12b10*/  @!PT LDS RZ, [RZ] ;  /* 0x00000000fffff984 */ /* 0x000fe20000000800 */
[----:B---3--:R2:W-:Y:S02]  /*12b20*/  LDGSTS.E.BYPASS.LTC128B.128.ZFILL [R0+0x10100], [R2.64], P0 ;  /* 0x1010000002007fae */ /* 0x0085e40008141d46 */
[C---:B--2---:R-:W-:Y:S05]  /*12b30*/  IADD3 R2, P0, R7.reuse, R26, RZ ;  /* 0x0000001a07027210 */ /* 0x044fea0007f1e0ff */
[C---:B------:R-:W-:Y:S01]  /*12b40*/  IMAD.X R3, R4.reuse, 0x1, R10, P0 ;  /* 0x0000000104037824 */ /* 0x040fe200000e060a */
[C---:B------:R-:W-:Y:S04]  /*12b50*/  IADD3 R30, P0, R7.reuse, R27, RZ ;  /* 0x0000001b071e7210 */ /* 0x040fe80007f1e0ff */
[----:B------:R2:W-:Y:S01]  /*12b60*/  LDGSTS.E.BYPASS.LTC128B.128 [R0+0x12100], [R2.64], !P5 ;  /* 0x1210000002007fae */ /* 0x0005e2000e901d46 */
[C---:B------:R-:W-:Y:S05]  /*12b70*/  IMAD.X R31, R4.reuse, 0x1, R11, P0 ;  /* 0x00000001041f7824 */ /* 0x040fea00000e060b */
[----:B------:R3:W-:Y:S01]  /*12b80*/  LDGSTS.E.BYPASS.LTC128B.128 [R0+0x14100], [R30.64], !P4 ;  /* 0x141000001e007fae */ /* 0x0007e2000e101d46 */
[----:B--2---:R-:W-:Y:S01]  /*12b90*/  IADD3 R2, P0, R7, R28, RZ ;  /* 0x0000001c07027210 */ /* 0x004fe20007f1e0ff */
[----:B------:R-:W-:Y:S04]  /*12ba0*/  IMAD.MOV.U32 R7, RZ, RZ, R5 ;  /* 0x000000ffff077224 */ /* 0x000fe800078e0005 */
[----:B------:R-:W-:Y:S05]  /*12bb0*/  IMAD.X R3, R4, 0x1, R12, P0 ;  /* 0x0000000104037824 */ /* 0x000fea00000e060c */
[----:B------:R3:W-:Y:S02]  /*12bc0*/  LDGSTS.E.BYPASS.LTC128B.128 [R0+0x16100], [R2.64], !P3 ;  /* 0x1610000002007fae */ /* 0x0007e4000d901d46 */
[----:B---3--:R-:W-:Y:S01]  /*12bd0*/  IMAD.MOV.U32 R0, RZ, RZ, 0x1 ;  /* 0x00000001ff007424 */ /* 0x008fe200078e00ff */
        /* <DEDUP_REMOVED lines=13> */
.L_x_541:
[----:B------:R-:W-:Y:S02]  /*12cb0*/  MOV R0, 0x2 ;  /* 0x0000000200007802 */ /* 0x000fe40000000f00 */
[----:B------:R-:W-:Y:S02]  /*12cc0*/  MOV R2, 0x12ce0 ;  /* 0x00012ce000027802 */ /* 0x000fe40000000f00 */
[----:B-----5:R-:W-:Y:S05]  /*12cd0*/  CALL.REL.NOINC `($__internal_2_$__cuda_sm70_shflsync_bfly_p) ;  /* 0x0000067000007944 */ /* 0x020fea0003c00000 */
[----:B------:R-:W-:Y:S01]  /*12ce0*/  FMNMX.FTZ R4, R4, R0, !PT ;  /* 0x0000000004047209 */ /* 0x000fe20007810000 */
[----:B------:R-:W-:Y:S01]  /*12cf0*/  IMAD.MOV.U32 R0, RZ, RZ, 0x1 ;  /* 0x00000001ff007424 */ /* 0x000fe200078e00ff */
[----:B------:R-:W-:Y:S02]  /*12d00*/  MOV R2, 0x12d20 ;  /* 0x00012d2000027802 */ /* 0x000fe40000000f00 */
[----:B-1---5:R-:W-:Y:S05]  /*12d10*/  CALL.REL.NOINC `($__internal_2_$__cuda_sm70_shflsync_bfly_p) ;  /* 0x0000063000007944 */ /* 0x022fea0003c00000 */
[----:B------:R-:W-:Y:S01]  /*12d20*/  FMNMX.FTZ R132, R4, R0, !PT ;  /* 0x0000000004847209 */ /* 0x000fe20007810000 */
[----:B-----5:R-:W-:Y:S01]  /*12d30*/  IMAD.MOV.U32 R4, RZ, RZ, R5 ;  /* 0x000000ffff047224 */ /* 0x020fe200078e0005 */
[----:B------:R-:W-:Y:S01]  /*12d40*/  MOV R2, 0x12d70 ;  /* 0x00012d7000027802 */ /* 0x000fe20000000f00 */
[----:B------:R-:W-:Y:S02]  /*12d50*/  IMAD.MOV.U32 R0, RZ, RZ, 0x2 ;  /* 0x00000002ff007424 */ /* 0x000fe400078e00ff */
[----:B-1----:R-:W-:Y:S05]  /*12d60*/  CALL.REL.NOINC `($__internal_2_$__cuda_sm70_shflsync_bfly_p) ;  /* 0x000005e000007944 */ /* 0x002fea0003c00000 */
[----:B-----5:R-:W-:Y:S01]  /*12d70*/  FMNMX.FTZ R4, R5, R0, !PT ;  /* 0x0000000005047209 */ /* 0x020fe20007810000 */
[----:B------:R-:W-:Y:S01]  /*12d80*/  IMAD.MOV.U32 R0, RZ, RZ, 0x1 ;  /* 0x00000001ff007424 */ /* 0x000fe200078e00ff */
[----:B------:R-:W-:Y:S02]  /*12d90*/  MOV R2, 0x12db0 ;  /* 0x00012db000027802 */ /* 0x000fe40000000f00 */
[----:B-1----:R-:W-:Y:S05]  /*12da0*/  CALL.REL.NOINC `($__internal_2_$__cuda_sm70_shflsync_bfly_p) ;  /* 0x000005a000007944 */ /* 0x002fea0003c00000 */
[----:B-1---5:R-:W-:-:S05]  /*12db0*/  BRA `(.L_x_588) ;  /* 0xffff974000007947 */ /* 0x022fca000383ffff */
.L_x_543:
[----:B------:R1:W5:Y:S01]  /*12dc0*/  LDL R4, [R1+0x78] ;  /* 0x0000780001047983 */ /* 0x0003620000100800 */
[----:B------:R-:W-:-:S02]  /*12dd0*/  MOV R0, 0x2 ;  /* 0x0000000200007802 */ /* 0x000fc40000000f00 */
[----:B------:R-:W-:Y:S02]  /*12de0*/  MOV R2, 0x12e00 ;  /* 0x00012e0000027802 */ /* 0x000fe40000000f00 */
[----:B-1---5:R-:W-:Y:S05]  /*12df0*/  CALL.REL.NOINC `($__internal_2_$__cuda_sm70_shflsync_bfly_p) ;  /* 0x0000055000007944 */ /* 0x022fea0003c00000 */
[----:B-----5:R-:W-:Y:S01]  /*12e00*/  MOV R5, R0 ;  /* 0x0000000000057202 */ /* 0x020fe20000000f00 */
[----:B-1----:R-:W-:Y:S05]  /*12e10*/  BRA `(.L_x_589) ;  /* 0xffffb50000007947 */ /* 0x002fea000383ffff */
.L_x_544:
[----:B------:R-:W-:Y:S01]  /*12e20*/  IMAD.MOV.U32 R4, RZ, RZ, R5 ;  /* 0x000000ffff047224 */ /* 0x000fe200078e0005 */
[----:B------:R-:W-:Y:S02]  /*12e30*/  MOV R0, 0x1 ;  /* 0x0000000100007802 */ /* 0x000fe40000000f00 */
[----:B------:R-:W-:Y:S02]  /*12e40*/  MOV R2, 0x12e60 ;  /* 0x00012e6000027802 */ /* 0x000fe40000000f00 */
[----:B------:R-:W-:Y:S05]  /*12e50*/  CALL.REL.NOINC `($__internal_2_$__cuda_sm70_shflsync_bfly_p) ;  /* 0x000004f000007944 */ /* 0x000fea0003c00000 */
[----:B------:R2:W5:Y:S02]  /*12e60*/  LDL R4, [R1+0x74] ;  /* 0x0000740001047983 */ /* 0x0005640000100800 */
[----:B-----5:R-:W-:Y:S01]  /*12e70*/  FADD.FTZ R5, R5, R0 ;  /* 0x0000000005057221 */ /* 0x020fe20000010000 */
[----:B------:R-:W-:Y:S02]  /*12e80*/  MOV R0, 0x2 ;  /* 0x0000000200007802 */ /* 0x000fe40000000f00 */
[----:B------:R-:W-:Y:S02]  /*12e90*/  MOV R2, 0x12eb0 ;  /* 0x00012eb000027802 */ /* 0x000fe40000000f00 */
[----:B-12---:R-:W-:Y:S05]  /*12ea0*/  CALL.REL.NOINC `($__internal_2_$__cuda_sm70_shflsync_bfly_p) ;  /* 0x000004a000007944 */ /* 0x006fea0003c00000 */
[----:B------:R-:W2:Y:S02]  /*12eb0*/  LDL.LU R2, [R1+0x74] ;  /* 0x0000740001027983 */ /* 0x000ea40000300800 */
[----:B--2---:R-:W-:Y:S01]  /*12ec0*/  FADD.FTZ R4, R2, R0 ;  /* 0x0000000002047221 */ /* 0x004fe20000010000 */
[----:B------:R-:W-:-:S02]  /*12ed0*/  MOV R0, 0x1 ;  /* 0x0000000100007802 */ /* 0x000fc40000000f00 */
[----:B------:R-:W-:Y:S02]  /*12ee0*/  MOV R2, 0x12f00 ;  /* 0x00012f0000027802 */ /* 0x000fe40000000f00 */
[----:B-1---5:R-:W-:Y:S05]  /*12ef0*/  CALL.REL.NOINC `($__internal_2_$__cuda_sm70_shflsync_bfly_p) ;  /* 0x0000045000007944 */ /* 0x022fea0003c00000 */
[----:B------:R-:W-:Y:S01]  /*12f00*/  MOV R3, R0 ;  /* 0x0000000000037202 */ /* 0x000fe20000000f00 */
[----:B-1---5:R-:W-:Y:S05]  /*12f10*/  BRA `(.L_x_590) ;  /* 0xffffb49000007947 */ /* 0x022fea000383ffff */
.L_x_559:
[----:B------:R2:W-:Y:S01]  /*12f20*/  STL [R1+0x64], RZ ;  /* 0x000064ff01007387 */ /* 0x0005e20000100800 */
[----:B------:R-:W-:Y:S01]  /*12f30*/  IMAD.MOV.U32 R7, RZ, RZ, R5 ;  /* 0x000000ffff077224 */ /* 0x000fe200078e0005 */
[----:B------:R-:W-:Y:S02]  /*12f40*/  MOV R3, 0x181f ;  /* 0x0000181f00037802 */ /* 0x000fe40000000f00 */
[----:B------:R-:W-:Y:S02]  /*12f50*/  MOV R2, 0x12f70 ;  /* 0x00012f7000027802 */ /* 0x000fe40000000f00 */
[----:B-12---:R-:W-:Y:S05]  /*12f60*/  CALL.REL.NOINC `($__internal_3_$__cuda_sm70_shflsync_idx_p) ;  /* 0x0000046000007944 */ /* 0x006fea0003c00000 */
[----:B-----5:R-:W-:Y:S01]  /*12f70*/  MOV R4, R7 ;  /* 0x0000000700047202 */ /* 0x020fe20000000f00 */
[----:B-1----:R-:W-:Y:S05]  /*12f80*/  BRA `(.L_x_591) ;  /* 0xffffd96000007947 */ /* 0x002fea000383ffff */
.L_x_560:
[----:B------:R4:W-:Y:S01]  /*12f90*/  STL [R1+0x64], RZ ;  /* 0x000064ff01007387 */ /* 0x0009e20000100800 */
[----:B------:R-:W-:Y:S01]  /*12fa0*/  IMAD.MOV.U32 R7, RZ, RZ, R13 ;  /* 0x000000ffff077224 */ /* 0x000fe200078e000d */
[----:B------:R-:W-:Y:S02]  /*12fb0*/  MOV R3, 0x181f ;  /* 0x0000181f00037802 */ /* 0x000fe40000000f00 */
[----:B------:R-:W-:-:S02]  /*12fc0*/  MOV R2, 0x12fe0 ;  /* 0x00012fe000027802 */ /* 0x000fc40000000f00 */
[----:B-1234-:R-:W-:Y:S05]  /*12fd0*/  CALL.REL.NOINC `($__internal_3_$__cuda_sm70_shflsync_idx_p) ;  /* 0x000003f000007944 */ /* 0x01efea0003c00000 */
[----:B-----5:R-:W-:Y:S01]  /*12fe0*/  MOV R0, R7 ;  /* 0x0000000700007202 */ /* 0x020fe20000000f00 */
[----:B-1----:R-:W-:Y:S05]  /*12ff0*/  BRA `(.L_x_592) ;  /* 0xffffd91000007947 */ /* 0x002fea000383ffff */
.L_x_563:
[----:B-1----:R-:W-:Y:S01]  /*13000*/  MOV R0, 0x1 ;  /* 0x0000000100007802 */ /* 0x002fe20000000f00 */
[----:B------:R-:W-:Y:S01]  /*13010*/  IMAD.MOV.U32 R7, RZ, RZ, R5 ;  /* 0x000000ffff077224 */ /* 0x000fe200078e0005 */
[----:B------:R-:W-:Y:S01]  /*13020*/  MOV R2, 0x13060 ;  /* 0x0001306000027802 */ /* 0x000fe20000000f00 */
[----:B------:R-:W-:-:S02]  /*13030*/  IMAD.MOV.U32 R3, RZ, RZ, 0x181f ;  /* 0x0000181fff037424 */ /* 0x000fc400078e00ff */
[----:B------:R1:W-:Y:S04]  /*13040*/  STL [R1+0x64], R0 ;  /* 0x0000640001007387 */ /* 0x0003e80000100800 */
[----:B-1-34-:R-:W-:Y:S05]  /*13050*/  CALL.REL.NOINC `($__internal_3_$__cuda_sm70_shflsync_idx_p) ;  /* 0x0000037000007944 */ /* 0x01afea0003c00000 */
        /* <DEDUP_REMOVED lines=9> */
.L_x_566:
[----:B-1----:R-:W-:Y:S01]  /*130f0*/  MOV R0, 0x2 ;  /* 0x0000000200007802 */ /* 0x002fe20000000f00 */
[----:B------:R-:W-:Y:S01]  /*13100*/  IMAD.MOV.U32 R7, RZ, RZ, R5 ;  /* 0x000000ffff077224 */ /* 0x000fe200078e0005 */
[----:B------:R-:W-:Y:S01]  /*13110*/  MOV R2, 0x13150 ;  /* 0x0001315000027802 */ /* 0x000fe20000000f00 */
[----:B------:R-:W-:Y:S02]  /*13120*/  IMAD.MOV.U32 R3, RZ, RZ, 0x181f ;  /* 0x0000181fff037424 */ /* 0x000fe400078e00ff */
[----:B------:R1:W-:Y:S04]  /*13130*/  STL [R1+0x64], R0 ;  /* 0x0000640001007387 */ /* 0x0003e80000100800 */
[----:B-1234-:R-:W-:Y:S05]  /*13140*/  CALL.REL.NOINC `($__internal_3_$__cuda_sm70_shflsync_idx_p) ;  /* 0x0000028000007944 */ /* 0x01efea0003c00000 */
[----:B-----5:R-:W-:Y:S01]  /*13150*/  MOV R4, R7 ;  /* 0x0000000700047202 */ /* 0x020fe20000000f00 */
[----:B-1----:R-:W-:Y:S05]  /*13160*/  BRA `(.L_x_594) ;  /* 0xffffdc0000007947 */ /* 0x002fea000383ffff */
.L_x_567:
[----:B-1----:R-:W-:Y:S01]  /*13170*/  MOV R0, 0x2 ;  /* 0x0000000200007802 */ /* 0x002fe20000000f00 */
[----:B------:R-:W-:Y:S01]  /*13180*/  IMAD.MOV.U32 R7, RZ, RZ, R13 ;  /* 0x000000ffff077224 */ /* 0x000fe200078e000d */
[----:B------:R-:W-:Y:S01]  /*13190*/  MOV R2, 0x131d0 ;  /* 0x000131d000027802 */ /* 0x000fe20000000f00 */
[----:B------:R-:W-:-:S02]  /*131a0*/  IMAD.MOV.U32 R3, RZ, RZ, 0x181f ;  /* 0x0000181fff037424 */ /* 0x000fc400078e00ff */
[----:B------:R1:W-:Y:S04]  /*131b0*/  STL [R1+0x64], R0 ;  /* 0x0000640001007387 */ /* 0x0003e80000100800 */
[----:B-1234-:R-:W-:Y:S05]  /*131c0*/  CALL.REL.NOINC `($__internal_3_$__cuda_sm70_shflsync_idx_p) ;  /* 0x0000020000007944 */ /* 0x01efea0003c00000 */
[----:B-----5:R-:W-:Y:S01]  /*131d0*/  MOV R0, R7 ;  /* 0x0000000700007202 */ /* 0x020fe20000000f00 */
[----:B-1----:R-:W-:Y:S05]  /*131e0*/  BRA `(.L_x_595) ;  /* 0xffffdba000007947 */ /* 0x002fea000383ffff */
.L_x_570:
[----:B---3--:R-:W-:Y:S01]  /*131f0*/  MOV R0, 0x3 ;  /* 0x0000000300007802 */ /* 0x008fe20000000f00 */
[----:B--2---:R-:W-:Y:S01]  /*13200*/  IMAD.MOV.U32 R7, RZ, RZ, R5 ;  /* 0x000000ffff077224 */ /* 0x004fe200078e0005 */
[----:B------:R-:W-:Y:S01]  /*13210*/  MOV R2, 0x13250 ;  /* 0x0001325000027802 */ /* 0x000fe20000000f00 */
[----:B------:R-:W-:Y:S02]  /*13220*/  IMAD.MOV.U32 R3, RZ, RZ, 0x181f ;  /* 0x0000181fff037424 */ /* 0x000fe400078e00ff */
        /* <DEDUP_REMOVED lines=11> */
.L_x_572:
[----:B------:R4:W-:Y:S01]  /*132e0*/  STL [R1+0x64], RZ ;  /* 0x000064ff01007387 */ /* 0x0009e20000100800 */
[----:B-12---:R-:W-:Y:S01]  /*132f0*/  IMAD.MOV.U32 R7, RZ, RZ, R81 ;  /* 0x000000ffff077224 */ /* 0x006fe200078e0051 */
[----:B------:R-:W-:-:S02]  /*13300*/  MOV R3, 0x1f ;  /* 0x0000001f00037802 */ /* 0x000fc40000000f00 */
[----:B------:R-:W-:Y:S02]  /*13310*/  MOV R2, 0x13330 ;  /* 0x0001333000027802 */ /* 0x000fe40000000f00 */
[----:B---345:R-:W-:Y:S05]  /*13320*/  CALL.REL.NOINC `($__internal_3_$__cuda_sm70_shflsync_idx_p) ;  /* 0x000000a000007944 */ /* 0x038fea0003c00000 */
[----:B-----5:R-:W-:Y:S01]  /*13330*/  MOV R0, R7 ;  /* 0x0000000700007202 */ /* 0x020fe20000000f00 */
[----:B-1----:R-:W-:Y:S05]  /*13340*/  BRA `(.L_x_597) ;  /* 0xffffdea000007947 */ /* 0x002fea000383ffff */
        .weak           $__internal_2_$__cuda_sm70_shflsync_bfly_p
        .type           $__internal_2_$__cuda_sm70_shflsync_bfly_p,@function
        .size           $__internal_2_$__cuda_sm70_shflsync_bfly_p,($__internal_3_$__cuda_sm70_shflsync_idx_p - $__internal_2_$__cuda_sm70_shflsync_bfly_p)
$__internal_2_$__cuda_sm70_shflsync_bfly_p:
[----:B------:R1:W-:Y:S01]  /*13350*/  STL [R1+0x100], R5 ;  /* 0x0001000501007387 */ /* 0x0003e20000100800 */
[----:B------:R-:W-:Y:S02]  /*13360*/  MOV R3, 0x1f ;  /* 0x0000001f00037802 */ /* 0x000fe40000000f00 */
[----:B-1----:R-:W-:-:S04]  /*13370*/  MOV R5, 0xffffffff ;  /* 0xffffffff00057802 */ /* 0x002fc80000000f00 */
[----:B------:R-:W-:Y:S04]  /*13380*/  WARPSYNC R5 ;  /* 0x0000000500007348 */ /* 0x000fe80003800000 */
[----:B------:R1:W2:Y:S04]  /*13390*/  SHFL.BFLY PT, R0, R4, R0, R3 ;  /* 0x0c00000004007389 */ /* 0x0002a800000e0003 */
[----:B-1----:R1:W5:Y:S01]  /*133a0*/  LDL.LU R5, [R1+0x100] ;  /* 0x0001000001057983 */ /* 0x0023620000300800 */
[----:B------:R-:W-:-:S04]  /*133b0*/  MOV R3, 0x0 ;  /* 0x0000000000037802 */ /* 0x000fc80000000f00 */
[----:B--2---:R-:W-:Y:S05]  /*133c0*/  RET.REL.NODEC R2 `(_ZN7cutlass13device_kernelIN5flash19enable_sm80_to_sm89INS1_16FlashAttnFwdSm80INS1_25CollectiveMainloopFwdSm80ILi8ELi1ELb1EN4cute5tupleIJNS5_1CILi128EEENS7_ILi64EEENS7_ILi256EEEEEELi256ENS_6half_tEfNS_4arch4Sm80ELb1ELb0ELb1ELb0ELb1ELb0ELb1ELb0EEENS1_21CollectiveEpilogueFwdINS6_IJS8_SA_S9_EEENS6_IJNS7_ILi1EEESI_SI_EEESC_SE_Li256ELb0ELb1ELb0ELb0EEENS1_30DynamicPersistentTileSchedulerILi256ELi256ELb0ELb1ELb0EEEEEEEEEvNT_6ParamsE) ;  /* 0xfffecc3002007950 */ /* 0x004fea0003c3ffff */
        .weak           $__internal_3_$__cuda_sm70_shflsync_idx_p
        .type           $__internal_3_$__cuda_sm70_shflsync_idx_p,@function
        .size           $__internal_3_$__cuda_sm70_shflsync_idx_p,(.L_x_1774 - $__internal_3_$__cuda_sm70_shflsync_idx_p)
$__internal_3_$__cuda_sm70_shflsync_idx_p:
[----:B------:R1:W-:Y:S04]  /*133d0*/  STL [R1+0x108], R4 ;  /* 0x0001080401007387 */ /* 0x0003e80000100800 */
[----:B------:R2:W-:Y:S01]  /*133e0*/  STL [R1+0x100], R0 ;  /* 0x0001000001007387 */ /* 0x0005e20000100800 */
[----:B-1----:R-:W-:-:S03]  /*133f0*/  MOV R4, 0xffffffff ;  /* 0xffffffff00047802 */ /* 0x002fc60000000f00 */
[----:B--2---:R-:W2:Y:S01]  /*13400*/  LDL.LU R0, [R1+0x64] ;  /* 0x0000640001007983 */ /* 0x004ea20000300800 */
[----:B------:R-:W-:Y:S04]  /*13410*/  WARPSYNC R4 ;  /* 0x0000000400007348 */ /* 0x000fe80003800000 */
[----:B--2---:R1:W2:Y:S04]  /*13420*/  SHFL.IDX PT, R7, R7, R0, R3 ;  /* 0x0000000007077389 */ /* 0x0042a800000e0003 */
[----:B-1----:R1:W5:Y:S04]  /*13430*/  LDL.LU R4, [R1+0x108] ;  /* 0x0001080001047983 */ /* 0x0023680000300800 */
[----:B------:R1:W5:Y:S01]  /*13440*/  LDL.LU R0, [R1+0x100] ;  /* 0x0001000001007983 */ /* 0x0003620000300800 */
[----:B------:R-:W-:-:S04]  /*13450*/  MOV R3, 0x0 ;  /* 0x0000000000037802 */ /* 0x000fc80000000f00 */
[----:B--2---:R-:W-:Y:S05]  /*13460*/  RET.REL.NODEC R2 `(_ZN7cutlass13device_kernelIN5flash19enable_sm80_to_sm89INS1_16FlashAttnFwdSm80INS1_25CollectiveMainloopFwdSm80ILi8ELi1ELb1EN4cute5tupleIJNS5_1CILi128EEENS7_ILi64EEENS7_ILi256EEEEEELi256ENS_6half_tEfNS_4arch4Sm80ELb1ELb0ELb1ELb0ELb1ELb0ELb1ELb0EEENS1_21CollectiveEpilogueFwdINS6_IJS8_SA_S9_EEENS6_IJNS7_ILi1EEESI_SI_EEESC_SE_Li256ELb0ELb1ELb0ELb0EEENS1_30DynamicPersistentTileSchedulerILi256ELi256ELb0ELb1ELb0EEEEEEEEEvNT_6ParamsE) ;  /* 0xfffecb9002007950 */ /* 0x004fea0003c3ffff */
.L_x_598:
        /* <DEDUP_REMOVED lines=9> */
.L_x_1774:


//--------------------- .text._ZN7cutlass13device_kernelIN5flash19enable_sm80_to_sm89INS1_16FlashAttnFwdSm80INS1_25CollectiveMainloopFwdSm80ILi8ELi1ELb1EN4cute5tupleIJNS5_1CILi128EEENS7_ILi64EEENS7_ILi256EEEEEELi256ENS_6half_tEfNS_4arch4Sm80ELb1ELb0ELb1ELb1ELb1ELb0ELb1ELb0EEENS1_21CollectiveEpilogueFwdINS6_IJS8_SA_S9_EEENS6_IJNS7_ILi1EEESI_SI_EEESC_SE_Li256ELb1ELb1ELb0ELb0EEENS1_19SingleTileSchedulerILb1ELb0ELb1ELi128EEEEEEEEEvNT_6ParamsE --------------------------
	.section	.text._ZN7cutlass13device_kernelIN5flash19enable_sm80_to_sm89INS1_16FlashAttnFwdSm80INS1_25CollectiveMainloopFwdSm80ILi8ELi1ELb1EN4cute5tupleIJNS5_1CILi128EEENS7_ILi64EEENS7_ILi256EEEEEELi256ENS_6half_tEfNS_4arch4Sm80ELb1ELb0ELb1ELb1ELb1ELb0ELb1ELb0EEENS1_21CollectiveEpilogueFwdINS6_IJS8_SA_S9_EEENS6_IJNS7_ILi1EEESI_SI_EEESC_SE_Li256ELb1ELb1ELb0ELb0EEENS1_19SingleTileSchedulerILb1ELb0ELb1ELi128EEEEEEEEEvNT_6ParamsE,"ax",@progbits
	.sectioninfo	@"SHI_REGISTERS=255"
	.align	128
.text._ZN7cutlass13device_kernelIN5flash19enable_sm80_to_sm89INS1_16FlashAttnFwdSm80INS1_25CollectiveMainloopFwdSm80ILi8ELi1ELb1EN4cute5tupleIJNS5_1CILi128EEENS7_ILi64EEENS7_ILi256EEEEEELi256ENS_6half_tEfNS_4arch4Sm80ELb1ELb0ELb1ELb1ELb1ELb0ELb1ELb0EEENS1_21CollectiveEpilogueFwdINS6_IJS8_SA_S9_EEENS6_IJNS7_ILi1EEESI_SI_EEESC_SE_Li256ELb1ELb1ELb0ELb0EEENS1_19SingleTileSchedulerILb1ELb0ELb1ELi128EEEEEEEEEvNT_6ParamsE:
        .type           _ZN7cutlass13device_kernelIN5flash19enable_sm80_to_sm89INS1_16FlashAttnFwdSm80INS1_25CollectiveMainloopFwdSm80ILi8ELi1ELb1EN4cute5tupleIJNS5_1CILi128EEENS7_ILi64EEENS7_ILi256EEEEEELi256ENS_6half_tEfNS_4arch4Sm80ELb1ELb0ELb1ELb1ELb1ELb0ELb1ELb0EEENS1_21CollectiveEpilogueFwdINS6_IJS8_SA_S9_EEENS6_IJNS7_ILi1EEESI_SI_EEESC_SE_Li256ELb1ELb1ELb0ELb0EEENS1_19SingleTileSchedulerILb1ELb0ELb1ELi128EEEEEEEEEvNT_6ParamsE,@function
        .size           _ZN7cutlass13device_kernelIN5flash19enable_sm80_to_sm89INS1_16FlashAttnFwdSm80INS1_25CollectiveMainloopFwdSm80ILi8ELi1ELb1EN4cute5tupleIJNS5_1CILi128EEENS7_ILi64EEENS7_ILi256EEEEEELi256ENS_6half_tEfNS_4arch4Sm80ELb1ELb0ELb1ELb1ELb1ELb0ELb1ELb0EEENS1_21CollectiveEpilogueFwdINS6_IJS8_SA_S9_EEENS6_IJNS7_ILi1EEESI_SI_EEESC_SE_Li256ELb1ELb1ELb0ELb0EEENS1_19SingleTileSchedulerILb1ELb0ELb1ELi128EEEEEEEEEvNT_6ParamsE,(.L_x_1777 - _ZN7cutlass13device_kernelIN5flash19enable_sm80_to_sm89INS1_16FlashAttnFwdSm80INS1_25CollectiveMainloopFwdSm80ILi8ELi1ELb1EN4cute5tupleIJNS5_1CILi128EEENS7_ILi64EEENS7_ILi256EEEEEELi256ENS_6half_tEfNS_4arch4Sm80ELb1ELb0ELb1ELb1ELb1ELb0ELb1ELb0EEENS1_21CollectiveEpilogueFwdINS6_IJS8_SA_S9_EEENS6_IJNS7_ILi1EEESI_SI_EEESC_SE_Li256ELb1ELb1ELb0ELb0EEENS1_19SingleTileSchedulerILb1ELb0ELb1ELi128EEEEEEEEEvNT_6ParamsE)
        .other          _ZN7cutlass13device_kernelIN5flash19enable_sm80_to_sm89INS1_16FlashAttnFwdSm80INS1_25CollectiveMainloopFwdSm80ILi8ELi1ELb1EN4cute5tupleIJNS5_1CILi128EEENS7_ILi64EEENS7_ILi256EEEEEELi256ENS_6half_tEfNS_4arch4Sm80ELb1ELb0ELb1ELb1ELb1ELb0ELb1ELb0EEENS1_21CollectiveEpilogueFwdINS6_IJS8_SA_S9_EEENS6_IJNS7_ILi1EEESI_SI_EEESC_SE_Li256ELb1ELb1ELb0ELb0EEENS1_19SingleTileSchedulerILb1ELb0ELb1ELi128EEEEEEEEEvNT_6ParamsE,@"STO_CUDA_ENTRY STV_DEFAULT"
_ZN7cutlass13device_kernelIN5flash19enable_sm80_to_sm89INS1_16FlashAttnFwdSm80INS1_25CollectiveMainloopFwdSm80ILi8ELi1ELb1EN4cute5tupleIJNS5_1CILi128EEENS7_ILi64EEENS7_ILi256EEEEEELi256ENS_6half_tEfNS_4arch4Sm80ELb1ELb0ELb1ELb1ELb1ELb0ELb1ELb0EEENS1_21CollectiveEpilogueFwdINS6_IJS8_SA_S9_EEENS6_IJNS7_ILi1EEESI_SI_EEESC_SE_Li256ELb1ELb1ELb0ELb0EEENS1_19SingleTileSchedulerILb1ELb0ELb1ELi128EEEEEEEEEvNT_6ParamsE:
        /* <DEDUP_REMOVED lines=21> */
.L_x_600:
        /* <DEDUP_REMOVED lines=13> */
.L_x_602:
[----:B------:R-:W-:Y:S02]  /*0220*/  ULDC UR5, c[0x0][0x54c] ;  /* 0x0001530000057ab9 */ /* 0x000fe40000000800 */
.L_x_601:
[----:B------:R-:W-:Y:S02]  /*0230*/  ULDC UR4, c[0x0][0x548] ;  /* 0x0001520000047ab9 */ /* 0x000fe40000000800 */
[----:B------:R-:W-:-:S02]  /*0240*/  USHF.L.U32 UR11, UR10, 0x7, URZ ;  /* 0x000000070a0b7899 */ /* 0x000fc4000800063f */
[----:B------:R-:W-:-:S04]  /*0250*/  UIMAD UR4, UR5, UR4, URZ ;  /* 0x00000004050472a4 */ /* 0x000fc8000f8e023f */
[----:B------:R-:W-:-:S04]  /*0260*/  UISETP.GE.AND UP0, UPT, UR11, UR4, UPT ;  /* 0x000000040b00728c */ /* 0x000fc8000bf06270 */
[----:B------:R-:W-:Y:S01]  /*0270*/  USEL UR14, UR14, 0xffffffff, !UP0 ;  /* 0xffffffff0e0e7887 */ /* 0x000fe2000c000000 */
[----:B------:R-:W-:Y:S05]  /*0280*/  BRA `(.L_x_603) ;  /* 0x000001b000007947 */ /* 0x000fea0003800000 */
.L_x_599:
        /* <DEDUP_REMOVED lines=8> */
.L_x_604:
        /* <DEDUP_REMOVED lines=13> */
.L_x_606:
[----:B------:R-:W-:Y:S02]  /*03e0*/  ULDC UR5, c[0x0][0x54c] ;  /* 0x0001530000057ab9 */ /* 0x000fe40000000800 */
.L_x_605:
[----:B------:R-:W-:Y:S02]  /*03f0*/  ULDC UR4, c[0x0][0x548] ;  /* 0x0001520000047ab9 */ /* 0x000fe40000000800 */
[----:B------:R-:W-:-:S02]  /*0400*/  USHF.L.U32 UR11, UR10, 0x7, URZ ;  /* 0x000000070a0b7899 */ /* 0x000fc4000800063f */
[----:B------:R-:W-:-:S04]  /*0410*/  UIMAD UR4, UR5, UR4, URZ ;  /* 0x00000004050472a4 */ /* 0x000fc8000f8e023f */
[----:B------:R-:W-:-:S04]  /*0420*/  UISETP.GE.AND UP0, UPT, UR11, UR4, UPT ;  /* 0x000000040b00728c */ /* 0x000fc8000bf06270 */
[----:B------:R-:W-:-:S06]  /*0430*/  USEL UR14, UR14, 0xffffffff, !UP0 ;  /* 0xffffffff0e0e7887 */ /* 0x000fcc000c000000 */
.L_x_603:
        /* <DEDUP_REMOVED lines=40> */
[----:B-1234-:R-:W-:Y:S05]  /*06c0*/  @P0 BRA `(.L_x_607) ;  /* 0x0000006000000947 */ /* 0x01efea0003800000 */
[----:B------:R-:W-:Y:S05]  /*06d0*/  @!P1 BRA `(.L_x_607) ;  /* 0x0000005000009947 */ /* 0x000fea0003800000 */
[----:B------:R-:W2:Y:S04]  /*06e0*/  LDG.E R2, [R6.64] ;  /* 0x0000001006027981 */ /* 0x000ea8000c1e1900 */
[----:B------:R-:W3:Y:S01]  /*06f0*/  LDG.E R0, [R6.64+0x4] ;  /* 0x0000041006007981 */ /* 0x000ee2000c1e1900 */
[----:B--2---:R-:W1:Y:S08]  /*0700*/  R2UR UR13, R2 ;  /* 0x00000000020d73c2 */ /* 0x004e7000000e0000 */
[----:B---3--:R-:W1:Y:S02]  /*0710*/  R2UR UR4, R0 ;  /* 0x00000000000473c2 */ /* 0x008e6400000e0000 */
[----:B-1----:R-:W-:-:S06]  /*0720*/  UIADD3 UR13, -UR13, UR4, URZ ;  /* 0x000000040d0d7290 */ /* 0x002fcc000fffe13f */
.L_x_607:
        /* <DEDUP_REMOVED lines=10> */
.L_x_608:
        /* <DEDUP_REMOVED lines=12> */
.L_x_609:
[----:B------:R-:W-:Y:S01]  /*0890*/  ULDC UR4, c[0x0][0x2c4] ;  /* 0x0000b10000047ab9 */ /* 0x000fe20000000800 */
[----:B------:R-:W-:Y:S01]  /*08a0*/  PLOP3.LUT P2, PT, PT, PT, PT, 0x80, 0x0 ;  /* 0x000000000000781c */ /* 0x000fe20003f4f070 */
[----:B------:R-:W-:Y:S01]  /*08b0*/  UISETP.NE.AND UP1, UPT, UR4, 0x1, UPT ;  /* 0x000000010400788c */ /* 0x000fe2000bf25270 */
[----:B------:R-:W-:Y:S01]  /*08c0*/  CS2R R10, SRZ ;  /* 0x00000000000a7805 */ /* 0x000fe2000001ff00 */
[----:B------:R-:W-:Y:S01]  /*08d0*/  UIADD3 UR7, -UR12, UR7, URZ ;  /* 0x000000070c077290 */ /* 0x000fe2000fffe13f */
[----:B------:R-:W-:Y:S01]  /*08e0*/  IMAD.MOV.U32 R130, RZ, RZ, RZ ;  /* 0x000000ffff827224 */ /* 0x000fe200078e00ff */
[----:B------:R-:W-:Y:S01]  /*08f0*/  ULDC.64 UR4, c[0x0][0x2c8] ;  /* 0x0000b20000047ab9 */ /* 0x000fe20000000a00 */
[----:B------:R-:W-:Y:S01]  /*0900*/  CS2R R128, SRZ ;  /* 0x0000000000807805 */ /* 0x000fe2000001ff00 */
[----:B------:R-:W-:Y:S01]  /*0910*/  UIADD3 UR6, UR7, 0x40, -UR13 ;  /* 0x0000004007067890 */ /* 0x000fe2000fffe80d */
[----:B------:R-:W-:Y:S01]  /*0920*/  CS2R R14, SRZ ;  /* 0x00000000000e7805 */ /* 0x000fe2000001ff00 */
[----:B------:R-:W-:Y:S01]  /*0930*/  IMAD.MOV.U32 R126, RZ, RZ, RZ ;  /* 0x000000ffff7e7224 */ /* 0x000fe200078e00ff */
[----:B------:R-:W-:Y:S01]  /*0940*/  CS2R R124, SRZ ;  /* 0x00000000007c7805 */ /* 0x000fe2000001ff00 */
[----:B------:R-:W-:Y:S01]  /*0950*/  MOV R122, RZ ;  /* 0x000000ff007a7202 */ /* 0x000fe20000000f00 */
[----:B------:R-:W-:Y:S01]  /*0960*/  @UP1 UIADD3 UR18, UR11, 0x7f, URZ ;  /* 0x0000007f0b121890 */ /* 0x000fe2000fffe03f */
[----:B------:R-:W-:Y:S01]  /*0970*/  CS2R R120, SRZ ;  /* 0x0000000000787805 */ /* 0x000fe2000001ff00 */
[----:B------:R-:W-:Y:S01]  /*0980*/  CS2R R12, SRZ ;  /* 0x00000000000c7805 */ /* 0x000fe2000001ff00 */
[----:B------:R-:W-:Y:S01]  /*0990*/  IMAD.MOV.U32 R118, RZ, RZ, RZ ;  /* 0x000000ffff767224 */ /* 0x000fe200078e00ff */
[----:B------:R-:W-:Y:S01]  /*09a0*/  UIMAD.WIDE.U32 UR18, UR18, UR4, URZ ;  /* 0x00000004121272a5 */ /* 0x000fe2000f8e003f */
[----:B------:R-:W-:Y:S01]  /*09b0*/  CS2R R116, SRZ ;  /* 0x0000000000747805 */ /* 0x000fe2000001ff00 */
[----:B------:R-:W-:Y:S01]  /*09c0*/  UIADD3 UR4, UR11, 0x7f, URZ ;  /* 0x0000007f0b047890 */ /* 0x000fe2000fffe03f */
[----:B------:R-:W-:Y:S01]  /*09d0*/  CS2R R16, SRZ ;  /* 0x0000000000107805 */ /* 0x000fe2000001ff00 */
[----:B------:R-:W-:Y:S01]  /*09e0*/  @UP1 USHF.R.U32.HI UR4, URZ, UR5, UR19 ;  /* 0x000000053f041299 */ /* 0x000fe20008011613 */
[----:B------:R-:W-:Y:S01]  /*09f0*/  MOV R114, RZ ;  /* 0x000000ff00727202 */ /* 0x000fe20000000f00 */
[----:B------:R-:W-:Y:S01]  /*0a00*/  UIADD3 UR5, UR7, 0x3f, URZ ;  /* 0x0000003f07057890 */ /* 0x000fe2000fffe03f */
[----:B------:R-:W-:Y:S01]  /*0a10*/  CS2R R112, SRZ ;  /* 0x0000000000707805 */ /* 0x000fe2000001ff00 */
[----:B------:R-:W-:Y:S01]  /*0a20*/  UIADD3 UR6, UR6, UR4, URZ ;  /* 0x0000000406067290 */ /* 0x000fe2000fffe03f */
[----:B------:R-:W-:Y:S01]  /*0a30*/  CS2R R18, SRZ ;  /* 0x0000000000127805 */ /* 0x000fe2000001ff00 */
[----:B------:R-:W-:Y:S01]  /*0a40*/  USHF.R.S32.HI UR18, URZ, 0x1f, UR5 ;  /* 0x0000001f3f127899 */ /* 0x000fe20008011405 */
[----:B------:R-:W-:Y:S01]  /*0a50*/  IMAD.MOV.U32 R110, RZ, RZ, RZ ;  /* 0x000000ffff6e7224 */ /* 0x000fe200078e00ff */
[----:B------:R-:W-:Y:S01]  /*0a60*/  USHF.R.S32.HI UR4, URZ, 0x1f, UR6 ;  /* 0x0000001f3f047899 */ /* 0x000fe20008011406 */
[----:B------:R-:W-:Y:S01]  /*0a70*/  CS2R R108, SRZ ;  /* 0x00000000006c7805 */ /* 0x000fe2000001ff00 */
[----:B------:R-:W-:Y:S01]  /*0a80*/  ULEA.HI UR18, UR18, UR5, URZ, 0x6 ;  /* 0x0000000512127291 */ /* 0x000fe2000f8f303f */
[----:B------:R-:W-:Y:S01]  /*0a90*/  CS2R R106, SRZ ;  /* 0x00000000006a7805 */ /* 0x000fe2000001ff00 */
[----:B------:R-:W-:Y:S01]  /*0aa0*/  ULEA.HI UR4, UR4, UR6, URZ, 0x6 ;  /* 0x0000000604047291 */ /* 0x000fe2000f8f303f */
[----:B------:R-:W-:Y:S01]  /*0ab0*/  CS2R R20, SRZ ;  /* 0x0000000000147805 */ /* 0x000fe2000001ff00 */
[----:B------:R-:W-:Y:S01]  /*0ac0*/  USHF.R.S32.HI UR18, URZ, 0x6, UR18 ;  /* 0x000000063f127899 */ /* 0x000fe20008011412 */
[----:B------:R-:W-:Y:S01]  /*0ad0*/  MOV R104, RZ ;  /* 0x000000ff00687202 */ /* 0x000fe20000000f00 */
[----:B------:R-:W-:Y:S01]  /*0ae0*/  USHF.R.S32.HI UR4, URZ, 0x6, UR4 ;  /* 0x000000063f047899 */ /* 0x000fe20008011404 */
[----:B------:R-:W-:Y:S01]  /*0af0*/  CS2R R102, SRZ ;  /* 0x0000000000667805 */ /* 0x000fe2000001ff00 */
[----:B------:R-:W-:Y:S01]  /*0b00*/  IMAD.MOV.U32 R23, RZ, RZ, RZ ;  /* 0x000000ffff177224 */ /* 0x000fe200078e00ff */
[----:B------:R-:W-:Y:S01]  /*0b10*/  MOV R100, RZ ;  /* 0x000000ff00647202 */ /* 0x000fe20000000f00 */
[----:B------:R-:W-:Y:S01]  /*0b20*/  UISETP.LT.AND UP0, UPT, UR18, UR4, UPT ;  /* 0x000000041200728c */ /* 0x000fe2000bf01270 */
[----:B------:R-:W-:Y:S01]  /*0b30*/  CS2R R98, SRZ ;  /* 0x0000000000627805 */ /* 0x000fe2000001ff00 */
[----:B------:R-:W-:Y:S01]  /*0b40*/  CS2R R24, SRZ ;  /* 0x0000000000187805 */ /* 0x000fe2000001ff00 */
[----:B------:R-:W-:Y:S01]  /*0b50*/  IMAD.MOV.U32 R96, RZ, RZ, RZ ;  /* 0x000000ffff607224 */ /* 0x000fe200078e00ff */
[----:B------:R-:W-:Y:S01]  /*0b60*/  USEL UR6, UR18, UR4, UP0 ;  /* 0x0000000412067287 */ /* 0x000fe20008000000 */
[----:B------:R-:W-:Y:S01]  /*0b70*/  CS2R R94, SRZ ;  /* 0x00000000005e7805 */ /* 0x000fe2000001ff00 */
[----:B------:R-:W-:Y:S01]  /*0b80*/  MOV R92, RZ ;  /* 0x000000ff005c7202 */ /* 0x000fe20000000f00 */
[----:B------:R-:W-:Y:S01]  /*0b90*/  CS2R R90, SRZ ;  /* 0x00000000005a7805 */ /* 0x000fe2000001ff00 */
[----:B------:R-:W-:Y:S01]  /*0ba0*/  UISETP.GE.AND UP0, UPT, UR6, 0x1, UPT ;  /* 0x000000010600788c */ /* 0x000fe2000bf06270 */
[----:B------:R-:W-:Y:S01]  /*0bb0*/  CS2R R26, SRZ ;  /* 0x00000000001a7805 */ /* 0x000fe2000001ff00 */
[----:B------:R-:W-:Y:S01]  /*0bc0*/  IMAD.MOV.U32 R88, RZ, RZ, RZ ;  /* 0x000000ffff587224 */ /* 0x000fe200078e00ff */
[----:B------:R-:W-:Y:S01]  /*0bd0*/  CS2R R86, SRZ ;  /* 0x0000000000567805 */ /* 0x000fe2000001ff00 */
[----:B------:R-:W-:Y:S01]  /*0be0*/  MOV R84, RZ ;  /* 0x000000ff00547202 */ /* 0x000fe20000000f00 */
[----:B------:R-:W-:Y:S01]  /*0bf0*/  CS2R R82, SRZ ;  /* 0x0000000000527805 */ /* 0x000fe2000001ff00 */
[----:B------:R-:W-:Y:S01]  /*0c00*/  PLOP3.LUT P0, PT, PT, PT, UP0, 0x80, 0x0 ;  /* 0x000000000000781c */ /* 0x000fe20003f0f008 */
[----:B------:R-:W-:Y:S01]  /*0c10*/  CS2R R28, SRZ ;  /* 0x00000000001c7805 */ /* 0x000fe2000001ff00 */
[----:B------:R-:W-:Y:S01]  /*0c20*/  IMAD.MOV.U32 R80, RZ, RZ, RZ ;  /* 0x000000ffff507224 */ /* 0x000fe200078e00ff */
[----:B------:R-:W-:Y:S01]  /*0c30*/  CS2R R78, SRZ ;  /* 0x00000000004e7805 */ /* 0x000fe2000001ff00 */
[----:B------:R-:W-:Y:S01]  /*0c40*/  MOV R76, RZ ;  /* 0x000000ff004c7202 */ /* 0x000fe20000000f00 */
[----:B------:R-:W-:Y:S01]  /*0c50*/  CS2R R74, SRZ ;  /* 0x00000000004a7805 */ /* 0x000fe2000001ff00 */
        /* <DEDUP_REMOVED lines=47> */
[----:B------:R-:W-:-:S03]  /*0f50*/  ULDC.64 UR4, c[0x0][0x2b0] ;  /* 0x0000ac0000047ab9 */ /* 0x000fc60000000a00 */
[----:B------:R-:W-:Y:S01]  /*0f60*/  LEA.HI R22, R102, R105, RZ, 0x3 ;  /* 0x0000006966167211 */ /* 0x000fe200078f18ff */
[----:B------:R1:W2:Y:S01]  /*0f70*/  @P0 LDG.E R0, [R2.64] ;  /* 0x0000001002000981 */ /* 0x0002a2000c1e1900 */
[----:B------:R-:W-:Y:S02]  /*0f80*/  IMAD.MOV.U32 R17, RZ, RZ, RZ ;  /* 0x000000ffff117224 */ /* 0x000fe400078e00ff */
[----:B------:R-:W-:Y:S01]  /*0f90*/  SHF.R.S32.HI R20, RZ, 0x3, R22 ;  /* 0x00000003ff147819 */ /* 0x000fe20000011416 */
[----:B-1----:R-:W-:Y:S01]  /*0fa0*/  IMAD.MOV.U32 R2, RZ, RZ, c[0x0][0x2b8] ;  /* 0x0000ae00ff027624 */ /* 0x002fe200078e00ff */
[----:B------:R-:W-:Y:S04]  /*0fb0*/  BAR.SYNC.DEFER_BLOCKING 0x0 ;  /* 0x0000000000007b1d */ /* 0x000fe80000010000 */
[----:B------:R-:W-:-:S02]  /*0fc0*/  ISETP.NE.AND P2, PT, R2, 0x1, PT ;  /* 0x000000010200780c */ /* 0x000fc40003f45270 */
[----:B--2---:R1:W2:Y:S02]  /*0fd0*/  @P0 R2UR UR21, R0 ;  /* 0x00000000001503c2 */ /* 0x0042a400000e0000 */
[----:B--2---:R-:W-:Y:S02]  /*0fe0*/  @!UP0 UMOV UR21, UR14 ;  /* 0x0000000e00158c82 */ /* 0x004fe40008000000 */
[----:B------:R-:W-:Y:S02]  /*0ff0*/  USHF.R.S32.HI UR15, URZ, 0x1f, UR21 ;  /* 0x0000001f3f0f7899 */ /* 0x000fe40008011415 */
[----:B------:R-:W-:Y:S02]  /*1000*/  UIMAD.WIDE.U32 UR18, UR21, UR4, URZ ;  /* 0x00000004151272a5 */ /* 0x000fe4000f8e003f */
[----:B------:R-:W-:-:S04]  /*1010*/  UIMAD UR15, UR15, UR4, URZ ;  /* 0x000000040f0f72a4 */ /* 0x000fc8000f8e023f */
[----:B------:R-:W-:Y:S01]  /*1020*/  UIMAD UR15, UR21, UR5, UR15 ;  /* 0x00000005150f72a4 */ /* 0x000fe2000f8e020f */
[----:B-1----:R-:W-:-:S03]  /*1030*/  LOP3.LUT R0, R22, 0xfffffff8, RZ, 0xc0, !PT ;  /* 0xfffffff816007812 */ /* 0x002fc600078ec0ff */
[----:B------:R-:W-:Y:S02]  /*1040*/  UIADD3 UR15, UR19, UR15, URZ ;  /* 0x0000000f130f7290 */ /* 0x000fe4000fffe03f */
[----:B------:R-:W-:Y:S01]  /*1050*/  USHF.R.S32.HI UR21, URZ, 0x1f, UR20 ;  /* 0x0000001f3f157899 */ /* 0x000fe20008011414 */
[----:B------:R-:W-:Y:S01]  /*1060*/  IMAD.IADD R19, R105, 0x1, -R0 ;  /* 0x0000000169137824 */ /* 0x000fe200078e0a00 */
[----:B------:R-:W-:Y:S01]  /*1070*/  ULDC.64 UR4, c[0x0][0x178] ;  /* 0x00005e0000047ab9 */ /* 0x000fe20000000a00 */
[----:B------:R-:W-:Y:S02]  /*1080*/  IMAD.U32 R0, RZ, RZ, UR6 ;  /* 0x00000006ff007e24 */ /* 0x000fe4000f8e00ff */
[----:B------:R-:W-:-:S04]  /*1090*/  IMAD R114, R19, 0x20, R20 ;  /* 0x0000002013727824 */ /* 0x000fc800078e0214 */
[----:B------:R-:W-:Y:S01]  /*10a0*/  IMAD R0, R0, 0x40, R114 ;  /* 0x0000004000007824 */ /* 0x000fe200078e0272 */
[----:B------:R-:W-:Y:S01]  /*10b0*/  UIMAD UR21, UR21, UR4, URZ ;  /* 0x00000004151572a4 */ /* 0x000fe2000f8e023f */
[----:B------:R-:W-:Y:S01]  /*10c0*/  IMAD.SHL.U32 R112, R19, 0x8, RZ ;  /* 0x0000000813707824 */ /* 0x000fe200078e00ff */
[----:B------:R-:W-:Y:S01]  /*10d0*/  UIMAD.WIDE.U32 UR22, UR20, UR4, URZ ;  /* 0x00000004141672a5 */ /* 0x000fe2000f8e003f */
[----:B------:R-:W-:Y:S01]  /*10e0*/  IADD3 R15, R20, UR11, RZ ;  /* 0x0000000b140f7c10 */ /* 0x000fe2000fffe0ff */
[----:B------:R-:W-:Y:S01]  /*10f0*/  STL [R1+0xa0], R114 ;  /* 0x0000a07201007387 */ /* 0x000fe20000100800 */
[----:B------:R-:W-:-:S04]  /*1100*/  IADD3 R0, R0, -0x40, RZ ;  /* 0xffffffc000007810 */ /* 0x000fc80007ffe0ff */
[C---:B------:R-:W-:Y:S02]  /*1110*/  ISETP.GE.AND P3, PT, R0.reuse, UR7, PT ;  /* 0x0000000700007c0c */ /* 0x040fe4000bf66270 */
        /* <DEDUP_REMOVED lines=13> */
[----:B------:R-:W-:Y:S01]  /*11f0*/  UISETP.GE.AND UP0, UPT, UR6, 0x2, UPT ;  /* 0x000000020600788c */ /* 0x000fe2000bf06270 */
[C---:B------:R-:W-:Y:S01]  /*1200*/  IADD3 R21, R112.reuse, 0x40, RZ ;  /* 0x0000004070157810 */ /* 0x040fe20007ffe0ff */
[----:B------:R-:W-:Y:S01]  /*1210*/  ULDC.64 UR4, c[0x0][0x1b8] ;  /* 0x00006e0000047ab9 */ /* 0x000fe20000000a00 */
[C---:B------:R-:W-:Y:S01]  /*1220*/  IADD3 R35, R112.reuse, 0x80, RZ ;  /* 0x0000008070237810 */ /* 0x040fe20007ffe0ff */
[----:B------:R-:W-:Y:S01]  /*1230*/  UIADD3 UR23, UR23, UR21, URZ ;  /* 0x0000001517177290 */ /* 0x000fe2000fffe03f */
[C---:B------:R-:W-:Y:S01]  /*1240*/  IADD3 R34, R112.reuse, 0xc0, RZ ;  /* 0x000000c070227810 */ /* 0x040fe20007ffe0ff */
[----:B------:R-:W-:Y:S01]  /*1250*/  USHF.R.S32.HI UR21, URZ, 0x1f, UR14 ;  /* 0x0000001f3f157899 */ /* 0x000fe2000801140e */
[----:B------:R-:W-:Y:S01]  /*1260*/  ISETP.GE.AND P6, PT, R112, c[0x0][0x198], PT ;  /* 0x0000660070007a0c */ /* 0x000fe20003fc6270 */
[----:B------:R-:W-:Y:S01]  /*1270*/  UIMAD UR20, UR8, UR4, URZ ;  /* 0x00000004081472a4 */ /* 0x000fe2000f8e023f */
[----:B------:R-:W-:Y:S01]  /*1280*/  ISETP.GE.AND P5, PT, R21, c[0x0][0x198], PT ;  /* 0x0000660015007a0c */ /* 0x000fe20003fa6270 */
[----:B------:R-:W-:Y:S01]  /*1290*/  USEL UR21, UR21, URZ, !UP2 ;  /* 0x0000003f15157287 */ /* 0x000fe2000d000000 */
[----:B------:R-:W-:Y:S01]  /*12a0*/  ISETP.GE.AND P4, PT, R35, c[0x0][0x198], PT ;  /* 0x0000660023007a0c */ /* 0x000fe20003f86270 */
[----:B------:R-:W-:Y:S01]  /*12b0*/  UIMAD UR20, UR9, UR5, UR20 ;  /* 0x00000005091472a4 */ /* 0x000fe2000f8e0214 */
[----:B------:R-:W-:Y:S01]  /*12c0*/  ISETP.GE.AND P3, PT, R34, c[0x0][0x198], PT ;  /* 0x0000660022007a0c */ /* 0x000fe20003f66270 */
[----:B------:R-:W-:Y:S01]  /*12d0*/  UIMAD.WIDE.U32 UR24, UR9, UR4, UR22 ;  /* 0x00000004091872a5 */ /* 0x000fe2000f8e0016 */
[----:B------:R-:W-:Y:S01]  /*12e0*/  LEA.HI R101, R102, R105, RZ, 0x5 ;  /* 0x0000006966657211 */ /* 0x000fe200078f28ff */
[----:B------:R-:W-:Y:S01]  /*12f0*/  USEL UR22, UR14, URZ, !UP2 ;  /* 0x0000003f0e167287 */ /* 0x000fe2000d000000 */
[----:B------:R-:W-:Y:S01]  /*1300*/  SHF.R.S32.HI R113, RZ, 0x1f, R112 ;  /* 0x0000001fff717819 */ /* 0x000fe20000011470 */
[----:B------:R-:W-:Y:S01]  /*1310*/  ULDC.64 UR4, c[0x0][0x1c0] ;  /* 0x0000700000047ab9 */ /* 0x000fe20000000a00 */
[----:B------:R-:W-:Y:S01]  /*1320*/  SHF.R.S32.HI R100, RZ, 0x5, R101 ;  /* 0x00000005ff647819 */ /* 0x000fe20000011465 */
[----:B------:R-:W-:Y:S01]  /*1330*/  UIMAD UR21, UR21, UR4, URZ ;  /* 0x00000004151572a4 */ /* 0x000fe2000f8e023f */
[----:B-1----:R-:W-:Y:S01]  /*1340*/  IADD3 R3, R114, UR11, RZ ;  /* 0x0000000b72037c10 */ /* 0x002fe2000fffe0ff */
[----:B------:R-:W-:-:S02]  /*1350*/  UIADD3 UR25, UR25, UR20, URZ ;  /* 0x0000001419197290 */ /* 0x000fc4000fffe03f */
[----:B------:R-:W-:Y:S02]  /*1360*/  UIMAD UR5, UR22, UR5, UR21 ;  /* 0x00000005160572a4 */ /* 0x000fe4000f8e0215 */
[----:B------:R-:W-:Y:S01]  /*1370*/  @P1 IMAD.HI.U32 R0, R3, c[0x0][0x2c8], RZ ;  /* 0x0000b20003001a27 */ /* 0x000fe200078e00ff */
[----:B------:R-:W-:Y:S02]  /*1380*/  UIMAD.WIDE.U32 UR22, UR22, UR4, UR24 ;  /* 0x00000004161672a5 */ /* 0x000fe4000f8e0018 */
[----:B------:R-:W-:Y:S01]  /*1390*/  ULDC UR21, c[0x0][0x2c4] ;  /* 0x0000b10000157ab9 */ /* 0x000fe20000000800 */
[----:B------:R-:W-:Y:S01]  /*13a0*/  IMAD.MOV.U32 R2, RZ, RZ, R3 ;  /* 0x000000ffff027224 */ /* 0x000fe200078e0003 */
[----:B------:R-:W-:Y:S01]  /*13b0*/  @P0 SHF.R.U32.HI R2, RZ, c[0x0][0x2cc], R0 ;  /* 0x0000b300ff020a19 */ /* 0x000fe20000011600 */
[----:B------:R-:W-:Y:S01]  /*13c0*/  UIADD3 UR5, UR23, UR5, URZ ;  /* 0x0000000517057290 */ /* 0x000fe2000fffe03f */
[----:B------:R-:W-:Y:S01]  /*13d0*/  IMAD.U32 R5, RZ, RZ, UR23 ;  /* 0x00000017ff057e24 */ /* 0x000fe2000f8e00ff */
[----:B------:R-:W-:Y:S01]  /*13e0*/  UIMAD UR21, UR13, UR21, URZ ;  /* 0x000000150d1572a4 */ /* 0x000fe2000f8e023f */
[--C-:B------:R-:W-:Y:S01]  /*13f0*/  SHF.R.S32.HI R0, RZ, 0x1f, R2.reuse ;  /* 0x0000001fff007819 */ /* 0x100fe20000011402 */
[----:B------:R-:W-:Y:S01]  /*1400*/  IMAD.MOV R6, RZ, RZ, -R2 ;  /* 0x000000ffff067224 */ /* 0x000fe200078e0a02 */
[----:B------:R-:W-:Y:S01]  /*1410*/  ULEA UR24, UR6, 0xffffffc0, 0x6 ;  /* 0xffffffc006187891 */ /* 0x000fe2000f8e303f */
[----:B------:R-:W-:-:S02]  /*1420*/  IMAD.U32 R4, RZ, RZ, UR22 ;  /* 0x00000016ff047e24 */ /* 0x000fc4000f8e00ff */
[----:B------:R-:W-:Y:S01]  /*1430*/  IMAD R0, R0, c[0x0][0x1b0], RZ ;  /* 0x00006c0000007a24 */ /* 0x000fe200078e02ff */
[----:B------:R-:W-:Y:S01]  /*1440*/  UIADD3 UR24, UR7, -UR24, URZ ;  /* 0x8000001807187290 */ /* 0x000fe2000fffe03f */
[----:B------:R-:W-:Y:S02]  /*1450*/  IMAD R6, R6, c[0x0][0x2c4], R3 ;  /* 0x0000b10006067a24 */ /* 0x000fe400078e0203 */
[----:B------:R-:W-:Y:S01]  /*1460*/  IMAD.U32 R5, RZ, RZ, UR5 ;  /* 0x00000005ff057e24 */ /* 0x000fe2000f8e00ff */
[----:B------:R-:W-:Y:S01]  /*1470*/  ULDC.64 UR4, c[0x0][0x1e8] ;  /* 0x00007a0000047ab9 */ /* 0x000fe20000000a00 */
[C---:B------:R-:W-:Y:S01]  /*1480*/  IMAD R7, R2.reuse, c[0x0][0x1b4], R0 ;  /* 0x00006d0002077a24 */ /* 0x040fe200078e0200 */
[----:B------:R-:W-:Y:S01]  /*1490*/  SHF.R.S32.HI R0, RZ, 0x1f, R6 ;  /* 0x0000001fff007819 */ /* 0x000fe20000011406 */
[----:B------:R-:W-:Y:S01]  /*14a0*/  IMAD.WIDE.U32 R2, R2, c[0x0][0x1b0], R4 ;  /* 0x00006c0002027a25 */ /* 0x000fe200078e0004 */
[----:B------:R-:W-:Y:S02]  /*14b0*/  UIMAD UR20, UR8, UR4, URZ ;  /* 0x00000004081472a4 */ /* 0x000fe4000f8e023f */
[----:B------:R-:W-:Y:S01]  /*14c0*/  UIMAD.WIDE.U32 UR22, UR9, UR4, URZ ;  /* 0x00000004091672a5 */ /* 0x000fe2000f8e003f */
[C---:B------:R-:W-:Y:S01]  /*14d0*/  IMAD.SHL.U32 R5, R20.reuse, 0x40, RZ ;  /* 0x0000004014057824 */ /* 0x040fe200078e00ff */
[----:B------:R-:W-:Y:S01]  /*14e0*/  UIMAD UR20, UR9, UR5, UR20 ;  /* 0x00000005091472a4 */ /* 0x000fe2000f8e0214 */
[----:B------:R-:W-:Y:S01]  /*14f0*/  IMAD.IADD R3, R3, 0x1, R7 ;  /* 0x0000000103037824 */ /* 0x000fe200078e0207 */
[----:B------:R-:W-:Y:S01]  /*1500*/  IADD3 R20, -R20, UR24, RZ ;  /* 0x0000001814147c10 */ /* 0x000fe2000fffe1ff */
[----:B------:R-:W-:Y:S01]  /*1510*/  IMAD R4, R0, c[0x0][0x1a8], RZ ;  /* 0x00006a0000047a24 */ /* 0x000fe200078e02ff */
[----:B------:R-:W-:Y:S01]  /*1520*/  LOP3.LUT R0, R5, 0x1c0, RZ, 0xc0, !PT ;  /* 0x000001c005007812 */ /* 0x000fe200078ec0ff */
[----:B------:R-:W-:Y:S01]  /*1530*/  IMAD.WIDE.U32 R2, R6, c[0x0][0x1a8], R2 ;  /* 0x00006a0006027a25 */ /* 0x000fe200078e0002 */
[----:B------:R-:W-:-:S02]  /*1540*/  UIADD3 UR20, UR23, UR20, URZ ;  /* 0x0000001417147290 */ /* 0x000fc4000fffe03f */
[----:B------:R-:W-:Y:S01]  /*1550*/  SHF.R.U32.HI R5, RZ, 0x3, R0 ;  /* 0x00000003ff057819 */ /* 0x000fe20000011600 */
[----:B------:R-:W-:Y:S01]  /*1560*/  IMAD R7, R6, c[0x0][0x1ac], R4 ;  /* 0x00006b0006077a24 */ /* 0x000fe200078e0204 */
[----:B------:R-:W-:Y:S01]  /*1570*/  LOP3.LUT R4, R0, 0x38, R112, 0xf8, !PT ;  /* 0x0000003800047812 */ /* 0x000fe200078ef870 */
[----:B------:R-:W-:Y:S01]  /*1580*/  ULDC.64 UR4, c[0x0][0x210] ;  /* 0x0000840000047ab9 */ /* 0x000fe20000000a00 */
[----:B------:R-:W-:Y:S01]  /*1590*/  LEA R14, P0, R2, c[0x0][0x160], 0x1 ;  /* 0x00005800020e7a11 */ /* 0x000fe200078008ff */
[----:B------:R-:W-:Y:S01]  /*15a0*/  IMAD.IADD R0, R3, 0x1, R7 ;  /* 0x0000000103007824 */ /* 0x000fe200078e0207 */
[----:B------:R-:W-:Y:S01]  /*15b0*/  LOP3.LUT R6, R4, R5, RZ, 0x3c, !PT ;  /* 0x0000000504067212 */ /* 0x000fe200078e3cff */
[----:B------:R-:W-:Y:S01]  /*15c0*/  UIMAD UR8, UR8, UR4, URZ ;  /* 0x00000004080872a4 */ /* 0x000fe2000f8e023f */
[----:B------:R-:W-:Y:S01]  /*15d0*/  LEA.HI R3, R102, R105, RZ, 0x6 ;  /* 0x0000006966037211 */ /* 0x000fe200078f30ff */
[----:B------:R-:W-:Y:S01]  /*15e0*/  SHFL.IDX PT, R4, R14, RZ, 0x181f ;  /* 0x00181fff0e047589 */ /* 0x000fe200000e0000 */
[----:B------:R-:W-:Y:S01]  /*15f0*/  LEA.HI.X R13, R2, c[0x0][0x164], R0, 0x1, P0 ;  /* 0x00005900020d7a11 */ /* 0x000fe200000f0c00 */
[----:B------:R-:W-:Y:S01]  /*1600*/  UIMAD.WIDE.U32 UR26, UR9, UR4, URZ ;  /* 0x00000004091a72a5 */ /* 0x000fe2000f8e003f */
[----:B------:R-:W-:Y:S01]  /*1610*/  ISETP.GE.AND P0, PT, R15, UR21, PT ;  /* 0x000000150f007c0c */ /* 0x000fe2000bf06270 */
[----:B------:R-:W-:Y:S01]  /*1620*/  IMAD.SHL.U32 R0, R3, 0x8, RZ ;  /* 0x0000000803007824 */ /* 0x000fe200078e00ff */
[----:B------:R-:W-:Y:S01]  /*1630*/  SHF.R.S32.HI R3, RZ, 0x1f, R21 ;  /* 0x0000001fff037819 */ /* 0x000fe20000011415 */
[----:B------:R-:W1:Y:S01]  /*1640*/  SHFL.IDX PT, R5, R13, RZ, 0x181f ;  /* 0x00181fff0d057589 */ /* 0x000e6200000e0000 */
[----:B------:R-:W-:Y:S01]  /*1650*/  SHF.R.S32.HI R2, RZ, 0x1f, R35 ;  /* 0x0000001fff027819 */ /* 0x000fe20000011423 */
[----:B------:R-:W-:Y:S01]  /*1660*/  UIMAD UR8, UR9, UR5, UR8 ;  /* 0x00000005090872a4 */ /* 0x000fe2000f8e0208 */
[----:B------:R-:W-:-:S02]  /*1670*/  LOP3.LUT R6, R6, 0xfffffe00, R0, 0xf8, !PT ;  /* 0xfffffe0006067812 */ /* 0x000fc400078ef800 */
[----:B------:R-:W-:Y:S01]  /*1680*/  SHF.R.S32.HI R0, RZ, 0x1f, R34 ;  /* 0x0000001fff007819 */ /* 0x000fe20000011422 */
[----:B------:R-:W-:Y:S01]  /*1690*/  UIADD3 UR8, UR27, UR8, URZ ;  /* 0x000000081b087290 */ /* 0x000fe2000fffe03f */
[----:B------:R-:W-:Y:S01]  /*16a0*/  LEA.HI R3, R3, R21, RZ, 0x3 ;  /* 0x0000001503037211 */ /* 0x000fe200078f18ff */
[----:B------:R-:W-:Y:S01]  /*16b0*/  IMAD.SHL.U32 R103, R6, 0x2, RZ ;  /* 0x0000000206677824 */ /* 0x000fe200078e00ff */
[----:B------:R-:W-:Y:S02]  /*16c0*/  LEA.HI R2, R2, R35, RZ, 0x3 ;  /* 0x0000002302027211 */ /* 0x000fe400078f18ff */
[----:B------:R-:W-:Y:S02]  /*16d0*/  LEA.HI R0, R0, R34, RZ, 0x3 ;  /* 0x0000002200007211 */ /* 0x000fe400078f18ff */
[----:B------:R-:W-:Y:S02]  /*16e0*/  LOP3.LUT R110, R3, 0xfffffff8, RZ, 0xc0, !PT ;  /* 0xfffffff8036e7812 */ /* 0x000fe400078ec0ff */
[----:B------:R-:W-:Y:S01]  /*16f0*/  LOP3.LUT R108, R2, 0xfffffff8, RZ, 0xc0, !PT ;  /* 0xfffffff8026c7812 */ /* 0x000fe200078ec0ff */
[----:B------:R-:W-:Y:S01]  /*1700*/  SHFL.IDX PT, R3, R13, 0x1, 0x181f ;  /* 0x00381f000d037f89 */ /* 0x000fe200000e0000 */
[----:B------:R-:W-:-:S02]  /*1710*/  LOP3.LUT R106, R0, 0xfffffff8, RZ, 0xc0, !PT ;  /* 0xfffffff8006a7812 */ /* 0x000fc400078ec0ff */
[----:B------:R-:W-:Y:S01]  /*1720*/  IADD3 R0, R15, 0x20, RZ ;  /* 0x000000200f007810 */ /* 0x000fe20007ffe0ff */
[----:B------:R-:W3:Y:S01]  /*1730*/  SHFL.IDX PT, R2, R14, 0x1, 0x181f ;  /* 0x00381f000e027f89 */ /* 0x000ee200000e0000 */
[----:B------:R-:W-:Y:S02]  /*1740*/  SHF.R.S32.HI R111, RZ, 0x1f, R110 ;  /* 0x0000001fff6f7819 */ /* 0x000fe4000001146e */
[----:B------:R-:W-:Y:S01]  /*1750*/  SHF.R.S32.HI R109, RZ, 0x1f, R108 ;  /* 0x0000001fff6d7819 */ /* 0x000fe2000001146c */
[----:B-1----:R-:W-:Y:S01]  /*1760*/  @!P0 IMAD.WIDE R10, R112, 0x2, R4 ;  /* 0x00000002700a8825 */ /* 0x002fe200078e0204 */
[----:B------:R-:W-:-:S03]  /*1770*/  SHF.R.S32.HI R107, RZ, 0x1f, R106 ;  /* 0x0000001fff6b7819 */ /* 0x000fc6000001146a */
[--C-:B------:R-:W-:Y:S01]  /*1780*/  @!P0 IMAD.WIDE R8, R110, 0x2, R4.reuse ;  /* 0x000000026e088825 */ /* 0x100fe200078e0204 */
[----:B------:R1:W-:Y:S03]  /*1790*/  @!P0 LDGSTS.E.BYPASS.LTC128B.128 [R103+0x100], [R10.64], !P6 ;  /* 0x001000000a678fae */ /* 0x0003e6000f101d50 */
[--C-:B------:R-:W-:Y:S01]  /*17a0*/  @!P0 IMAD.WIDE R6, R108, 0x2, R4.reuse ;  /* 0x000000026c068825 */ /* 0x100fe200078e0204 */
[----:B------:R3:W-:Y:S03]  /*17b0*/  @!P0 LDGSTS.E.BYPASS.LTC128B.128 [R103+0x4100], [R8.64], !P5 ;  /* 0x0410000008678fae */ /* 0x0007e6000e901d50 */
[----:B------:R-:W-:Y:S01]  /*17c0*/  @!P0 IMAD.WIDE R4, R106, 0x2, R4 ;  /* 0x000000026a048825 */ /* 0x000fe200078e0204 */
[----:B------:R4:W-:Y:S04]  /*17d0*/  @!P0 LDGSTS.E.BYPASS.LTC128B.128 [R103+0x8100], [R6.64], !P4 ;  /* 0x0810000006678fae */ /* 0x0009e8000e101d50 */
[----:B------:R5:W-:Y:S01]  /*17e0*/  @!P0 LDGSTS.E.BYPASS.LTC128B.128 [R103+0xc100], [R4.64], !P3 ;  /* 0x0c10000004678fae */ /* 0x000be2000d901d50 */
[----:B------:R-:W-:Y:S01]  /*17f0*/  ISETP.GE.AND P0, PT, R0, UR21, PT ;  /* 0x0000001500007c0c */ /* 0x000fe2000bf06270 */
[----:B------:R-:W-:-:S04]  /*1800*/  IMAD.MOV R0, RZ, RZ, -R12 ;  /* 0x000000ffff007224 */ /* 0x000fc800078e0a0c */
[----:B------:R-:W-:Y:S01]  /*1810*/  IMAD R18, R0, c[0x0][0x2b8], R16 ;  /* 0x0000ae0000127a24 */ /* 0x000fe200078e0210 */
[----:B------:R-:W-:-:S04]  /*1820*/  IADD3 R0, R15, 0x40, RZ ;  /* 0x000000400f007810 */ /* 0x000fc80007ffe0ff */
[----:B------:R-:W-:-:S03]  /*1830*/  SHF.R.S32.HI R12, RZ, 0x1f, R18 ;  /* 0x0000001fff0c7819 */ /* 0x000fc60000011412 */
[----:B---3--:R-:W-:-:S04]  /*1840*/  @!P0 IMAD.WIDE R8, R110, 0x2, R2 ;  /* 0x000000026e088825 */ /* 0x008fc800078e0202 */
[--C-:B----4-:R-:W-:Y:S01]  /*1850*/  @!P0 IMAD.WIDE R6, R112, 0x2, R2.reuse ;  /* 0x0000000270068825 */ /* 0x110fe200078e0202 */
[----:B-----5:R-:W-:Y:S04]  /*1860*/  SHFL.IDX PT, R4, R14, 0x2, 0x181f ;  /* 0x00581f000e047f89 */ /* 0x020fe800000e0000 */
[----:B------:R-:W1:Y:S04]  /*1870*/  SHFL.IDX PT, R5, R13, 0x2, 0x181f ;  /* 0x00581f000d057f89 */ /* 0x000e6800000e0000 */
[----:B------:R3:W-:Y:S04]  /*1880*/  @!P0 LDGSTS.E.BYPASS.LTC128B.128 [R103+0x1100], [R6.64], !P6 ;  /* 0x0110000006678fae */ /* 0x0007e8000f101d50 */
[----:B------:R4:W-:Y:S01]  /*1890*/  @!P0 LDGSTS.E.BYPASS.LTC128B.128 [R103+0x5100], [R8.64], !P5 ;  /* 0x0510000008678fae */ /* 0x0009e2000e901d50 */
[----:B---3--:R-:W-:-:S04]  /*18a0*/  @!P0 IMAD.WIDE R6, R108, 0x2, R2 ;  /* 0x000000026c068825 */ /* 0x008fc800078e0202 */
[----:B------:R-:W-:Y:S01]  /*18b0*/  @!P0 IMAD.WIDE R2, R106, 0x2, R2 ;  /* 0x000000026a028825 */ /* 0x000fe200078e0202 */
[----:B------:R3:W-:Y:S04]  /*18c0*/  @!P0 LDGSTS.E.BYPASS.LTC128B.128 [R103+0x9100], [R6.64], !P4 ;  /* 0x0910000006678fae */ /* 0x0007e8000e101d50 */
[----:B------:R5:W-:Y:S01]  /*18d0*/  @!P0 LDGSTS.E.BYPASS.LTC128B.128 [R103+0xd100], [R2.64], !P3 ;  /* 0x0d10000002678fae */ /* 0x000be2000d901d50 */
[----:B------:R-:W-:Y:S01]  /*18e0*/  ISETP.GE.AND P0, PT, R0, UR21, PT ;  /* 0x0000001500007c0c */ /* 0x000fe2000bf06270 */
[----:B------:R-:W-:-:S04]  /*18f0*/  IMAD R0, R12, c[0x0][0x1e0], RZ ;  /* 0x000078000c007a24 */ /* 0x000fc800078e02ff */
[----:B------:R-:W-:-:S08]  /*1900*/  IMAD R0, R18, c[0x0][0x1e4], R0 ;  /* 0x0000790012007a24 */ /* 0x000fd000078e0200 */
[----:B-1----:R-:W-:-:S04]  /*1910*/  @!P0 IMAD.WIDE R10, R112, 0x2, R4 ;  /* 0x00000002700a8825 */ /* 0x002fc800078e0204 */
[--C-:B----4-:R-:W-:Y:S01]  /*1920*/  @!P0 IMAD.WIDE R8, R110, 0x2, R4.reuse ;  /* 0x000000026e088825 */ /* 0x110fe200078e0204 */
[----:B------:R2:W-:Y:S03]  /*1930*/  @!P0 LDGSTS.E.BYPASS.LTC128B.128 [R103+0x2100], [R10.64], !P6 ;  /* 0x021000000a678fae */ /* 0x0005e6000f101d50 */
[----:B---3--:R-:W-:Y:S01]  /*1940*/  @!P0 IMAD.WIDE R6, R108, 0x2, R4 ;  /* 0x000000026c068825 */ /* 0x008fe200078e0204 */
[----:B------:R1:W-:Y:S03]  /*1950*/  @!P0 LDGSTS.E.BYPASS.LTC128B.128 [R103+0x6100], [R8.64], !P5 ;  /* 0x0610000008678fae */ /* 0x0003e6000e901d50 */
[----:B-----5:R-:W-:Y:S01]  /*1960*/  IMAD.WIDE.U32 R2, R18, c[0x0][0x1e0], RZ ;  /* 0x0000780012027a25 */ /* 0x020fe200078e00ff */
[----:B------:R3:W-:Y:S03]  /*1970*/  @!P0 LDGSTS.E.BYPASS.LTC128B.128 [R103+0xa100], [R6.64], !P4 ;  /* 0x0a10000006678fae */ /* 0x0007e6000e101d50 */
[----:B------:R-:W-:-:S02]  /*1980*/  IMAD.IADD R3, R3, 0x1, R0 ;  /* 0x0000000103037824 */ /* 0x000fc400078e0200 */
[----:B------:R-:W-:-:S05]  /*1990*/  @!P0 IMAD.WIDE R4, R106, 0x2, R4 ;  /* 0x000000026a048825 */ /* 0x000fca00078e0204 */
[----:B------:R4:W-:Y:S04]  /*19a0*/  @!P0 LDGSTS.E.BYPASS.LTC128B.128 [R103+0xe100], [R4.64], !P3 ;  /* 0x0e10000004678fae */ /* 0x0009e8000d901d50 */
[----:B---3--:R-:W-:Y:S04]  /*19b0*/  SHFL.IDX PT, R6, R14, 0x3, 0x181f ;  /* 0x00781f000e067f89 */ /* 0x008fe800000e0000 */
[----:B------:R3:W5:Y:S01]  /*19c0*/  SHFL.IDX PT, R7, R13, 0x3, 0x181f ;  /* 0x00781f000d077f89 */ /* 0x00076200000e0000 */
[----:B----4-:R-:W-:Y:S01]  /*19d0*/  IADD3 R5, R15, 0x60, RZ ;  /* 0x000000600f057810 */ /* 0x010fe20007ffe0ff */
[----:B------:R-:W-:-:S03]  /*19e0*/  IMAD R4, R12, c[0x0][0x208], RZ ;  /* 0x000082000c047a24 */ /* 0x000fc600078e02ff */
[----:B------:R-:W-:Y:S01]  /*19f0*/  ISETP.GE.AND P1, PT, R5, UR21, PT ;  /* 0x0000001505007c0c */ /* 0x000fe2000bf26270 */
[C---:B------:R-:W-:Y:S01]  /*1a00*/  IMAD R4, R18.reuse, c[0x0][0x20c], R4 ;  /* 0x0000830012047a24 */ /* 0x040fe200078e0204 */
[----:B--2---:R-:W-:Y:S01]  /*1a10*/  SHF.R.S32.HI R11, RZ, 0x1f, R17 ;  /* 0x0000001fff0b7819 */ /* 0x004fe20000011411 */
[----:B-1----:R-:W-:Y:S01]  /*1a20*/  IMAD.WIDE.U32 R8, R17, c[0x0][0x1f0], R2 ;  /* 0x00007c0011087a25 */ /* 0x002fe200078e0002 */
[----:B------:R-:W-:Y:S03]  /*1a30*/  STL [R1+0x58], R17 ;  /* 0x0000581101007387 */ /* 0x000fe60000100800 */
[----:B------:R-:W-:Y:S01]  /*1a40*/  IMAD R0, R11, c[0x0][0x1f0], RZ ;  /* 0x00007c000b007a24 */ /* 0x000fe200078e02ff */
[----:B------:R-:W-:Y:S01]  /*1a50*/  STL [R1+0x98], R112 ;  /* 0x0000987001007387 */ /* 0x000fe20000100800 */
[----:B------:R-:W-:-:S03]  /*1a60*/  IMAD.WIDE.U32 R2, R18, c[0x0][0x208], RZ ;  /* 0x0000820012027a25 */ /* 0x000fc600078e00ff */
[----:B------:R-:W-:Y:S01]  /*1a70*/  STL [R1+0x54], R103 ;  /* 0x0000546701007387 */ /* 0x000fe20000100800 */
[----:B------:R-:W-:Y:S01]  /*1a80*/  IMAD R10, R17, c[0x0][0x1f4], R0 ;  /* 0x00007d00110a7a24 */ /* 0x000fe200078e0200 */
[----:B------:R-:W-:Y:S01]  /*1a90*/  IADD3 R0, P0, R8, UR22, RZ ;  /* 0x0000001608007c10 */ /* 0x000fe2000ff1e0ff */
[----:B------:R-:W-:Y:S01]  /*1aa0*/  IMAD.IADD R5, R3, 0x1, R4 ;  /* 0x0000000103057824 */ /* 0x000fe200078e0204 */
[----:B------:R-:W-:Y:S01]  /*1ab0*/  STL [R1+0xd0], R110 ;  /* 0x0000d06e01007387 */ /* 0x000fe20000100800 */
[----:B------:R-:W-:Y:S01]  /*1ac0*/  IMAD.MOV.U32 R4, RZ, RZ, R2 ;  /* 0x000000ffff047224 */ /* 0x000fe200078e0002 */
[----:B------:R-:W-:Y:S02]  /*1ad0*/  IADD3.X R8, R9, UR20, R10, P0, !PT ;  /* 0x0000001409087c10 */ /* 0x000fe400087fe40a */
[C---:B---3--:R-:W-:Y:S01]  /*1ae0*/  LEA R13, P0, R0.reuse, c[0x0][0x1c8], 0x1 ;  /* 0x00007200000d7a11 */ /* 0x048fe200078008ff */
[----:B------:R-:W-:Y:S01]  /*1af0*/  IMAD.WIDE.U32 R4, R17, c[0x0][0x218], R4 ;  /* 0x0000860011047a25 */ /* 0x000fe200078e0004 */
[----:B------:R-:W-:Y:S02]  /*1b00*/  STL [R1+0xd4], R108 ;  /* 0x0000d46c01007387 */ /* 0x000fe40000100800 */
[----:B------:R-:W-:Y:S01]  /*1b10*/  LEA.HI.X R12, R0, c[0x0][0x1cc], R8, 0x1, P0 ;  /* 0x00007300000c7a11 */ /* 0x000fe200000f0c08 */
[----:B------:R-:W-:Y:S01]  /*1b20*/  IMAD R0, R11, c[0x0][0x218], RZ ;  /* 0x000086000b007a24 */ /* 0x000fe200078e02ff */
[----:B------:R-:W-:Y:S01]  /*1b30*/  SHFL.IDX PT, R2, R13, RZ, 0x181f ;  /* 0x00181fff0d027589 */ /* 0x000fe200000e0000 */
[----:B-----5:R-:W-:-:S03]  /*1b40*/  @!P1 IMAD.WIDE R10, R112, 0x2, R6 ;  /* 0x00000002700a9825 */ /* 0x020fc600078e0206 */
[----:B------:R-:W1:Y:S01]  /*1b50*/  SHFL.IDX PT, R3, R12, RZ, 0x181f ;  /* 0x00181fff0c037589 */ /* 0x000e6200000e0000 */
[----:B------:R-:W-:-:S03]  /*1b60*/  @!P1 IMAD.WIDE R8, R110, 0x2, R6 ;  /* 0x000000026e089825 */ /* 0x000fc600078e0206 */
[----:B------:R2:W-:Y:S01]  /*1b70*/  @!P1 LDGSTS.E.BYPASS.LTC128B.128 [R103+0x3100], [R10.64], !P6 ;  /* 0x031000000a679fae */ /* 0x0005e2000f101d50 */
[----:B------:R-:W-:Y:S01]  /*1b80*/  IMAD R0, R17, c[0x0][0x21c], R0 ;  /* 0x0000870011007a24 */ /* 0x000fe200078e0200 */
[----:B------:R-:W-:Y:S02]  /*1b90*/  ISETP.GE.AND P6, PT, R112, c[0x0][0x1d4], PT ;  /* 0x0000750070007a0c */ /* 0x000fe40003fc6270 */
[----:B------:R3:W-:Y:S04]  /*1ba0*/  @!P1 LDGSTS.E.BYPASS.LTC128B.128 [R103+0x7100], [R8.64], !P5 ;  /* 0x0710000008679fae */ /* 0x0007e8000e901d50 */
[----:B------:R-:W-:Y:S04]  /*1bb0*/  STL [R1+0x64], R106 ;  /* 0x0000646a01007387 */ /* 0x000fe80000100800 */
[----:B------:R-:W-:Y:S01]  /*1bc0*/  STL [R1+0x5c], R18 ;  /* 0x00005c1201007387 */ /* 0x000fe20000100800 */
[----:B--2---:R-:W-:-:S02]  /*1bd0*/  IADD3 R10, P0, R4, UR26, RZ ;  /* 0x0000001a040a7c10 */ /* 0x004fc4000ff1e0ff */
[----:B------:R-:W-:Y:S02]  /*1be0*/  LEA.HI R11, R102, R105, RZ, 0x4 ;  /* 0x00000069660b7211 */ /* 0x000fe400078f20ff */
[----:B------:R-:W-:Y:S01]  /*1bf0*/  IADD3.X R4, R5, UR8, R0, P0, !PT ;  /* 0x0000000805047c10 */ /* 0x000fe200087fe400 */
[--C-:B---3--:R-:W-:Y:S01]  /*1c00*/  @!P1 IMAD.WIDE R8, R108, 0x2, R6.reuse ;  /* 0x000000026c089825 */ /* 0x108fe200078e0206 */
[----:B------:R-:W-:Y:S02]  /*1c10*/  LEA R0, P5, R10, c[0x0][0x1f8], 0x1 ;  /* 0x00007e000a007a11 */ /* 0x000fe400078a08ff */
[----:B------:R-:W-:Y:S01]  /*1c20*/  ISETP.GE.AND P0, PT, R20, 0x1, PT ;  /* 0x000000011400780c */ /* 0x000fe20003f06270 */
[----:B------:R-:W-:Y:S01]  /*1c30*/  @!P1 IMAD.WIDE R6, R106, 0x2, R6 ;  /* 0x000000026a069825 */ /* 0x000fe200078e0206 */
[----:B------:R-:W-:Y:S01]  /*1c40*/  LEA.HI.X R10, R10, c[0x0][0x1fc], R4, 0x1, P5 ;  /* 0x00007f000a0a7a11 */ /* 0x000fe200028f0c04 */
[----:B------:R-:W2:Y:S01]  /*1c50*/  SHFL.IDX PT, R14, R0, RZ, 0x181f ;  /* 0x00181fff000e7589 */ /* 0x000ea200000e0000 */
[----:B------:R-:W-:-:S03]  /*1c60*/  ISETP.GE.AND P5, PT, R21, c[0x0][0x1d4], PT ;  /* 0x0000750015007a0c */ /* 0x000fc60003fa6270 */
[----:B------:R3:W-:Y:S01]  /*1c70*/  @!P1 LDGSTS.E.BYPASS.LTC128B.128 [R103+0xb100], [R8.64], !P4 ;  /* 0x0b10000008679fae */ /* 0x0007e2000e101d50 */
[----:B------:R-:W-:-:S03]  /*1c80*/  ISETP.GE.AND P4, PT, R35, c[0x0][0x1d4], PT ;  /* 0x0000750023007a0c */ /* 0x000fc60003f86270 */
[----:B------:R-:W4:Y:S02]  /*1c90*/  SHFL.IDX PT, R17, R10, RZ, 0x181f ;  /* 0x00181fff0a117589 */ /* 0x000f2400000e0000 */
[----:B-1----:R-:W-:Y:S02]  /*1ca0*/  @P0 IMAD.WIDE R4, R108, 0x2, R2 ;  /* 0x000000026c040825 */ /* 0x002fe400078e0202 */
[----:B------:R-:W1:Y:S04]  /*1cb0*/  SHFL.IDX PT, R15, R0, 0x1, 0x181f ;  /* 0x00381f00000f7f89 */ /* 0x000e6800000e0000 */
[----:B------:R5:W-:Y:S01]  /*1cc0*/  @!P1 LDGSTS.E.BYPASS.LTC128B.128 [R103+0xf100], [R6.64], !P3 ;  /* 0x0f10000006679fae */ /* 0x000be2000d901d50 */
[----:B------:R-:W-:Y:S02]  /*1cd0*/  ISETP.GE.AND P3, PT, R34, c[0x0][0x1d4], PT ;  /* 0x0000750022007a0c */ /* 0x000fe40003f66270 */
[----:B------:R-:W-:Y:S01]  /*1ce0*/  ISETP.GT.AND P1, PT, R20, 0x20, PT ;  /* 0x000000201400780c */ /* 0x000fe20003f24270 */
[----:B------:R1:W1:Y:S01]  /*1cf0*/  SHFL.IDX PT, R16, R10, 0x1, 0x181f ;  /* 0x00381f000a107f89 */ /* 0x00026200000e0000 */
[----:B------:R-:W-:-:S03]  /*1d00*/  SEL R104, RZ, 0x10, P3 ;  /* 0x00000010ff687807 */ /* 0x000fc60001800000 */
[----:B------:R-:W0:Y:S01]  /*1d10*/  LDGDEPBAR ;  /* 0x00000000000079af */ /* 0x000e220000000000 */
[----:B---3--:R-:W-:-:S05]  /*1d20*/  @P0 IMAD.WIDE R8, R112, 0x2, R2 ;  /* 0x0000000270080825 */ /* 0x008fca00078e0202 */
[----:B------:R3:W-:Y:S01]  /*1d30*/  @P0 LDGSTS.E.BYPASS.LTC128B.128 [R103+0x10100], [R8.64], !P6 ;  /* 0x1010000008670fae */ /* 0x0007e2000f101d50 */
[----:B-----5:R-:W-:Y:S01]  /*1d40*/  @P0 IMAD.WIDE R6, R110, 0x2, R2 ;  /* 0x000000026e060825 */ /* 0x020fe200078e0202 */
[----:B-1----:R-:W-:-:S04]  /*1d50*/  LOP3.LUT R10, R11, 0xfffffff0, RZ, 0xc0, !PT ;  /* 0xfffffff00b0a7812 */ /* 0x002fc800078ec0ff */
[----:B------:R1:W-:Y:S01]  /*1d60*/  @P0 LDGSTS.E.BYPASS.LTC128B.128 [R103+0x12100], [R6.64], !P5 ;  /* 0x1210000006670fae */ /* 0x0003e2000e901d50 */
[----:B------:R-:W-:-:S03]  /*1d70*/  IMAD.IADD R10, R105, 0x1, -R10 ;  /* 0x00000001690a7824 */ /* 0x000fc600078e0a0a */
[----:B------:R5:W-:Y:S02]  /*1d80*/  @P0 LDGSTS.E.BYPASS.LTC128B.128 [R103+0x14100], [R4.64], !P4 ;  /* 0x1410000004670fae */ /* 0x000be4000e101d50 */
[----:B------:R-:W-:-:S04]  /*1d90*/  SHF.R.S32.HI R18, RZ, 0x1f, R10 ;  /* 0x0000001fff127819 */ /* 0x000fc8000001140a */
[----:B------:R-:W-:Y:S01]  /*1da0*/  LEA.HI R18, R18, R10, RZ, 0x3 ;  /* 0x0000000a12127211 */ /* 0x000fe200078f18ff */
[----:B---3--:R-:W-:Y:S01]  /*1db0*/  IMAD.WIDE R8, R112, 0x2, RZ ;  /* 0x0000000270087825 */ /* 0x008fe200078e02ff */
[----:B-1----:R-:W-:-:S03]  /*1dc0*/  SHF.R.S32.HI R6, RZ, 0x4, R11 ;  /* 0x00000004ff067819 */ /* 0x002fc6000001140b */
[----:B------:R-:W-:Y:S02]  /*1dd0*/  IMAD.SHL.U32 R7, R19, 0x40, RZ ;  /* 0x0000004013077824 */ /* 0x000fe400078e00ff */
[----:B-----5:R-:W-:Y:S01]  /*1de0*/  @P0 IMAD.WIDE R4, R106, 0x2, R2 ;  /* 0x000000026a040825 */ /* 0x020fe200078e0202 */
[----:B------:R-:W-:Y:S01]  /*1df0*/  LEA.HI R0, R11, R6, RZ, 0x1 ;  /* 0x000000060b007211 */ /* 0x000fe200078f08ff */
[----:B------:R1:W-:Y:S01]  /*1e00*/  SHFL.IDX PT, R2, R13, 0x1, 0x181f ;  /* 0x00381f000d027f89 */ /* 0x0003e200000e0000 */
[----:B------:R-:W-:Y:S02]  /*1e10*/  LOP3.LUT R11, R18, 0xfffffff8, RZ, 0xc0, !PT ;  /* 0xfffffff8120b7812 */ /* 0x000fe400078ec0ff */
[----:B------:R-:W-:Y:S01]  /*1e20*/  LOP3.LUT R0, R0, 0xfffffffe, RZ, 0xc0, !PT ;  /* 0xfffffffe00007812 */ /* 0x000fe200078ec0ff */
[----:B------:R-:W3:Y:S02]  /*1e30*/  SHFL.IDX PT, R3, R12, 0x1, 0x181f ;  /* 0x00381f000c037f89 */ /* 0x000ee400000e0000 */
[----:B------:R-:W-:-:S02]  /*1e40*/  IMAD.IADD R11, R10, 0x1, -R11 ;  /* 0x000000010a0b7824 */ /* 0x000fc400078e0a0b */
[----:B------:R5:W-:Y:S01]  /*1e50*/  @P0 LDGSTS.E.BYPASS.LTC128B.128 [R103+0x16100], [R4.64], !P3 ;  /* 0x1610000004670fae */ /* 0x000be2000d901d50 */
[----:B--2---:R-:W-:-:S05]  /*1e60*/  IADD3 R32, P0, R14, R8, RZ ;  /* 0x000000080e207210 */ /* 0x004fca0007f1e0ff */
[----:B----4-:R-:W-:Y:S01]  /*1e70*/  IMAD.X R33, R17, 0x1, R9, P0 ;  /* 0x0000000111217824 */ /* 0x010fe200000e0609 */
[----:B------:R-:W-:-:S05]  /*1e80*/  IADD3 R30, P0, R8, R15, RZ ;  /* 0x0000000f081e7210 */ /* 0x000fca0007f1e0ff */
[----:B------:R-:W-:Y:S02]  /*1e90*/  IMAD.X R31, R9, 0x1, R16, P0 ;  /* 0x00000001091f7824 */ /* 0x000fe400000e0610 */
[----:B-1----:R-:W-:Y:S01]  /*1ea0*/  IMAD.IADD R13, R6, 0x1, -R0 ;  /* 0x00000001060d7824 */ /* 0x002fe200078e0a00 */
[----:B------:R-:W-:Y:S01]  /*1eb0*/  LOP3.LUT R0, R7, 0x1c0, RZ, 0xc0, !PT ;  /* 0x000001c007007812 */ /* 0x000fe200078ec0ff */
[----:B---3--:R-:W-:-:S03]  /*1ec0*/  @P1 IMAD.WIDE R8, R112, 0x2, R2 ;  /* 0x0000000270081825 */ /* 0x008fc600078e0202 */
[----:B------:R-:W-:Y:S02]  /*1ed0*/  LOP3.LUT R12, R0, 0x8, R22, 0xf8, !PT ;  /* 0x00000008000c7812 */ /* 0x000fe400078ef816 */
[----:B------:R-:W-:Y:S01]  /*1ee0*/  SHF.R.U32.HI R0, RZ, 0x3, R0 ;  /* 0x00000003ff007819 */ /* 0x000fe20000011600 */
[----:B------:R-:W-:Y:S01]  /*1ef0*/  @P1 IMAD.WIDE R6, R110, 0x2, R2 ;  /* 0x000000026e061825 */ /* 0x000fe200078e0202 */
[----:B------:R1:W-:Y:S02]  /*1f00*/  @P1 LDGSTS.E.BYPASS.LTC128B.128 [R103+0x11100], [R8.64], !P6 ;  /* 0x1110000008671fae */ /* 0x0003e4000f101d50 */
[----:B------:R-:W-:Y:S01]  /*1f10*/  LOP3.LUT R0, R12, R0, RZ, 0x3c, !PT ;  /* 0x000000000c007212 */ /* 0x000fe200078e3cff */
[----:B-----5:R-:W-:Y:S01]  /*1f20*/  IMAD.WIDE R4, R110, 0x2, RZ ;  /* 0x000000026e047825 */ /* 0x020fe200078e02ff */
[----:B------:R2:W-:Y:S03]  /*1f30*/  @P1 LDGSTS.E.BYPASS.LTC128B.128 [R103+0x13100], [R6.64], !P5 ;  /* 0x1310000006671fae */ /* 0x0005e6000e901d50 */
[----:B------:R-:W-:Y:S01]  /*1f40*/  IMAD R0, R13, 0x200, R0 ;  /* 0x000002000d007824 */ /* 0x000fe200078e0200 */
[----:B------:R-:W-:-:S03]  /*1f50*/  IADD3 R28, P0, R14, R4, RZ ;  /* 0x000000040e1c7210 */ /* 0x000fc60007f1e0ff */
[----:B------:R-:W-:Y:S02]  /*1f60*/  IMAD.SHL.U32 R134, R0, 0x2, RZ ;  /* 0x0000000200867824 */ /* 0x000fe400078e00ff */
[----:B------:R-:W-:Y:S01]  /*1f70*/  IMAD.X R29, R17, 0x1, R5, P0 ;  /* 0x00000001111d7824 */ /* 0x000fe200000e0605 */
[----:B------:R-:W-:Y:S02]  /*1f80*/  IADD3 R26, P0, R4, R15, RZ ;  /* 0x0000000f041a7210 */ /* 0x000fe40007f1e0ff */
[C---:B------:R-:W-:Y:S02]  /*1f90*/  IADD3 R0, R134.reuse, 0x10100, RZ ;  /* 0x0001010086007810 */ /* 0x040fe40007ffe0ff */
[----:B------:R-:W-:Y:S01]  /*1fa0*/  IADD3 R115, R134, 0x10120, RZ ;  /* 0x0001012086737810 */ /* 0x000fe20007ffe0ff */
[----:B------:R-:W-:Y:S02]  /*1fb0*/  IMAD.X R27, R5, 0x1, R16, P0 ;  /* 0x00000001051b7824 */ /* 0x000fe400000e0610 */
[----:B------:R-:W-:-:S04]  /*1fc0*/  @P1 IMAD.WIDE R4, R106, 0x2, R2 ;  /* 0x000000026a041825 */ /* 0x000fc800078e0202 */
[----:B-1----:R-:W-:-:S04]  /*1fd0*/  @P1 IMAD.WIDE R8, R108, 0x2, R2 ;  /* 0x000000026c081825 */ /* 0x002fc800078e0202 */
[----:B------:R-:W-:Y:S01]  /*1fe0*/  IMAD.WIDE R2, R108, 0x2, RZ ;  /* 0x000000026c027825 */ /* 0x000fe200078e02ff */
[----:B------:R1:W-:Y:S03]  /*1ff0*/  @P1 LDGSTS.E.BYPASS.LTC128B.128 [R103+0x15100], [R8.64], !P4 ;  /* 0x1510000008671fae */ /* 0x0003e6000e101d50 */
[----:B--2---:R-:W-:Y:S01]  /*2000*/  IMAD.SHL.U32 R6, R11, 0x40, RZ ;  /* 0x000000400b067824 */ /* 0x004fe200078e00ff */
[----:B------:R2:W-:Y:S01]  /*2010*/  @P1 LDGSTS.E.BYPASS.LTC128B.128 [R103+0x17100], [R4.64], !P3 ;  /* 0x1710000004671fae */ /* 0x0005e2000d901d50 */
[----:B------:R-:W-:Y:S01]  /*2020*/  IMAD.SHL.U32 R7, R13, 0x8, RZ ;  /* 0x000000080d077824 */ /* 0x000fe200078e00ff */
[----:B------:R-:W-:Y:S02]  /*2030*/  IADD3 R24, P1, R14, R2, RZ ;  /* 0x000000020e187210 */ /* 0x000fe40007f3e0ff */
[----:B------:R-:W0:Y:S01]  /*2040*/  LDGDEPBAR ;  /* 0x00000000000079af */ /* 0x000e220000000000 */
[----:B------:R-:W-:-:S02]  /*2050*/  LOP3.LUT R6, R6, 0x1c0, RZ, 0xc0, !PT ;  /* 0x000001c006067812 */ /* 0x000fc400078ec0ff */
[----:B------:R-:W-:Y:S01]  /*2060*/  IADD3 R22, P0, R2, R15, RZ ;  /* 0x0000000f02167210 */ /* 0x000fe20007f1e0ff */
[----:B------:R-:W-:Y:S01]  /*2070*/  IMAD.X R25, R17, 0x1, R3, P1 ;  /* 0x0000000111197824 */ /* 0x000fe200008e0603 */
[----:B------:R-:W-:Y:S01]  /*2080*/  LOP3.LUT R7, R6, 0x8, R7, 0xf8, !PT ;  /* 0x0000000806077812 */ /* 0x000fe200078ef807 */
[----:B------:R-:W-:Y:S01]  /*2090*/  IMAD.SHL.U32 R2, R18, 0x40, RZ ;  /* 0x0000004012027824 */ /* 0x000fe200078e00ff */
[----:B------:R-:W-:Y:S01]  /*20a0*/  SHF.R.U32.HI R6, RZ, 0x3, R6 ;  /* 0x00000003ff067819 */ /* 0x000fe20000011606 */
[----:B------:R-:W-:Y:S01]  /*20b0*/  IMAD.X R23, R3, 0x1, R16, P0 ;  /* 0x0000000103177824 */ /* 0x000fe200000e0610 */
[----:B------:R-:W-:Y:S02]  /*20c0*/  LOP3.LUT P1, RZ, R19, 0x2, RZ, 0xc0, !PT ;  /* 0x0000000213ff7812 */ /* 0x000fe4000782c0ff */
[----:B------:R-:W-:Y:S02]  /*20d0*/  LOP3.LUT R6, R7, R6, RZ, 0x3c, !PT ;  /* 0x0000000607067212 */ /* 0x000fe400078e3cff */
[----:B------:R-:W-:-:S09]  /*20e0*/  IADD3 R3, R103, 0x2100, RZ ;  /* 0x0000210067037810 */ /* 0x000fd20007ffe0ff */
[----:B------:R-:W-:Y:S01]  /*20f0*/  @P1 IADD3 R115, R0, -0x20, RZ ;  /* 0xffffffe000731810 */ /* 0x000fe20007ffe0ff */
[----:B--2---:R-:W-:Y:S01]  /*2100*/  IMAD.WIDE R4, R106, 0x2, RZ ;  /* 0x000000026a047825 */ /* 0x004fe200078e02ff */
[----:B------:R-:W-:-:S04]  /*2110*/  DEPBAR.LE SB0, 0x1 ;  /* 0x000080400000791a */ /* 0x000fc80000000000 */
[----:B------:R-:W-:Y:S01]  /*2120*/  BAR.SYNC.DEFER_BLOCKING 0x0 ;  /* 0x0000000000007b1d */ /* 0x000fe20000010000 */
[----:B------:R-:W-:Y:S02]  /*2130*/  IADD3 R12, P0, R14, R4, RZ ;  /* 0x000000040e0c7210 */ /* 0x000fe40007f1e0ff */
[----:B------:R-:W-:Y:S02]  /*2140*/  LOP3.LUT P1, RZ, R11, 0x2, RZ, 0xc0, !PT ;  /* 0x000000020bff7812 */ /* 0x000fe4000782c0ff */
[----:B------:R-:W-:Y:S01]  /*2150*/  IADD3 R7, R115, 0x2000, RZ ;  /* 0x0000200073077810 */ /* 0x000fe20007ffe0ff */
[----:B------:R-:W-:Y:S01]  /*2160*/  IMAD.X R13, R17, 0x1, R5, P0 ;  /* 0x00000001110d7824 */ /* 0x000fe200000e0605 */
[----:B-1----:R-:W-:Y:S01]  /*2170*/  IADD3 R8, P0, R4, R15, RZ ;  /* 0x0000000f04087210 */ /* 0x002fe20007f1e0ff */
[----:B------:R-:W-:Y:S01]  /*2180*/  STL [R1], R115 ;  /* 0x0000007301007387 */ /* 0x000fe20000100800 */
[----:B------:R-:W-:Y:S01]  /*2190*/  LOP3.LUT R4, R6, 0xfffffe00, R2, 0xf8, !PT ;  /* 0xfffffe0006047812 */ /* 0x000fe200078ef802 */
[----:B------:R-:W-:Y:S01]  /*21a0*/  IMAD.MOV.U32 R2, RZ, RZ, 0x20 ;  /* 0x00000020ff027424 */ /* 0x000fe200078e00ff */
[----:B------:R-:W-:Y:S01]  /*21b0*/  IADD3 R6, R103, 0x100, RZ ;  /* 0x0000010067067810 */ /* 0x000fe20007ffe0ff */
[----:B------:R-:W-:Y:S01]  /*21c0*/  IMAD.X R9, R5, 0x1, R16, P0 ;  /* 0x0000000105097824 */ /* 0x000fe200000e0610 */
[----:B------:R-:W-:Y:S01]  /*21d0*/  LOP3.LUT P0, RZ, R11, 0x4, RZ, 0xc0, !PT ;  /* 0x000000040bff7812 */ /* 0x000fe2000780c0ff */
[----:B------:R-:W-:Y:S01]  /*21e0*/  IMAD.MOV.U32 R5, RZ, RZ, 0x10 ;  /* 0x00000010ff057424 */ /* 0x000fe200078e00ff */
[----:B------:R-:W-:Y:S01]  /*21f0*/  STL [R1+0xe4], R113 ;  /* 0x0000e47101007387 */ /* 0x000fe20000100800 */
[----:B------:R-:W-:Y:S01]  /*2200*/  IMAD R232, R100, 0x400, R4 ;  /* 0x0000040064e87824 */ /* 0x000fe200078e0204 */
[----:B------:R-:W-:-:S02]  /*2210*/  SEL R0, R2, 0xffffffe0, !P0 ;  /* 0xffffffe002007807 */ /* 0x000fc40004000000 */
[----:B------:R-:W-:Y:S01]  /*2220*/  SEL R5, R5, 0xfffffff0, !P1 ;  /* 0xfffffff005057807 */ /* 0x000fe20004800000 */
[----:B------:R-:W-:Y:S01]  /*2230*/  STL [R1+0xb4], R104 ;  /* 0x0000b46801007387 */ /* 0x000fe20000100800 */
[C---:B------:R-:W-:Y:S01]  /*2240*/  LEA R240, R232.reuse, 0x100, 0x1 ;  /* 0x00000100e8f07811 */ /* 0x040fe200078e08ff */
[----:B------:R-:W-:Y:S01]  /*2250*/  IMAD.SHL.U32 R232, R232, 0x2, RZ ;  /* 0x00000002e8e87824 */ /* 0x000fe200078e00ff */
[----:B------:R-:W-:Y:S01]  /*2260*/  ISETP.GE.AND P1, PT, R112, c[0x0][0x1d4], PT ;  /* 0x0000750070007a0c */ /* 0x000fe20003f26270 */
[----:B------:R-:W-:Y:S02]  /*2270*/  STL [R1+0xdc], R111 ;  /* 0x0000dc6f01007387 */ /* 0x000fe40000100800 */
[--C-:B------:R-:W-:Y:S01]  /*2280*/  IMAD R236, R5, 0x2, R240.reuse ;  /* 0x0000000205ec7824 */ /* 0x100fe200078e02f0 */
[----:B------:R-:W-:Y:S01]  /*2290*/  ISETP.LT.OR P0, PT, R20, 0x1, P1 ;  /* 0x000000011400780c */ /* 0x000fe20000f01670 */
[C---:B------:R-:W-:Y:S01]  /*22a0*/  IMAD R240, R0.reuse, 0x2, R240 ;  /* 0x0000000200f07824 */ /* 0x040fe200078e02f0 */
[----:B------:R-:W-:Y:S01]  /*22b0*/  LDSM.16.M88.4 R168, [R232+0x100] ;  /* 0x00010000e8a8783b */ /* 0x000fe20000000200 */
[----:B------:R-:W-:Y:S01]  /*22c0*/  IMAD R244, R0, 0x2, R236 ;  /* 0x0000000200f47824 */ /* 0x000fe200078e02ec */
[----:B------:R-:W-:-:S02]  /*22d0*/  ISETP.GE.AND P1, PT, R21, c[0x0][0x1d4], PT ;  /* 0x0000750015007a0c */ /* 0x000fc40003f26270 */
        /* <DEDUP_REMOVED lines=16> */
[----:B------:R-:W-:Y:S04]  /*23e0*/  STL [R1+0xe0], R109 ;  /* 0x0000e06d01007387 */ /* 0x000fe80000100800 */
[----:B------:R-:W-:Y:S04]  /*23f0*/  STL [R1+0xb0], R107 ;  /* 0x0000b06b01007387 */ /* 0x000fe80000100800 */
[----:B------:R1:W-:Y:S04]  /*2400*/  STL [R1+0x60], R6 ;  /* 0x0000600601007387 */ /* 0x0003e80000100800 */
[----:B------:R2:W-:Y:S01]  /*2410*/  STL [R1+0xc8], R3 ;  /* 0x0000c80301007387 */ /* 0x0005e20000100800 */
[----:B------:R-:W-:-:S04]  /*2420*/  DEPBAR.LE SB0, 0x0 ;  /* 0x000080000000791a */ /* 0x000fc80000000000 */
[----:B------:R-:W-:Y:S01]  /*2430*/  BAR.SYNC.DEFER_BLOCKING 0x0 ;  /* 0x0000000000007b1d */ /* 0x000fe20000010000 */
[C---:B-1----:R-:W-:Y:S02]  /*2440*/  IADD3 R6, R103.reuse, 0x4100, RZ ;  /* 0x0000410067067810 */ /* 0x042fe40007ffe0ff */
[----:B--2---:R-:W-:-:S03]  /*2450*/  IADD3 R3, R103, 0x6100, RZ ;  /* 0x0000610067037810 */ /* 0x004fc60007ffe0ff */
[----:B------:R1:W-:Y:S04]  /*2460*/  STL [R1+0xc4], R6 ;  /* 0x0000c40601007387 */ /* 0x0003e80000100800 */
[----:B------:R2:W-:Y:S04]  /*2470*/  STL [R1+0xc0], R3 ;  /* 0x0000c00301007387 */ /* 0x0005e80000100800 */
[----:B------:R-:W-:Y:S04]  /*2480*/  LDSM.16.M88.4 R36, [R134+0x10100] ;  /* 0x010100008624783b */ /* 0x000fe80000000200 */
[----:B------:R-:W3:Y:S04]  /*2490*/  LDSM.16.M88.4 R40, [R134+0x10900] ;  /* 0x010900008628783b */ /* 0x000ee80000000200 */
[----:B------:R-:W-:Y:S04]  /*24a0*/  LDSM.16.M88.4 R48, [R134+0x11100] ;  /* 0x011100008630783b */ /* 0x000fe80000000200 */
[----:B------:R-:W4:Y:S04]  /*24b0*/  LDSM.16.M88.4 R56, [R134+0x11900] ;  /* 0x011900008638783b */ /* 0x000f280000000200 */
[----:B------:R-:W-:Y:S01]  /*24c0*/  LDSM.16.M88.4 R44, [R115] ;  /* 0x00000000732c783b */ /* 0x000fe20000000200 */
[----:B-1----:R-:W-:-:S03]  /*24d0*/  IADD3 R6, R115, 0x1000, RZ ;  /* 0x0000100073067810 */ /* 0x002fc60007ffe0ff */
[----:B------:R-:W1:Y:S01]  /*24e0*/  LDSM.16.M88.4 R52, [R115+0x800] ;  /* 0x000800007334783b */ /* 0x000e620000000200 */
[----:B--2---:R-:W-:-:S03]  /*24f0*/  IADD3 R3, R115, 0x1800, RZ ;  /* 0x0000180073037810 */ /* 0x004fc60007ffe0ff */
[----:B------:R-:W2:Y:S04]  /*2500*/  LDSM.16.M88.4 R72, [R115+0x1000] ;  /* 0x001000007348783b */ /* 0x000ea80000000200 */
[----:B------:R-:W5:Y:S04]  /*2510*/  LDSM.16.M88.4 R80, [R115+0x1800] ;  /* 0x001800007350783b */ /* 0x000f680000000200 */
[----:B------:R-:W-:Y:S01]  /*2520*/  @!PT LDS RZ, [RZ] ;  /* 0x00000000fffff984 */ /* 0x000fe20000000800 */
[----:B------:R-:W-:Y:S01]  /*2530*/  @!PT LDS RZ, [RZ] ;  /* 0x00000000fffff984 */ /* 0x000fe20000000800 */
[----:B------:R-:W-:Y:S01]  /*2540*/  @!PT LDS RZ, [RZ] ;  /* 0x00000000fffff984 */ /* 0x000fe20000000800 */
[----:B------:R1:W-:Y:S01]  /*2550*/  LDGSTS.E.BYPASS.LTC128B.128 [R103+0x100], [R32.64], !P0 ;  /* 0x0010000020677fae */ /* 0x0003e2000c101d50 */
[----:B------:R-:W-:Y:S02]  /*2560*/  ISETP.LT.OR P0, PT, R20, 0x1, P1 ;  /* 0x000000011400780c */ /* 0x000fe40000f01670 */
[----:B------:R-:W-:-:S11]  /*2570*/  ISETP.GE.AND P1, PT, R35, c[0x0][0x1d4], PT ;  /* 0x0000750023007a0c */ /* 0x000fd60003f26270 */
[----:B------:R4:W-:Y:S01]  /*2580*/  LDGSTS.E.BYPASS.LTC128B.128 [R103+0x2100], [R28.64], !P0 ;  /* 0x021000001c677fae */ /* 0x0009e2000c101d50 */
[----:B------:R-:W-:Y:S02]  /*2590*/  ISETP.LT.OR P0, PT, R20, 0x1, P1 ;  /* 0x000000011400780c */ /* 0x000fe40000f01670 */
[----:B------:R-:W-:-:S11]  /*25a0*/  ISETP.GE.AND P1, PT, R34, c[0x0][0x1d4], PT ;  /* 0x0000750022007a0c */ /* 0x000fd60003f26270 */
[----:B------:R1:W-:Y:S01]  /*25b0*/  LDGSTS.E.BYPASS.LTC128B.128 [R103+0x4100], [R24.64], !P0 ;  /* 0x0410000018677fae */ /* 0x0003e2000c101d50 */
[C---:B------:R-:W-:Y:S02]  /*25c0*/  ISETP.LT.OR P0, PT, R20.reuse, 0x1, P1 ;  /* 0x000000011400780c */ /* 0x040fe40000f01670 */
[----:B------:R-:W-:-:S11]  /*25d0*/  ISETP.LT.OR P1, PT, R20, 0x21, P1 ;  /* 0x000000211400780c */ /* 0x000fd60000f21670 */
[----:B------:R3:W-:Y:S01]  /*25e0*/  LDGSTS.E.BYPASS.LTC128B.128 [R103+0x6100], [R12.64], !P0 ;  /* 0x061000000c677fae */ /* 0x0007e2000c101d50 */
[----:B------:R-:W-:-:S04]  /*25f0*/  ISETP.GE.AND P0, PT, R112, c[0x0][0x1d4], PT ;  /* 0x0000750070007a0c */ /* 0x000fc80003f06270 */
[----:B------:R-:W-:-:S13]  /*2600*/  ISETP.LT.OR P0, PT, R20, 0x21, P0 ;  /* 0x000000211400780c */ /* 0x000fda0000701670 */
[----:B------:R4:W-:Y:S01]  /*2610*/  LDGSTS.E.BYPASS.LTC128B.128 [R103+0x1100], [R30.64], !P0 ;  /* 0x011000001e677fae */ /* 0x0009e2000c101d50 */
[----:B------:R-:W-:-:S04]  /*2620*/  ISETP.GE.AND P0, PT, R21, c[0x0][0x1d4], PT ;  /* 0x0000750015007a0c */ /* 0x000fc80003f06270 */
[----:B------:R-:W-:Y:S01]  /*2630*/  ISETP.LT.OR P0, PT, R20, 0x21, P0 ;  /* 0x000000211400780c */ /* 0x000fe20000701670 */
[C---:B---3--:R-:W-:Y:S11]  /*2640*/  HMMA.16816.F32 R12, R168.reuse, R40, RZ ;  /* 0x00000028a80c723c */ /* 0x048ff600000018ff */
[----:B------:R-:W-:Y:S01]  /*2650*/  @!UPT UIADD3 URZ, URZ, URZ, URZ ;  /* 0x0000003f3f3ff290 */ /* 0x000fe2000fffe03f */
[----:B------:R3:W-:Y:S01]  /*2660*/  LDGSTS.E.BYPASS.LTC128B.128 [R103+0x3100], [R26.64], !P0 ;  /* 0x031000001a677fae */ /* 0x0007e2000c101d50 */
[----:B------:R-:W-:Y:S02]  /*2670*/  LOP3.LUT P0, RZ, R19, 0x4, RZ, 0xc0, !PT ;  /* 0x0000000413ff7812 */ /* 0x000fe4000780c0ff */
[----:B------:R-:W-:Y:S02]  /*2680*/  HMMA.16816.F32 R16, R168, R38, RZ ;  /* 0x00000026a810723c */ /* 0x000fe400000018ff */
[----:B------:R-:W-:Y:S02]  /*2690*/  SEL R2, R2, 0xffffffe0, !P0 ;  /* 0xffffffe002027807 */ /* 0x000fe40004000000 */
[----:B------:R-:W-:-:S03]  /*26a0*/  ISETP.GE.AND P0, PT, R35, c[0x0][0x1d4], PT ;  /* 0x0000750023007a0c */ /* 0x000fc60003f06270 */
[----:B------:R-:W-:Y:S01]  /*26b0*/  IMAD R252, R2, 0x2, R134 ;  /* 0x0000000202fc7824 */ /* 0x000fe200078e0286 */
[----:B------:R-:W-:Y:S01]  /*26c0*/  ISETP.LT.OR P0, PT, R20, 0x21, P0 ;  /* 0x000000211400780c */ /* 0x000fe20000701670 */
[----:B----4-:R-:W-:Y:S01]  /*26d0*/  HMMA.16816.F32 R28, R168, R56, RZ ;  /* 0x00000038a81c723c */ /* 0x010fe200000018ff */
[----:B------:R-:W-:-:S07]  /*26e0*/  IMAD R249, R2, 0x2, R115 ;  /* 0x0000000202f97824 */ /* 0x000fce00078e0273 */
[----:B-1----:R-:W-:Y:S04]  /*26f0*/  HMMA.16816.F32 R60, R172, R52, R12 ;  /* 0x00000034ac3c723c */ /* 0x002fe8000000180c */
[----:B------:R1:W-:Y:S01]  /*2700*/  LDGSTS.E.BYPASS.LTC128B.128 [R103+0x5100], [R22.64], !P0 ;  /* 0x0510000016677fae */ /* 0x0003e2000c101d50 */
[----:B------:R-:W-:-:S03]  /*2710*/  PLOP3.LUT P0, PT, PT, PT, UP0, 0x40, 0x0 ;  /* 0x000000000000781c */ /* 0x000fc60003f0e808 */
[----:B---3--:R-:W-:Y:S01]  /*2720*/  HMMA.16816.F32 R24, R168, R36, RZ ;  /* 0x00000024a818723c */ /* 0x008fe200000018ff */
[----:B------:R3:W-:Y:S01]  /*2730*/  LDGSTS.E.BYPASS.LTC128B.128 [R103+0x7100], [R8.64], !P1 ;  /* 0x0710000008677fae */ /* 0x0007e2000c901d50 */
[----:B------:R-:W-:-:S03]  /*2740*/  ISETP.GT.AND P1, PT, R114, 0x3f, PT ;  /* 0x0000003f7200780c */ /* 0x000fc60003f24270 */
[----:B------:R-:W4:Y:S03]  /*2750*/  LDSM.16.M88.4 R36, [R252+0x10100] ;  /* 0x01010000fc24783b */ /* 0x000f260000000200 */
[----:B------:R-:W-:Y:S01]  /*2760*/  HMMA.16816.F32 R12, R168, R42, RZ ;  /* 0x0000002aa80c723c */ /* 0x000fe200000018ff */
[----:B------:R-:W1:Y:S04]  /*2770*/  LDSM.16.M88.4 R40, [R252+0x10900] ;  /* 0x01090000fc28783b */ /* 0x000e680000000200 */
[----:B------:R-:W-:Y:S03]  /*2780*/  LDSM.16.M88.4 R76, [R252+0x11900] ;  /* 0x01190000fc4c783b */ /* 0x000fe60000000200 */
[C---:B------:R-:W-:Y:S01]  /*2790*/  HMMA.16816.F32 R64, R172.reuse, R46, R16 ;  /* 0x0000002eac40723c */ /* 0x040fe20000001810 */
[----:B------:R-:W-:Y:S04]  /*27a0*/  LDSM.16.M88.4 R84, [R249+0x1800] ;  /* 0x00180000f954783b */ /* 0x000fe80000000200 */
[----:B------:R-:W-:Y:S03]  /*27b0*/  LDSM.16.M88.4 R96, [R115+0x7800] ;  /* 0x007800007360783b */ /* 0x000fe60000000200 */
[----:B------:R-:W-:Y:S01]  /*27c0*/  HMMA.16816.F32 R68, R172, R44, R24 ;  /* 0x0000002cac44723c */ /* 0x000fe20000001818 */
[----:B------:R-:W1:Y:S04]  /*27d0*/  LDSM.16.M88.4 R44, [R252+0x11100] ;  /* 0x01110000fc2c783b */ /* 0x000e680000000200 */
[----:B------:R-:W-:Y:S03]  /*27e0*/  LDSM.16.M88.4 R92, [R252+0x17900] ;  /* 0x01790000fc5c783b */ /* 0x000fe60000000200 */
[C---:B------:R-:W-:Y:S01]  /*27f0*/  HMMA.16816.F32 R16, R168.reuse, R48, RZ ;  /* 0x00000030a810723c */ /* 0x040fe200000018ff */
[----:B------:R-:W-:Y:S04]  /*2800*/  LDSM.16.M88.4 R88, [R252+0x17100] ;  /* 0x01710000fc58783b */ /* 0x000fe80000000200 */
[----:B------:R-:W0:Y:S03]  /*2810*/  LDGDEPBAR ;  /* 0x00000000000079af */ /* 0x000e260000000000 */
[C---:B------:R-:W-:Y:S01]  /*2820*/  HMMA.16816.F32 R24, R168.reuse, R50, RZ ;  /* 0x00000032a818723c */ /* 0x040fe200000018ff */
[----:B------:R-:W-:Y:S07]  /*2830*/  LDSM.16.M88.4 R48, [R249+0x800] ;  /* 0x00080000f930783b */ /* 0x000fee0000000200 */
[----:B------:R-:W-:Y:S01]  /*2840*/  HMMA.16816.F32 R32, R168, R58, RZ ;  /* 0x0000003aa820723c */ /* 0x000fe200000018ff */
[----:B------:R-:W-:Y:S07]  /*2850*/  LDSM.16.M88.4 R56, [R249+0x1000] ;  /* 0x00100000f938783b */ /* 0x000fee0000000200 */
[C---:B---3--:R-:W-:Y:S01]  /*2860*/  HMMA.16816.F32 R8, R172.reuse, R54, R12 ;  /* 0x00000036ac08723c */ /* 0x048fe2000000180c */
[----:B------:R-:W3:Y:S04]  /*2870*/  LDSM.16.M88.4 R12, [R249] ;  /* 0x00000000f90c783b */ /* 0x000ee80000000200 */
[----:B------:R-:W-:Y:S03]  /*2880*/  LDSM.16.M88.4 R52, [R134+0x13100] ;  /* 0x013100008634783b */ /* 0x000fe60000000200 */
[C---:B--2---:R-:W-:Y:S08]  /*2890*/  HMMA.16816.F32 R16, R172.reuse, R72, R16 ;  /* 0x00000048ac10723c */ /* 0x044ff00000001810 */
[C---:B-1----:R-:W-:Y:S01]  /*28a0*/  HMMA.16816.F32 R20, R172.reuse, R74, R24 ;  /* 0x0000004aac14723c */ /* 0x042fe20000001818 */
[----:B------:R-:W-:Y:S07]  /*28b0*/  LDSM.16.M88.4 R72, [R134+0x13900] ;  /* 0x013900008648783b */ /* 0x000fee0000000200 */
[C---:B-----5:R-:W-:Y:S08]  /*28c0*/  HMMA.16816.F32 R24, R172.reuse, R80, R28 ;  /* 0x00000050ac18723c */ /* 0x060ff0000000181c */
[----:B------:R-:W-:Y:S01]  /*28d0*/  HMMA.16816.F32 R28, R172, R82, R32 ;  /* 0x00000052ac1c723c */ /* 0x000fe20000001820 */
[----:B------:R-:W-:Y:S07]  /*28e0*/  LDSM.16.M88.4 R80, [R249+0x5800] ;  /* 0x00580000f950783b */ /* 0x000fee0000000200 */
[C---:B----4-:R-:W-:Y:S01]  /*28f0*/  HMMA.16816.F32 R32, R192.reuse, R36, R68 ;  /* 0x00000024c020723c */ /* 0x050fe20000001844 */
[----:B------:R-:W-:Y:S07]  /*2900*/  LDSM.16.M88.4 R68, [R115+0x3800] ;  /* 0x003800007344783b */ /* 0x000fee0000000200 */
[C---:B------:R-:W-:Y:S01]  /*2910*/  HMMA.16816.F32 R36, R192.reuse, R38, R64 ;  /* 0x00000026c024723c */ /* 0x040fe20000001840 */
[----:B------:R-:W-:Y:S07]  /*2920*/  LDSM.16.M88.4 R64, [R115+0x3000] ;  /* 0x003000007340783b */ /* 0x000fee0000000200 */
[C---:B------:R-:W-:Y:S08]  /*2930*/  HMMA.16816.F32 R60, R192.reuse, R40, R60 ;  /* 0x00000028c03c723c */ /* 0x040ff0000000183c */
[C---:B------:R-:W-:Y:S01]  /*2940*/  HMMA.16816.F32 R8, R192.reuse, R42, R8 ;  /* 0x0000002ac008723c */ /* 0x040fe20000001808 */
[----:B------:R-:W1:Y:S07]  /*2950*/  LDSM.16.M88.4 R40, [R134+0x12100] ;  /* 0x012100008628783b */ /* 0x000e6e0000000200 */
[C---:B------:R-:W-:Y:S08]  /*2960*/  HMMA.16816.F32 R16, R192.reuse, R44, R16 ;  /* 0x0000002cc010723c */ /* 0x040ff00000001810 */
[C---:B------:R-:W-:Y:S01]  /*2970*/  HMMA.16816.F32 R20, R192.reuse, R46, R20 ;  /* 0x0000002ec014723c */ /* 0x040fe20000001814 */
[----:B------:R-:W2:Y:S07]  /*2980*/  LDSM.16.M88.4 R44, [R134+0x12900] ;  /* 0x01290000862c783b */ /* 0x000eae0000000200 */
[C---:B------:R-:W-:Y:S08]  /*2990*/  HMMA.16816.F32 R24, R192.reuse, R76, R24 ;  /* 0x0000004cc018723c */ /* 0x040ff00000001818 */
[----:B------:R-:W-:Y:S01]  /*29a0*/  HMMA.16816.F32 R28, R192, R78, R28 ;  /* 0x0000004ec01c723c */ /* 0x000fe2000000181c */
[----:B------:R-:W-:Y:S07]  /*29b0*/  LDSM.16.M88.4 R76, [R252+0x13900] ;  /* 0x01390000fc4c783b */ /* 0x000fee0000000200 */
[C---:B---3--:R-:W-:Y:S08]  /*29c0*/  HMMA.16816.F32 R32, R196.reuse, R12, R32 ;  /* 0x0000000cc420723c */ /* 0x048ff00000001820 */
[C---:B------:R-:W-:Y:S01]  /*29d0*/  HMMA.16816.F32 R36, R196.reuse, R14, R36 ;  /* 0x0000000ec424723c */ /* 0x040fe20000001824 */
[----:B------:R-:W3:Y:S07]  /*29e0*/  LDSM.16.M88.4 R12, [R115+0x2000] ;  /* 0x00200000730c783b */ /* 0x000eee0000000200 */
[C---:B------:R-:W-:Y:S08]  /*29f0*/  HMMA.16816.F32 R60, R196.reuse, R48, R60 ;  /* 0x00000030c43c723c */ /* 0x040ff0000000183c */
[C---:B------:R-:W-:Y:S01]  /*2a00*/  HMMA.16816.F32 R8, R196.reuse, R50, R8 ;  /* 0x00000032c408723c */ /* 0x040fe20000001808 */
[----:B------:R-:W4:Y:S07]  /*2a10*/  LDSM.16.M88.4 R48, [R115+0x2800] ;  /* 0x002800007330783b */ /* 0x000f2e0000000200 */
[C---:B------:R-:W-:Y:S08]  /*2a20*/  HMMA.16816.F32 R16, R196.reuse, R56, R16 ;  /* 0x00000038c410723c */ /* 0x040ff00000001810 */
[C---:B------:R-:W-:Y:S01]  /*2a30*/  HMMA.16816.F32 R20, R196.reuse, R58, R20 ;  /* 0x0000003ac414723c */ /* 0x040fe20000001814 */
[----:B------:R-:W-:Y:S07]  /*2a40*/  LDSM.16.M88.4 R56, [R252+0x13100] ;  /* 0x01310000fc38783b */ /* 0x000fee0000000200 */
[C---:B------:R-:W-:Y:S08]  /*2a50*/  HMMA.16816.F32 R24, R196.reuse, R84, R24 ;  /* 0x00000054c418723c */ /* 0x040ff00000001818 */
[----:B------:R-:W-:Y:S01]  /*2a60*/  HMMA.16816.F32 R28, R196, R86, R28 ;  /* 0x00000056c41c723c */ /* 0x000fe2000000181c */
[----:B------:R-:W-:Y:S07]  /*2a70*/  LDSM.16.M88.4 R84, [R115+0x5800] ;  /* 0x005800007354783b */ /* 0x000fee0000000200 */
[C---:B-1----:R-:W-:Y:S08]  /*2a80*/  HMMA.16816.F32 R32, R200.reuse, R40, R32 ;  /* 0x00000028c820723c */ /* 0x042ff00000001820 */
[C---:B------:R-:W-:Y:S01]  /*2a90*/  HMMA.16816.F32 R36, R200.reuse, R42, R36 ;  /* 0x0000002ac824723c */ /* 0x040fe20000001824 */
[----:B------:R-:W1:Y:S07]  /*2aa0*/  LDSM.16.M88.4 R40, [R252+0x12100] ;  /* 0x01210000fc28783b */ /* 0x000e6e0000000200 */
[C---:B--2---:R-:W-:Y:S08]  /*2ab0*/  HMMA.16816.F32 R60, R200.reuse, R44, R60 ;  /* 0x0000002cc83c723c */ /* 0x044ff0000000183c */
[C---:B------:R-:W-:Y:S01]  /*2ac0*/  HMMA.16816.F32 R8, R200.reuse, R46, R8 ;  /* 0x0000002ec808723c */ /* 0x040fe20000001808 */
[----:B------:R-:W2:Y:S07]  /*2ad0*/  LDSM.16.M88.4 R44, [R252+0x12900] ;  /* 0x01290000fc2c783b */ /* 0x000eae0000000200 */
[C---:B------:R-:W-:Y:S08]  /*2ae0*/  HMMA.16816.F32 R16, R200.reuse, R52, R16 ;  /* 0x00000034c810723c */ /* 0x040ff00000001810 */
[C---:B------:R-:W-:Y:S01]  /*2af0*/  HMMA.16816.F32 R20, R200.reuse, R54, R20 ;  /* 0x00000036c814723c */ /* 0x040fe20000001814 */
[----:B------:R-:W-:Y:S07]  /*2b00*/  LDSM.16.M88.4 R52, [R249+0x2800] ;  /* 0x00280000f934783b */ /* 0x000fee0000000200 */
[C---:B------:R-:W-:Y:S08]  /*2b10*/  HMMA.16816.F32 R24, R200.reuse, R72, R24 ;  /* 0x00000048c818723c */ /* 0x040ff00000001818 */
[----:B------:R-:W-:Y:S01]  /*2b20*/  HMMA.16816.F32 R28, R200, R74, R28 ;  /* 0x0000004ac81c723c */ /* 0x000fe2000000181c */
[----:B------:R-:W-:Y:S07]  /*2b30*/  LDSM.16.M88.4 R72, [R249+0x3800] ;  /* 0x00380000f948783b */ /* 0x000fee0000000200 */
[C---:B---3--:R-:W-:Y:S08]  /*2b40*/  HMMA.16816.F32 R32, R204.reuse, R12, R32 ;  /* 0x0000000ccc20723c */ /* 0x048ff00000001820 */
        /* <DEDUP_REMOVED lines=11> */
[C---:B-1----:R-:W-:Y:S08]  /*2c00*/  HMMA.16816.F32 R32, R208.reuse, R40, R32 ;  /* 0x00000028d020723c */ /* 0x042ff00000001820 */
[C---:B------:R-:W-:Y:S01]  /*2c10*/  HMMA.16816.F32 R36, R208.reuse, R42, R36 ;  /* 0x0000002ad024723c */ /* 0x040fe20000001824 */
[----:B------:R-:W-:Y:S07]  /*2c20*/  LDSM.16.M88.4 R40, [R115+0x4000] ;  /* 0x004000007328783b */ /* 0x000fee0000000200 */
[C---:B--2---:R-:W-:Y:S08]  /*2c30*/  HMMA.16816.F32 R60, R208.reuse, R44, R60 ;  /* 0x0000002cd03c723c */ /* 0x044ff0000000183c */
        /* <DEDUP_REMOVED lines=9> */
[C---:B------:R-:W-:Y:S08]  /*2cd0*/  HMMA.16816.F32 R36, R212.reuse, R14, R36 ;  /* 0x0000000ed424723c */ /* 0x040ff00000001824 */
[C---:B------:R-:W-:Y:S08]  /*2ce0*/  HMMA.16816.F32 R12, R212.reuse, R54, R8 ;  /* 0x00000036d40c723c */ /* 0x040ff00000001808 */
[C---:B----4-:R-:W-:Y:S08]  /*2cf0*/  HMMA.16816.F32 R8, R212.reuse, R64, R16 ;  /* 0x00000040d408723c */ /* 0x050ff00000001810 */
[C---:B------:R-:W-:Y:S01]  /*2d00*/  HMMA.16816.F32 R20, R212.reuse, R66, R20 ;  /* 0x00000042d414723c */ /* 0x040fe20000001814 */
[----:B------:R-:W-:Y:S07]  /*2d10*/  LDSM.16.M88.4 R64, [R115+0x5000] ;  /* 0x005000007340783b */ /* 0x000fee0000000200 */
[C---:B------:R-:W-:Y:S08]  /*2d20*/  HMMA.16816.F32 R24, R212.reuse, R72, R24 ;  /* 0x00000048d418723c */ /* 0x040ff00000001818 */
[----:B------:R-:W-:Y:S01]  /*2d30*/  HMMA.16816.F32 R28, R212, R74, R28 ;  /* 0x0000004ad41c723c */ /* 0x000fe2000000181c */
[----:B------:R-:W-:Y:S07]  /*2d40*/  LDSM.16.M88.4 R72, [R134+0x17900] ;  /* 0x017900008648783b */ /* 0x000fee0000000200 */
[----:B-1----:R-:W-:Y:S08]  /*2d50*/  HMMA.16816.F32 R32, R216, R44, R32 ;  /* 0x0000002cd820723c */ /* 0x002ff00000001820 */
[----:B------:R-:W-:Y:S01]  /*2d60*/  HMMA.16816.F32 R60, R212, R52, R60 ;  /* 0x00000034d43c723c */ /* 0x000fe2000000183c */
[----:B------:R-:W1:Y:S07]  /*2d70*/  LDSM.16.M88.4 R52, [R115+0x4800] ;  /* 0x004800007334783b */ /* 0x000e6e0000000200 */
[C---:B------:R-:W-:Y:S01]  /*2d80*/  HMMA.16816.F32 R36, R216.reuse, R46, R36 ;  /* 0x0000002ed824723c */ /* 0x040fe20000001824 */
[----:B------:R-:W3:Y:S07]  /*2d90*/  LDSM.16.M88.4 R44, [R252+0x14100] ;  /* 0x01410000fc2c783b */ /* 0x000eee0000000200 */
[C---:B------:R-:W-:Y:S08]  /*2da0*/  HMMA.16816.F32 R16, R216.reuse, R50, R12 ;  /* 0x00000032d810723c */ /* 0x040ff0000000180c */
[C---:B--2---:R-:W-:Y:S08]  /*2db0*/  HMMA.16816.F32 R12, R216.reuse, R56, R8 ;  /* 0x00000038d80c723c */ /* 0x044ff00000001808 */
[C---:B------:R-:W-:Y:S01]  /*2dc0*/  HMMA.16816.F32 R8, R216.reuse, R58, R20 ;  /* 0x0000003ad808723c */ /* 0x040fe20000001814 */
[----:B------:R-:W-:Y:S07]  /*2dd0*/  LDSM.16.M88.4 R56, [R252+0x15100] ;  /* 0x01510000fc38783b */ /* 0x000fee0000000200 */
[C---:B------:R-:W-:Y:S08]  /*2de0*/  HMMA.16816.F32 R24, R216.reuse, R68, R24 ;  /* 0x00000044d818723c */ /* 0x040ff00000001818 */
[----:B------:R-:W-:Y:S01]  /*2df0*/  HMMA.16816.F32 R28, R216, R70, R28 ;  /* 0x00000046d81c723c */ /* 0x000fe2000000181c */
[----:B------:R-:W-:Y:S07]  /*2e00*/  LDSM.16.M88.4 R68, [R134+0x17100] ;  /* 0x017100008644783b */ /* 0x000fee0000000200 */
[----:B------:R-:W-:Y:S08]  /*2e10*/  HMMA.16816.F32 R32, R220, R40, R32 ;  /* 0x00000028dc20723c */ /* 0x000ff00000001820 */
[----:B------:R-:W-:Y:S01]  /*2e20*/  HMMA.16816.F32 R60, R216, R48, R60 ;  /* 0x00000030d83c723c */ /* 0x000fe2000000183c */
[----:B------:R-:W2:Y:S07]  /*2e30*/  LDSM.16.M88.4 R48, [R252+0x14900] ;  /* 0x01490000fc30783b */ /* 0x000eae0000000200 */
[C---:B------:R-:W-:Y:S01]  /*2e40*/  HMMA.16816.F32 R36, R220.reuse, R42, R36 ;  /* 0x0000002adc24723c */ /* 0x040fe20000001824 */
[----:B------:R-:W4:Y:S07]  /*2e50*/  LDSM.16.M88.4 R40, [R249+0x4000] ;  /* 0x00400000f928783b */ /* 0x000f2e0000000200 */
[C---:B-1----:R-:W-:Y:S08]  /*2e60*/  HMMA.16816.F32 R20, R220.reuse, R54, R16 ;  /* 0x00000036dc14723c */ /* 0x042ff00000001810 */
[C---:B------:R-:W-:Y:S08]  /*2e70*/  HMMA.16816.F32 R16, R220.reuse, R64, R12 ;  /* 0x00000040dc10723c */ /* 0x040ff0000000180c */
[C---:B------:R-:W-:Y:S01]  /*2e80*/  HMMA.16816.F32 R12, R220.reuse, R66, R8 ;  /* 0x00000042dc0c723c */ /* 0x040fe20000001808 */
[----:B------:R-:W-:Y:S07]  /*2e90*/  LDSM.16.M88.4 R64, [R249+0x5000] ;  /* 0x00500000f940783b */ /* 0x000fee0000000200 */
[C---:B------:R-:W-:Y:S08]  /*2ea0*/  HMMA.16816.F32 R8, R220.reuse, R84, R24 ;  /* 0x00000054dc08723c */ /* 0x040ff00000001818 */
[----:B------:R-:W-:Y:S01]  /*2eb0*/  HMMA.16816.F32 R28, R220, R86, R28 ;  /* 0x00000056dc1c723c */ /* 0x000fe2000000181c */
[----:B------:R-:W-:Y:S07]  /*2ec0*/  LDSM.16.M88.4 R84, [R252+0x16900] ;  /* 0x01690000fc54783b */ /* 0x000fee0000000200 */
[----:B---3--:R-:W-:Y:S08]  /*2ed0*/  HMMA.16816.F32 R32, R224, R44, R32 ;  /* 0x0000002ce020723c */ /* 0x008ff00000001820 */
[----:B------:R-:W-:Y:S01]  /*2ee0*/  HMMA.16816.F32 R60, R220, R52, R60 ;  /* 0x00000034dc3c723c */ /* 0x000fe2000000183c */
[----:B------:R-:W1:Y:S07]  /*2ef0*/  LDSM.16.M88.4 R52, [R249+0x4800] ;  /* 0x00480000f934783b */ /* 0x000e6e0000000200 */
[C---:B------:R-:W-:Y:S01]  /*2f00*/  HMMA.16816.F32 R36, R224.reuse, R46, R36 ;  /* 0x0000002ee024723c */ /* 0x040fe20000001824 */
[----:B------:R-:W3:Y:S07]  /*2f10*/  LDSM.16.M88.4 R44, [R134+0x16100] ;  /* 0x01610000862c783b */ /* 0x000eee0000000200 */
[C---:B--2---:R-:W-:Y:S08]  /*2f20*/  HMMA.16816.F32 R24, R224.reuse, R50, R20 ;  /* 0x00000032e018723c */ /* 0x044ff00000001814 */
[C---:B------:R-:W-:Y:S08]  /*2f30*/  HMMA.16816.F32 R20, R224.reuse, R56, R16 ;  /* 0x00000038e014723c */ /* 0x040ff00000001810 */
[C---:B------:R-:W-:Y:S01]  /*2f40*/  HMMA.16816.F32 R16, R224.reuse, R58, R12 ;  /* 0x0000003ae010723c */ /* 0x040fe2000000180c */
[----:B------:R-:W-:Y:S07]  /*2f50*/  LDSM.16.M88.4 R56, [R115+0x6800] ;  /* 0x006800007338783b */ /* 0x000fee0000000200 */
[C---:B------:R-:W-:Y:S08]  /*2f60*/  HMMA.16816.F32 R12, R224.reuse, R76, R8 ;  /* 0x0000004ce00c723c */ /* 0x040ff00000001808 */
[----:B------:R-:W-:Y:S01]  /*2f70*/  HMMA.16816.F32 R8, R224, R78, R28 ;  /* 0x0000004ee008723c */ /* 0x000fe2000000181c */
[----:B------:R-:W-:Y:S07]  /*2f80*/  LDSM.16.M88.4 R76, [R249+0x6800] ;  /* 0x00680000f94c783b */ /* 0x000fee0000000200 */
[----:B----4-:R-:W-:Y:S08]  /*2f90*/  HMMA.16816.F32 R32, R228, R40, R32 ;  /* 0x00000028e420723c */ /* 0x010ff00000001820 */
        /* <DEDUP_REMOVED lines=10> */
[----:B------:R-:W1:Y:S07]  /*3040*/  LDSM.16.M88.4 R80, [R252+0x16100] ;  /* 0x01610000fc50783b */ /* 0x000e6e0000000200 */
[----:B---3--:R-:W-:Y:S08]  /*3050*/  HMMA.16816.F32 R8, R232, R44, R32 ;  /* 0x0000002ce808723c */ /* 0x008ff00000001820 */
[----:B------:R-:W-:Y:S08]  /*3060*/  HMMA.16816.F32 R60, R228, R52, R60 ;  /* 0x00000034e43c723c */ /* 0x000ff0000000183c */
[C---:B--2---:R-:W-:Y:S08]  /*3070*/  HMMA.16816.F32 R32, R232.reuse, R50, R28 ;  /* 0x00000032e820723c */ /* 0x044ff0000000181c */
[C---:B------:R-:W-:Y:S08]  /*3080*/  HMMA.16816.F32 R28, R232.reuse, R68, R24 ;  /* 0x00000044e81c723c */ /* 0x040ff00000001818 */
[C---:B------:R-:W-:Y:S01]  /*3090*/  HMMA.16816.F32 R24, R232.reuse, R70, R20 ;  /* 0x00000046e818723c */ /* 0x040fe20000001814 */
[----:B------:R-:W2:Y:S07]  /*30a0*/  LDSM.16.M88.4 R68, [R249+0x6000] ;  /* 0x00600000f944783b */ /* 0x000eae0000000200 */
[C---:B------:R-:W-:Y:S08]  /*30b0*/  HMMA.16816.F32 R20, R232.reuse, R72, R16 ;  /* 0x00000048e814723c */ /* 0x040ff00000001810 */
[C---:B------:R-:W-:Y:S08]  /*30c0*/  HMMA.16816.F32 R36, R232.reuse, R46, R36 ;  /* 0x0000002ee824723c */ /* 0x040ff00000001824 */
[----:B------:R-:W-:Y:S01]  /*30d0*/  HMMA.16816.F32 R16, R232, R74, R12 ;  /* 0x0000004ae810723c */ /* 0x000fe2000000180c */
[----:B------:R-:W3:Y:S07]  /*30e0*/  LDSM.16.M88.4 R72, [R249+0x7000] ;  /* 0x00700000f948783b */ /* 0x000eee0000000200 */
[----:B----4-:R-:W-:Y:S08]  /*30f0*/  HMMA.16816.F32 R12, R236, R40, R8 ;  /* 0x00000028ec0c723c */ /* 0x010ff00000001808 */
[----:B------:R-:W-:Y:S08]  /*3100*/  HMMA.16816.F32 R60, R232, R48, R60 ;  /* 0x00000030e83c723c */ /* 0x000ff0000000183c */
[----:B------:R-:W-:Y:S08]  /*3110*/  HMMA.16816.F32 R8, R236, R42, R36 ;  /* 0x0000002aec08723c */ /* 0x000ff00000001824 */
[----:B-1----:R-:W-:Y:S08]  /*3120*/  HMMA.16816.F32 R36, R240, R80, R12 ;  /* 0x00000050f024723c */ /* 0x002ff0000000180c */
[C---:B------:R-:W-:Y:S08]  /*3130*/  HMMA.16816.F32 R60, R236.reuse, R56, R60 ;  /* 0x00000038ec3c723c */ /* 0x040ff0000000183c */
[----:B------:R-:W-:Y:S08]  /*3140*/  HMMA.16816.F32 R52, R236, R64, R28 ;  /* 0x00000040ec34723c */ /* 0x000ff0000000181c */
[----:B--2---:R-:W-:Y:S08]  /*3150*/  HMMA.16816.F32 R36, R244, R68, R36 ;  /* 0x00000044f424723c */ /* 0x004ff00000001824 */
[----:B------:R-:W-:Y:S08]  /*3160*/  HMMA.16816.F32 R44, R236, R96, R20 ;  /* 0x00000060ec2c723c */ /* 0x000ff00000001814 */
[----:B------:R-:W-:Y:S08]  /*3170*/  HMMA.16816.F32 R28, R240, R84, R60 ;  /* 0x00000054f01c723c */ /* 0x000ff0000000183c */
[----:B------:R-:W-:Y:S01]  /*3180*/  FMUL.FTZ R2, R36, c[0x0][0x320] ;  /* 0x0000c80024027a20 */ /* 0x000fe20000410000 */
[----:B------:R-:W-:Y:S08]  /*3190*/  HMMA.16816.F32 R56, R236, R58, R32 ;  /* 0x0000003aec38723c */ /* 0x000ff00000001820 */
[----:B------:R-:W-:Y:S08]  /*31a0*/  HMMA.16816.F32 R12, R240, R92, R44 ;  /* 0x0000005cf00c723c */ /* 0x000ff0000000182c */
[----:B------:R-:W-:Y:S01]  /*31b0*/  HMMA.16816.F32 R44, R244, R76, R28 ;  /* 0x0000004cf42c723c */ /* 0x000fe2000000181c */
[----:B------:R1:W2:Y:S07]  /*31c0*/  MUFU.TANH R29, R2 ;  /* 0x00000002001d7308 */ /* 0x0002ae0000002400 */
[----:B------:R-:W-:Y:S01]  /*31d0*/  HMMA.16816.F32 R48, R236, R66, R24 ;  /* 0x00000042ec30723c */ /* 0x000fe20000001818 */
[----:B------:R-:W4:Y:S01]  /*31e0*/  LDSM.16.M88.4 R64, [R249+0x7800] ;  /* 0x00780000f940783b */ /* 0x000f220000000200 */
[----:B------:R-:W-:-:S06]  /*31f0*/  DEPBAR.LE SB0, 0x0 ;  /* 0x000080000000791a */ /* 0x000fcc0000000000 */
[----:B------:R-:W-:Y:S01]  /*3200*/  HMMA.16816.F32 R40, R236, R98, R16 ;  /* 0x00000062ec28723c */ /* 0x000fe20000001810 */
[----:B-1----:R-:W-:-:S04]  /*3210*/  FMUL.FTZ R2, R37, c[0x0][0x320] ;  /* 0x0000c80025027a20 */ /* 0x002fc80000410000 */
[----:B------:R1:W1:Y:S03]  /*3220*/  MUFU.TANH R28, R2 ;  /* 0x00000002001c7308 */ /* 0x0002660000002400 */
[C---:B------:R-:W-:Y:S08]  /*3230*/  HMMA.16816.F32 R32, R240.reuse, R82, R8 ;  /* 0x00000052f020723c */ /* 0x040ff00000001808 */
[----:B------:R-:W-:Y:S01]  /*3240*/  HMMA.16816.F32 R20, R240, R88, R52 ;  /* 0x00000058f014723c */ /* 0x000fe20000001834 */
[----:B-1----:R-:W-:-:S07]  /*3250*/  IADD3 R2, R115, 0x800, RZ ;  /* 0x0000080073027810 */ /* 0x002fce0007ffe0ff */
[C---:B------:R-:W-:Y:S01]  /*3260*/  HMMA.16816.F32 R24, R240.reuse, R86, R56 ;  /* 0x00000056f018723c */ /* 0x040fe20000001838 */
[----:B------:R1:W-:Y:S04]  /*3270*/  STL [R1+0x3c], R2 ;  /* 0x00003c0201007387 */ /* 0x0003e80000100800 */
[----:B------:R5:W-:Y:S03]  /*3280*/  STL [R1+0x38], R6 ;  /* 0x0000380601007387 */ /* 0x000be60000100800 */
[C---:B------:R-:W-:Y:S01]  /*3290*/  HMMA.16816.F32 R16, R240.reuse, R90, R48 ;  /* 0x0000005af010723c */ /* 0x040fe20000001830 */
[----:B------:R2:W-:Y:S04]  /*32a0*/  STL [R1+0x34], R3 ;  /* 0x0000340301007387 */ /* 0x0005e80000100800 */
[----:B------:R-:W-:Y:S03]  /*32b0*/  STL [R1+0x30], R7 ;  /* 0x0000300701007387 */ /* 0x000fe60000100800 */
[----:B------:R-:W-:Y:S08]  /*32c0*/  HMMA.16816.F32 R8, R240, R94, R40 ;  /* 0x0000005ef008723c */ /* 0x000ff00000001828 */
[----:B------:R-:W-:Y:S01]  /*32d0*/  HMMA.16816.F32 R68, R244, R70, R32 ;  /* 0x00000046f444723c */ /* 0x000fe20000001820 */
[----:B-1----:R-:W-:Y:S01]  /*32e0*/  FMUL.FTZ R2, R38, c[0x0][0x320] ;  /* 0x0000c80026027a20 */ /* 0x002fe20000410000 */
[----:B-----5:R-:W-:-:S03]  /*32f0*/  IADD3 R6, R115, 0x2800, RZ ;  /* 0x0000280073067810 */ /* 0x020fc60007ffe0ff */
[----:B------:R1:W1:Y:S03]  /*3300*/  MUFU.TANH R30, R2 ;  /* 0x00000002001e7308 */ /* 0x0002660000002400 */
[C---:B---3--:R-:W-:Y:S01]  /*3310*/  HMMA.16816.F32 R32, R244.reuse, R72, R20 ;  /* 0x00000048f420723c */ /* 0x048fe20000001814 */
[C---:B--2---:R-:W-:Y:S01]  /*3320*/  IADD3 R3, R115.reuse, 0x3000, RZ ;  /* 0x0000300073037810 */ /* 0x044fe20007ffe0ff */
[----:B------:R2:W-:Y:S04]  /*3330*/  STL [R1+0x2c], R6 ;  /* 0x00002c0601007387 */ /* 0x0005e80000100800 */
[----:B------:R3:W-:Y:S02]  /*3340*/  STL [R1+0x28], R3 ;  /* 0x0000280301007387 */ /* 0x0007e40000100800 */
[----:B----4-:R-:W-:Y:S01]  /*3350*/  HMMA.16816.F32 R40, R244, R64, R12 ;  /* 0x00000040f428723c */ /* 0x010fe2000000180c */
[----:B-1----:R-:W-:-:S07]  /*3360*/  IADD3 R2, R115, 0x4800, RZ ;  /* 0x0000480073027810 */ /* 0x002fce0007ffe0ff */
[C---:B------:R-:W-:Y:S08]  /*3370*/  HMMA.16816.F32 R76, R244.reuse, R78, R24 ;  /* 0x0000004ef44c723c */ /* 0x040ff00000001818 */
[----:B------:R-:W-:Y:S01]  /*3380*/  HMMA.16816.F32 R72, R244, R74, R16 ;  /* 0x0000004af448723c */ /* 0x000fe20000001810 */
[C---:B--2---:R-:W-:Y:S02]  /*3390*/  IADD3 R6, R115.reuse, 0x3800, RZ ;  /* 0x0000380073067810 */ /* 0x044fe40007ffe0ff */
[----:B---3--:R-:W-:-:S03]  /*33a0*/  IADD3 R3, R115, 0x4000, RZ ;  /* 0x0000400073037810 */ /* 0x008fc60007ffe0ff */
[----:B------:R1:W-:Y:S02]  /*33b0*/  STL [R1+0x24], R6 ;  /* 0x0000240601007387 */ /* 0x0003e40000100800 */
[----:B------:R-:W-:Y:S02]  /*33c0*/  HMMA.16816.F32 R64, R244, R66, R8 ;  /* 0x00000042f440723c */ /* 0x000fe40000001808 */
[----:B------:R2:W-:Y:S04]  /*33d0*/  STL [R1+0x20], R3 ;  /* 0x0000200301007387 */ /* 0x0005e80000100800 */
[----:B------:R3:W-:Y:S01]  /*33e0*/  STL [R1+0x1c], R2 ;  /* 0x00001c0201007387 */ /* 0x0007e20000100800 */
[C---:B-1----:R-:W-:Y:S02]  /*33f0*/  IADD3 R6, R115.reuse, 0x5000, RZ ;  /* 0x0000500073067810 */ /* 0x042fe40007ffe0ff */
[----:B--2---:R-:W-:-:S03]  /*3400*/  IADD3 R3, R115, 0x5800, RZ ;  /* 0x0000580073037810 */ /* 0x004fc60007ffe0ff */
[----:B------:R1:W-:Y:S01]  /*3410*/  STL [R1+0x18], R6 ;  /* 0x0000180601007387 */ /* 0x0003e20000100800 */
[----:B---3--:R-:W-:-:S03]  /*3420*/  IADD3 R2, R115, 0x6000, RZ ;  /* 0x0000600073027810 */ /* 0x008fc60007ffe0ff */
[----:B------:R2:W-:Y:S04]  /*3430*/  STL [R1+0x14], R3 ;  /* 0x0000140301007387 */ /* 0x0005e80000100800 */
[----:B------:R3:W-:Y:S01]  /*3440*/  STL [R1+0x10], R2 ;  /* 0x0000100201007387 */ /* 0x0007e20000100800 */
[C---:B-1----:R-:W-:Y:S02]  /*3450*/  IADD3 R6, R115.reuse, 0x6800, RZ ;  /* 0x0000680073067810 */ /* 0x042fe40007ffe0ff */
[----:B--2---:R-:W-:-:S03]  /*3460*/  IADD3 R3, R115, 0x7000, RZ ;  /* 0x0000700073037810 */ /* 0x004fc60007ffe0ff */
[----:B------:R1:W-:Y:S01]  /*3470*/  STL [R1+0xc], R6 ;  /* 0x00000c0601007387 */ /* 0x0003e20000100800 */
[----:B---3--:R-:W-:-:S05]  /*3480*/  IADD3 R2, R115, 0x7800, RZ ;  /* 0x0000780073027810 */ /* 0x008fca0007ffe0ff */
[----:B------:R1:W-:Y:S04]  /*3490*/  STL [R1+0x4], R2 ;  /* 0x0000040201007387 */ /* 0x0003e80000100800 */
[----:B------:R1:W-:Y:S04]  /*34a0*/  STL [R1+0x8], R3 ;  /* 0x0000080301007387 */ /* 0x0003e80000100800 */
[----:B------:R-:W-:Y:S06]  /*34b0*/  BAR.SYNC.DEFER_BLOCKING 0x0 ;  /* 0x0000000000007b1d */ /* 0x000fec0000010000 */
[----:B------:R-:W-:Y:S05]  /*34c0*/  @P0 BRA `(.L_x_611) ;  /* 0x0000052000000947 */ /* 0x000fea0003800000 */
[----:B------:R-:W-:Y:S01]  /*34d0*/  ULEA UR4, UR6, UR12, 0x6 ;  /* 0x0000000c06047291 */ /* 0x000fe2000f8e303f */
[----:B------:R-:W-:Y:S01]  /*34e0*/  IMAD.MOV.U32 R9, RZ, RZ, RZ ;  /* 0x000000ffff097224 */ /* 0x000fe200078e00ff */
[----:B------:R-:W-:-:S04]  /*34f0*/  P2R R11, PR, RZ, 0x8 ;  /* 0x00000008ff0b7803 */ /* 0x000fc80000000000 */
[----:B-1----:R-:W-:-:S05]  /*3500*/  IMAD.U32 R3, RZ, RZ, UR4 ;  /* 0x00000004ff037e24 */ /* 0x002fca000f8e00ff */
        /* <DEDUP_REMOVED lines=16> */
[----:B------:R-:W-:Y:S01]  /*3610*/  SEL R25, RZ, 0x10, P4 ;  /* 0x00000010ff197807 */ /* 0x000fe20002000000 */
[----:B------:R-:W-:Y:S01]  /*3620*/  IMAD.SHL.U32 R22, R106, 0x2, RZ ;  /* 0x000000026a167824 */ /* 0x000fe200078e00ff */
[----:B------:R-:W-:Y:S01]  /*3630*/  SHF.R.S32.HI R2, RZ, 0x1f, R10 ;  /* 0x0000001fff027819 */ /* 0x000fe2000001140a */
[----:B------:R3:W-:Y:S01]  /*3640*/  STL [R1+0x5c], R10 ;  /* 0x00005c0a01007387 */ /* 0x0007e20000100800 */
[----:B------:R-:W-:-:S02]  /*3650*/  LOP3.LUT R8, R8, 0xf, RZ, 0xc0, !PT ;  /* 0x0000000f08087812 */ /* 0x000fc400078ec0ff */
[----:B------:R-:W-:Y:S02]  /*3660*/  SHF.L.U64.HI R21, R110, 0x1, R111 ;  /* 0x000000016e157819 */ /* 0x000fe4000001026f */
[----:B------:R-:W-:Y:S02]  /*3670*/  SHF.L.U64.HI R23, R108, 0x1, R109 ;  /* 0x000000016c177819 */ /* 0x000fe4000001026d */
[----:B------:R-:W-:Y:S01]  /*3680*/  SHF.L.U64.HI R24, R106, 0x1, R107 ;  /* 0x000000016a187819 */ /* 0x000fe2000001026b */
[----:B-1----:R-:W-:Y:S02]  /*3690*/  IMAD R6, R2, c[0x0][0x1e0], RZ ;  /* 0x0000780002067a24 */ /* 0x002fe400078e02ff */
[----:B------:R-:W-:-:S04]  /*36a0*/  IMAD.WIDE.U32 R2, R10, c[0x0][0x1e0], RZ ;  /* 0x000078000a027a25 */ /* 0x000fc800078e00ff */
[----:B------:R-:W-:-:S04]  /*36b0*/  IMAD R6, R10, c[0x0][0x1e4], R6 ;  /* 0x000079000a067a24 */ /* 0x000fc800078e0206 */
[----:B------:R-:W-:Y:S01]  /*36c0*/  IMAD.IADD R3, R3, 0x1, R6 ;  /* 0x0000000103037824 */ /* 0x000fe200078e0206 */
[----:B---3--:R-:W-:-:S04]  /*36d0*/  IADD3 R10, -R26, 0x10, RZ ;  /* 0x000000101a0a7810 */ /* 0x008fc80007ffe1ff */
[----:B------:R-:W-:Y:S02]  /*36e0*/  LOP3.LUT R10, R10, 0xf, RZ, 0xc0, !PT ;  /* 0x0000000f0a0a7812 */ /* 0x000fe400078ec0ff */
[----:B--2---:R-:W-:Y:S01]  /*36f0*/  SHF.R.S32.HI R6, RZ, 0x1f, R9 ;  /* 0x0000001fff067819 */ /* 0x004fe20000011409 */
[----:B------:R-:W-:Y:S01]  /*3700*/  IMAD.WIDE.U32 R2, R9, c[0x0][0x1f0], R2 ;  /* 0x00007c0009027a25 */ /* 0x000fe200078e0002 */
[----:B------:R1:W-:Y:S03]  /*3710*/  STL [R1+0x58], R9 ;  /* 0x0000580901007387 */ /* 0x0003e60000100800 */
[----:B------:R-:W-:Y:S01]  /*3720*/  IMAD R6, R6, c[0x0][0x1f0], RZ ;  /* 0x00007c0006067a24 */ /* 0x000fe200078e02ff */
[----:B------:R-:W-:-:S03]  /*3730*/  IADD3 R2, P0, R2, UR22, RZ ;  /* 0x0000001602027c10 */ /* 0x000fc6000ff1e0ff */
[----:B------:R-:W-:-:S05]  /*3740*/  IMAD R6, R9, c[0x0][0x1f4], R6 ;  /* 0x00007d0009067a24 */ /* 0x000fca00078e0206 */
[----:B------:R-:W-:Y:S02]  /*3750*/  IADD3.X R3, R3, UR20, R6, P0, !PT ;  /* 0x0000001403037c10 */ /* 0x000fe400087fe406 */
[----:B------:R-:W-:-:S04]  /*3760*/  LEA R7, P0, R2, c[0x0][0x1c8], 0x1 ;  /* 0x0000720002077a11 */ /* 0x000fc800078008ff */
[----:B------:R-:W-:Y:S02]  /*3770*/  LEA.HI.X R6, R2, c[0x0][0x1cc], R3, 0x1, P0 ;  /* 0x0000730002067a11 */ /* 0x000fe400000f0c03 */
[----:B------:R-:W2:Y:S04]  /*3780*/  SHFL.IDX PT, R2, R7, 0x1, 0x181f ;  /* 0x00381f0007027f89 */ /* 0x000ea800000e0000 */
[----:B------:R-:W3:Y:S01]  /*3790*/  SHFL.IDX PT, R3, R6, 0x1, 0x181f ;  /* 0x00381f0006037f89 */ /* 0x000ee200000e0000 */
[----:B-1----:R-:W-:Y:S02]  /*37a0*/  SHF.L.U64.HI R9, R112, 0x1, R113 ;  /* 0x0000000170097819 */ /* 0x002fe40000010271 */
[----:B--2---:R-:W-:Y:S01]  /*37b0*/  IADD3 R18, P3, P0, R8, R2, R31 ;  /* 0x0000000208127210 */ /* 0x004fe2000787e01f */
[----:B------:R-:W-:-:S03]  /*37c0*/  IMAD.SHL.U32 R8, R110, 0x2, RZ ;  /* 0x000000026e087824 */ /* 0x000fc600078e00ff */
[-C--:B---3--:R-:W-:Y:S02]  /*37d0*/  IADD3.X R19, RZ, R3.reuse, R9, P3, P0 ;  /* 0x00000003ff137210 */ /* 0x088fe40001fe0409 */
[----:B------:R-:W-:Y:S02]  /*37e0*/  IADD3 R16, P3, P0, R10, R2, R8 ;  /* 0x000000020a107210 */ /* 0x000fe4000787e008 */
[----:B------:R-:W-:Y:S02]  /*37f0*/  IADD3 R10, -R25, 0x10, RZ ;  /* 0x00000010190a7810 */ /* 0x000fe40007ffe1ff */
[----:B------:R-:W-:Y:S02]  /*3800*/  IADD3.X R17, RZ, R3, R21, P3, P0 ;  /* 0x00000003ff117210 */ /* 0x000fe40001fe0415 */
[----:B------:R-:W-:-:S04]  /*3810*/  LOP3.LUT R10, R10, 0xf, RZ, 0xc0, !PT ;  /* 0x0000000f0a0a7812 */ /* 0x000fc800078ec0ff */
[----:B------:R-:W-:Y:S02]  /*3820*/  IADD3 R14, P3, P0, R10, R2, R20 ;  /* 0x000000020a0e7210 */ /* 0x000fe4000787e014 */
[----:B------:R-:W-:Y:S02]  /*3830*/  IADD3 R10, -R104, 0x10, RZ ;  /* 0x00000010680a7810 */ /* 0x000fe40007ffe1ff */
[----:B------:R-:W-:Y:S02]  /*3840*/  IADD3.X R15, RZ, R3, R23, P3, P0 ;  /* 0x00000003ff0f7210 */ /* 0x000fe40001fe0417 */
[----:B------:R-:W-:-:S04]  /*3850*/  LOP3.LUT R10, R10, 0xf, RZ, 0xc0, !PT ;  /* 0x0000000f0a0a7812 */ /* 0x000fc800078ec0ff */
[----:B------:R-:W-:Y:S02]  /*3860*/  IADD3 R12, P3, P0, R10, R2, R22 ;  /* 0x000000020a0c7210 */ /* 0x000fe4000787e016 */
[----:B------:R-:W1:Y:S02]  /*3870*/  SHFL.IDX PT, R2, R7, RZ, 0x181f ;  /* 0x00181fff07027589 */ /* 0x000e6400000e0000 */
[----:B------:R-:W-:Y:S02]  /*3880*/  IADD3.X R13, RZ, R3, R24, P3, P0 ;  /* 0x00000003ff0d7210 */ /* 0x000fe40001fe0418 */
[----:B------:R-:W2:Y:S01]  /*3890*/  SHFL.IDX PT, R3, R6, RZ, 0x181f ;  /* 0x00181fff06037589 */ /* 0x000ea200000e0000 */
[----:B------:R-:W-:Y:S02]  /*38a0*/  ISETP.NE.AND P3, PT, R11, RZ, PT ;  /* 0x000000ff0b00720c */ /* 0x000fe40003f65270 */
        /* <DEDUP_REMOVED lines=20> */
.L_x_611:
[----:B-1----:R-:W-:Y:S01]  /*39f0*/  FMUL.FTZ R2, R68, c[0x0][0x320] ;  /* 0x0000c80044027a20 */ /* 0x002fe20000410000 */
[----:B------:R-:W-:Y:S01]  /*3a00*/  LOP3.LUT R3, R101, 0xffffffe0, RZ, 0xc0, !PT ;  /* 0xffffffe065037812 */ /* 0x000fe200078ec0ff */
[----:B------:R-:W-:Y:S01]  /*3a10*/  UMOV UR4, 0xffffffc0 ;  /* 0xffffffc000047882 */ /* 0x000fe20000000000 */
[----:B------:R-:W-:Y:S01]  /*3a20*/  LEA.HI R6, R102, R105, RZ, 0x2 ;  /* 0x0000006966067211 */ /* 0x000fe200078f10ff */
[----:B------:R1:W2:Y:S01]  /*3a30*/  MUFU.TANH R14, R2 ;  /* 0x00000002000e7308 */ /* 0x0002a20000002400 */
[----:B------:R-:W-:Y:S01]  /*3a40*/  SHF.R.S32.HI R7, RZ, 0x1f, R100 ;  /* 0x0000001fff077819 */ /* 0x000fe20000011464 */
[----:B------:R-:W-:Y:S01]  /*3a50*/  UIMAD UR4, UR6, UR4, 0x41 ;  /* 0x00000041060474a4 */ /* 0x000fe2000f8e0204 */
[----:B------:R-:W-:Y:S01]  /*3a60*/  LOP3.LUT R6, R6, 0xfffffffc, RZ, 0xc0, !PT ;  /* 0xfffffffc06067812 */ /* 0x000fe200078ec0ff */
[----:B------:R-:W-:Y:S01]  /*3a70*/  IMAD.SHL.U32 R135, R4, 0x2, RZ ;  /* 0x0000000204877824 */ /* 0x000fe200078e00ff */
[----:B------:R-:W-:Y:S01]  /*3a80*/  LEA.HI R7, R7, R100, RZ, 0x3 ;  /* 0x0000006407077211 */ /* 0x000fe200078f18ff */
[----:B------:R-:W-:Y:S01]  /*3a90*/  @UP1 USHF.L.U32 UR10, UR10, 0x7, URZ ;  /* 0x000000070a0a1899 */ /* 0x000fe2000800063f */
[----:B------:R-:W-:Y:S01]  /*3aa0*/  PLOP3.LUT P0, PT, PT, PT, UP1, 0x80, 0x0 ;  /* 0x000000000000781c */ /* 0x000fe20003f0f018 */
[----:B------:R-:W-:Y:S01]  /*3ab0*/  IMAD R248, R5, 0x2, R135 ;  /* 0x0000000205f87824 */ /* 0x000fe200078e0287 */
[----:B------:R-:W-:Y:S01]  /*3ac0*/  LOP3.LUT R7, R7, 0xffffff8, RZ, 0xc0, !PT ;  /* 0x0ffffff807077812 */ /* 0x000fe200078ec0ff */
[----:B------:R-:W0:Y:S01]  /*3ad0*/  LDGDEPBAR ;  /* 0x00000000000079af */ /* 0x000e220000000000 */
[C---:B------:R-:W-:Y:S01]  /*3ae0*/  LEA R251, R0.reuse, R135, 0x1 ;  /* 0x0000008700fb7211 */ /* 0x040fe200078e08ff */
[----:B------:R-:W-:-:S02]  /*3af0*/  IMAD R250, R0, 0x2, R248 ;  /* 0x0000000200fa7824 */ /* 0x000fc400078e02f8 */
[----:B------:R-:W-:Y:S02]  /*3b00*/  IMAD.IADD R10, R100, 0x1, -R7 ;  /* 0x00000001640a7824 */ /* 0x000fe400078e0a07 */
[----:B-1----:R-:W-:Y:S01]  /*3b10*/  FMUL.FTZ R2, R69, c[0x0][0x320] ;  /* 0x0000c80045027a20 */ /* 0x002fe20000410000 */
[----:B------:R-:W-:Y:S03]  /*3b20*/  LDSM.16.MT88.4 R48, [R251+0x100] ;  /* 0x00010000fb30783b */ /* 0x000fe60000004200 */
[----:B------:R1:W3:Y:S01]  /*3b30*/  MUFU.TANH R13, R2 ;  /* 0x00000002000d7308 */ /* 0x0002e20000002400 */
[----:B------:R-:W-:Y:S01]  /*3b40*/  LDSM.16.MT88.4 R56, [R250+0x100] ;  /* 0x00010000fa38783b */ /* 0x000fe20000004200 */
[----:B-1----:R-:W-:-:S06]  /*3b50*/  FMUL.FTZ R2, R44, c[0x0][0x320] ;  /* 0x0000c8002c027a20 */ /* 0x002fcc0000410000 */
[----:B------:R1:W4:Y:S02]  /*3b60*/  MUFU.TANH R21, R2 ;  /* 0x0000000200157308 */ /* 0x0003240000002400 */
[----:B-1----:R-:W-:Y:S02]  /*3b70*/  IMAD.IADD R2, R105, 0x1, -R3 ;  /* 0x0000000169027824 */ /* 0x002fe400078e0a03 */
[----:B------:R-:W-:-:S03]  /*3b80*/  FMUL.FTZ R3, R45, c[0x0][0x320] ;  /* 0x0000c8002d037a20 */ /* 0x000fc60000410000 */
[----:B------:R-:W-:Y:S01]  /*3b90*/  SHF.R.S32.HI R8, RZ, 0x1f, R2 ;  /* 0x0000001fff087819 */ /* 0x000fe20000011402 */
[----:B------:R1:W5:Y:S02]  /*3ba0*/  MUFU.TANH R22, R3 ;  /* 0x0000000300167308 */ /* 0x0003640000002400 */
[----:B-1----:R-:W-:Y:S01]  /*3bb0*/  IMAD.IADD R3, R105, 0x1, -R6 ;  /* 0x0000000169037824 */ /* 0x002fe200078e0a06 */
[----:B------:R-:W-:Y:S01]  /*3bc0*/  LEA.HI R6, R8, R2, RZ, 0x2 ;  /* 0x0000000208067211 */ /* 0x000fe200078f10ff */
[----:B------:R-:W-:-:S03]  /*3bd0*/  FMUL.FTZ R8, R76, c[0x0][0x320] ;  /* 0x0000c8004c087a20 */ /* 0x000fc60000410000 */
[----:B------:R-:W-:Y:S01]  /*3be0*/  LEA.HI R9, R3, R3, RZ, 0x1 ;  /* 0x0000000303097211 */ /* 0x000fe200078f08ff */
[----:B------:R1:W1:Y:S01]  /*3bf0*/  MUFU.TANH R23, R8 ;  /* 0x0000000800177308 */ /* 0x0002620000002400 */
[C---:B------:R-:W-:Y:S02]  /*3c00*/  LEA.HI.SX32 R7, R6.reuse, UR11, 0x1e ;  /* 0x0000000b06077c11 */ /* 0x040fe4000f8ff2ff */
[----:B------:R-:W-:Y:S02]  /*3c10*/  LOP3.LUT R9, R9, 0x1ffffffe, RZ, 0xc0, !PT ;  /* 0x1ffffffe09097812 */ /* 0x000fe400078ec0ff */
[----:B------:R-:W-:Y:S02]  /*3c20*/  LOP3.LUT R6, R6, 0x7ffffffc, RZ, 0xc0, !PT ;  /* 0x7ffffffc06067812 */ /* 0x000fe400078ec0ff */
[----:B------:R-:W-:-:S03]  /*3c30*/  IADD3 R3, R3, -R9, RZ ;  /* 0x8000000903037210 */ /* 0x000fc60007ffe0ff */
[----:B------:R-:W-:Y:S02]  /*3c40*/  IMAD.IADD R6, R2, 0x1, -R6 ;  /* 0x0000000102067824 */ /* 0x000fe400078e0a06 */
[----:B------:R-:W-:-:S03]  /*3c50*/  FMUL.FTZ R2, R64, c[0x0][0x320] ;  /* 0x0000c80040027a20 */ /* 0x000fc60000410000 */
[----:B------:R-:W-:Y:S01]  /*3c60*/  SHF.L.U32 R11, R6, 0x1, RZ ;  /* 0x00000001060b7819 */ /* 0x000fe200000006ff */
[----:B-1----:R-:W-:Y:S01]  /*3c70*/  IMAD R8, R10, 0x10, R7 ;  /* 0x000000100a087824 */ /* 0x002fe200078e0207 */
[----:B------:R1:W-:Y:S01]  /*3c80*/  MUFU.TANH R17, R2 ;  /* 0x0000000200117308 */ /* 0x0003e20000002400 */
[----:B------:R-:W-:Y:S02]  /*3c90*/  FMUL.FTZ R7, R77, c[0x0][0x320] ;  /* 0x0000c8004d077a20 */ /* 0x000fe40000410000 */
[----:B------:R-:W-:Y:S02]  /*3ca0*/  IMAD R133, R3, 0x8, R8 ;  /* 0x0000000803857824 */ /* 0x000fe400078e0208 */
[----:B------:R-:W-:Y:S02]  /*3cb0*/  FMUL.FTZ R3, R32, c[0x0][0x320] ;  /* 0x0000c80020037a20 */ /* 0x000fe40000410000 */
[----:B------:R-:W-:Y:S01]  /*3cc0*/  @P0 IMAD.HI.U32 R8, R133, c[0x0][0x2c8], RZ ;  /* 0x0000b20085080a27 */ /* 0x000fe200078e00ff */
[----:B------:R-:W-:Y:S01]  /*3cd0*/  PLOP3.LUT P0, PT, PT, PT, UP1, 0x80, 0x0 ;  /* 0x000000000000781c */ /* 0x000fe20003f0f018 */
[----:B------:R2:W-:Y:S01]  /*3ce0*/  MUFU.TANH R12, R3 ;  /* 0x00000003000c7308 */ /* 0x0005e20000002400 */
[----:B------:R-:W-:Y:S04]  /*3cf0*/  STL [R1+0xbc], R133 ;  /* 0x0000bc8501007387 */ /* 0x000fe80000100800 */
[----:B------:R-:W-:Y:S01]  /*3d00*/  STL [R1+0xcc], R11 ;  /* 0x0000cc0b01007387 */ /* 0x000fe20000100800 */
[----:B-1----:R-:W-:-:S02]  /*3d10*/  FMUL.FTZ R2, R65, c[0x0][0x320] ;  /* 0x0000c80041027a20 */ /* 0x002fc40000410000 */
[----:B------:R1:W1:Y:S01]  /*3d20*/  MUFU.TANH R25, R7 ;  /* 0x0000000700197308 */ /* 0x0002620000002400 */
[----:B--2---:R-:W-:-:S07]  /*3d30*/  FMUL.FTZ R3, R72, c[0x0][0x320] ;  /* 0x0000c80048037a20 */ /* 0x004fce0000410000 */
[----:B------:R-:W-:Y:S01]  /*3d40*/  MUFU.TANH R16, R2 ;  /* 0x0000000200107308 */ /* 0x000fe20000002400 */
[----:B-1----:R-:W-:-:S07]  /*3d50*/  FMUL.FTZ R7, R73, c[0x0][0x320] ;  /* 0x0000c80049077a20 */ /* 0x002fce0000410000 */
[----:B------:R1:W-:Y:S08]  /*3d60*/  MUFU.TANH R24, R3 ;  /* 0x0000000300187308 */ /* 0x0003f00000002400 */
[----:B------:R2:W-:Y:S01]  /*3d70*/  MUFU.TANH R20, R7 ;  /* 0x0000000700147308 */ /* 0x0005e20000002400 */
[----:B-1----:R-:W-:Y:S01]  /*3d80*/  IMAD.MOV.U32 R3, RZ, RZ, R133 ;  /* 0x000000ffff037224 */ /* 0x002fe200078e0085 */
[----:B------:R-:W-:-:S05]  /*3d90*/  @P0 SHF.R.U32.HI R3, RZ, c[0x0][0x2cc], R8 ;  /* 0x0000b300ff030a19 */ /* 0x000fca0000011608 */
[----:B------:R-:W1:Y:S01]  /*3da0*/  SHFL.IDX PT, R8, R3, RZ, 0x1c1f ;  /* 0x001c1fff03087589 */ /* 0x000e6200000e0000 */
[----:B--2---:R-:W-:-:S04]  /*3db0*/  FMUL.FTZ R7, R40, c[0x0][0x320] ;  /* 0x0000c80028077a20 */ /* 0x004fc80000410000 */
[----:B------:R2:W-:Y:S02]  /*3dc0*/  MUFU.TANH R19, R7 ;  /* 0x0000000700137308 */ /* 0x0005e40000002400 */
[----:B--2---:R-:W-:-:S06]  /*3dd0*/  FMUL.FTZ R7, R41, c[0x0][0x320] ;  /* 0x0000c80029077a20 */ /* 0x004fcc0000410000 */
[----:B------:R2:W-:Y:S02]  /*3de0*/  MUFU.TANH R18, R7 ;  /* 0x0000000700127308 */ /* 0x0005e40000002400 */
[----:B--2---:R-:W-:Y:S01]  /*3df0*/  IMAD.U32 R7, RZ, RZ, UR4 ;  /* 0x00000004ff077e24 */ /* 0x004fe2000f8e00ff */
[----:B------:R-:W-:-:S04]  /*3e00*/  ULDC.64 UR4, c[0x0][0x2c8] ;  /* 0x0000b20000047ab9 */ /* 0x000fc80000000a00 */
[C---:B------:R-:W-:Y:S02]  /*3e10*/  IADD3 R6, -R11.reuse, UR7, R7 ;  /* 0x000000070b067c10 */ /* 0x040fe4000fffe107 */
[----:B------:R-:W-:Y:S01]  /*3e20*/  IADD3 R7, -R11, UR24, RZ ;  /* 0x000000180b077c10 */ /* 0x000fe2000fffe1ff */
[----:B------:R-:W-:Y:S01]  /*3e30*/  UIMAD.WIDE.U32 UR24, UR10, UR4, URZ ;  /* 0x000000040a1872a5 */ /* 0x000fe2000f8e003f */
[----:B------:R-:W-:Y:S01]  /*3e40*/  IADD3 R6, R6, -UR13, RZ ;  /* 0x8000000d06067c10 */ /* 0x000fe2000fffe0ff */
[----:B------:R-:W-:-:S04]  /*3e50*/  UIADD3 UR10, UR6, -0x2, URZ ;  /* 0xfffffffe060a7890 */ /* 0x000fc8000fffe03f */
[----:B-1----:R-:W-:Y:S01]  /*3e60*/  IMAD.IADD R2, R6, 0x1, R8 ;  /* 0x0000000106027824 */ /* 0x002fe200078e0208 */
[----:B------:R-:W-:Y:S01]  /*3e70*/  @UP1 UMOV UR21, UR25 ;  /* 0x0000001900151c82 */ /* 0x000fe20008000000 */
[----:B------:R-:W-:Y:S01]  /*3e80*/  FMUL.FTZ R8, R33, c[0x0][0x320] ;  /* 0x0000c80021087a20 */ /* 0x000fe20000410000 */
[----:B------:R-:W-:Y:S02]  /*3e90*/  @UP1 USHF.R.U32.HI UR11, URZ, UR5, UR21 ;  /* 0x000000053f0b1299 */ /* 0x000fe40008011615 */
[----:B------:R-:W-:Y:S01]  /*3ea0*/  IMNMX R2, R7, R2, PT ;  /* 0x0000000207027217 */ /* 0x000fe20003800200 */
[----:B------:R1:W2:Y:S01]  /*3eb0*/  MUFU.TANH R9, R8 ;  /* 0x0000000800097308 */ /* 0x0002a20000002400 */
[----:B------:R-:W-:Y:S02]  /*3ec0*/  UIADD3 UR11, UR11, UR7, -UR13 ;  /* 0x000000070b0b7290 */ /* 0x000fe4000fffe80d */
[----:B------:R-:W-:Y:S02]  /*3ed0*/  ISETP.GT.AND P0, PT, R2, RZ, PT ;  /* 0x000000ff0200720c */ /* 0x000fe40003f04270 */
[----:B------:R-:W-:-:S02]  /*3ee0*/  USHF.R.S32.HI UR4, URZ, 0x1f, UR11 ;  /* 0x0000001f3f047899 */ /* 0x000fc4000801140b */
[----:B------:R-:W-:Y:S02]  /*3ef0*/  FSEL R11, R29, -INF , P0 ;  /* 0xff8000001d0b7808 */ /* 0x000fe40000000000 */
[----:B------:R-:W-:Y:S01]  /*3f00*/  ISETP.GT.AND P0, PT, R2, 0x1, PT ;  /* 0x000000010200780c */ /* 0x000fe20003f04270 */
[----:B------:R-:W-:-:S03]  /*3f10*/  ULEA.HI UR4, UR4, UR11, URZ, 0x6 ;  /* 0x0000000b04047291 */ /* 0x000fc6000f8f303f */
[----:B------:R-:W-:Y:S01]  /*3f20*/  FSEL R10, R28, -INF , P0 ;  /* 0xff8000001c0a7808 */ /* 0x000fe20000000000 */
[----:B------:R-:W-:Y:S01]  /*3f30*/  USHF.R.S32.HI UR4, URZ, 0x6, UR4 ;  /* 0x000000063f047899 */ /* 0x000fe20008011404 */
[----:B------:R-:W-:Y:S01]  /*3f40*/  ISETP.GT.AND P0, PT, R2, 0x8, PT ;  /* 0x000000080200780c */ /* 0x000fe20003f04270 */
[----:B-1----:R-:W-:Y:S02]  /*3f50*/  FMUL.FTZ R8, R79, c[0x0][0x320] ;  /* 0x0000c8004f087a20 */ /* 0x002fe40000410000 */
[----:B------:R-:W-:Y:S01]  /*3f60*/  UISETP.LT.AND UP0, UPT, URZ, UR4, UPT ;  /* 0x000000043f00728c */ /* 0x000fe2000bf01270 */
[----:B------:R-:W-:Y:S01]  /*3f70*/  FSEL R14, R14, -INF , P0 ;  /* 0xff8000000e0e7808 */ /* 0x000fe20000000000 */
[----:B------:R1:W-:Y:S01]  /*3f80*/  MUFU.TANH R27, R8 ;  /* 0x00000008001b7308 */ /* 0x0003e20000002400 */
[----:B------:R-:W-:Y:S01]  /*3f90*/  ISETP.GT.AND P0, PT, R2, 0x9, PT ;  /* 0x000000090200780c */ /* 0x000fe20003f04270 */
[----:B------:R-:W-:-:S03]  /*3fa0*/  USEL UR4, URZ, UR4, !UP0 ;  /* 0x000000043f047287 */ /* 0x000fc6000c000000 */
[----:B---3--:R-:W-:Y:S01]  /*3fb0*/  FSEL R13, R13, -INF , P0 ;  /* 0xff8000000d0d7808 */ /* 0x008fe20000000000 */
[----:B------:R-:W-:Y:S01]  /*3fc0*/  UISETP.GE.AND UP0, UPT, UR10, UR4, UPT ;  /* 0x000000040a00728c */ /* 0x000fe2000bf06270 */
[----:B------:R-:W-:-:S04]  /*3fd0*/  ISETP.GT.AND P0, PT, R2, 0x10, PT ;  /* 0x000000100200780c */ /* 0x000fc80003f04270 */
[----:B----4-:R-:W-:Y:S02]  /*3fe0*/  FSEL R21, R21, -INF , P0 ;  /* 0xff80000015157808 */ /* 0x010fe40000000000 */
[----:B------:R-:W-:Y:S01]  /*3ff0*/  ISETP.GT.AND P0, PT, R2, 0x11, PT ;  /* 0x000000110200780c */ /* 0x000fe20003f04270 */
[----:B-1----:R-:W-:-:S03]  /*4000*/  FMUL.FTZ R8, R71, c[0x0][0x320] ;  /* 0x0000c80047087a20 */ /* 0x002fc60000410000 */
[----:B-----5:R-:W-:Y:S02]  /*4010*/  FSEL R22, R22, -INF , P0 ;  /* 0xff80000016167808 */ /* 0x020fe40000000000 */
[C---:B------:R-:W-:Y:S01]  /*4020*/  ISETP.GT.AND P0, PT, R2.reuse, 0x18, PT ;  /* 0x000000180200780c */ /* 0x040fe20003f04270 */
[----:B------:R1:W-:Y:S03]  /*4030*/  MUFU.TANH R15, R8 ;  /* 0x00000008000f7308 */ /* 0x0003e60000002400 */
[----:B------:R-:W-:Y:S02]  /*4040*/  FSEL R23, R23, -INF , P0 ;  /* 0xff80000017177808 */ /* 0x000fe40000000000 */
[----:B------:R-:W-:-:S04]  /*4050*/  ISETP.GT.AND P0, PT, R2, 0x19, PT ;  /* 0x000000190200780c */ /* 0x000fc80003f04270 */
[----:B------:R-:W-:Y:S02]  /*4060*/  FSEL R28, R25, -INF , P0 ;  /* 0xff800000191c7808 */ /* 0x000fe40000000000 */
[----:B------:R-:W-:-:S04]  /*4070*/  ISETP.GT.AND P0, PT, R2, 0x20, PT ;  /* 0x000000200200780c */ /* 0x000fc80003f04270 */
[----:B------:R-:W-:Y:S01]  /*4080*/  FSEL R106, R12, -INF , P0 ;  /* 0xff8000000c6a7808 */ /* 0x000fe20000000000 */
[----:B-1----:R-:W-:Y:S01]  /*4090*/  FMUL.FTZ R8, R34, c[0x0][0x320] ;  /* 0x0000c80022087a20 */ /* 0x002fe20000410000 */
[----:B------:R-:W-:-:S03]  /*40a0*/  ISETP.GT.AND P0, PT, R2, 0x21, PT ;  /* 0x000000210200780c */ /* 0x000fc60003f04270 */
[----:B------:R1:W-:Y:S01]  /*40b0*/  MUFU.TANH R98, R8 ;  /* 0x0000000800627308 */ /* 0x0003e20000002400 */
[----:B--2---:R-:W-:Y:S02]  /*40c0*/  FSEL R105, R9, -INF , P0 ;  /* 0xff80000009697808 */ /* 0x004fe40000000000 */
[----:B------:R-:W-:-:S04]  /*40d0*/  ISETP.GT.AND P0, PT, R2, 0x28, PT ;  /* 0x000000280200780c */ /* 0x000fc80003f04270 */
[----:B------:R-:W-:Y:S02]  /*40e0*/  FSEL R104, R24, -INF , P0 ;  /* 0xff80000018687808 */ /* 0x000fe40000000000 */
[----:B------:R-:W-:-:S04]  /*40f0*/  ISETP.GT.AND P0, PT, R2, 0x29, PT ;  /* 0x000000290200780c */ /* 0x000fc80003f04270 */
[----:B------:R-:W-:Y:S01]  /*4100*/  FSEL R103, R20, -INF , P0 ;  /* 0xff80000014677808 */ /* 0x000fe20000000000 */
[----:B------:R-:W-:Y:S01]  /*4110*/  FMUL.FTZ R20, R43, c[0x0][0x320] ;  /* 0x0000c8002b147a20 */ /* 0x000fe20000410000 */
[C---:B------:R-:W-:Y:S01]  /*4120*/  ISETP.GT.AND P0, PT, R2.reuse, 0x30, PT ;  /* 0x000000300200780c */ /* 0x040fe20003f04270 */
[----:B-1----:R-:W-:Y:S02]  /*4130*/  FMUL.FTZ R8, R35, c[0x0][0x320] ;  /* 0x0000c80023087a20 */ /* 0x002fe40000410000 */
[----:B------:R-:W-:Y:S01]  /*4140*/  MUFU.TANH R24, R20 ;  /* 0x0000001400187308 */ /* 0x000fe20000002400 */
[----:B------:R-:W-:Y:S01]  /*4150*/  FSEL R102, R19, -INF , P0 ;  /* 0xff80000013667808 */ /* 0x000fe20000000000 */
[----:B------:R-:W-:Y:S01]  /*4160*/  LDSM.16.MT88.4 R32, [R251+0x900] ;  /* 0x00090000fb20783b */ /* 0x000fe20000004200 */
[----:B------:R-:W-:-:S04]  /*4170*/  ISETP.GT.AND P0, PT, R2, 0x31, PT ;  /* 0x000000310200780c */ /* 0x000fc80003f04270 */
[----:B------:R-:W-:Y:S01]  /*4180*/  FSEL R101, R18, -INF , P0 ;  /* 0xff80000012657808 */ /* 0x000fe20000000000 */
[----:B------:R1:W-:Y:S01]  /*4190*/  MUFU.TANH R97, R8 ;  /* 0x0000000800617308 */ /* 0x0003e20000002400 */
[----:B------:R-:W-:-:S04]  /*41a0*/  ISETP.GT.AND P0, PT, R2, 0x38, PT ;  /* 0x000000380200780c */ /* 0x000fc80003f04270 */
[----:B------:R-:W-:Y:S02]  /*41b0*/  FSEL R100, R17, -INF , P0 ;  /* 0xff80000011647808 */ /* 0x000fe40000000000 */
[----:B------:R-:W-:-:S04]  /*41c0*/  ISETP.GT.AND P0, PT, R2, 0x39, PT ;  /* 0x000000390200780c */ /* 0x000fc80003f04270 */
[----:B------:R-:W-:Y:S01]  /*41d0*/  FSEL R99, R16, -INF , P0 ;  /* 0xff80000010637808 */ /* 0x000fe20000000000 */
[----:B-1----:R-:W-:Y:S02]  /*41e0*/  FMUL.FTZ R8, R39, c[0x0][0x320] ;  /* 0x0000c80027087a20 */ /* 0x002fe40000410000 */
[----:B------:R-:W-:Y:S02]  /*41f0*/  LDSM.16.MT88.4 R36, [R248+0x900] ;  /* 0x00090000f824783b */ /* 0x000fe40000004200 */
[----:B------:R1:W2:Y:S02]  /*4200*/  MUFU.TANH R12, R8 ;  /* 0x00000008000c7308 */ /* 0x0002a40000002400 */
[----:B-1----:R1:W3:Y:S02]  /*4210*/  SHFL.IDX PT, R8, R3, 0x1, 0x1c1f ;  /* 0x003c1f0003087f89 */ /* 0x0022e400000e0000 */
[----:B-1----:R-:W-:Y:S02]  /*4220*/  FMUL.FTZ R3, R74, c[0x0][0x320] ;  /* 0x0000c8004a037a20 */ /* 0x002fe40000410000 */
[----:B---3--:R-:W-:-:S02]  /*4230*/  IMAD.IADD R6, R6, 0x1, R8 ;  /* 0x0000000106067824 */ /* 0x008fc400078e0208 */
[----:B------:R1:W-:Y:S03]  /*4240*/  MUFU.TANH R96, R3 ;  /* 0x0000000300607308 */ /* 0x0003e60000002400 */
[----:B------:R-:W-:Y:S01]  /*4250*/  IMNMX R2, R7, R6, PT ;  /* 0x0000000607027217 */ /* 0x000fe20003800200 */
[----:B------:R-:W-:-:S03]  /*4260*/  FMUL.FTZ R6, R78, c[0x0][0x320] ;  /* 0x0000c8004e067a20 */ /* 0x000fc60000410000 */
[----:B------:R-:W-:Y:S01]  /*4270*/  ISETP.GT.AND P0, PT, R2, RZ, PT ;  /* 0x000000ff0200720c */ /* 0x000fe20003f04270 */
[----:B------:R3:W-:Y:S03]  /*4280*/  MUFU.TANH R17, R6 ;  /* 0x0000000600117308 */ /* 0x0007e60000002400 */
[----:B------:R-:W-:Y:S02]  /*4290*/  FSEL R9, R30, -INF , P0 ;  /* 0xff8000001e097808 */ /* 0x000fe40000000000 */
[----:B------:R-:W-:Y:S01]  /*42a0*/  ISETP.GT.AND P0, PT, R2, 0x1, PT ;  /* 0x000000010200780c */ /* 0x000fe20003f04270 */
[----:B-1----:R-:W-:-:S03]  /*42b0*/  FMUL.FTZ R3, R46, c[0x0][0x320] ;  /* 0x0000c8002e037a20 */ /* 0x002fc60000410000 */
[----:B--2---:R-:W-:Y:S02]  /*42c0*/  FSEL R8, R12, -INF , P0 ;  /* 0xff8000000c087808 */ /* 0x004fe40000000000 */
[----:B------:R-:W-:Y:S01]  /*42d0*/  ISETP.GT.AND P0, PT, R2, 0x8, PT ;  /* 0x000000080200780c */ /* 0x000fe20003f04270 */
[----:B------:R1:W-:Y:S01]  /*42e0*/  MUFU.TANH R19, R3 ;  /* 0x0000000300137308 */ /* 0x0003e20000002400 */
[----:B---3--:R-:W-:Y:S02]  /*42f0*/  FMUL.FTZ R6, R75, c[0x0][0x320] ;  /* 0x0000c8004b067a20 */ /* 0x008fe40000410000 */
[----:B------:R-:W-:Y:S05]  /*4300*/  LDSM.16.MT88.4 R72, [R248+0x2100] ;  /* 0x00210000f848783b */ /* 0x000fea0000004200 */
[----:B------:R2:W-:Y:S01]  /*4310*/  MUFU.TANH R26, R6 ;  /* 0x00000006001a7308 */ /* 0x0005e20000002400 */
[----:B-1----:R-:W-:-:S02]  /*4320*/  FMUL.FTZ R3, R70, c[0x0][0x320] ;  /* 0x0000c80046037a20 */ /* 0x002fc40000410000 */
[----:B------:R-:W-:Y:S05]  /*4330*/  LDSM.16.MT88.4 R68, [R250+0x900] ;  /* 0x00090000fa44783b */ /* 0x000fea0000004200 */
[----:B------:R1:W3:Y:S01]  /*4340*/  MUFU.TANH R7, R3 ;  /* 0x0000000300077308 */ /* 0x0002e20000002400 */
[----:B--2---:R-:W-:Y:S01]  /*4350*/  FMNMX.FTZ R6, R9, R8, !PT ;  /* 0x0000000809067209 */ /* 0x004fe20007810000 */
[----:B-1----:R-:W-:Y:S01]  /*4360*/  FMUL.FTZ R3, R47, c[0x0][0x320] ;  /* 0x0000c8002f037a20 */ /* 0x002fe20000410000 */
[----:B---3--:R-:W-:Y:S02]  /*4370*/  FSEL R7, R7, -INF , P0 ;  /* 0xff80000007077808 */ /* 0x008fe40000000000 */
[----:B------:R-:W-:-:S03]  /*4380*/  ISETP.GT.AND P0, PT, R2, 0x9, PT ;  /* 0x000000090200780c */ /* 0x000fc60003f04270 */
[----:B------:R1:W2:Y:S01]  /*4390*/  MUFU.TANH R18, R3 ;  /* 0x0000000300127308 */ /* 0x0002a20000002400 */
[----:B------:R-:W-:Y:S02]  /*43a0*/  FMNMX.FTZ R6, R7, R6, !PT ;  /* 0x0000000607067209 */ /* 0x000fe40007810000 */
[----:B------:R-:W-:Y:S01]  /*43b0*/  FSEL R12, R15, -INF , P0 ;  /* 0xff8000000f0c7808 */ /* 0x000fe20000000000 */
[----:B------:R-:W-:Y:S01]  /*43c0*/  FMUL.FTZ R15, R42, c[0x0][0x320] ;  /* 0x0000c8002a0f7a20 */ /* 0x000fe20000410000 */
[----:B------:R-:W-:Y:S01]  /*43d0*/  ISETP.GT.AND P0, PT, R2, 0x10, PT ;  /* 0x000000100200780c */ /* 0x000fe20003f04270 */
[----:B------:R-:W-:Y:S01]  /*43e0*/  LDSM.16.MT88.4 R40, [R135+0x900] ;  /* 0x000900008728783b */ /* 0x000fe20000004200 */
[----:B------:R-:W-:Y:S01]  /*43f0*/  FMNMX.FTZ R6, R12, R6, !PT ;  /* 0x000000060c067209 */ /* 0x000fe20007810000 */
[----:B------:R3:W4:Y:S01]  /*4400*/  MUFU.TANH R25, R15 ;  /* 0x0000000f00197308 */ /* 0x0007220000002400 */
[----:B------:R-:W-:Y:S02]  /*4410*/  FSEL R19, R19, -INF , P0 ;  /* 0xff80000013137808 */ /* 0x000fe40000000000 */
[----:B------:R-:W-:-:S02]  /*4420*/  ISETP.GT.AND P0, PT, R2, 0x11, PT ;  /* 0x000000110200780c */ /* 0x000fc40003f04270 */
[----:B-1----:R-:W-:Y:S02]  /*4430*/  FMNMX.FTZ R3, R11, R10, !PT ;  /* 0x0000000a0b037209 */ /* 0x002fe40007810000 */
[----:B--2---:R-:W-:Y:S02]  /*4440*/  FSEL R18, R18, -INF , P0 ;  /* 0xff80000012127808 */ /* 0x004fe40000000000 */
[----:B------:R-:W-:Y:S02]  /*4450*/  FMNMX.FTZ R3, R14, R3, !PT ;  /* 0x000000030e037209 */ /* 0x000fe40007810000 */
[----:B------:R-:W-:Y:S02]  /*4460*/  ISETP.GT.AND P0, PT, R2, 0x18, PT ;  /* 0x000000180200780c */ /* 0x000fe40003f04270 */
[----:B------:R-:W-:Y:S01]  /*4470*/  FMNMX.FTZ R3, R13, R3, !PT ;  /* 0x000000030d037209 */ /* 0x000fe20007810000 */
[----:B---3--:R-:W-:Y:S01]  /*4480*/  FMUL.FTZ R15, R66, c[0x0][0x320] ;  /* 0x0000c800420f7a20 */ /* 0x008fe20000410000 */
[----:B------:R-:W-:-:S02]  /*4490*/  FSEL R17, R17, -INF , P0 ;  /* 0xff80000011117808 */ /* 0x000fc40000000000 */
[----:B------:R-:W-:Y:S01]  /*44a0*/  FMNMX.FTZ R3, R21, R3, !PT ;  /* 0x0000000315037209 */ /* 0x000fe20007810000 */
[----:B------:R-:W1:Y:S01]  /*44b0*/  MUFU.TANH R20, R15 ;  /* 0x0000000f00147308 */ /* 0x000e620000002400 */
[----:B------:R-:W-:Y:S02]  /*44c0*/  ISETP.GT.AND P0, PT, R2, 0x19, PT ;  /* 0x000000190200780c */ /* 0x000fe40003f04270 */
[----:B------:R-:W-:Y:S02]  /*44d0*/  FMNMX.FTZ R3, R22, R3, !PT ;  /* 0x0000000316037209 */ /* 0x000fe40007810000 */
[----:B------:R-:W-:Y:S02]  /*44e0*/  FSEL R16, R27, -INF , P0 ;  /* 0xff8000001b107808 */ /* 0x000fe40000000000 */
[----:B------:R-:W-:Y:S02]  /*44f0*/  FMNMX.FTZ R3, R23, R3, !PT ;  /* 0x0000000317037209 */ /* 0x000fe40007810000 */
[----:B------:R-:W-:-:S02]  /*4500*/  ISETP.GT.AND P0, PT, R2, 0x20, PT ;  /* 0x000000200200780c */ /* 0x000fc40003f04270 */
[----:B------:R-:W-:Y:S02]  /*4510*/  FMNMX.FTZ R3, R28, R3, !PT ;  /* 0x000000031c037209 */ /* 0x000fe40007810000 */
[----:B------:R-:W-:Y:S02]  /*4520*/  FSEL R98, R98, -INF , P0 ;  /* 0xff80000062627808 */ /* 0x000fe40000000000 */
[----:B------:R-:W-:Y:S02]  /*4530*/  FMNMX.FTZ R3, R106, R3, !PT ;  /* 0x000000036a037209 */ /* 0x000fe40007810000 */
[----:B------:R-:W-:Y:S02]  /*4540*/  ISETP.GT.AND P0, PT, R2, 0x21, PT ;  /* 0x000000210200780c */ /* 0x000fe40003f04270 */
[----:B------:R-:W-:Y:S02]  /*4550*/  FMNMX.FTZ R132, R105, R3, !PT ;  /* 0x0000000369847209 */ /* 0x000fe40007810000 */
[----:B------:R-:W-:Y:S01]  /*4560*/  FMNMX.FTZ R3, R19, R6, !PT ;  /* 0x0000000613037209 */ /* 0x000fe20007810000 */
[----:B------:R-:W-:Y:S01]  /*4570*/  FMUL.FTZ R6, R67, c[0x0][0x320] ;  /* 0x0000c80043067a20 */ /* 0x000fe20000410000 */
[----:B------:R-:W-:Y:S01]  /*4580*/  FSEL R97, R97, -INF , P0 ;  /* 0xff80000061617808 */ /* 0x000fe20000000000 */
[----:B------:R-:W-:Y:S01]  /*4590*/  LDSM.16.MT88.4 R64, [R135+0x2100] ;  /* 0x002100008740783b */ /* 0x000fe20000004200 */
[----:B------:R-:W-:Y:S01]  /*45a0*/  FMNMX.FTZ R3, R18, R3, !PT ;  /* 0x0000000312037209 */ /* 0x000fe20007810000 */
[----:B------:R-:W2:Y:S01]  /*45b0*/  MUFU.TANH R15, R6 ;  /* 0x00000006000f7308 */ /* 0x000ea20000002400 */
[----:B------:R-:W-:-:S02]  /*45c0*/  ISETP.GT.AND P0, PT, R2, 0x28, PT ;  /* 0x000000280200780c */ /* 0x000fc40003f04270 */
[----:B------:R-:W-:Y:S02]  /*45d0*/  FMNMX.FTZ R3, R17, R3, !PT ;  /* 0x0000000311037209 */ /* 0x000fe40007810000 */
[----:B------:R-:W-:Y:S02]  /*45e0*/  FSEL R96, R96, -INF , P0 ;  /* 0xff80000060607808 */ /* 0x000fe40000000000 */
[----:B------:R-:W-:Y:S02]  /*45f0*/  FMNMX.FTZ R3, R16, R3, !PT ;  /* 0x0000000310037209 */ /* 0x000fe40007810000 */
[----:B------:R-:W-:Y:S02]  /*4600*/  ISETP.GT.AND P0, PT, R2, 0x29, PT ;  /* 0x000000290200780c */ /* 0x000fe40003f04270 */
[----:B------:R-:W-:Y:S02]  /*4610*/  FMNMX.FTZ R3, R98, R3, !PT ;  /* 0x0000000362037209 */ /* 0x000fe40007810000 */
[----:B------:R-:W-:-:S02]  /*4620*/  FMNMX.FTZ R132, R104, R132, !PT ;  /* 0x0000008468847209 */ /* 0x000fc40007810000 */
[----:B------:R-:W-:Y:S02]  /*4630*/  FSEL R95, R26, -INF , P0 ;  /* 0xff8000001a5f7808 */ /* 0x000fe40000000000 */
[----:B------:R-:W-:Y:S02]  /*4640*/  ISETP.GT.AND P0, PT, R2, 0x30, PT ;  /* 0x000000300200780c */ /* 0x000fe40003f04270 */
[----:B------:R-:W-:Y:S02]  /*4650*/  FMNMX.FTZ R3, R97, R3, !PT ;  /* 0x0000000361037209 */ /* 0x000fe40007810000 */
[----:B------:R-:W-:Y:S02]  /*4660*/  FMNMX.FTZ R132, R103, R132, !PT ;  /* 0x0000008467847209 */ /* 0x000fe40007810000 */
[----:B----4-:R-:W-:Y:S02]  /*4670*/  FSEL R94, R25, -INF , P0 ;  /* 0xff800000195e7808 */ /* 0x010fe40000000000 */
[----:B------:R-:W-:-:S02]  /*4680*/  FMNMX.FTZ R3, R96, R3, !PT ;  /* 0x0000000360037209 */ /* 0x000fc40007810000 */
[----:B------:R-:W-:Y:S02]  /*4690*/  ISETP.GT.AND P0, PT, R2, 0x31, PT ;  /* 0x000000310200780c */ /* 0x000fe40003f04270 */
[----:B------:R-:W-:Y:S02]  /*46a0*/  FMNMX.FTZ R132, R102, R132, !PT ;  /* 0x0000008466847209 */ /* 0x000fe40007810000 */
[----:B------:R-:W-:Y:S02]  /*46b0*/  FMNMX.FTZ R3, R95, R3, !PT ;  /* 0x000000035f037209 */ /* 0x000fe40007810000 */
[----:B------:R-:W-:Y:S02]  /*46c0*/  FSEL R93, R24, -INF , P0 ;  /* 0xff800000185d7808 */ /* 0x000fe40000000000 */
[----:B------:R-:W-:Y:S01]  /*46d0*/  ISETP.GT.AND P0, PT, R2, 0x38, PT ;  /* 0x000000380200780c */ /* 0x000fe20003f04270 */
[----:B------:R-:W-:Y:S01]  /*46e0*/  LDSM.16.MT88.4 R24, [R135+0x100] ;  /* 0x000100008718783b */ /* 0x000fe20000004200 */
[----:B------:R-:W-:-:S02]  /*46f0*/  FMNMX.FTZ R132, R101, R132, !PT ;  /* 0x0000008465847209 */ /* 0x000fc40007810000 */
[----:B------:R-:W-:Y:S02]  /*4700*/  FMNMX.FTZ R3, R94, R3, !PT ;  /* 0x000000035e037209 */ /* 0x000fe40007810000 */
[----:B-1----:R-:W-:Y:S02]  /*4710*/  FSEL R92, R20, -INF , P0 ;  /* 0xff800000145c7808 */ /* 0x002fe40000000000 */
[----:B------:R-:W-:Y:S02]  /*4720*/  FMNMX.FTZ R132, R100, R132, !PT ;  /* 0x0000008464847209 */ /* 0x000fe40007810000 */
[----:B------:R-:W-:Y:S02]  /*4730*/  ISETP.GT.AND P0, PT, R2, 0x39, PT ;  /* 0x000000390200780c */ /* 0x000fe40003f04270 */
[----:B------:R-:W-:Y:S02]  /*4740*/  FMNMX.FTZ R2, R93, R3, !PT ;  /* 0x000000035d027209 */ /* 0x000fe40007810000 */
[----:B------:R-:W-:-:S02]  /*4750*/  FMNMX.FTZ R132, R99, R132, !PT ;  /* 0x0000008463847209 */ /* 0x000fc40007810000 */
[----:B--2---:R-:W-:Y:S02]  /*4760*/  FSEL R91, R15, -INF , P0 ;  /* 0xff8000000f5b7808 */ /* 0x004fe40000000000 */
[----:B------:R-:W-:Y:S01]  /*4770*/  FMNMX.FTZ R2, R92, R2, !PT ;  /* 0x000000025c027209 */ /* 0x000fe20007810000 */
[----:B------:R-:W1:Y:S03]  /*4780*/  SHFL.BFLY PT, R6, R132, 0x2, 0x1f ;  /* 0x0c401f0084067f89 */ /* 0x000e6600000e0000 */
        /* <DEDUP_REMOVED lines=8> */
[----:B------:R-:W-:Y:S01]  /*4810*/  FMUL.FTZ R6, R132, c[0x0][0x2d0] ;  /* 0x0000b40084067a20 */ /* 0x000fe20000410000 */
[----:B--2---:R-:W-:-:S04]  /*4820*/  FMNMX.FTZ R3, R3, R2, !PT ;  /* 0x0000000203037209 */ /* 0x004fc80007810000 */
[----:B------:R-:W-:Y:S02]  /*4830*/  FSEL R6, R6, RZ, P0 ;  /* 0x000000ff06067208 */ /* 0x000fe40000000000 */
[C---:B------:R-:W-:Y:S01]  /*4840*/  FSETP.NEU.FTZ.AND P0, PT, R3.reuse, -INF , PT ;  /* 0xff8000000300780b */ /* 0x040fe20003f1d000 */
[----:B------:R-:W-:Y:S02]  /*4850*/  FMUL.FTZ R2, R3, c[0x0][0x2d0] ;  /* 0x0000b40003027a20 */ /* 0x000fe40000410000 */
[--C-:B------:R-:W-:Y:S02]  /*4860*/  FFMA.FTZ R11, R11, c[0x0][0x2d0], -R6.reuse ;  /* 0x0000b4000b0b7a23 */ /* 0x100fe40000010806 */
[--C-:B------:R-:W-:Y:S01]  /*4870*/  FFMA.FTZ R10, R10, c[0x0][0x2d0], -R6.reuse ;  /* 0x0000b4000a0a7a23 */ /* 0x100fe20000010806 */
[----:B------:R-:W-:Y:S01]  /*4880*/  FSEL R2, R2, RZ, P0 ;  /* 0x000000ff02027208 */ /* 0x000fe20000000000 */
[----:B------:R-:W-:Y:S01]  /*4890*/  MUFU.EX2 R79, R11 ;  /* 0x0000000b004f7308 */ /* 0x000fe20000000800 */
[--C-:B------:R-:W-:Y:S01]  /*48a0*/  FFMA.FTZ R14, R14, c[0x0][0x2d0], -R6.reuse ;  /* 0x0000b4000e0e7a23 */ /* 0x100fe20000010806 */
[----:B------:R-:W-:Y:S01]  /*48b0*/  PLOP3.LUT P0, PT, PT, PT, UP0, 0x40, 0x0 ;  /* 0x000000000000781c */ /* 0x000fe20003f0e808 */
[----:B------:R-:W-:-:S02]  /*48c0*/  FFMA.FTZ R13, R13, c[0x0][0x2d0], -R6 ;  /* 0x0000b4000d0d7a23 */ /* 0x000fc40000010806 */
[--C-:B------:R-:W-:Y:S02]  /*48d0*/  FFMA.FTZ R9, R9, c[0x0][0x2d0], -R2.reuse ;  /* 0x0000b40009097a23 */ /* 0x100fe40000010802 */
[--C-:B------:R-:W-:Y:S01]  /*48e0*/  FFMA.FTZ R4, R8, c[0x0][0x2d0], -R2.reuse ;  /* 0x0000b40008047a23 */ /* 0x100fe20000010802 */
[----:B------:R-:W1:Y:S01]  /*48f0*/  MUFU.EX2 R78, R10 ;  /* 0x0000000a004e7308 */ /* 0x000e620000000800 */
[----:B------:R-:W-:Y:S02]  /*4900*/  FFMA.FTZ R7, R7, c[0x0][0x2d0], -R2 ;  /* 0x0000b40007077a23 */ /* 0x000fe40000010802 */
[----:B------:R-:W-:-:S05]  /*4910*/  FFMA.FTZ R0, R28, c[0x0][0x2d0], -R6 ;  /* 0x0000b4001c007a23 */ /* 0x000fca0000010806 */
[----:B------:R2:W-:Y:S08]  /*4920*/  MUFU.EX2 R77, R9 ;  /* 0x00000009004d7308 */ /* 0x0005f00000000800 */
[----:B------:R3:W-:Y:S01]  /*4930*/  MUFU.EX2 R76, R4 ;  /* 0x00000004004c7308 */ /* 0x0007e20000000800 */
[----:B--2---:R-:W2:Y:S07]  /*4940*/  LDSM.16.MT88.4 R8, [R248+0x100] ;  /* 0x00010000f808783b */ /* 0x004eae0000004200 */
[----:B------:R-:W-:Y:S01]  /*4950*/  MUFU.EX2 R82, R14 ;  /* 0x0000000e00527308 */ /* 0x000fe20000000800 */
[----:B---3--:R-:W-:-:S07]  /*4960*/  FFMA.FTZ R4, R12, c[0x0][0x2d0], -R2 ;  /* 0x0000b4000c047a23 */ /* 0x008fce0000010802 */
[----:B------:R-:W3:Y:S01]  /*4970*/  MUFU.EX2 R85, R13 ;  /* 0x0000000d00557308 */ /* 0x000ee20000000800 */
[----:B-1----:R-:W-:-:S07]  /*4980*/  F2FP.PACK_AB R12, R78, R79 ;  /* 0x0000004f4e0c723e */ /* 0x002fce00000000ff */
[----:B------:R-:W-:Y:S08]  /*4990*/  MUFU.EX2 R80, R7 ;  /* 0x0000000700507308 */ /* 0x000ff00000000800 */
[----:B------:R1:W4:Y:S01]  /*49a0*/  MUFU.EX2 R84, R4 ;  /* 0x0000000400547308 */ /* 0x0003220000000800 */
[----:B---3--:R-:W-:Y:S02]  /*49b0*/  F2FP.PACK_AB R14, R85, R82 ;  /* 0x00000052550e723e */ /* 0x008fe400000000ff */
[----:B------:R-:W-:-:S05]  /*49c0*/  F2FP.PACK_AB R13, R76, R77 ;  /* 0x0000004d4c0d723e */ /* 0x000fca00000000ff */
[----:B------:R3:W-:Y:S01]  /*49d0*/  MUFU.EX2 R89, R0 ;  /* 0x0000000000597308 */ /* 0x0007e20000000800 */
[----:B-1----:R-:W-:Y:S01]  /*49e0*/  FFMA.FTZ R4, R21, c[0x0][0x2d0], -R6 ;  /* 0x0000b40015047a23 */ /* 0x002fe20000010806 */
[----:B----4-:R-:W-:-:S06]  /*49f0*/  F2FP.PACK_AB R15, R84, R80 ;  /* 0x00000050540f723e */ /* 0x010fcc00000000ff */
[----:B------:R1:W-:Y:S01]  /*4a00*/  MUFU.EX2 R83, R4 ;  /* 0x0000000400537308 */ /* 0x0003e20000000800 */
[----:B---3--:R-:W-:Y:S01]  /*4a10*/  FFMA.FTZ R0, R19, c[0x0][0x2d0], -R2 ;  /* 0x0000b40013007a23 */ /* 0x008fe20000010802 */
[C---:B--2---:R-:W-:Y:S06]  /*4a20*/  HMMA.16816.F32 R44, R12.reuse, R8, RZ ;  /* 0x000000080c2c723c */ /* 0x044fec00000018ff */
[----:B------:R2:W-:Y:S02]  /*4a30*/  MUFU.EX2 R7, R0 ;  /* 0x0000000000077308 */ /* 0x0005e40000000800 */
[----:B------:R-:W-:Y:S01]  /*4a40*/  HMMA.16816.F32 R60, R12, R24, RZ ;  /* 0x000000180c3c723c */ /* 0x000fe200000018ff */
[----:B-1----:R-:W-:-:S05]  /*4a50*/  FFMA.FTZ R4, R22, c[0x0][0x2d0], -R6 ;  /* 0x0000b40016047a23 */ /* 0x002fca0000010806 */
[----:B------:R1:W3:Y:S02]  /*4a60*/  MUFU.EX2 R88, R4 ;  /* 0x0000000400587308 */ /* 0x0002e40000000800 */
[----:B------:R-:W-:Y:S01]  /*4a70*/  HMMA.16816.F32 R52, R12, R26, RZ ;  /* 0x0000001a0c34723c */ /* 0x000fe200000018ff */
[----:B--2---:R-:W-:-:S05]  /*4a80*/  FFMA.FTZ R0, R18, c[0x0][0x2d0], -R2 ;  /* 0x0000b40012007a23 */ /* 0x004fca0000010802 */
[----:B------:R2:W4:Y:S02]  /*4a90*/  MUFU.EX2 R81, R0 ;  /* 0x0000000000517308 */ /* 0x0005240000000800 */
[----:B------:R-:W-:Y:S01]  /*4aa0*/  HMMA.16816.F32 R24, R12, R48, RZ ;  /* 0x000000300c18723c */ /* 0x000fe200000018ff */
[----:B-1----:R-:W-:-:S07]  /*4ab0*/  FFMA.FTZ R4, R23, c[0x0][0x2d0], -R6 ;  /* 0x0000b40017047a23 */ /* 0x002fce0000010806 */
[----:B------:R-:W-:Y:S01]  /*4ac0*/  HMMA.16816.F32 R28, R12, R10, RZ ;  /* 0x0000000a0c1c723c */ /* 0x000fe200000018ff */
[----:B---3--:R-:W-:Y:S01]  /*4ad0*/  F2FP.PACK_AB R8, R88, R83 ;  /* 0x000000535808723e */ /* 0x008fe200000000ff */
[----:B------:R-:W1:Y:S01]  /*4ae0*/  MUFU.EX2 R90, R4 ;  /* 0x00000004005a7308 */ /* 0x000e620000000800 */
[----:B--2---:R-:W-:-:S05]  /*4af0*/  FFMA.FTZ R0, R17, c[0x0][0x2d0], -R2 ;  /* 0x0000b40011007a23 */ /* 0x004fca0000010802 */
[----:B------:R-:W-:Y:S01]  /*4b00*/  HMMA.16816.F32 R20, R12, R50, RZ ;  /* 0x000000320c14723c */ /* 0x000fe200000018ff */
[----:B----4-:R-:W-:Y:S01]  /*4b10*/  F2FP.PACK_AB R9, R81, R7 ;  /* 0x000000075109723e */ /* 0x010fe200000000ff */
[----:B------:R-:W-:Y:S01]  /*4b20*/  LDSM.16.MT88.4 R48, [R250+0x2100] ;  /* 0x00210000fa30783b */ /* 0x000fe20000004200 */
[----:B------:R2:W-:Y:S01]  /*4b30*/  MUFU.EX2 R87, R0 ;  /* 0x0000000000577308 */ /* 0x0005e20000000800 */
[----:B-1----:R-:W-:Y:S01]  /*4b40*/  F2FP.PACK_AB R10, R89, R90 ;  /* 0x0000005a590a723e */ /* 0x002fe200000000ff */
[----:B--2---:R-:W-:-:S03]  /*4b50*/  FFMA.FTZ R0, R16, c[0x0][0x2d0], -R2 ;  /* 0x0000b40010007a23 */ /* 0x004fc60000010802 */
[----:B------:R-:W-:Y:S03]  /*4b60*/  HMMA.16816.F32 R16, R12, R56, RZ ;  /* 0x000000380c10723c */ /* 0x000fe600000018ff */
[----:B------:R-:W1:Y:S02]  /*4b70*/  MUFU.EX2 R86, R0 ;  /* 0x0000000000567308 */ /* 0x000e640000000800 */
[----:B-1----:R-:W-:-:S07]  /*4b80*/  F2FP.PACK_AB R11, R86, R87 ;  /* 0x00000057560b723e */ /* 0x002fce00000000ff */
[C---:B------:R-:W-:Y:S01]  /*4b90*/  HMMA.16816.F32 R108, R8.reuse, R36, R44 ;  /* 0x00000024086c723c */ /* 0x040fe2000000182c */
[----:B------:R-:W1:Y:S07]  /*4ba0*/  LDSM.16.MT88.4 R44, [R135+0x2900] ;  /* 0x00290000872c783b */ /* 0x000e6e0000004200 */
[C---:B------:R-:W-:Y:S08]  /*4bb0*/  HMMA.16816.F32 R24, R8.reuse, R32, R24 ;  /* 0x000000200818723c */ /* 0x040ff00000001818 */
[C---:B------:R-:W-:Y:S01]  /*4bc0*/  HMMA.16816.F32 R148, R8.reuse, R38, R28 ;  /* 0x000000260894723c */ /* 0x040fe2000000181c */
[----:B------:R-:W2:Y:S07]  /*4bd0*/  LDSM.16.MT88.4 R36, [R248+0x2900] ;  /* 0x00290000f824783b */ /* 0x000eae0000004200 */
[----:B------:R-:W-:Y:S01]  /*4be0*/  HMMA.16816.F32 R140, R8, R34, R20 ;  /* 0x00000022088c723c */ /* 0x000fe20000001814 */
[----:B------:R-:W-:Y:S01]  /*4bf0*/  IMAD.MOV.U32 R129, RZ, RZ, R110 ;  /* 0x000000ffff817224 */ /* 0x000fe200078e006e */
[----:B------:R-:W-:Y:S01]  /*4c00*/  MOV R128, R111 ;  /* 0x0000006f00807202 */ /* 0x000fe20000000f00 */
[----:B------:R-:W-:-:S02]  /*4c10*/  IMAD.MOV.U32 R131, RZ, RZ, R108 ;  /* 0x000000ffff837224 */ /* 0x000fc400078e006c */
[----:B------:R-:W-:-:S03]  /*4c20*/  IMAD.MOV.U32 R130, RZ, RZ, R109 ;  /* 0x000000ffff827224 */ /* 0x000fc600078e006d */
[C---:B------:R-:W-:Y:S01]  /*4c30*/  HMMA.16816.F32 R32, R12.reuse, R58, RZ ;  /* 0x0000003a0c20723c */ /* 0x040fe200000018ff */
[----:B------:R-:W-:Y:S01]  /*4c40*/  IMAD.MOV.U32 R112, RZ, RZ, R25 ;  /* 0x000000ffff707224 */ /* 0x000fe200078e0019 */
[----:B------:R-:W-:Y:S01]  /*4c50*/  LDSM.16.MT88.4 R56, [R251+0x2900] ;  /* 0x00290000fb38783b */ /* 0x000fe20000004200 */
[----:B------:R-:W-:Y:S02]  /*4c60*/  IMAD.MOV.U32 R111, RZ, RZ, R26 ;  /* 0x000000ffff6f7224 */ /* 0x000fe400078e001a */
[----:B------:R-:W-:Y:S02]  /*4c70*/  IMAD.MOV.U32 R110, RZ, RZ, R24 ;  /* 0x000000ffff6e7224 */ /* 0x000fe400078e0018 */
[----:B------:R-:W-:Y:S01]  /*4c80*/  IMAD.MOV.U32 R107, RZ, RZ, R27 ;  /* 0x000000ffff6b7224 */ /* 0x000fe200078e001b */
[----:B------:R-:W-:Y:S08]  /*4c90*/  HMMA.16816.F32 R28, R12, R64, RZ ;  /* 0x000000400c1c723c */ /* 0x000ff000000018ff */
[C---:B------:R-:W-:Y:S01]  /*4ca0*/  HMMA.16816.F32 R164, R8.reuse, R40, R60 ;  /* 0x0000002808a4723c */ /* 0x040fe2000000183c */
[----:B------:R-:W-:Y:S07]  /*4cb0*/  LDSM.16.MT88.4 R60, [R135+0x4100] ;  /* 0x00410000873c783b */ /* 0x000fee0000004200 */
[----:B------:R-:W-:Y:S01]  /*4cc0*/  HMMA.16816.F32 R156, R8, R42, R52 ;  /* 0x0000002a089c723c */ /* 0x000fe20000001834 */
[----:B------:R-:W3:Y:S07]  /*4cd0*/  LDSM.16.MT88.4 R40, [R251+0x2100] ;  /* 0x00210000fb28783b */ /* 0x000eee0000004200 */
[C---:B------:R-:W-:Y:S01]  /*4ce0*/  HMMA.16816.F32 R24, R12.reuse, R66, RZ ;  /* 0x000000420c18723c */ /* 0x040fe200000018ff */
[----:B------:R-:W-:Y:S07]  /*4cf0*/  LDSM.16.MT88.4 R64, [R135+0x4900] ;  /* 0x004900008740783b */ /* 0x000fee0000004200 */
[----:B------:R-:W-:Y:S08]  /*4d00*/  HMMA.16816.F32 R20, R12, R72, RZ ;  /* 0x000000480c14723c */ /* 0x000ff000000018ff */
[C---:B------:R-:W-:Y:S08]  /*4d10*/  HMMA.16816.F32 R52, R8.reuse, R70, R32 ;  /* 0x000000460834723c */ /* 0x040ff00000001820 */
[C---:B-1----:R-:W-:Y:S08]  /*4d20*/  HMMA.16816.F32 R28, R8.reuse, R44, R28 ;  /* 0x0000002c081c723c */ /* 0x042ff0000000181c */
[C---:B------:R-:W-:Y:S08]  /*4d30*/  HMMA.16816.F32 R16, R8.reuse, R68, R16 ;  /* 0x000000440810723c */ /* 0x040ff00000001810 */
[----:B------:R-:W-:Y:S01]  /*4d40*/  HMMA.16816.F32 R24, R8, R46, R24 ;  /* 0x0000002e0818723c */ /* 0x000fe20000001818 */
[----:B------:R-:W-:Y:S01]  /*4d50*/  IMAD.MOV.U32 R109, RZ, RZ, R52 ;  /* 0x000000ffff6d7224 */ /* 0x000fe200078e0034 */
[----:B------:R-:W-:Y:S01]  /*4d60*/  MOV R108, R53 ;  /* 0x00000035006c7202 */ /* 0x000fe20000000f00 */
[----:B------:R-:W-:Y:S01]  /*4d70*/  IMAD.MOV.U32 R5, RZ, RZ, R54 ;  /* 0x000000ffff057224 */ /* 0x000fe200078e0036 */
[----:B------:R-:W-:Y:S01]  /*4d80*/  LDSM.16.MT88.4 R44, [R251+0x4100] ;  /* 0x00410000fb2c783b */ /* 0x000fe20000004200 */
[----:B------:R-:W-:-:S03]  /*4d90*/  IMAD.MOV.U32 R0, RZ, RZ, R55 ;  /* 0x000000ffff007224 */ /* 0x000fc600078e0037 */
[----:B--2---:R-:W-:Y:S01]  /*4da0*/  HMMA.16816.F32 R20, R8, R36, R20 ;  /* 0x000000240814723c */ /* 0x004fe20000001814 */
[----:B------:R-:W-:Y:S01]  /*4db0*/  IMAD.MOV.U32 R116, RZ, RZ, R28 ;  /* 0x000000ffff747224 */ /* 0x000fe200078e001c */
[----:B------:R-:W-:Y:S01]  /*4dc0*/  MOV R114, R30 ;  /* 0x0000001e00727202 */ /* 0x000fe20000000f00 */
[----:B------:R-:W-:Y:S01]  /*4dd0*/  IMAD.MOV.U32 R115, RZ, RZ, R29 ;  /* 0x000000ffff737224 */ /* 0x000fe200078e001d */
[----:B------:R-:W1:Y:S01]  /*4de0*/  LDSM.16.MT88.4 R52, [R250+0x2900] ;  /* 0x00290000fa34783b */ /* 0x000e620000004200 */
[----:B------:R-:W-:-:S03]  /*4df0*/  IMAD.MOV.U32 R113, RZ, RZ, R31 ;  /* 0x000000ffff717224 */ /* 0x000fc600078e001f */
[C---:B---3--:R-:W-:Y:S01]  /*4e00*/  HMMA.16816.F32 R32, R12.reuse, R40, RZ ;  /* 0x000000280c20723c */ /* 0x048fe200000018ff */
[----:B------:R-:W-:Y:S01]  /*4e10*/  MOV R178, R16 ;  /* 0x0000001000b27202 */ /* 0x000fe20000000f00 */
[----:B------:R-:W-:Y:S02]  /*4e20*/  IMAD.MOV.U32 R177, RZ, RZ, R17 ;  /* 0x000000ffffb17224 */ /* 0x000fe400078e0011 */
[----:B------:R-:W-:Y:S02]  /*4e30*/  IMAD.MOV.U32 R176, RZ, RZ, R18 ;  /* 0x000000ffffb07224 */ /* 0x000fe400078e0012 */
[----:B------:R-:W-:Y:S02]  /*4e40*/  IMAD.MOV.U32 R4, RZ, RZ, R19 ;  /* 0x000000ffff047224 */ /* 0x000fe400078e0013 */
[----:B------:R-:W-:Y:S01]  /*4e50*/  HMMA.16816.F32 R28, R12, R42, RZ ;  /* 0x0000002a0c1c723c */ /* 0x000fe200000018ff */
[----:B------:R-:W2:Y:S01]  /*4e60*/  LDSM.16.MT88.4 R40, [R248+0x4100] ;  /* 0x00410000f828783b */ /* 0x000ea20000004200 */
[----:B------:R-:W-:Y:S01]  /*4e70*/  IMAD.MOV.U32 R120, RZ, RZ, R24 ;  /* 0x000000ffff787224 */ /* 0x000fe200078e0018 */
[----:B------:R-:W-:Y:S01]  /*4e80*/  MOV R117, R27 ;  /* 0x0000001b00757202 */ /* 0x000fe20000000f00 */
[----:B------:R-:W-:-:S02]  /*4e90*/  IMAD.MOV.U32 R119, RZ, RZ, R25 ;  /* 0x000000ffff777224 */ /* 0x000fc400078e0019 */
[----:B------:R-:W-:Y:S02]  /*4ea0*/  IMAD.MOV.U32 R118, RZ, RZ, R26 ;  /* 0x000000ffff767224 */ /* 0x000fe400078e001a */
[----:B------:R-:W-:Y:S01]  /*4eb0*/  HMMA.16816.F32 R16, R12, R74, RZ ;  /* 0x0000004a0c10723c */ /* 0x000fe200000018ff */
[----:B------:R-:W-:Y:S01]  /*4ec0*/  IMAD.MOV.U32 R73, RZ, RZ, R20 ;  /* 0x000000ffff497224 */ /* 0x000fe200078e0014 */
[----:B------:R-:W-:Y:S01]  /*4ed0*/  MOV R36, R23 ;  /* 0x0000001700247202 */ /* 0x000fe20000000f00 */
[----:B------:R-:W-:Y:S02]  /*4ee0*/  IMAD.MOV.U32 R72, RZ, RZ, R21 ;  /* 0x000000ffff487224 */ /* 0x000fe400078e0015 */
[----:B------:R-:W-:-:S03]  /*4ef0*/  IMAD.MOV.U32 R37, RZ, RZ, R22 ;  /* 0x000000ffff257224 */ /* 0x000fc600078e0016 */
[C---:B------:R-:W-:Y:S07]  /*4f00*/  HMMA.16816.F32 R24, R12.reuse, R48, RZ ;  /* 0x000000300c18723c */ /* 0x040fee00000018ff */
[----:B------:R-:W-:Y:S01]  /*4f10*/  IMAD.MOV.U32 R49, RZ, RZ, R111 ;  /* 0x000000ffff317224 */ /* 0x000fe200078e006f */
[----:B------:R-:W-:Y:S01]  /*4f20*/  HMMA.16816.F32 R20, R12, R50, RZ ;  /* 0x000000320c14723c */ /* 0x000fe200000018ff */
[----:B------:R-:W-:-:S06]  /*4f30*/  IMAD.MOV.U32 R48, RZ, RZ, R112 ;  /* 0x000000ffff307224 */ /* 0x000fcc00078e0070 */
[----:B------:R-:W-:Y:S01]  /*4f40*/  IMAD.MOV.U32 R51, RZ, RZ, R110 ;  /* 0x000000ffff337224 */ /* 0x000fe200078e006e */
[C---:B------:R-:W-:Y:S01]  /*4f50*/  HMMA.16816.F32 R180, R8.reuse, R56, R32 ;  /* 0x0000003808b4723c */ /* 0x040fe20000001820 */
[----:B------:R-:W3:Y:S06]  /*4f60*/  LDSM.16.MT88.4 R32, [R248+0x4900] ;  /* 0x00490000f820783b */ /* 0x000eec0000004200 */
[----:B------:R-:W-:Y:S01]  /*4f70*/  IMAD.MOV.U32 R56, RZ, RZ, R73 ;  /* 0x000000ffff387224 */ /* 0x000fe200078e0049 */
[----:B------:R-:W-:Y:S01]  /*4f80*/  HMMA.16816.F32 R188, R8, R38, R16 ;  /* 0x0000002608bc723c */ /* 0x000fe20000001810 */
[----:B------:R-:W-:-:S07]  /*4f90*/  IMAD.MOV.U32 R57, RZ, RZ, R72 ;  /* 0x000000ffff397224 */ /* 0x000fce00078e0048 */
[----:B------:R-:W-:Y:S07]  /*4fa0*/  HMMA.16816.F32 R16, R12, R60, RZ ;  /* 0x0000003c0c10723c */ /* 0x000fee00000018ff */
[----:B------:R-:W-:Y:S01]  /*4fb0*/  IMAD.MOV.U32 R60, RZ, RZ, R116 ;  /* 0x000000ffff3c7224 */ /* 0x000fe200078e0074 */
[----:B------:R-:W-:Y:S01]  /*4fc0*/  HMMA.16816.F32 R68, R8, R58, R28 ;  /* 0x0000003a0844723c */ /* 0x000fe2000000181c */
[----:B------:R-:W-:-:S06]  /*4fd0*/  IMAD.MOV.U32 R61, RZ, RZ, R115 ;  /* 0x000000ffff3d7224 */ /* 0x000fcc00078e0073 */
[----:B------:R-:W-:Y:S01]  /*4fe0*/  IMAD.MOV.U32 R58, RZ, RZ, R37 ;  /* 0x000000ffff3a7224 */ /* 0x000fe200078e0025 */
[----:B------:R-:W-:Y:S01]  /*4ff0*/  MOV R59, R36 ;  /* 0x00000024003b7202 */ /* 0x000fe20000000f00 */
[C---:B-1----:R-:W-:Y:S01]  /*5000*/  HMMA.16816.F32 R72, R8.reuse, R52, R24 ;  /* 0x000000340848723c */ /* 0x042fe20000001818 */
[----:B------:R-:W1:Y:S06]  /*5010*/  LDSM.16.MT88.4 R36, [R251+0x4900] ;  /* 0x00490000fb24783b */ /* 0x000e6c0000004200 */
[----:B------:R-:W-:Y:S01]  /*5020*/  IMAD.MOV.U32 R52, RZ, RZ, R120 ;  /* 0x000000ffff347224 */ /* 0x000fe200078e0078 */
[----:B------:R-:W-:Y:S01]  /*5030*/  HMMA.16816.F32 R152, R8, R54, R20 ;  /* 0x000000360898723c */ /* 0x000fe20000001814 */
[----:B------:R-:W-:-:S06]  /*5040*/  IMAD.MOV.U32 R53, RZ, RZ, R119 ;  /* 0x000000ffff357224 */ /* 0x000fcc00078e0077 */
[----:B------:R-:W-:Y:S01]  /*5050*/  IMAD.MOV.U32 R54, RZ, RZ, R118 ;  /* 0x000000ffff367224 */ /* 0x000fe200078e0076 */
[----:B--2---:R-:W-:Y:S01]  /*5060*/  HMMA.16816.F32 R24, R12, R40, RZ ;  /* 0x000000280c18723c */ /* 0x004fe200000018ff */
[----:B------:R-:W-:-:S07]  /*5070*/  MOV R55, R117 ;  /* 0x0000007500377202 */ /* 0x000fce0000000f00 */
[----:B------:R-:W-:Y:S01]  /*5080*/  HMMA.16816.F32 R20, R12, R42, RZ ;  /* 0x0000002a0c14723c */ /* 0x000fe200000018ff */
[----:B------:R-:W2:Y:S07]  /*5090*/  LDSM.16.MT88.4 R40, [R250+0x4100] ;  /* 0x00410000fa28783b */ /* 0x000eae0000004200 */
[----:B------:R-:W-:Y:S08]  /*50a0*/  HMMA.16816.F32 R160, R8, R64, R16 ;  /* 0x0000004008a0723c */ /* 0x000ff00000001810 */
[----:B------:R-:W-:Y:S07]  /*50b0*/  HMMA.16816.F32 R16, R12, R44, RZ ;  /* 0x0000002c0c10723c */ /* 0x000fee00000018ff */
[----:B------:R-:W-:Y:S01]  /*50c0*/  MOV R44, R109 ;  /* 0x0000006d002c7202 */ /* 0x000fe20000000f00 */
[----:B---3--:R-:W-:Y:S01]  /*50d0*/  HMMA.16816.F32 R144, R8, R32, R24 ;  /* 0x000000200890723c */ /* 0x008fe20000001818 */
[----:B------:R-:W3:Y:S01]  /*50e0*/  LDSM.16.MT88.4 R24, [R250+0x4900] ;  /* 0x00490000fa18783b */ /* 0x000ee20000004200 */
[----:B------:R-:W-:-:S05]  /*50f0*/  IMAD.MOV.U32 R45, RZ, RZ, R108 ;  /* 0x000000ffff2d7224 */ /* 0x000fca00078e006c */
[--C-:B------:R-:W-:Y:S01]  /*5100*/  FFMA.FTZ R33, R94, c[0x0][0x2d0], -R2.reuse ;  /* 0x0000b4005e217a23 */ /* 0x100fe20000010802 */
[----:B------:R-:W-:Y:S01]  /*5110*/  HMMA.16816.F32 R28, R12, R62, RZ ;  /* 0x0000003e0c1c723c */ /* 0x000fe200000018ff */
[----:B------:R-:W-:-:S06]  /*5120*/  FFMA.FTZ R32, R93, c[0x0][0x2d0], -R2 ;  /* 0x0000b4005d207a23 */ /* 0x000fcc0000010802 */
[----:B------:R-:W-:Y:S01]  /*5130*/  IMAD.MOV.U32 R62, RZ, RZ, R114 ;  /* 0x000000ffff3e7224 */ /* 0x000fe200078e0072 */
[----:B-1----:R-:W-:Y:S01]  /*5140*/  HMMA.16816.F32 R136, R8, R36, R16 ;  /* 0x000000240888723c */ /* 0x002fe20000001810 */
[----:B------:R-:W-:-:S06]  /*5150*/  MOV R63, R113 ;  /* 0x00000071003f7202 */ /* 0x000fcc0000000f00 */
[--C-:B------:R-:W-:Y:S01]  /*5160*/  FFMA.FTZ R36, R102, c[0x0][0x2d0], -R6.reuse ;  /* 0x0000b40066247a23 */ /* 0x100fe20000010806 */
[----:B--2---:R-:W-:Y:S01]  /*5170*/  HMMA.16816.F32 R16, R12, R40, RZ ;  /* 0x000000280c10723c */ /* 0x004fe200000018ff */
[----:B------:R-:W-:Y:S01]  /*5180*/  FFMA.FTZ R37, R101, c[0x0][0x2d0], -R6 ;  /* 0x0000b40065257a23 */ /* 0x000fe20000010806 */
[----:B------:R-:W-:Y:S01]  /*5190*/  MOV R101, R130 ;  /* 0x0000008200657202 */ /* 0x000fe20000000f00 */
[----:B------:R-:W-:-:S05]  /*51a0*/  IMAD.MOV.U32 R102, RZ, RZ, R129 ;  /* 0x000000ffff667224 */ /* 0x000fca00078e0081 */
[C---:B------:R-:W-:Y:S07]  /*51b0*/  HMMA.16816.F32 R120, R8.reuse, R34, R20 ;  /* 0x000000220878723c */ /* 0x040fee0000001814 */
[--C-:B------:R-:W-:Y:S01]  /*51c0*/  FFMA.FTZ R35, R92, c[0x0][0x2d0], -R2.reuse ;  /* 0x0000b4005c237a23 */ /* 0x100fe20000010802 */
[----:B------:R-:W-:Y:S01]  /*51d0*/  HMMA.16816.F32 R124, R8, R66, R28 ;  /* 0x00000042087c723c */ /* 0x000fe2000000181c */
[----:B------:R-:W1:Y:S01]  /*51e0*/  LDSM.16.MT88.4 R28, [R135+0x6100] ;  /* 0x00610000871c783b */ /* 0x000e620000004200 */
[----:B------:R-:W-:-:S06]  /*51f0*/  FFMA.FTZ R34, R91, c[0x0][0x2d0], -R2 ;  /* 0x0000b4005b227a23 */ /* 0x000fcc0000010802 */
[----:B------:R-:W-:Y:S07]  /*5200*/  HMMA.16816.F32 R20, R12, R46, RZ ;  /* 0x0000002e0c14723c */ /* 0x000fee00000018ff */
[----:B------:R-:W-:Y:S01]  /*5210*/  IMAD.MOV.U32 R46, RZ, RZ, R5 ;  /* 0x000000ffff2e7224 */ /* 0x000fe200078e0005 */
[----:B---3--:R-:W-:Y:S01]  /*5220*/  HMMA.16816.F32 R116, R8, R24, R16 ;  /* 0x000000180874723c */ /* 0x008fe20000001810 */
[----:B------:R-:W-:Y:S02]  /*5230*/  IMAD.MOV.U32 R47, RZ, RZ, R0 ;  /* 0x000000ffff2f7224 */ /* 0x000fe400078e0000 */
[----:B------:R-:W-:-:S02]  /*5240*/  FADD.FTZ R0, R79, R78 ;  /* 0x0000004e4f007221 */ /* 0x000fc40000010000 */
[----:B------:R-:W-:Y:S01]  /*5250*/  FADD.FTZ R5, R77, R76 ;  /* 0x0000004c4d057221 */ /* 0x000fe20000010000 */
[----:B------:R-:W-:Y:S01]  /*5260*/  MOV R76, R178 ;  /* 0x000000b2004c7202 */ /* 0x000fe20000000f00 */
[----:B------:R-:W-:Y:S01]  /*5270*/  IMAD.MOV.U32 R77, RZ, RZ, R177 ;  /* 0x000000ffff4d7224 */ /* 0x000fe200078e00b1 */
[----:B------:R-:W-:Y:S01]  /*5280*/  HMMA.16816.F32 R16, R12, R42, RZ ;  /* 0x0000002a0c10723c */ /* 0x000fe200000018ff */
[----:B------:R-:W-:Y:S02]  /*5290*/  IMAD.MOV.U32 R78, RZ, RZ, R176 ;  /* 0x000000ffff4e7224 */ /* 0x000fe400078e00b0 */
[----:B------:R-:W-:Y:S02]  /*52a0*/  FADD.FTZ R0, R82, R0 ;  /* 0x0000000052007221 */ /* 0x000fe40000010000 */
[----:B------:R-:W-:Y:S02]  /*52b0*/  IMAD.MOV.U32 R79, RZ, RZ, R4 ;  /* 0x000000ffff4f7224 */ /* 0x000fe400078e0004 */
[----:B------:R-:W-:Y:S01]  /*52c0*/  FADD.FTZ R5, R80, R5 ;  /* 0x0000000550057221 */ /* 0x000fe20000010000 */
[----:B------:R-:W-:Y:S01]  /*52d0*/  HMMA.16816.F32 R108, R8, R38, R20 ;  /* 0x00000026086c723c */ /* 0x000fe20000001814 */
[----:B------:R-:W2:Y:S01]  /*52e0*/  LDSM.16.MT88.4 R20, [R135+0x6900] ;  /* 0x006900008714783b */ /* 0x000ea20000004200 */
[----:B------:R-:W-:-:S02]  /*52f0*/  FADD.FTZ R4, R85, R0 ;  /* 0x0000000055047221 */ /* 0x000fc40000010000 */
[----:B------:R-:W-:Y:S02]  /*5300*/  FADD.FTZ R0, R84, R5 ;  /* 0x0000000554007221 */ /* 0x000fe40000010000 */
[----:B------:R-:W-:Y:S02]  /*5310*/  FADD.FTZ R4, R83, R4 ;  /* 0x0000000453047221 */ /* 0x000fe40000010000 */
[----:B------:R-:W-:Y:S02]  /*5320*/  FADD.FTZ R0, R7, R0 ;  /* 0x0000000007007221 */ /* 0x000fe40000010000 */
[--C-:B------:R-:W-:Y:S02]  /*5330*/  FFMA.FTZ R24, R106, c[0x0][0x2d0], -R6.reuse ;  /* 0x0000b4006a187a23 */ /* 0x100fe40000010806 */
[--C-:B------:R-:W-:Y:S02]  /*5340*/  FFMA.FTZ R38, R100, c[0x0][0x2d0], -R6.reuse ;  /* 0x0000b40064267a23 */ /* 0x100fe40000010806 */
[----:B------:R-:W-:-:S02]  /*5350*/  FFMA.FTZ R39, R99, c[0x0][0x2d0], -R6 ;  /* 0x0000b40063277a23 */ /* 0x000fc40000010806 */
[----:B------:R-:W-:Y:S01]  /*5360*/  HMMA.16816.F32 R112, R8, R26, R16 ;  /* 0x0000001a0870723c */ /* 0x000fe20000001810 */
[----:B------:R-:W-:Y:S02]  /*5370*/  FADD.FTZ R25, R88, R4 ;  /* 0x0000000458197221 */ /* 0x000fe40000010000 */
[----:B------:R-:W-:Y:S02]  /*5380*/  IMAD.MOV.U32 R106, RZ, RZ, R49 ;  /* 0x000000ffff6a7224 */ /* 0x000fe400078e0031 */
[----:B------:R-:W-:Y:S02]  /*5390*/  IMAD.MOV.U32 R100, RZ, RZ, R131 ;  /* 0x000000ffff647224 */ /* 0x000fe400078e0083 */
[----:B------:R-:W-:Y:S01]  /*53a0*/  FFMA.FTZ R26, R105, c[0x0][0x2d0], -R6 ;  /* 0x0000b400691a7a23 */ /* 0x000fe20000010806 */
[----:B-1----:R-:W-:Y:S01]  /*53b0*/  HMMA.16816.F32 R16, R12, R28, RZ ;  /* 0x0000001c0c10723c */ /* 0x002fe200000018ff */
[----:B------:R-:W-:Y:S02]  /*53c0*/  FADD.FTZ R27, R81, R0 ;  /* 0x00000000511b7221 */ /* 0x000fe40000010000 */
[----:B------:R-:W-:Y:S01]  /*53d0*/  MUFU.EX2 R0, R26 ;  /* 0x0000001a00007308 */ /* 0x000fe20000000800 */
[----:B------:R-:W-:-:S03]  /*53e0*/  IMAD.MOV.U32 R105, RZ, RZ, R48 ;  /* 0x000000ffff697224 */ /* 0x000fc600078e0030 */
[--C-:B------:R-:W-:Y:S01]  /*53f0*/  FFMA.FTZ R28, R104, c[0x0][0x2d0], -R6.reuse ;  /* 0x0000b400681c7a23 */ /* 0x100fe20000010806 */
[----:B------:R-:W-:Y:S01]  /*5400*/  MOV R104, R51 ;  /* 0x0000003300687202 */ /* 0x000fe20000000f00 */
[----:B------:R-:W-:Y:S02]  /*5410*/  FFMA.FTZ R29, R103, c[0x0][0x2d0], -R6 ;  /* 0x0000b400671d7a23 */ /* 0x000fe40000010806 */
[----:B------:R-:W-:Y:S11]  /*5420*/  IMAD.MOV.U32 R103, RZ, RZ, R128 ;  /* 0x000000ffff677224 */ /* 0x000ff600078e0080 */
[----:B------:R-:W-:Y:S02]  /*5430*/  @!UPT UIADD3 URZ, URZ, URZ, URZ ;  /* 0x0000003f3f3ff290 */ /* 0x000fe4000fffe03f */
[----:B--2---:R-:W-:Y:S08]  /*5440*/  HMMA.16816.F32 R184, R8, R20, R16 ;  /* 0x0000001408b8723c */ /* 0x004ff00000001810 */
[----:B------:R-:W-:Y:S07]  /*5450*/  HMMA.16816.F32 R16, R12, R30, RZ ;  /* 0x0000001e0c10723c */ /* 0x000fee00000018ff */
[----:B------:R-:W-:-:S02]  /*5460*/  FFMA.FTZ R31, R96, c[0x0][0x2d0], -R2 ;  /* 0x0000b400601f7a23 */ /* 0x000fc40000010802 */
[--C-:B------:R-:W-:Y:S11]  /*5470*/  FFMA.FTZ R30, R95, c[0x0][0x2d0], -R2.reuse ;  /* 0x0000b4005f1e7a23 */ /* 0x100ff60000010802 */
[----:B------:R-:W-:Y:S04]  /*5480*/  @!UPT UIADD3 URZ, URZ, URZ, URZ ;  /* 0x0000003f3f3ff290 */ /* 0x000fe8000fffe03f */
[----:B------:R-:W-:Y:S01]  /*5490*/  HMMA.16816.F32 R176, R8, R22, R16 ;  /* 0x0000001608b0723c */ /* 0x000fe20000001810 */
[----:B------:R-:W1:Y:S04]  /*54a0*/  LDSM.16.MT88.4 R20, [R248+0x6100] ;  /* 0x00610000f814783b */ /* 0x000e680000004200 */
[----:B------:R-:W2:Y:S03]  /*54b0*/  LDSM.16.MT88.4 R16, [R248+0x6900] ;  /* 0x00690000f810783b */ /* 0x000ea60000004200 */
[C---:B-1----:R-:W-:Y:S08]  /*54c0*/  HMMA.16816.F32 R4, R12.reuse, R20, RZ ;  /* 0x000000140c04723c */ /* 0x042ff000000018ff */
[----:B------:R-:W-:Y:S11]  /*54d0*/  HMMA.16816.F32 R20, R12, R22, RZ ;  /* 0x000000160c14723c */ /* 0x000ff600000018ff */
[----:B------:R-:W-:Y:S05]  /*54e0*/  @!UPT UIADD3 URZ, URZ, URZ, URZ ;  /* 0x0000003f3f3ff290 */ /* 0x000fea000fffe03f */
[C---:B--2---:R-:W-:Y:S01]  /*54f0*/  HMMA.16816.F32 R80, R8.reuse, R16, R4 ;  /* 0x000000100850723c */ /* 0x044fe20000001804 */
[----:B------:R1:W2:Y:S06]  /*5500*/  MUFU.EX2 R4, R24 ;  /* 0x0000001800047308 */ /* 0x0002ac0000000800 */
[----:B------:R-:W-:Y:S01]  /*5510*/  FADD.FTZ R5, R90, R25 ;  /* 0x000000195a057221 */ /* 0x000fe20000010000 */
[----:B------:R-:W-:Y:S01]  /*5520*/  HMMA.16816.F32 R64, R8, R18, R20 ;  /* 0x000000120840723c */ /* 0x000fe20000001814 */
[----:B------:R-:W-:Y:S01]  /*5530*/  FADD.FTZ R17, R87, R27 ;  /* 0x0000001b57117221 */ /* 0x000fe20000010000 */
[----:B------:R-:W3:Y:S01]  /*5540*/  MUFU.EX2 R16, R28 ;  /* 0x0000001c00107308 */ /* 0x000ee20000000800 */
[--C-:B------:R-:W-:Y:S01]  /*5550*/  FFMA.FTZ R6, R98, c[0x0][0x2d0], -R2.reuse ;  /* 0x0000b40062067a23 */ /* 0x100fe20000010802 */
[----:B------:R-:W-:Y:S03]  /*5560*/  LDSM.16.MT88.4 R20, [R251+0x6900] ;  /* 0x00690000fb14783b */ /* 0x000fe60000004200 */
[----:B------:R-:W-:Y:S01]  /*5570*/  FADD.FTZ R18, R89, R5 ;  /* 0x0000000559127221 */ /* 0x000fe20000010000 */
[----:B-1----:R-:W1:Y:S01]  /*5580*/  LDSM.16.MT88.4 R24, [R251+0x6100] ;  /* 0x00610000fb18783b */ /* 0x002e620000004200 */
[----:B------:R-:W-:Y:S01]  /*5590*/  FFMA.FTZ R5, R97, c[0x0][0x2d0], -R2 ;  /* 0x0000b40061057a23 */ /* 0x000fe20000010802 */
[----:B------:R-:W4:Y:S01]  /*55a0*/  MUFU.EX2 R6, R6 ;  /* 0x0000000600067308 */ /* 0x000f220000000800 */
[----:B------:R-:W-:-:S02]  /*55b0*/  FADD.FTZ R19, R86, R17 ;  /* 0x0000001156137221 */ /* 0x000fc40000010000 */
[----:B--2---:R-:W-:Y:S01]  /*55c0*/  FADD.FTZ R17, R4, R18 ;  /* 0x0000001204117221 */ /* 0x004fe20000010000 */
[----:B------:R-:W-:-:S03]  /*55d0*/  F2FP.PACK_AB R4, R0, R4 ;  /* 0x000000040004723e */ /* 0x000fc600000000ff */
[----:B------:R-:W-:Y:S01]  /*55e0*/  FADD.FTZ R2, R0, R17 ;  /* 0x0000001100027221 */ /* 0x000fe20000010000 */
[----:B------:R-:W2:Y:S03]  /*55f0*/  MUFU.EX2 R5, R5 ;  /* 0x0000000500057308 */ /* 0x000ea60000000800 */
[----:B---3--:R-:W-:-:S05]  /*5600*/  FADD.FTZ R2, R16, R2 ;  /* 0x0000000210027221 */ /* 0x008fca0000010000 */
[----:B------:R2:W3:Y:S01]  /*5610*/  MUFU.EX2 R7, R29 ;  /* 0x0000001d00077308 */ /* 0x0004e20000000800 */
[----:B----4-:R-:W-:-:S04]  /*5620*/  FADD.FTZ R0, R6, R19 ;  /* 0x0000001306007221 */ /* 0x010fc80000010000 */
[C---:B--2---:R-:W-:Y:S01]  /*5630*/  FADD.FTZ R29, R5.reuse, R0 ;  /* 0x00000000051d7221 */ /* 0x044fe20000010000 */
[----:B------:R-:W-:Y:S01]  /*5640*/  F2FP.PACK_AB R5, R5, R6 ;  /* 0x000000060505723e */ /* 0x000fe200000000ff */
[C---:B---3--:R-:W-:Y:S01]  /*5650*/  FADD.FTZ R28, R7.reuse, R2 ;  /* 0x00000002071c7221 */ /* 0x048fe20000010000 */
[----:B------:R-:W-:Y:S01]  /*5660*/  F2FP.PACK_AB R6, R7, R16 ;  /* 0x000000100706723e */ /* 0x000fe200000000ff */
[----:B------:R-:W2:Y:S01]  /*5670*/  MUFU.EX2 R2, R31 ;  /* 0x0000001f00027308 */ /* 0x000ea20000000800 */
[C---:B-1----:R-:W-:Y:S07]  /*5680*/  HMMA.16816.F32 R16, R12.reuse, R24, RZ ;  /* 0x000000180c10723c */ /* 0x042fee00000018ff */
[----:B------:R-:W1:Y:S01]  /*5690*/  MUFU.EX2 R0, R30 ;  /* 0x0000001e00007308 */ /* 0x000e620000000800 */
[----:B------:R-:W-:Y:S01]  /*56a0*/  HMMA.16816.F32 R24, R12, R26, RZ ;  /* 0x0000001a0c18723c */ /* 0x000fe200000018ff */
[----:B--2---:R-:W-:Y:S11]  /*56b0*/  FADD.FTZ R7, R2, R29 ;  /* 0x0000001d02077221 */ /* 0x004ff60000010000 */
[----:B------:R-:W-:Y:S04]  /*56c0*/  @!UPT UIADD3 URZ, URZ, URZ, URZ ;  /* 0x0000003f3f3ff290 */ /* 0x000fe8000fffe03f */
[C---:B------:R-:W-:Y:S01]  /*56d0*/  HMMA.16816.F32 R48, R8.reuse, R20, R16 ;  /* 0x000000140830723c */ /* 0x040fe20000001810 */
[----:B------:R-:W2:Y:S07]  /*56e0*/  MUFU.EX2 R17, R36 ;  /* 0x0000002400117308 */ /* 0x000eae0000000800 */
[----:B------:R-:W-:Y:S01]  /*56f0*/  HMMA.16816.F32 R40, R8, R22, R24 ;  /* 0x000000160828723c */ /* 0x000fe20000001818 */
[----:B------:R-:W3:Y:S06]  /*5700*/  MUFU.EX2 R16, R37 ;  /* 0x0000002500107308 */ /* 0x000eec0000000800 */
[C---:B-1----:R-:W-:Y:S01]  /*5710*/  FADD.FTZ R23, R0.reuse, R7 ;  /* 0x0000000700177221 */ /* 0x042fe20000010000 */
[----:B------:R-:W-:Y:S01]  /*5720*/  F2FP.PACK_AB R7, R0, R2 ;  /* 0x000000020007723e */ /* 0x000fe200000000ff */
[----:B------:R-:W1:Y:S01]  /*5730*/  MUFU.EX2 R19, R33 ;  /* 0x0000002100137308 */ /* 0x000e620000000800 */
[----:B--2---:R-:W-:-:S07]  /*5740*/  FADD.FTZ R22, R17, R28 ;  /* 0x0000001c11167221 */ /* 0x004fce0000010000 */
[----:B------:R-:W2:Y:S01]  /*5750*/  MUFU.EX2 R21, R38 ;  /* 0x0000002600157308 */ /* 0x000ea20000000800 */
[C---:B---3--:R-:W-:Y:S01]  /*5760*/  FADD.FTZ R2, R16.reuse, R22 ;  /* 0x0000001610027221 */ /* 0x048fe20000010000 */
[----:B------:R-:W-:-:S06]  /*5770*/  F2FP.PACK_AB R128, R16, R17 ;  /* 0x000000111080723e */ /* 0x000fcc00000000ff */
[----:B------:R-:W3:Y:S01]  /*5780*/  MUFU.EX2 R18, R32 ;  /* 0x0000002000127308 */ /* 0x000ee20000000800 */
[----:B-1----:R-:W-:-:S07]  /*5790*/  FADD.FTZ R0, R19, R23 ;  /* 0x0000001713007221 */ /* 0x002fce0000010000 */
[----:B------:R-:W1:Y:S01]  /*57a0*/  MUFU.EX2 R20, R39 ;  /* 0x0000002700147308 */ /* 0x000e620000000800 */
[----:B--2---:R-:W-:Y:S02]  /*57b0*/  FADD.FTZ R2, R21, R2 ;  /* 0x0000000215027221 */ /* 0x004fe40000010000 */
[C---:B---3--:R-:W-:Y:S01]  /*57c0*/  FADD.FTZ R16, R18.reuse, R0 ;  /* 0x0000000012107221 */ /* 0x048fe20000010000 */
[----:B------:R-:W-:Y:S01]  /*57d0*/  F2FP.PACK_AB R129, R18, R19 ;  /* 0x000000131281723e */ /* 0x000fe200000000ff */
[C---:B-1----:R-:W-:Y:S01]  /*57e0*/  FADD.FTZ R0, R20.reuse, R2 ;  /* 0x0000000214007221 */ /* 0x042fe20000010000 */
[----:B------:R-:W-:Y:S02]  /*57f0*/  F2FP.PACK_AB R130, R20, R21 ;  /* 0x000000151482723e */ /* 0x000fe400000000ff */
[----:B------:R-:W1:Y:S01]  /*5800*/  MUFU.EX2 R2, R35 ;  /* 0x0000002300027308 */ /* 0x000e620000000800 */
[----:B------:R-:W2:Y:S04]  /*5810*/  LDSM.16.MT88.4 R20, [R250+0x6100] ;  /* 0x00610000fa14783b */ /* 0x000ea80000004200 */
[----:B------:R3:W-:Y:S01]  /*5820*/  STL [R1+0xa4], R0 ;  /* 0x0000a40001007387 */ /* 0x0007e20000100800 */
[----:B-1----:R-:W-:-:S02]  /*5830*/  FADD.FTZ R16, R2, R16 ;  /* 0x0000001002107221 */ /* 0x002fc40000010000 */
[----:B---3--:R-:W1:Y:S01]  /*5840*/  MUFU.EX2 R0, R34 ;  /* 0x0000002200007308 */ /* 0x008e620000000800 */
[----:B--2---:R-:W-:Y:S01]  /*5850*/  HMMA.16816.F32 R24, R12, R20, RZ ;  /* 0x000000140c18723c */ /* 0x004fe200000018ff */
[C---:B-1----:R-:W-:Y:S01]  /*5860*/  FADD.FTZ R16, R0.reuse, R16 ;  /* 0x0000001000107221 */ /* 0x042fe20000010000 */
[----:B------:R-:W-:-:S06]  /*5870*/  F2FP.PACK_AB R131, R0, R2 ;  /* 0x000000020083723e */ /* 0x000fcc00000000ff */
[----:B------:R-:W-:Y:S01]  /*5880*/  HMMA.16816.F32 R12, R12, R22, RZ ;  /* 0x000000160c0c723c */ /* 0x000fe200000018ff */
[----:B------:R-:W-:Y:S04]  /*5890*/  STL [R1+0x9c], R16 ;  /* 0x00009c1001007387 */ /* 0x000fe80000100800 */
[----:B------:R-:W1:Y:S11]  /*58a0*/  LDSM.16.MT88.4 R16, [R250+0x6900] ;  /* 0x00690000fa10783b */ /* 0x000e760000004200 */
[C---:B-1----:R-:W-:Y:S08]  /*58b0*/  HMMA.16816.F32 R24, R8.reuse, R16, R24 ;  /* 0x000000100818723c */ /* 0x042ff00000001818 */
[----:B------:R-:W-:Y:S01]  /*58c0*/  HMMA.16816.F32 R12, R8, R18, R12 ;  /* 0x00000012080c723c */ /* 0x000fe2000000180c */
        /* <DEDUP_REMOVED lines=25> */
[----:B------:R-:W2:Y:S03]  /*5a60*/  LDSM.16.MT88.4 R152, [R248+0x1900] ;  /* 0x00190000f898783b */ /* 0x000ea60000004200 */
[C---:B-1----:R-:W-:Y:S01]  /*5a70*/  HMMA.16816.F32 R84, R4.reuse, R8, R160 ;  /* 0x000000080454723c */ /* 0x042fe200000018a0 */
[----:B------:R-:W1:Y:S07]  /*5a80*/  LDSM.16.MT88.4 R160, [R135+0x1900] ;  /* 0x0019000087a0783b */ /* 0x000e6e0000004200 */
[----:B------:R-:W-:Y:S01]  /*5a90*/  HMMA.16816.F32 R88, R4, R10, R124 ;  /* 0x0000000a0458723c */ /* 0x000fe2000000187c */
[----:B------:R-:W3:Y:S07]  /*5aa0*/  LDSM.16.MT88.4 R8, [R248+0x5100] ;  /* 0x00510000f808783b */ /* 0x000eee0000004200 */
[C---:B--2---:R-:W-:Y:S08]  /*5ab0*/  HMMA.16816.F32 R156, R128.reuse, R152, R156 ;  /* 0x00000098809c723c */ /* 0x044ff0000000189c */
[C---:B------:R-:W-:Y:S08]  /*5ac0*/  HMMA.16816.F32 R152, R128.reuse, R154, R20 ;  /* 0x0000009a8098723c */ /* 0x040ff00000001814 */
[----:B-1----:R-:W-:Y:S08]  /*5ad0*/  HMMA.16816.F32 R164, R128, R160, R164 ;  /* 0x000000a080a4723c */ /* 0x002ff000000018a4 */
[C---:B---3--:R-:W-:Y:S01]  /*5ae0*/  HMMA.16816.F32 R92, R4.reuse, R8, R144 ;  /* 0x00000008045c723c */ /* 0x048fe20000001890 */
[----:B------:R-:W1:Y:S07]  /*5af0*/  LDSM.16.MT88.4 R144, [R251+0x1900] ;  /* 0x00190000fb90783b */ /* 0x000e6e0000004200 */
[----:B------:R-:W-:Y:S01]  /*5b00*/  HMMA.16816.F32 R96, R4, R10, R120 ;  /* 0x0000000a0460723c */ /* 0x000fe20000001878 */
[----:B------:R-:W2:Y:S07]  /*5b10*/  LDSM.16.MT88.4 R8, [R251+0x5100] ;  /* 0x00510000fb08783b */ /* 0x000eae0000004200 */
[C---:B------:R-:W-:Y:S08]  /*5b20*/  HMMA.16816.F32 R160, R128.reuse, R162, R16 ;  /* 0x000000a280a0723c */ /* 0x040ff00000001810 */
[----:B-1----:R-:W-:Y:S08]  /*5b30*/  HMMA.16816.F32 R148, R128, R144, R148 ;  /* 0x000000908094723c */ /* 0x002ff00000001894 */
[C---:B--2---:R-:W-:Y:S01]  /*5b40*/  HMMA.16816.F32 R100, R4.reuse, R8, R136 ;  /* 0x000000080464723c */ /* 0x044fe20000001888 */
[----:B------:R-:W1:Y:S07]  /*5b50*/  LDSM.16.MT88.4 R136, [R250+0x1900] ;  /* 0x00190000fa88783b */ /* 0x000e6e0000004200 */
[----:B------:R-:W-:Y:S01]  /*5b60*/  HMMA.16816.F32 R104, R4, R10, R108 ;  /* 0x0000000a0468723c */ /* 0x000fe2000000186c */
[----:B------:R-:W2:Y:S07]  /*5b70*/  LDSM.16.MT88.4 R8, [R250+0x5100] ;  /* 0x00510000fa08783b */ /* 0x000eae0000004200 */
[C---:B------:R-:W-:Y:S08]  /*5b80*/  HMMA.16816.F32 R144, R128.reuse, R146, R28 ;  /* 0x000000928090723c */ /* 0x040ff0000000181c */
[----:B-1----:R-:W-:Y:S08]  /*5b90*/  HMMA.16816.F32 R140, R128, R136, R140 ;  /* 0x00000088808c723c */ /* 0x002ff0000000188c */
[C---:B--2---:R-:W-:Y:S08]  /*5ba0*/  HMMA.16816.F32 R108, R4.reuse, R8, R116 ;  /* 0x00000008046c723c */ /* 0x044ff00000001874 */
[----:B------:R-:W-:Y:S01]  /*5bb0*/  HMMA.16816.F32 R112, R4, R10, R112 ;  /* 0x0000000a0470723c */ /* 0x000fe20000001870 */
[----:B------:R-:W1:Y:S07]  /*5bc0*/  LDSM.16.MT88.4 R8, [R135+0x7100] ;  /* 0x007100008708783b */ /* 0x000e6e0000004200 */
[----:B------:R-:W-:Y:S08]  /*5bd0*/  HMMA.16816.F32 R136, R128, R138, R32 ;  /* 0x0000008a8088723c */ /* 0x000ff00000001820 */
[C---:B-1----:R-:W-:Y:S08]  /*5be0*/  HMMA.16816.F32 R184, R4.reuse, R8, R184 ;  /* 0x0000000804b8723c */ /* 0x042ff000000018b8 */
[C---:B------:R-:W-:Y:S01]  /*5bf0*/  HMMA.16816.F32 R176, R4.reuse, R10, R176 ;  /* 0x0000000a04b0723c */ /* 0x040fe200000018b0 */
[----:B------:R-:W1:Y:S07]  /*5c00*/  LDSM.16.MT88.4 R8, [R248+0x7100] ;  /* 0x00710000f808783b */ /* 0x000e6e0000004200 */
[C---:B-1----:R-:W-:Y:S01]  /*5c10*/  HMMA.16816.F32 R120, R4.reuse, R8, R80 ;  /* 0x000000080478723c */ /* 0x042fe20000001850 */
[----:B------:R-:W-:Y:S07]  /*5c20*/  LDSM.16.MT88.4 R80, [R248+0x5900] ;  /* 0x00590000f850783b */ /* 0x000fee0000004200 */
[C---:B------:R-:W-:Y:S01]  /*5c30*/  HMMA.16816.F32 R116, R4.reuse, R10, R64 ;  /* 0x0000000a0474723c */ /* 0x040fe20000001840 */
[----:B------:R-:W1:Y:S04]  /*5c40*/  LDSM.16.MT88.4 R8, [R251+0x7100] ;  /* 0x00710000fb08783b */ /* 0x000e680000004200 */
[----:B------:R-:W-:Y:S03]  /*5c50*/  LDSM.16.MT88.4 R64, [R250+0x3900] ;  /* 0x00390000fa40783b */ /* 0x000fe60000004200 */
[C---:B-1----:R-:W-:Y:S01]  /*5c60*/  HMMA.16816.F32 R124, R4.reuse, R10, R40 ;  /* 0x0000000a047c723c */ /* 0x042fe20000001828 */
[----:B------:R-:W1:Y:S07]  /*5c70*/  LDSM.16.MT88.4 R40, [R135+0x3900] ;  /* 0x003900008728783b */ /* 0x000e6e0000004200 */
[----:B------:R-:W-:Y:S01]  /*5c80*/  HMMA.16816.F32 R180, R4, R8, R48 ;  /* 0x0000000804b4723c */ /* 0x000fe20000001830 */
[----:B------:R-:W2:Y:S04]  /*5c90*/  LDSM.16.MT88.4 R48, [R248+0x3900] ;  /* 0x00390000f830783b */ /* 0x000ea80000004200 */
[----:B------:R-:W3:Y:S03]  /*5ca0*/  LDSM.16.MT88.4 R8, [R250+0x7100] ;  /* 0x00710000fa08783b */ /* 0x000ee60000004200 */
[C---:B-1----:R-:W-:Y:S08]  /*5cb0*/  HMMA.16816.F32 R36, R128.reuse, R40, R36 ;  /* 0x000000288024723c */ /* 0x042ff00000001824 */
[C---:B------:R-:W-:Y:S08]  /*5cc0*/  HMMA.16816.F32 R40, R128.reuse, R42, R44 ;  /* 0x0000002a8028723c */ /* 0x040ff0000000182c */
[C---:B--2---:R-:W-:Y:S08]  /*5cd0*/  HMMA.16816.F32 R44, R128.reuse, R48, R52 ;  /* 0x00000030802c723c */ /* 0x044ff00000001834 */
[----:B------:R-:W-:Y:S01]  /*5ce0*/  HMMA.16816.F32 R48, R128, R50, R56 ;  /* 0x000000328030723c */ /* 0x000fe20000001838 */
[----:B------:R-:W1:Y:S07]  /*5cf0*/  LDSM.16.MT88.4 R56, [R251+0x3900] ;  /* 0x00390000fb38783b */ /* 0x000e6e0000004200 */
[C---:B---3--:R-:W-:Y:S08]  /*5d00*/  HMMA.16816.F32 R24, R4.reuse, R8, R24 ;  /* 0x000000080418723c */ /* 0x048ff00000001818 */
[----:B------:R-:W-:Y:S01]  /*5d10*/  HMMA.16816.F32 R12, R4, R10, R12 ;  /* 0x0000000a040c723c */ /* 0x000fe2000000180c */
[----:B------:R-:W-:Y:S07]  /*5d20*/  LDSM.16.MT88.4 R4, [R250+0x7900] ;  /* 0x00790000fa04783b */ /* 0x000fee0000004200 */
[C---:B-1----:R-:W-:Y:S08]  /*5d30*/  HMMA.16816.F32 R52, R128.reuse, R56, R60 ;  /* 0x000000388034723c */ /* 0x042ff0000000183c */
[C---:B------:R-:W-:Y:S01]  /*5d40*/  HMMA.16816.F32 R60, R128.reuse, R64, R72 ;  /* 0x00000040803c723c */ /* 0x040fe20000001848 */
[----:B------:R-:W1:Y:S07]  /*5d50*/  LDSM.16.MT88.4 R72, [R135+0x5900] ;  /* 0x005900008748783b */ /* 0x000e6e0000004200 */
[C---:B------:R-:W-:Y:S08]  /*5d60*/  HMMA.16816.F32 R64, R128.reuse, R66, R76 ;  /* 0x000000428040723c */ /* 0x040ff0000000184c */
[C---:B------:R-:W-:Y:S08]  /*5d70*/  HMMA.16816.F32 R76, R128.reuse, R80, R92 ;  /* 0x00000050804c723c */ /* 0x040ff0000000185c */
[C---:B------:R-:W-:Y:S01]  /*5d80*/  HMMA.16816.F32 R80, R128.reuse, R82, R96 ;  /* 0x000000528050723c */ /* 0x040fe20000001860 */
[----:B------:R-:W2:Y:S07]  /*5d90*/  LDSM.16.MT88.4 R96, [R250+0x5900] ;  /* 0x00590000fa60783b */ /* 0x000eae0000004200 */
[C---:B------:R-:W-:Y:S08]  /*5da0*/  HMMA.16816.F32 R56, R128.reuse, R58, R68 ;  /* 0x0000003a8038723c */ /* 0x040ff00000001844 */
        /* <DEDUP_REMOVED lines=9> */
[C---:B--2---:R-:W-:Y:S01]  /*5e40*/  HMMA.16816.F32 R108, R128.reuse, R112, R120 ;  /* 0x00000070806c723c */ /* 0x044fe20000001878 */
[----:B------:R-:W2:Y:S07]  /*5e50*/  LDSM.16.MT88.4 R120, [R251+0x7900] ;  /* 0x00790000fb78783b */ /* 0x000eae0000004200 */
[C---:B------:R-:W-:Y:S08]  /*5e60*/  HMMA.16816.F32 R112, R128.reuse, R114, R116 ;  /* 0x000000728070723c */ /* 0x040ff00000001874 */
[C---:B-1----:R-:W-:Y:S08]  /*5e70*/  HMMA.16816.F32 R100, R128.reuse, R104, R184 ;  /* 0x000000688064723c */ /* 0x042ff000000018b8 */
[C---:B------:R-:W-:Y:S08]  /*5e80*/  HMMA.16816.F32 R104, R128.reuse, R106, R176 ;  /* 0x0000006a8068723c */ /* 0x040ff000000018b0 */
[C---:B--2---:R-:W-:Y:S08]  /*5e90*/  HMMA.16816.F32 R116, R128.reuse, R120, R180 ;  /* 0x000000788074723c */ /* 0x044ff000000018b4 */
[C---:B------:R-:W-:Y:S08]  /*5ea0*/  HMMA.16816.F32 R120, R128.reuse, R122, R124 ;  /* 0x0000007a8078723c */ /* 0x040ff0000000187c */
[C---:B------:R-:W-:Y:S08]  /*5eb0*/  HMMA.16816.F32 R124, R128.reuse, R4, R24 ;  /* 0x00000004807c723c */ /* 0x040ff00000001818 */
[----:B------:R-:W-:Y:S01]  /*5ec0*/  HMMA.16816.F32 R128, R128, R6, R12 ;  /* 0x000000068080723c */ /* 0x000fe2000000180c */
[----:B------:R-:W-:Y:S07]  /*5ed0*/  @P0 BRA `(.L_x_612) ;  /* 0x0000447000000947 */ /* 0x000fee0003800000 */
[----:B------:R-:W2:Y:S04]  /*5ee0*/  LDL R8, [R1+0xe4] ;  /* 0x0000e40001087983 */ /* 0x000ea80000100800 */
[----:B------:R-:W2:Y:S04]  /*5ef0*/  LDL R9, [R1+0x98] ;  /* 0x0000980001097983 */ /* 0x000ea80000100800 */
[----:B------:R-:W3:Y:S04]  /*5f00*/  LDL R188, [R1+0xdc] ;  /* 0x0000dc0001bc7983 */ /* 0x000ee80000100800 */
[----:B------:R-:W3:Y:S04]  /*5f10*/  LDL R189, [R1+0xd0] ;  /* 0x0000d00001bd7983 */ /* 0x000ee80000100800 */
[----:B------:R-:W4:Y:S04]  /*5f20*/  LDL R190, [R1+0xe0] ;  /* 0x0000e00001be7983 */ /* 0x000f280000100800 */
[----:B------:R-:W4:Y:S01]  /*5f30*/  LDL R191, [R1+0xd4] ;  /* 0x0000d40001bf7983 */ /* 0x000f220000100800 */
[----:B------:R-:W-:Y:S01]  /*5f40*/  PLOP3.LUT P0, PT, PT, PT, UP1, 0x80, 0x0 ;  /* 0x000000000000781c */ /* 0x000fe20003f0f018 */
[----:B------:R-:W-:Y:S01]  /*5f50*/  IMAD.MOV.U32 R2, RZ, RZ, R132 ;  /* 0x000000ffff027224 */ /* 0x000fe200078e0084 */
[----:B------:R-:W-:-:S11]  /*5f60*/  UMOV UR5, 0x1 ;  /* 0x0000000100057882 */ /* 0x000fd60000000000 */
[----:B------:R-:W-:Y:S01]  /*5f70*/  @P0 IMAD.HI.U32 R0, R133, c[0x0][0x2c8], RZ ;  /* 0x0000b20085000a27 */ /* 0x000fe200078e00ff */
[----:B------:R-:W-:-:S03]  /*5f80*/  PLOP3.LUT P0, PT, PT, PT, UP1, 0x80, 0x0 ;  /* 0x000000000000781c */ /* 0x000fc60003f0f018 */
[----:B------:R-:W-:-:S10]  /*5f90*/  IMAD.MOV.U32 R133, RZ, RZ, R3 ;  /* 0x000000ffff857224 */ /* 0x000fd400078e0003 */
[----:B------:R-:W-:-:S05]  /*5fa0*/  @P0 SHF.R.U32.HI R4, RZ, c[0x0][0x2cc], R0 ;  /* 0x0000b300ff040a19 */ /* 0x000fca0000011600 */
[----:B------:R3:W-:Y:S01]  /*5fb0*/  @P0 STL [R1+0xb8], R4 ;  /* 0x0000b80401000387 */ /* 0x0007e20000100800 */
[C---:B--2---:R-:W-:Y:S01]  /*5fc0*/  SHF.L.U64.HI R3, R9.reuse, 0x1, R8 ;  /* 0x0000000109037819 */ /* 0x044fe20000010208 */
[----:B------:R-:W-:-:S04]  /*5fd0*/  IMAD.SHL.U32 R0, R9, 0x2, RZ ;  /* 0x0000000209007824 */ /* 0x000fc800078e00ff */
[----:B------:R1:W-:Y:S01]  /*5fe0*/  STL [R1+0x94], R3 ;  /* 0x0000940301007387 */ /* 0x0003e20000100800 */
[----:B---3--:R-:W-:-:S03]  /*5ff0*/  SHF.L.U64.HI R4, R189, 0x1, R188 ;  /* 0x00000001bd047819 */ /* 0x008fc600000102bc */
[----:B------:R2:W-:Y:S04]  /*6000*/  STL [R1+0xd8], R0 ;  /* 0x0000d80001007387 */ /* 0x0005e80000100800 */
[----:B------:R4:W-:Y:S01]  /*6010*/  STL [R1+0x90], R4 ;  /* 0x0000900401007387 */ /* 0x0009e20000100800 */
[----:B-1----:R-:W-:Y:S01]  /*6020*/  IMAD.SHL.U32 R3, R189, 0x2, RZ ;  /* 0x00000002bd037824 */ /* 0x002fe200078e00ff */
[----:B--2---:R-:W-:-:S04]  /*6030*/  SEL R0, RZ, 0x10, P5 ;  /* 0x00000010ff007807 */ /* 0x004fc80002800000 */
[----:B------:R1:W-:Y:S01]  /*6040*/  STL [R1+0x8c], R3 ;  /* 0x00008c0301007387 */ /* 0x0003e20000100800 */
[----:B----4-:R-:W-:-:S03]  /*6050*/  SHF.L.U64.HI R4, R191, 0x1, R190 ;  /* 0x00000001bf047819 */ /* 0x010fc600000102be */
[----:B------:R2:W-:Y:S04]  /*6060*/  STL [R1+0xac], R0 ;  /* 0x0000ac0001007387 */ /* 0x0005e80000100800 */
[----:B------:R3:W-:Y:S01]  /*6070*/  STL [R1+0x88], R4 ;  /* 0x0000880401007387 */ /* 0x0007e20000100800 */
[----:B-1----:R-:W-:Y:S01]  /*6080*/  IMAD.SHL.U32 R3, R191, 0x2, RZ ;  /* 0x00000002bf037824 */ /* 0x002fe200078e00ff */
[----:B--2---:R-:W-:-:S04]  /*6090*/  SEL R0, RZ, 0x10, P4 ;  /* 0x00000010ff007807 */ /* 0x004fc80002000000 */
[----:B------:R3:W-:Y:S04]  /*60a0*/  STL [R1+0x84], R3 ;  /* 0x0000840301007387 */ /* 0x0007e80000100800 */
[----:B------:R3:W-:Y:S02]  /*60b0*/  STL [R1+0xa8], R0 ;  /* 0x0000a80001007387 */ /* 0x0007e40000100800 */
.L_x_615:
[----:B------:R-:W2:Y:S01]  /*60c0*/  LDL R5, [R1] ;  /* 0x0000000001057983 */ /* 0x000ea20000100800 */
[----:B------:R-:W-:Y:S04]  /*60d0*/  DEPBAR.LE SB0, 0x0 ;  /* 0x000080000000791a */ /* 0x000fe80000000000 */
[----:B---3--:R-:W3:Y:S04]  /*60e0*/  LDL R4, [R1+0x3c] ;  /* 0x00003c0001047983 */ /* 0x008ee80000100800 */
[----:B------:R-:W-:Y:S01]  /*60f0*/  BAR.SYNC.DEFER_BLOCKING 0x0 ;  /* 0x0000000000007b1d */ /* 0x000fe20000010000 */
[----:B------:R-:W-:Y:S05]  /*6100*/  ISETP.LE.AND P0, PT, RZ, UR10, PT ;  /* 0x0000000aff007c0c */ /* 0x000fea000bf03270 */
[----:B------:R-:W4:Y:S04]  /*6110*/  LDL R3, [R1+0x38] ;  /* 0x0000380001037983 */ /* 0x000f280000100800 */
[----:B------:R-:W4:Y:S04]  /*6120*/  LDL R0, [R1+0x34] ;  /* 0x0000340001007983 */ /* 0x000f280000100800 */
[----:B------:R1:W5:Y:S04]  /*6130*/  LDL R132, [R1+0x40] ;  /* 0x0000400001847983 */ /* 0x0003680000100800 */
[----:B------:R1:W1:Y:S04]  /*6140*/  LDSM.16.M88.4 R8, [R134+0x10100] ;  /* 0x010100008608783b */ /* 0x0002680000000200 */
[----:B------:R1:W1:Y:S04]  /*6150*/  LDSM.16.M88.4 R16, [R134+0x10900] ;  /* 0x010900008610783b */ /* 0x0002680000000200 */
[----:B------:R1:W1:Y:S04]  /*6160*/  LDSM.16.M88.4 R24, [R134+0x11100] ;  /* 0x011100008618783b */ /* 0x0002680000000200 */
[----:B------:R1:W1:Y:S04]  /*6170*/  LDSM.16.M88.4 R32, [R134+0x11900] ;  /* 0x011900008620783b */ /* 0x0002680000000200 */
[----:B--2---:R2:W1:Y:S04]  /*6180*/  LDSM.16.M88.4 R176, [R5] ;  /* 0x0000000005b0783b */ /* 0x0044680000000200 */
[----:B---3--:R2:W3:Y:S04]  /*6190*/  LDSM.16.M88.4 R180, [R4] ;  /* 0x0000000004b4783b */ /* 0x0084e80000000200 */
[----:B----4-:R2:W4:Y:S04]  /*61a0*/  LDSM.16.M88.4 R184, [R3] ;  /* 0x0000000003b8783b */ /* 0x0105280000000200 */
[----:B------:R2:W1:Y:S01]  /*61b0*/  LDSM.16.M88.4 R188, [R0] ;  /* 0x0000000000bc783b */ /* 0x0004620000000200 */
[----:B------:R-:W-:-:S05]  /*61c0*/  @!P0 BRA `(.L_x_613) ;  /* 0x000004b000008947 */ /* 0x000fca0003800000 */
[----:B--2---:R-:W2:Y:S01]  /*61d0*/  LDL R3, [R1+0x5c] ;  /* 0x00005c0001037983 */ /* 0x004ea20000100800 */
[----:B-----5:R-:W-:Y:S03]  /*61e0*/  LOP3.LUT R132, R132, 0xffffffdf, RZ, 0xc0, !PT ;  /* 0xffffffdf84847812 */ /* 0x020fe600078ec0ff */
[----:B----4-:R-:W4:Y:S01]  /*61f0*/  LDL R6, [R1+0x58] ;  /* 0x0000580001067983 */ /* 0x010f220000100800 */
[----:B------:R-:W-:Y:S03]  /*6200*/  @P1 LOP3.LUT R132, R132, 0x20, RZ, 0xfc, !PT ;  /* 0x0000002084841812 */ /* 0x000fe600078efcff */
[----:B---3--:R-:W3:Y:S04]  /*6210*/  LDL R13, [R1+0x60] ;  /* 0x00006000010d7983 */ /* 0x008ee80000100800 */
[----:B------:R-:W-:Y:S04]  /*6220*/  STL [R1+0x40], R132 ;  /* 0x0000408401007387 */ /* 0x000fe80000100800 */
[----:B------:R-:W3:Y:S04]  /*6230*/  LDL R29, [R1+0xd8] ;  /* 0x0000d800011d7983 */ /* 0x000ee80000100800 */
        /* <DEDUP_REMOVED lines=8> */
[----:B------:R-:W3:Y:S01]  /*62c0*/  LDL R30, [R1+0xc0] ;  /* 0x0000c000011e7983 */ /* 0x000ee20000100800 */
[----:B--2---:R-:W-:Y:S01]  /*62d0*/  SHF.R.S32.HI R0, RZ, 0x1f, R3 ;  /* 0x0000001fff007819 */ /* 0x004fe20000011403 */
[C---:B------:R-:W-:Y:S04]  /*62e0*/  IMAD.WIDE.U32 R4, R3.reuse, c[0x0][0x208], RZ ;  /* 0x0000820003047a25 */ /* 0x040fe800078e00ff */
[----:B------:R-:W-:Y:S04]  /*62f0*/  IMAD R0, R0, c[0x0][0x208], RZ ;  /* 0x0000820000007a24 */ /* 0x000fe800078e02ff */
[----:B------:R-:W-:Y:S04]  /*6300*/  IMAD R0, R3, c[0x0][0x20c], R0 ;  /* 0x0000830003007a24 */ /* 0x000fe800078e0200 */
[----:B------:R-:W-:Y:S01]  /*6310*/  IMAD.IADD R5, R5, 0x1, R0 ;  /* 0x0000000105057824 */ /* 0x000fe200078e0200 */
[----:B----4-:R-:W-:Y:S03]  /*6320*/  SHF.R.S32.HI R0, RZ, 0x1f, R6 ;  /* 0x0000001fff007819 */ /* 0x010fe60000011406 */
        /* <DEDUP_REMOVED lines=8> */
[----:B------:R2:W-:Y:S04]  /*63b0*/  SHFL.IDX PT, R0, R12, 0x1, 0x181f ;  /* 0x00381f000c007f89 */ /* 0x0005e800000e0000 */
[----:B------:R-:W4:Y:S04]  /*63c0*/  SHFL.IDX PT, R5, R3, RZ, 0x181f ;  /* 0x00181fff03057589 */ /* 0x000f2800000e0000 */
[----:B------:R-:W1:Y:S01]  /*63d0*/  SHFL.IDX PT, R3, R3, 0x1, 0x181f ;  /* 0x00381f0003037f89 */ /* 0x000e6200000e0000 */
[C---:B---3--:R-:W-:Y:S03]  /*63e0*/  IADD3 R6, P0, R4.reuse, R29, RZ ;  /* 0x0000001d04067210 */ /* 0x048fe60007f1e0ff */
[----:B--2---:R-:W2:Y:S02]  /*63f0*/  LDL R12, [R1+0xb0] ;  /* 0x0000b000010c7983 */ /* 0x004ea40000100800 */
[C---:B----4-:R-:W-:Y:S05]  /*6400*/  IMAD.X R7, R5.reuse, 0x1, R28, P0 ;  /* 0x0000000105077824 */ /* 0x050fea00000e061c */
[----:B------:R3:W-:Y:S02]  /*6410*/  LDGSTS.E.BYPASS.LTC128B.128 [R13], [R6.64], !P6 ;  /* 0x00000000060d7fae */ /* 0x0007e4000f101d50 */
[C---:B---3--:R-:W-:Y:S05]  /*6420*/  IADD3 R6, P0, R4.reuse, R23, RZ ;  /* 0x0000001704067210 */ /* 0x048fea0007f1e0ff */
[C---:B------:R-:W-:Y:S05]  /*6430*/  IMAD.X R7, R5.reuse, 0x1, R22, P0 ;  /* 0x0000000105077824 */ /* 0x040fea00000e0616 */
[----:B------:R3:W-:Y:S02]  /*6440*/  LDGSTS.E.BYPASS.LTC128B.128 [R21], [R6.64], !P5 ;  /* 0x0000000006157fae */ /* 0x0007e4000e901d50 */
[C---:B---3--:R-:W-:Y:S02]  /*6450*/  IADD3 R6, P0, R4.reuse, R20, RZ ;  /* 0x0000001404067210 */ /* 0x048fe40007f1e0ff */
[----:B------:R-:W3:Y:S03]  /*6460*/  LDL R21, [R1+0xac] ;  /* 0x0000ac0001157983 */ /* 0x000ee60000100800 */
[----:B------:R-:W-:Y:S05]  /*6470*/  IMAD.X R7, R5, 0x1, R15, P0 ;  /* 0x0000000105077824 */ /* 0x000fea00000e060f */
[----:B------:R4:W-:Y:S04]  /*6480*/  LDGSTS.E.BYPASS.LTC128B.128 [R14], [R6.64], !P4 ;  /* 0x00000000060e7fae */ /* 0x0009e8000e101d50 */
[----:B----4-:R-:W4:Y:S01]  /*6490*/  LDL R14, [R1+0xa8] ;  /* 0x0000a800010e7983 */ /* 0x010f220000100800 */
[C---:B------:R-:W-:Y:S05]  /*64a0*/  IMAD.SHL.U32 R6, R31.reuse, 0x2, RZ ;  /* 0x000000021f067824 */ /* 0x040fea00078e00ff */
[----:B------:R-:W-:Y:S02]  /*64b0*/  IADD3 R4, P0, R4, R6, RZ ;  /* 0x0000000604047210 */ /* 0x000fe40007f1e0ff */
[----:B--2---:R-:W-:Y:S02]  /*64c0*/  SHF.L.U64.HI R7, R31, 0x1, R12 ;  /* 0x000000011f077819 */ /* 0x004fe4000001020c */
[----:B------:R-:W2:Y:S03]  /*64d0*/  LDL R12, [R1+0xb4] ;  /* 0x0000b400010c7983 */ /* 0x000ea60000100800 */
[----:B------:R-:W-:Y:S05]  /*64e0*/  IMAD.X R5, R5, 0x1, R7, P0 ;  /* 0x0000000105057824 */ /* 0x000fea00000e0607 */
[----:B------:R1:W-:Y:S02]  /*64f0*/  LDGSTS.E.BYPASS.LTC128B.128 [R30], [R4.64], !P3 ;  /* 0x00000000041e7fae */ /* 0x0003e4000d901d50 */
[----:B-1----:R-:W-:Y:S05]  /*6500*/  IADD3 R4, P0, R0, R29, RZ ;  /* 0x0000001d00047210 */ /* 0x002fea0007f1e0ff */
[----:B------:R-:W-:Y:S05]  /*6510*/  IMAD.X R5, R3, 0x1, R28, P0 ;  /* 0x0000000103057824 */ /* 0x000fea00000e061c */
[----:B------:R3:W-:Y:S02]  /*6520*/  LDGSTS.E.BYPASS.LTC128B.128 [R13+0x1000], [R4.64], !P6 ;  /* 0x01000000040d7fae */ /* 0x0007e4000f101d50 */
[C---:B---3--:R-:W-:Y:S04]  /*6530*/  IADD3 R4, -R21.reuse, 0x10, RZ ;  /* 0x0000001015047810 */ /* 0x048fe80007ffe1ff */
[----:B------:R-:W-:Y:S04]  /*6540*/  LOP3.LUT R4, R4, 0xf, RZ, 0xc0, !PT ;  /* 0x0000000f04047812 */ /* 0x000fe800078ec0ff */
[-C--:B------:R-:W-:Y:S04]  /*6550*/  IADD3 R4, P1, P0, R4, R0.reuse, R23 ;  /* 0x0000000004047210 */ /* 0x080fe8000783e017 */
[-C--:B------:R-:W-:Y:S02]  /*6560*/  IADD3.X R5, RZ, R3.reuse, R22, P1, P0 ;  /* 0x00000003ff057210 */ /* 0x080fe40000fe0416 */
[----:B------:R-:W-:Y:S11]  /*6570*/  ISETP.NE.U32.AND P0, PT, R21, RZ, PT ;  /* 0x000000ff1500720c */ /* 0x000ff60003f05070 */
[----:B------:R-:W-:Y:S02]  /*6580*/  @!UPT UIADD3 URZ, URZ, URZ, URZ ;  /* 0x0000003f3f3ff290 */ /* 0x000fe4000fffe03f */
[----:B------:R4:W-:Y:S02]  /*6590*/  LDGSTS.E.BYPASS.LTC128B.128.ZFILL [R13+0x3000], [R4.64], P0 ;  /* 0x03000000040d7fae */ /* 0x0009e40008141d50 */
[----:B----4-:R-:W-:Y:S04]  /*65a0*/  IADD3 R4, -R14, 0x10, RZ ;  /* 0x000000100e047810 */ /* 0x010fe80007ffe1ff */
[----:B------:R-:W-:Y:S04]  /*65b0*/  LOP3.LUT R4, R4, 0xf, RZ, 0xc0, !PT ;  /* 0x0000000f04047812 */ /* 0x000fe800078ec0ff */
[-C--:B------:R-:W-:Y:S04]  /*65c0*/  IADD3 R4, P1, P0, R4, R0.reuse, R20 ;  /* 0x0000000004047210 */ /* 0x080fe8000783e014 */
[-C--:B------:R-:W-:Y:S02]  /*65d0*/  IADD3.X R5, RZ, R3.reuse, R15, P1, P0 ;  /* 0x00000003ff057210 */ /* 0x080fe40000fe040f */
[----:B------:R-:W-:Y:S11]  /*65e0*/  ISETP.NE.U32.AND P0, PT, R14, RZ, PT ;  /* 0x000000ff0e00720c */ /* 0x000ff60003f05070 */
[----:B------:R-:W-:Y:S02]  /*65f0*/  @!UPT UIADD3 URZ, URZ, URZ, URZ ;  /* 0x0000003f3f3ff290 */ /* 0x000fe4000fffe03f */
[----:B------:R2:W-:Y:S02]  /*6600*/  LDGSTS.E.BYPASS.LTC128B.128.ZFILL [R13+0x5000], [R4.64], P0 ;  /* 0x05000000040d7fae */ /* 0x0005e40008141d50 */
[----:B--2---:R-:W-:Y:S04]  /*6610*/  IADD3 R4, -R12, 0x10, RZ ;  /* 0x000000100c047810 */ /* 0x004fe80007ffe1ff */
[----:B------:R-:W-:Y:S04]  /*6620*/  LOP3.LUT R4, R4, 0xf, RZ, 0xc0, !PT ;  /* 0x0000000f04047812 */ /* 0x000fe800078ec0ff */
[----:B------:R-:W-:Y:S04]  /*6630*/  IADD3 R4, P1, P0, R4, R0, R6 ;  /* 0x0000000004047210 */ /* 0x000fe8000783e006 */
[----:B------:R-:W-:Y:S02]  /*6640*/  IADD3.X R5, RZ, R3, R7, P1, P0 ;  /* 0x00000003ff057210 */ /* 0x000fe40000fe0407 */
[----:B------:R-:W-:Y:S02]  /*6650*/  ISETP.NE.U32.AND P0, PT, R12, RZ, PT ;  /* 0x000000ff0c00720c */ /* 0x000fe40003f05070 */
[----:B------:R-:W-:Y:S11]  /*6660*/  LOP3.LUT P1, RZ, R132, 0x20, RZ, 0xc0, !PT ;  /* 0x0000002084ff7812 */ /* 0x000ff6000782c0ff */
[----:B------:R1:W-:Y:S02]  /*6670*/  LDGSTS.E.BYPASS.LTC128B.128.ZFILL [R13+0x7000], [R4.64], P0 ;  /* 0x07000000040d7fae */ /* 0x0003e40008141d50 */
.L_x_613:
[C---:B-12---:R-:W-:Y:S01]  /*6680*/  HMMA.16816.F32 R4, R168.reuse, R8, RZ ;  /* 0x00000008a804723c */ /* 0x046fe200000018ff */
[----:B------:R-:W2:Y:S01]  /*6690*/  LDL R3, [R1+0x28] ;  /* 0x0000280001037983 */ /* 0x000ea20000100800 */
[----:B------:R-:W-:Y:S03]  /*66a0*/  UISETP.GE.AND UP0, UPT, UR10, 0x1, UPT ;  /* 0x000000010a00788c */ /* 0x000fe6000bf06270 */
[----:B------:R-:W0:Y:S03]  /*66b0*/  LDGDEPBAR ;  /* 0x00000000000079af */ /* 0x000e260000000000 */
[C---:B------:R-:W-:Y:S01]  /*66c0*/  HMMA.16816.F32 R8, R168.reuse, R10, RZ ;  /* 0x0000000aa808723c */ /* 0x040fe200000018ff */
[----:B------:R-:W-:Y:S04]  /*66d0*/  PLOP3.LUT P0, PT, PT, PT, UP0, 0x40, 0x0 ;  /* 0x000000000000781c */ /* 0x000fe80003f0e808 */
[----:B----4-:R-:W4:Y:S03]  /*66e0*/  LDL R0, [R1+0x24] ;  /* 0x0000240001007983 */ /* 0x010f260000100800 */
[C---:B------:R-:W-:Y:S08]  /*66f0*/  HMMA.16816.F32 R12, R168.reuse, R16, RZ ;  /* 0x00000010a80c723c */ /* 0x040ff000000018ff */
        /* <DEDUP_REMOVED lines=8> */
[C---:B---3--:R-:W-:Y:S08]  /*6780*/  HMMA.16816.F32 R12, R172.reuse, R180, R12 ;  /* 0x000000b4ac0c723c */ /* 0x048ff0000000180c */
[C---:B------:R-:W-:Y:S01]  /*6790*/  HMMA.16816.F32 R16, R172.reuse, R182, R16 ;  /* 0x000000b6ac10723c */ /* 0x040fe20000001810 */
[----:B------:R-:W3:Y:S07]  /*67a0*/  LDSM.16.M88.4 R180, [R252+0x10900] ;  /* 0x01090000fcb4783b */ /* 0x000eee0000000200 */
[C---:B------:R-:W-:Y:S08]  /*67b0*/  HMMA.16816.F32 R20, R172.reuse, R184, R20 ;  /* 0x000000b8ac14723c */ /* 0x040ff00000001814 */
[C---:B------:R-:W-:Y:S01]  /*67c0*/  HMMA.16816.F32 R24, R172.reuse, R186, R24 ;  /* 0x000000baac18723c */ /* 0x040fe20000001818 */
[----:B------:R-:W-:Y:S07]  /*67d0*/  LDSM.16.M88.4 R184, [R252+0x11900] ;  /* 0x01190000fcb8783b */ /* 0x000fee0000000200 */
[C---:B------:R-:W-:Y:S01]  /*67e0*/  HMMA.16816.F32 R28, R172.reuse, R188, R28 ;  /* 0x000000bcac1c723c */ /* 0x040fe2000000181c */
[----:B------:R-:W4:Y:S04]  /*67f0*/  LDL R188, [R1+0x30] ;  /* 0x0000300001bc7983 */ /* 0x000f280000100800 */
[----:B------:R-:W4:Y:S03]  /*6800*/  LDL R189, [R1+0x2c] ;  /* 0x00002c0001bd7983 */ /* 0x000f260000100800 */
        /* <DEDUP_REMOVED lines=12> */
[----:B------:R-:W1:Y:S07]  /*68d0*/  LDSM.16.M88.4 R184, [R249+0x1000] ;  /* 0x00100000f9b8783b */ /* 0x000e6e0000000200 */
[C---:B---3--:R-:W-:Y:S08]  /*68e0*/  HMMA.16816.F32 R4, R196.reuse, R180, R4 ;  /* 0x000000b4c404723c */ /* 0x048ff00000001804 */
[C---:B------:R-:W-:Y:S01]  /*68f0*/  HMMA.16816.F32 R8, R196.reuse, R182, R8 ;  /* 0x000000b6c408723c */ /* 0x040fe20000001808 */
[----:B------:R-:W3:Y:S07]  /*6900*/  LDSM.16.M88.4 R180, [R249+0x1800] ;  /* 0x00180000f9b4783b */ /* 0x000eee0000000200 */
[C---:B-1----:R-:W-:Y:S08]  /*6910*/  HMMA.16816.F32 R12, R196.reuse, R176, R12 ;  /* 0x000000b0c40c723c */ /* 0x042ff0000000180c */
[C---:B------:R-:W-:Y:S01]  /*6920*/  HMMA.16816.F32 R16, R196.reuse, R178, R16 ;  /* 0x000000b2c410723c */ /* 0x040fe20000001810 */
[----:B------:R-:W1:Y:S07]  /*6930*/  LDSM.16.M88.4 R176, [R134+0x12100] ;  /* 0x0121000086b0783b */ /* 0x000e6e0000000200 */
[C---:B------:R-:W-:Y:S08]  /*6940*/  HMMA.16816.F32 R20, R196.reuse, R184, R20 ;  /* 0x000000b8c414723c */ /* 0x040ff00000001814 */
[C---:B------:R-:W-:Y:S01]  /*6950*/  HMMA.16816.F32 R24, R196.reuse, R186, R24 ;  /* 0x000000bac418723c */ /* 0x040fe20000001818 */
[----:B------:R-:W2:Y:S07]  /*6960*/  LDSM.16.M88.4 R184, [R134+0x12900] ;  /* 0x0129000086b8783b */ /* 0x000eae0000000200 */
[C---:B---3--:R-:W-:Y:S08]  /*6970*/  HMMA.16816.F32 R28, R196.reuse, R180, R28 ;  /* 0x000000b4c41c723c */ /* 0x048ff0000000181c */
[----:B------:R-:W-:Y:S01]  /*6980*/  HMMA.16816.F32 R32, R196, R182, R32 ;  /* 0x000000b6c420723c */ /* 0x000fe20000001820 */
[----:B------:R-:W3:Y:S07]  /*6990*/  LDSM.16.M88.4 R180, [R134+0x13100] ;  /* 0x0131000086b4783b */ /* 0x000eee0000000200 */
[C---:B-1----:R-:W-:Y:S08]  /*69a0*/  HMMA.16816.F32 R4, R200.reuse, R176, R4 ;  /* 0x000000b0c804723c */ /* 0x042ff00000001804 */
[C---:B------:R-:W-:Y:S01]  /*69b0*/  HMMA.16816.F32 R8, R200.reuse, R178, R8 ;  /* 0x000000b2c808723c */ /* 0x040fe20000001808 */
[----:B------:R-:W1:Y:S07]  /*69c0*/  LDSM.16.M88.4 R176, [R134+0x13900] ;  /* 0x0139000086b0783b */ /* 0x000e6e0000000200 */
[C---:B--2---:R-:W-:Y:S08]  /*69d0*/  HMMA.16816.F32 R12, R200.reuse, R184, R12 ;  /* 0x000000b8c80c723c */ /* 0x044ff0000000180c */
[C---:B------:R-:W-:Y:S08]  /*69e0*/  HMMA.16816.F32 R16, R200.reuse, R186, R16 ;  /* 0x000000bac810723c */ /* 0x040ff00000001810 */
[C---:B---3--:R-:W-:Y:S08]  /*69f0*/  HMMA.16816.F32 R20, R200.reuse, R180, R20 ;  /* 0x000000b4c814723c */ /* 0x048ff00000001814 */
[C---:B------:R-:W-:Y:S08]  /*6a00*/  HMMA.16816.F32 R24, R200.reuse, R182, R24 ;  /* 0x000000b6c818723c */ /* 0x040ff00000001818 */
[C---:B-1----:R-:W-:Y:S08]  /*6a10*/  HMMA.16816.F32 R28, R200.reuse, R176, R28 ;  /* 0x000000b0c81c723c */ /* 0x042ff0000000181c */
[----:B------:R-:W-:Y:S01]  /*6a20*/  HMMA.16816.F32 R32, R200, R178, R32 ;  /* 0x000000b2c820723c */ /* 0x000fe20000001820 */
[----:B------:R1:W-:Y:S08]  /*6a30*/  LDSM.16.M88.4 R176, [R3] ;  /* 0x0000000003b0783b */ /* 0x0003f00000000200 */
[----:B-1----:R-:W2:Y:S04]  /*6a40*/  LDL R3, [R1+0x18] ;  /* 0x0000180001037983 */ /* 0x002ea80000100800 */
[----:B----4-:R1:W3:Y:S08]  /*6a50*/  LDSM.16.M88.4 R184, [R188] ;  /* 0x00000000bcb8783b */ /* 0x0102f00000000200 */
[----:B------:R4:W3:Y:S08]  /*6a60*/  LDSM.16.M88.4 R180, [R189] ;  /* 0x00000000bdb4783b */ /* 0x0008f00000000200 */
[----:B-1----:R-:W2:Y:S04]  /*6a70*/  LDL R188, [R1+0x1c] ;  /* 0x00001c0001bc7983 */ /* 0x002ea80000100800 */
[----:B----4-:R-:W4:Y:S01]  /*6a80*/  LDL R189, [R1+0x20] ;  /* 0x0000200001bd7983 */ /* 0x010f220000100800 */
[C---:B---3--:R-:W-:Y:S08]  /*6a90*/  HMMA.16816.F32 R4, R204.reuse, R184, R4 ;  /* 0x000000b8cc04723c */ /* 0x048ff00000001804 */
[C---:B------:R-:W-:Y:S01]  /*6aa0*/  HMMA.16816.F32 R8, R204.reuse, R186, R8 ;  /* 0x000000bacc08723c */ /* 0x040fe20000001808 */
[----:B------:R1:W3:Y:S07]  /*6ab0*/  LDSM.16.M88.4 R184, [R0] ;  /* 0x0000000000b8783b */ /* 0x0002ee0000000200 */
[C---:B------:R-:W-:Y:S08]  /*6ac0*/  HMMA.16816.F32 R12, R204.reuse, R180, R12 ;  /* 0x000000b4cc0c723c */ /* 0x040ff0000000180c */
[C---:B------:R-:W-:Y:S01]  /*6ad0*/  HMMA.16816.F32 R16, R204.reuse, R182, R16 ;  /* 0x000000b6cc10723c */ /* 0x040fe20000001810 */
[----:B------:R-:W3:Y:S07]  /*6ae0*/  LDSM.16.M88.4 R180, [R252+0x12100] ;  /* 0x01210000fcb4783b */ /* 0x000eee0000000200 */
[C---:B------:R-:W-:Y:S01]  /*6af0*/  HMMA.16816.F32 R20, R204.reuse, R176, R20 ;  /* 0x000000b0cc14723c */ /* 0x040fe20000001814 */
[----:B-1----:R-:W4:Y:S07]  /*6b00*/  LDL R0, [R1+0x14] ;  /* 0x0000140001007983 */ /* 0x002f2e0000100800 */
[C---:B------:R-:W-:Y:S01]  /*6b10*/  HMMA.16816.F32 R24, R204.reuse, R178, R24 ;  /* 0x000000b2cc18723c */ /* 0x040fe20000001818 */
[----:B------:R-:W1:Y:S07]  /*6b20*/  LDSM.16.M88.4 R176, [R252+0x12900] ;  /* 0x01290000fcb0783b */ /* 0x000e6e0000000200 */
[C---:B---3--:R-:W-:Y:S08]  /*6b30*/  HMMA.16816.F32 R28, R204.reuse, R184, R28 ;  /* 0x000000b8cc1c723c */ /* 0x048ff0000000181c */
[----:B------:R-:W-:Y:S01]  /*6b40*/  HMMA.16816.F32 R32, R204, R186, R32 ;  /* 0x000000bacc20723c */ /* 0x000fe20000001820 */
[----:B------:R-:W3:Y:S07]  /*6b50*/  LDSM.16.M88.4 R184, [R252+0x13100] ;  /* 0x01310000fcb8783b */ /* 0x000eee0000000200 */
[C---:B------:R-:W-:Y:S08]  /*6b60*/  HMMA.16816.F32 R4, R208.reuse, R180, R4 ;  /* 0x000000b4d004723c */ /* 0x040ff00000001804 */
[C---:B------:R-:W-:Y:S01]  /*6b70*/  HMMA.16816.F32 R8, R208.reuse, R182, R8 ;  /* 0x000000b6d008723c */ /* 0x040fe20000001808 */
[----:B------:R-:W3:Y:S07]  /*6b80*/  LDSM.16.M88.4 R180, [R252+0x13900] ;  /* 0x01390000fcb4783b */ /* 0x000eee0000000200 */
[C---:B-1----:R-:W-:Y:S08]  /*6b90*/  HMMA.16816.F32 R12, R208.reuse, R176, R12 ;  /* 0x000000b0d00c723c */ /* 0x042ff0000000180c */
[C---:B------:R-:W-:Y:S01]  /*6ba0*/  HMMA.16816.F32 R16, R208.reuse, R178, R16 ;  /* 0x000000b2d010723c */ /* 0x040fe20000001810 */
[----:B------:R-:W1:Y:S07]  /*6bb0*/  LDSM.16.M88.4 R176, [R249+0x2000] ;  /* 0x00200000f9b0783b */ /* 0x000e6e0000000200 */
[C---:B---3--:R-:W-:Y:S08]  /*6bc0*/  HMMA.16816.F32 R20, R208.reuse, R184, R20 ;  /* 0x000000b8d014723c */ /* 0x048ff00000001814 */
[C---:B------:R-:W-:Y:S01]  /*6bd0*/  HMMA.16816.F32 R24, R208.reuse, R186, R24 ;  /* 0x000000bad018723c */ /* 0x040fe20000001818 */
[----:B------:R-:W3:Y:S07]  /*6be0*/  LDSM.16.M88.4 R184, [R249+0x2800] ;  /* 0x00280000f9b8783b */ /* 0x000eee0000000200 */
[C---:B------:R-:W-:Y:S08]  /*6bf0*/  HMMA.16816.F32 R28, R208.reuse, R180, R28 ;  /* 0x000000b4d01c723c */ /* 0x040ff0000000181c */
[----:B------:R-:W-:Y:S01]  /*6c00*/  HMMA.16816.F32 R32, R208, R182, R32 ;  /* 0x000000b6d020723c */ /* 0x000fe20000001820 */
        /* <DEDUP_REMOVED lines=8> */
[C---:B------:R-:W-:Y:S01]  /*6c90*/  HMMA.16816.F32 R24, R212.reuse, R182, R24 ;  /* 0x000000b6d418723c */ /* 0x040fe20000001818 */
[----:B------:R-:W3:Y:S07]  /*6ca0*/  LDSM.16.M88.4 R180, [R134+0x14900] ;  /* 0x0149000086b4783b */ /* 0x000eee0000000200 */
[C---:B-1----:R-:W-:Y:S08]  /*6cb0*/  HMMA.16816.F32 R28, R212.reuse, R176, R28 ;  /* 0x000000b0d41c723c */ /* 0x042ff0000000181c */
[----:B------:R-:W-:Y:S01]  /*6cc0*/  HMMA.16816.F32 R32, R212, R178, R32 ;  /* 0x000000b2d420723c */ /* 0x000fe20000001820 */
[----:B------:R-:W1:Y:S07]  /*6cd0*/  LDSM.16.M88.4 R176, [R134+0x15100] ;  /* 0x0151000086b0783b */ /* 0x000e6e0000000200 */
[C---:B---3--:R-:W-:Y:S08]  /*6ce0*/  HMMA.16816.F32 R4, R216.reuse, R184, R4 ;  /* 0x000000b8d804723c */ /* 0x048ff00000001804 */
[C---:B------:R-:W-:Y:S01]  /*6cf0*/  HMMA.16816.F32 R8, R216.reuse, R186, R8 ;  /* 0x000000bad808723c */ /* 0x040fe20000001808 */
[----:B------:R-:W3:Y:S07]  /*6d00*/  LDSM.16.M88.4 R184, [R134+0x15900] ;  /* 0x0159000086b8783b */ /* 0x000eee0000000200 */
[C---:B------:R-:W-:Y:S08]  /*6d10*/  HMMA.16816.F32 R12, R216.reuse, R180, R12 ;  /* 0x000000b4d80c723c */ /* 0x040ff0000000180c */
[C---:B------:R-:W-:Y:S08]  /*6d20*/  HMMA.16816.F32 R16, R216.reuse, R182, R16 ;  /* 0x000000b6d810723c */ /* 0x040ff00000001810 */
[C---:B-1----:R-:W-:Y:S08]  /*6d30*/  HMMA.16816.F32 R20, R216.reuse, R176, R20 ;  /* 0x000000b0d814723c */ /* 0x042ff00000001814 */
[C---:B------:R-:W-:Y:S08]  /*6d40*/  HMMA.16816.F32 R24, R216.reuse, R178, R24 ;  /* 0x000000b2d818723c */ /* 0x040ff00000001818 */
[C---:B---3--:R-:W-:Y:S08]  /*6d50*/  HMMA.16816.F32 R28, R216.reuse, R184, R28 ;  /* 0x000000b8d81c723c */ /* 0x048ff0000000181c */
[----:B------:R-:W-:Y:S01]  /*6d60*/  HMMA.16816.F32 R32, R216, R186, R32 ;  /* 0x000000bad820723c */ /* 0x000fe20000001820 */
[----:B--2---:R1:W-:Y:S08]  /*6d70*/  LDSM.16.M88.4 R184, [R3] ;  /* 0x0000000003b8783b */ /* 0x0043f00000000200 */
[----:B-1----:R-:W2:Y:S04]  /*6d80*/  LDL R3, [R1+0x8] ;  /* 0x0000080001037983 */ /* 0x002ea80000100800 */
[----:B------:R1:W-:Y:S08]  /*6d90*/  LDSM.16.M88.4 R176, [R188] ;  /* 0x00000000bcb0783b */ /* 0x0003f00000000200 */
[----:B----4-:R3:W4:Y:S08]  /*6da0*/  LDSM.16.M88.4 R180, [R189] ;  /* 0x00000000bdb4783b */ /* 0x0107300000000200 */
[----:B-1----:R-:W2:Y:S04]  /*6db0*/  LDL R188, [R1+0xc] ;  /* 0x00000c0001bc7983 */ /* 0x002ea80000100800 */
[----:B---3--:R-:W3:Y:S01]  /*6dc0*/  LDL R189, [R1+0x10] ;  /* 0x0000100001bd7983 */ /* 0x008ee20000100800 */
[C---:B----4-:R-:W-:Y:S08]  /*6dd0*/  HMMA.16816.F32 R4, R220.reuse, R180, R4 ;  /* 0x000000b4dc04723c */ /* 0x050ff00000001804 */
[C---:B------:R-:W-:Y:S01]  /*6de0*/  HMMA.16816.F32 R8, R220.reuse, R182, R8 ;  /* 0x000000b6dc08723c */ /* 0x040fe20000001808 */
[----:B------:R1:W4:Y:S07]  /*6df0*/  LDSM.16.M88.4 R180, [R0] ;  /* 0x0000000000b4783b */ /* 0x00032e0000000200 */
[C---:B------:R-:W-:Y:S08]  /*6e00*/  HMMA.16816.F32 R12, R220.reuse, R176, R12 ;  /* 0x000000b0dc0c723c */ /* 0x040ff0000000180c */
[C---:B------:R-:W-:Y:S01]  /*6e10*/  HMMA.16816.F32 R16, R220.reuse, R178, R16 ;  /* 0x000000b2dc10723c */ /* 0x040fe20000001810 */
[----:B------:R-:W4:Y:S07]  /*6e20*/  LDSM.16.M88.4 R176, [R252+0x14100] ;  /* 0x01410000fcb0783b */ /* 0x000f2e0000000200 */
[C---:B------:R-:W-:Y:S01]  /*6e30*/  HMMA.16816.F32 R20, R220.reuse, R184, R20 ;  /* 0x000000b8dc14723c */ /* 0x040fe20000001814 */
[----:B-1----:R-:W3:Y:S07]  /*6e40*/  LDL R0, [R1+0x4] ;  /* 0x0000040001007983 */ /* 0x002eee0000100800 */
[C---:B------:R-:W-:Y:S01]  /*6e50*/  HMMA.16816.F32 R24, R220.reuse, R186, R24 ;  /* 0x000000badc18723c */ /* 0x040fe20000001818 */
[----:B------:R-:W1:Y:S07]  /*6e60*/  LDSM.16.M88.4 R184, [R252+0x14900] ;  /* 0x01490000fcb8783b */ /* 0x000e6e0000000200 */
[C---:B----4-:R-:W-:Y:S08]  /*6e70*/  HMMA.16816.F32 R28, R220.reuse, R180, R28 ;  /* 0x000000b4dc1c723c */ /* 0x050ff0000000181c */
[----:B------:R-:W-:Y:S01]  /*6e80*/  HMMA.16816.F32 R32, R220, R182, R32 ;  /* 0x000000b6dc20723c */ /* 0x000fe20000001820 */
[----:B------:R-:W4:Y:S07]  /*6e90*/  LDSM.16.M88.4 R180, [R252+0x15100] ;  /* 0x01510000fcb4783b */ /* 0x000f2e0000000200 */
[C---:B------:R-:W-:Y:S08]  /*6ea0*/  HMMA.16816.F32 R4, R224.reuse, R176, R4 ;  /* 0x000000b0e004723c */ /* 0x040ff00000001804 */
[C---:B------:R-:W-:Y:S01]  /*6eb0*/  HMMA.16816.F32 R8, R224.reuse, R178, R8 ;  /* 0x000000b2e008723c */ /* 0x040fe20000001808 */
[----:B------:R-:W4:Y:S07]  /*6ec0*/  LDSM.16.M88.4 R176, [R252+0x15900] ;  /* 0x01590000fcb0783b */ /* 0x000f2e0000000200 */
[C---:B-1----:R-:W-:Y:S08]  /*6ed0*/  HMMA.16816.F32 R12, R224.reuse, R184, R12 ;  /* 0x000000b8e00c723c */ /* 0x042ff0000000180c */
[C---:B------:R-:W-:Y:S01]  /*6ee0*/  HMMA.16816.F32 R16, R224.reuse, R186, R16 ;  /* 0x000000bae010723c */ /* 0x040fe20000001810 */
[----:B------:R-:W1:Y:S07]  /*6ef0*/  LDSM.16.M88.4 R184, [R249+0x4000] ;  /* 0x00400000f9b8783b */ /* 0x000e6e0000000200 */
[C---:B----4-:R-:W-:Y:S08]  /*6f00*/  HMMA.16816.F32 R20, R224.reuse, R180, R20 ;  /* 0x000000b4e014723c */ /* 0x050ff00000001814 */
[C---:B------:R-:W-:Y:S01]  /*6f10*/  HMMA.16816.F32 R24, R224.reuse, R182, R24 ;  /* 0x000000b6e018723c */ /* 0x040fe20000001818 */
[----:B------:R-:W4:Y:S07]  /*6f20*/  LDSM.16.M88.4 R180, [R249+0x4800] ;  /* 0x00480000f9b4783b */ /* 0x000f2e0000000200 */
[C---:B------:R-:W-:Y:S08]  /*6f30*/  HMMA.16816.F32 R28, R224.reuse, R176, R28 ;  /* 0x000000b0e01c723c */ /* 0x040ff0000000181c */
[----:B------:R-:W-:Y:S01]  /*6f40*/  HMMA.16816.F32 R32, R224, R178, R32 ;  /* 0x000000b2e020723c */ /* 0x000fe20000001820 */
        /* <DEDUP_REMOVED lines=8> */
[C---:B------:R-:W-:Y:S01]  /*6fd0*/  HMMA.16816.F32 R24, R228.reuse, R178, R24 ;  /* 0x000000b2e418723c */ /* 0x040fe20000001818 */
[----:B------:R-:W4:Y:S07]  /*6fe0*/  LDSM.16.M88.4 R176, [R134+0x16900] ;  /* 0x0169000086b0783b */ /* 0x000f2e0000000200 */
[C---:B-1----:R-:W-:Y:S08]  /*6ff0*/  HMMA.16816.F32 R28, R228.reuse, R184, R28 ;  /* 0x000000b8e41c723c */ /* 0x042ff0000000181c */
[----:B------:R-:W-:Y:S01]  /*7000*/  HMMA.16816.F32 R32, R228, R186, R32 ;  /* 0x000000bae420723c */ /* 0x000fe20000001820 */
[----:B------:R-:W1:Y:S07]  /*7010*/  LDSM.16.M88.4 R184, [R134+0x17100] ;  /* 0x0171000086b8783b */ /* 0x000e6e0000000200 */
[C---:B----4-:R-:W-:Y:S08]  /*7020*/  HMMA.16816.F32 R4, R232.reuse, R180, R4 ;  /* 0x000000b4e804723c */ /* 0x050ff00000001804 */
[C---:B------:R-:W-:Y:S01]  /*7030*/  HMMA.16816.F32 R8, R232.reuse, R182, R8 ;  /* 0x000000b6e808723c */ /* 0x040fe20000001808 */
[----:B------:R-:W4:Y:S07]  /*7040*/  LDSM.16.M88.4 R180, [R134+0x17900] ;  /* 0x0179000086b4783b */ /* 0x000f2e0000000200 */
[C---:B------:R-:W-:Y:S08]  /*7050*/  HMMA.16816.F32 R12, R232.reuse, R176, R12 ;  /* 0x000000b0e80c723c */ /* 0x040ff0000000180c */
[C---:B------:R-:W-:Y:S08]  /*7060*/  HMMA.16816.F32 R16, R232.reuse, R178, R16 ;  /* 0x000000b2e810723c */ /* 0x040ff00000001810 */
[C---:B-1----:R-:W-:Y:S08]  /*7070*/  HMMA.16816.F32 R20, R232.reuse, R184, R20 ;  /* 0x000000b8e814723c */ /* 0x042ff00000001814 */
[C---:B------:R-:W-:Y:S08]  /*7080*/  HMMA.16816.F32 R24, R232.reuse, R186, R24 ;  /* 0x000000bae818723c */ /* 0x040ff00000001818 */
[C---:B----4-:R-:W-:Y:S08]  /*7090*/  HMMA.16816.F32 R28, R232.reuse, R180, R28 ;  /* 0x000000b4e81c723c */ /* 0x050ff0000000181c */
[----:B------:R-:W-:Y:S01]  /*70a0*/  HMMA.16816.F32 R32, R232, R182, R32 ;  /* 0x000000b6e820723c */ /* 0x000fe20000001820 */
[----:B--2---:R-:W-:Y:S08]  /*70b0*/  LDSM.16.M88.4 R180, [R3] ;  /* 0x0000000003b4783b */ /* 0x004ff00000000200 */
[----:B------:R-:W-:Y:S08]  /*70c0*/  LDSM.16.M88.4 R184, [R188] ;  /* 0x00000000bcb8783b */ /* 0x000ff00000000200 */
[----:B---3--:R-:W1:Y:S02]  /*70d0*/  LDSM.16.M88.4 R176, [R189] ;  /* 0x00000000bdb0783b */ /* 0x008e640000000200 */
[C---:B-1----:R-:W-:Y:S08]  /*70e0*/  HMMA.16816.F32 R4, R236.reuse, R176, R4 ;  /* 0x000000b0ec04723c */ /* 0x042ff00000001804 */
[C---:B------:R-:W-:Y:S01]  /*70f0*/  HMMA.16816.F32 R8, R236.reuse, R178, R8 ;  /* 0x000000b2ec08723c */ /* 0x040fe20000001808 */
[----:B------:R-:W1:Y:S07]  /*7100*/  LDSM.16.M88.4 R176, [R0] ;  /* 0x0000000000b0783b */ /* 0x000e6e0000000200 */
[C---:B------:R-:W-:Y:S08]  /*7110*/  HMMA.16816.F32 R12, R236.reuse, R184, R12 ;  /* 0x000000b8ec0c723c */ /* 0x040ff0000000180c */
[C---:B------:R-:W-:Y:S01]  /*7120*/  HMMA.16816.F32 R16, R236.reuse, R186, R16 ;  /* 0x000000baec10723c */ /* 0x040fe20000001810 */
[----:B------:R-:W2:Y:S07]  /*7130*/  LDSM.16.M88.4 R184, [R252+0x16100] ;  /* 0x01610000fcb8783b */ /* 0x000eae0000000200 */
[C---:B------:R-:W-:Y:S08]  /*7140*/  HMMA.16816.F32 R20, R236.reuse, R180, R20 ;  /* 0x000000b4ec14723c */ /* 0x040ff00000001814 */
[C---:B------:R-:W-:Y:S01]  /*7150*/  HMMA.16816.F32 R24, R236.reuse, R182, R24 ;  /* 0x000000b6ec18723c */ /* 0x040fe20000001818 */
[----:B------:R-:W3:Y:S07]  /*7160*/  LDSM.16.M88.4 R180, [R252+0x16900] ;  /* 0x01690000fcb4783b */ /* 0x000eee0000000200 */
[C---:B-1----:R-:W-:Y:S08]  /*7170*/  HMMA.16816.F32 R28, R236.reuse, R176, R28 ;  /* 0x000000b0ec1c723c */ /* 0x042ff0000000181c */
[----:B------:R-:W-:Y:S01]  /*7180*/  HMMA.16816.F32 R32, R236, R178, R32 ;  /* 0x000000b2ec20723c */ /* 0x000fe20000001820 */
[----:B------:R-:W1:Y:S07]  /*7190*/  LDSM.16.M88.4 R176, [R252+0x17100] ;  /* 0x01710000fcb0783b */ /* 0x000e6e0000000200 */
[C---:B--2---:R-:W-:Y:S08]  /*71a0*/  HMMA.16816.F32 R4, R240.reuse, R184, R4 ;  /* 0x000000b8f004723c */ /* 0x044ff00000001804 */
[C---:B------:R-:W-:Y:S01]  /*71b0*/  HMMA.16816.F32 R8, R240.reuse, R186, R8 ;  /* 0x000000baf008723c */ /* 0x040fe20000001808 */
[----:B------:R-:W2:Y:S07]  /*71c0*/  LDSM.16.M88.4 R184, [R252+0x17900] ;  /* 0x01790000fcb8783b */ /* 0x000eae0000000200 */
[C---:B---3--:R-:W-:Y:S08]  /*71d0*/  HMMA.16816.F32 R12, R240.reuse, R180, R12 ;  /* 0x000000b4f00c723c */ /* 0x048ff0000000180c */
[C---:B------:R-:W-:Y:S01]  /*71e0*/  HMMA.16816.F32 R16, R240.reuse, R182, R16 ;  /* 0x000000b6f010723c */ /* 0x040fe20000001810 */
[----:B------:R-:W3:Y:S07]  /*71f0*/  LDSM.16.M88.4 R180, [R249+0x6000] ;  /* 0x00600000f9b4783b */ /* 0x000eee0000000200 */
[C---:B-1----:R-:W-:Y:S08]  /*7200*/  HMMA.16816.F32 R20, R240.reuse, R176, R20 ;  /* 0x000000b0f014723c */ /* 0x042ff00000001814 */
[C---:B------:R-:W-:Y:S01]  /*7210*/  HMMA.16816.F32 R24, R240.reuse, R178, R24 ;  /* 0x000000b2f018723c */ /* 0x040fe20000001818 */
[----:B------:R-:W1:Y:S07]  /*7220*/  LDSM.16.M88.4 R176, [R249+0x6800] ;  /* 0x00680000f9b0783b */ /* 0x000e6e0000000200 */
[C---:B--2---:R-:W-:Y:S08]  /*7230*/  HMMA.16816.F32 R28, R240.reuse, R184, R28 ;  /* 0x000000b8f01c723c */ /* 0x044ff0000000181c */
[----:B------:R-:W-:Y:S08]  /*7240*/  HMMA.16816.F32 R32, R240, R186, R32 ;  /* 0x000000baf020723c */ /* 0x000ff00000001820 */
[C---:B---3--:R-:W-:Y:S08]  /*7250*/  HMMA.16816.F32 R4, R244.reuse, R180, R4 ;  /* 0x000000b4f404723c */ /* 0x048ff00000001804 */
        /* <DEDUP_REMOVED lines=20> */
[----:B------:R-:W-:Y:S03]  /*73a0*/  FMUL.FTZ R19, R19, c[0x0][0x320] ;  /* 0x0000c80013137a20 */ /* 0x000fe60000410000 */
[----:B------:R3:W-:Y:S01]  /*73b0*/  MUFU.TANH R190, R5 ;  /* 0x0000000500be7308 */ /* 0x0007e20000002400 */
[----:B--2---:R2:W-:Y:S09]  /*73c0*/  STL [R1+0x4c], R0 ;  /* 0x00004c0001007387 */ /* 0x0045f20000100800 */
[----:B------:R-:W-:Y:S10]  /*73d0*/  MUFU.TANH R189, R8 ;  /* 0x0000000800bd7308 */ /* 0x000ff40000002400 */
[----:B------:R-:W-:Y:S01]  /*73e0*/  MUFU.TANH R185, R9 ;  /* 0x0000000900b97308 */ /* 0x000fe20000002400 */
[----:B---3--:R-:W3:Y:S09]  /*73f0*/  LDSM.16.M88.4 R4, [R249+0x7000] ;  /* 0x00700000f904783b */ /* 0x008ef20000000200 */
[----:B-1----:R-:W1:Y:S10]  /*7400*/  MUFU.TANH R3, R10 ;  /* 0x0000000a00037308 */ /* 0x002e740000002400 */
[----:B--2---:R2:W4:Y:S10]  /*7410*/  MUFU.TANH R0, R11 ;  /* 0x0000000b00007308 */ /* 0x0045340000002400 */
[----:B------:R4:W4:Y:S01]  /*7420*/  MUFU.TANH R187, R15 ;  /* 0x0000000f00bb7308 */ /* 0x0009220000002400 */
[----:B-1----:R-:W-:Y:S09]  /*7430*/  STL [R1+0x48], R3 ;  /* 0x0000480301007387 */ /* 0x002ff20000100800 */
[----:B------:R-:W1:Y:S01]  /*7440*/  MUFU.TANH R179, R12 ;  /* 0x0000000c00b37308 */ /* 0x000e620000002400 */
[----:B--2---:R-:W2:Y:S01]  /*7450*/  LDSM.16.M88.4 R8, [R249+0x7800] ;  /* 0x00780000f908783b */ /* 0x004ea20000000200 */
[----:B------:R-:W-:Y:S04]  /*7460*/  DEPBAR.LE SB0, 0x0 ;  /* 0x000080000000791a */ /* 0x000fe80000000000 */
[C---:B---3--:R-:W-:Y:S04]  /*7470*/  HMMA.16816.F32 R20, R244.reuse, R4, R20 ;  /* 0x00000004f414723c */ /* 0x048fe80000001814 */
[----:B------:R3:W1:Y:S01]  /*7480*/  MUFU.TANH R178, R13 ;  /* 0x0000000d00b27308 */ /* 0x0006620000002400 */
[----:B----4-:R4:W-:Y:S01]  /*7490*/  STL [R1+0x44], R0 ;  /* 0x0000440001007387 */ /* 0x0109e20000100800 */
[----:B-----5:R-:W-:Y:S08]  /*74a0*/  MOV R15, R132 ;  /* 0x00000084000f7202 */ /* 0x020ff00000000f00 */
[----:B------:R1:W1:Y:S01]  /*74b0*/  MUFU.TANH R188, R14 ;  /* 0x0000000e00bc7308 */ /* 0x0002620000002400 */
[----:B------:R-:W-:Y:S01]  /*74c0*/  BAR.SYNC.DEFER_BLOCKING 0x0 ;  /* 0x0000000000007b1d */ /* 0x000fe20000010000 */
[C---:B------:R-:W-:Y:S08]  /*74d0*/  HMMA.16816.F32 R24, R244.reuse, R6, R24 ;  /* 0x00000006f418723c */ /* 0x040ff00000001818 */
[----:B------:R-:W4:Y:S01]  /*74e0*/  MUFU.TANH R184, R18 ;  /* 0x0000001200b87308 */ /* 0x000f220000002400 */
[----:B------:R-:W-:Y:S03]  /*74f0*/  FMUL.FTZ R21, R21, c[0x0][0x320] ;  /* 0x0000c80015157a20 */ /* 0x000fe60000410000 */
[----:B------:R-:W-:Y:S02]  /*7500*/  FMUL.FTZ R22, R22, c[0x0][0x320] ;  /* 0x0000c80016167a20 */ /* 0x000fe40000410000 */
[----:B------:R-:W-:Y:S04]  /*7510*/  FMUL.FTZ R23, R23, c[0x0][0x320] ;  /* 0x0000c80017177a20 */ /* 0x000fe80000410000 */
[----:B------:R-:W4:Y:S01]  /*7520*/  MUFU.TANH R132, R21 ;  /* 0x0000001500847308 */ /* 0x000f220000002400 */
[----:B---3--:R-:W-:Y:S02]  /*7530*/  FMUL.FTZ R13, R17, c[0x0][0x320] ;  /* 0x0000c800110d7a20 */ /* 0x008fe40000410000 */
[----:B------:R-:W-:Y:S01]  /*7540*/  FMUL.FTZ R12, R20, c[0x0][0x320] ;  /* 0x0000c800140c7a20 */ /* 0x000fe20000410000 */
[C---:B--2---:R-:W-:Y:S03]  /*7550*/  HMMA.16816.F32 R28, R244.reuse, R8, R28 ;  /* 0x00000008f41c723c */ /* 0x044fe6000000181c */
[----:B-1----:R-:W-:Y:S02]  /*7560*/  FMUL.FTZ R14, R16, c[0x0][0x320] ;  /* 0x0000c800100e7a20 */ /* 0x002fe40000410000 */
[----:B------:R-:W-:Y:S01]  /*7570*/  FMUL.FTZ R24, R24, c[0x0][0x320] ;  /* 0x0000c80018187a20 */ /* 0x000fe20000410000 */
[----:B------:R1:W2:Y:S01]  /*7580*/  MUFU.TANH R177, R22 ;  /* 0x0000001600b17308 */ /* 0x0002a20000002400 */
[----:B------:R-:W-:Y:S01]  /*7590*/  FMUL.FTZ R9, R25, c[0x0][0x320] ;  /* 0x0000c80019097a20 */ /* 0x000fe20000410000 */
[----:B------:R-:W-:Y:S04]  /*75a0*/  HMMA.16816.F32 R32, R244, R10, R32 ;  /* 0x0000000af420723c */ /* 0x000fe80000001820 */
[----:B------:R-:W-:Y:S02]  /*75b0*/  FMUL.FTZ R25, R26, c[0x0][0x320] ;  /* 0x0000c8001a197a20 */ /* 0x000fe40000410000 */
[----:B------:R-:W-:Y:S02]  /*75c0*/  FMUL.FTZ R27, R27, c[0x0][0x320] ;  /* 0x0000c8001b1b7a20 */ /* 0x000fe40000410000 */
[----:B------:R3:W2:Y:S08]  /*75d0*/  MUFU.TANH R176, R23 ;  /* 0x0000001700b07308 */ /* 0x0006b00000002400 */
[----:B------:R-:W-:Y:S02]  /*75e0*/  FMUL.FTZ R30, R30, c[0x0][0x320] ;  /* 0x0000c8001e1e7a20 */ /* 0x000fe40000410000 */
[----:B------:R-:W2:Y:S01]  /*75f0*/  MUFU.TANH R14, R14 ;  /* 0x0000000e000e7308 */ /* 0x000ea20000002400 */
[----:B------:R-:W-:Y:S02]  /*7600*/  FMUL.FTZ R31, R31, c[0x0][0x320] ;  /* 0x0000c8001f1f7a20 */ /* 0x000fe40000410000 */
[----:B-1----:R-:W-:Y:S03]  /*7610*/  FMUL.FTZ R22, R29, c[0x0][0x320] ;  /* 0x0000c8001d167a20 */ /* 0x002fe60000410000 */
[----:B------:R-:W-:Y:S02]  /*7620*/  FMUL.FTZ R21, R32, c[0x0][0x320] ;  /* 0x0000c80020157a20 */ /* 0x000fe40000410000 */
[----:B------:R-:W-:Y:S02]  /*7630*/  FMUL.FTZ R20, R33, c[0x0][0x320] ;  /* 0x0000c80021147a20 */ /* 0x000fe40000410000 */
[----:B------:R-:W1:Y:S01]  /*7640*/  MUFU.TANH R13, R13 ;  /* 0x0000000d000d7308 */ /* 0x000e620000002400 */
[----:B------:R-:W-:Y:S02]  /*7650*/  FMUL.FTZ R35, R35, c[0x0][0x320] ;  /* 0x0000c80023237a20 */ /* 0x000fe40000410000 */
[----:B------:R-:W-:Y:S02]  /*7660*/  FMUL.FTZ R34, R34, c[0x0][0x320] ;  /* 0x0000c80022227a20 */ /* 0x000fe40000410000 */
[----:B---3--:R-:W-:Y:S05]  /*7670*/  FMUL.FTZ R23, R28, c[0x0][0x320] ;  /* 0x0000c8001c177a20 */ /* 0x008fea0000410000 */
[----:B------:R3:W1:Y:S10]  /*7680*/  MUFU.TANH R183, R19 ;  /* 0x0000001300b77308 */ /* 0x0006740000002400 */
[----:B------:R-:W1:Y:S10]  /*7690*/  MUFU.TANH R12, R12 ;  /* 0x0000000c000c7308 */ /* 0x000e740000002400 */
[----:B------:R-:W1:Y:S10]  /*76a0*/  MUFU.TANH R24, R24 ;  /* 0x0000001800187308 */ /* 0x000e740000002400 */
[----:B------:R-:W1:Y:S10]  /*76b0*/  MUFU.TANH R9, R9 ;  /* 0x0000000900097308 */ /* 0x000e740000002400 */
[----:B------:R-:W1:Y:S10]  /*76c0*/  MUFU.TANH R25, R25 ;  /* 0x0000001900197308 */ /* 0x000e740000002400 */
[----:B------:R3:W1:Y:S10]  /*76d0*/  MUFU.TANH R186, R27 ;  /* 0x0000001b00ba7308 */ /* 0x0006740000002400 */
[----:B------:R-:W1:Y:S10]  /*76e0*/  MUFU.TANH R23, R23 ;  /* 0x0000001700177308 */ /* 0x000e740000002400 */
[----:B------:R-:W1:Y:S10]  /*76f0*/  MUFU.TANH R22, R22 ;  /* 0x0000001600167308 */ /* 0x000e740000002400 */
[----:B------:R3:W1:Y:S10]  /*7700*/  MUFU.TANH R182, R30 ;  /* 0x0000001e00b67308 */ /* 0x0006740000002400 */
[----:B------:R3:W1:Y:S10]  /*7710*/  MUFU.TANH R181, R31 ;  /* 0x0000001f00b57308 */ /* 0x0006740000002400 */
[----:B------:R-:W1:Y:S10]  /*7720*/  MUFU.TANH R21, R21 ;  /* 0x0000001500157308 */ /* 0x000e740000002400 */
[----:B------:R-:W1:Y:S10]  /*7730*/  MUFU.TANH R20, R20 ;  /* 0x0000001400147308 */ /* 0x000e740000002400 */
[----:B------:R3:W1:Y:S10]  /*7740*/  MUFU.TANH R180, R34 ;  /* 0x0000002200b47308 */ /* 0x0006740000002400 */
[----:B------:R-:W1:Y:S01]  /*7750*/  MUFU.TANH R35, R35 ;  /* 0x0000002300237308 */ /* 0x000e620000002400 */
[----:B------:R-:W-:-:S05]  /*7760*/  @P0 BRA `(.L_x_614) ;  /* 0x000005c000000947 */ /* 0x000fca0003800000 */
[----:B--2-4-:R-:W2:Y:S01]  /*7770*/  LDL R0, [R1+0xa0] ;  /* 0x0000a00001007983 */ /* 0x014ea20000100800 */
[----:B------:R-:W-:Y:S01]  /*7780*/  ULEA UR6, UR10, UR12, 0x6 ;  /* 0x0000000c0a067291 */ /* 0x000fe2000f8e303f */
[----:B------:R-:W-:Y:S01]  /*7790*/  IMAD.MOV.U32 R7, RZ, RZ, RZ ;  /* 0x000000ffff077224 */ /* 0x000fe200078e00ff */
[----:B------:R-:W-:Y:S01]  /*77a0*/  LOP3.LUT R15, R15, 0xffffffdf, RZ, 0xc0, !PT ;  /* 0xffffffdf0f0f7812 */ /* 0x000fe200078ec0ff */
[----:B------:R-:W4:Y:S03]  /*77b0*/  LDL R29, [R1+0xd8] ;  /* 0x0000d800011d7983 */ /* 0x000f260000100800 */
[----:B------:R-:W-:Y:S01]  /*77c0*/  IMAD.U32 R3, RZ, RZ, UR6 ;  /* 0x00000006ff037e24 */ /* 0x000fe2000f8e00ff */
[----:B------:R-:W5:Y:S01]  /*77d0*/  LDL R11, [R1+0x94] ;  /* 0x00009400010b7983 */ /* 0x000f620000100800 */
[----:B------:R-:W-:Y:S03]  /*77e0*/  @P2 LOP3.LUT R15, R15, 0x20, RZ, 0xfc, !PT ;  /* 0x000000200f0f2812 */ /* 0x000fe600078efcff */
[----:B---3--:R-:W3:Y:S01]  /*77f0*/  LDL R10, [R1+0x54] ;  /* 0x00005400010a7983 */ /* 0x008ee20000100800 */
[----:B------:R-:W-:Y:S03]  /*7800*/  LOP3.LUT R15, R15, 0xffffffbf, RZ, 0xc0, !PT ;  /* 0xffffffbf0f0f7812 */ /* 0x000fe600078ec0ff */
[----:B------:R-:W3:Y:S01]  /*7810*/  LDL R28, [R1+0x8c] ;  /* 0x00008c00011c7983 */ /* 0x000ee20000100800 */
[----:B------:R-:W-:Y:S03]  /*7820*/  @P1 LOP3.LUT R15, R15, 0x40, RZ, 0xfc, !PT ;  /* 0x000000400f0f1812 */ /* 0x000fe600078efcff */
[----:B------:R-:W3:Y:S01]  /*7830*/  LDL R27, [R1+0x90] ;  /* 0x00009000011b7983 */ /* 0x000ee20000100800 */
[----:B------:R-:W-:Y:S03]  /*7840*/  LOP3.LUT R15, R15, 0xffffff7f, RZ, 0xc0, !PT ;  /* 0xffffff7f0f0f7812 */ /* 0x000fe600078ec0ff */
[----:B------:R-:W3:Y:S01]  /*7850*/  LDL R19, [R1+0x84] ;  /* 0x0000840001137983 */ /* 0x000ee20000100800 */
[----:B------:R-:W-:Y:S03]  /*7860*/  @P5 LOP3.LUT R15, R15, 0x80, RZ, 0xfc, !PT ;  /* 0x000000800f0f5812 */ /* 0x000fe600078efcff */
[----:B------:R-:W3:Y:S04]  /*7870*/  LDL R18, [R1+0x88] ;  /* 0x0000880001127983 */ /* 0x000ee80000100800 */
[----:B------:R-:W3:Y:S01]  /*7880*/  LDL R30, [R1+0x64] ;  /* 0x00006400011e7983 */ /* 0x000ee20000100800 */
[----:B--2---:R-:W-:Y:S05]  /*7890*/  IADD3 R3, R3, -0x40, R0 ;  /* 0xffffffc003037810 */ /* 0x004fea0007ffe000 */
[----:B------:R-:W-:Y:S04]  /*78a0*/  @P2 IMAD.HI.U32 R4, R3, c[0x0][0x2bc], RZ ;  /* 0x0000af0003042a27 */ /* 0x000fe800078e00ff */
[--C-:B------:R-:W-:Y:S01]  /*78b0*/  IMAD.MOV.U32 R0, RZ, RZ, R3.reuse ;  /* 0x000000ffff007224 */ /* 0x100fe200078e0003 */
        /* <DEDUP_REMOVED lines=10> */
[----:B------:R-:W-:Y:S02]  /*7960*/  IMAD R0, R0, c[0x0][0x1e0], RZ ;  /* 0x0000780000007a24 */ /* 0x000fe400078e02ff */
[----:B------:R-:W3:Y:S02]  /*7970*/  LDL R31, [R1+0xb0] ;  /* 0x0000b000011f7983 */ /* 0x000ee40000100800 */
[C---:B------:R-:W-:Y:S02]  /*7980*/  IMAD R0, R8.reuse, c[0x0][0x1e4], R0 ;  /* 0x0000790008007a24 */ /* 0x040fe400078e0200 */
[----:B-1----:R-:W-:Y:S04]  /*7990*/  IMAD.WIDE.U32 R4, R8, c[0x0][0x1e0], RZ ;  /* 0x0000780008047a25 */ /* 0x002fe800078e00ff */
[----:B------:R-:W-:Y:S01]  /*79a0*/  IMAD.IADD R5, R5, 0x1, R0 ;  /* 0x0000000105057824 */ /* 0x000fe200078e0200 */
[----:B--2---:R-:W-:Y:S01]  /*79b0*/  STL [R1+0x58], R7 ;  /* 0x0000580701007387 */ /* 0x004fe20000100800 */
[----:B------:R-:W-:Y:S02]  /*79c0*/  SHF.R.S32.HI R3, RZ, 0x1f, R7 ;  /* 0x0000001fff037819 */ /* 0x000fe40000011407 */
[----:B------:R-:W-:Y:S01]  /*79d0*/  IMAD.WIDE.U32 R4, R7, c[0x0][0x1f0], R4 ;  /* 0x00007c0007047a25 */ /* 0x000fe200078e0004 */
[----:B------:R-:W2:Y:S03]  /*79e0*/  LDL R26, [R1+0xac] ;  /* 0x0000ac00011a7983 */ /* 0x000ea60000100800 */
[----:B------:R-:W-:Y:S01]  /*79f0*/  IMAD R3, R3, c[0x0][0x1f0], RZ ;  /* 0x00007c0003037a24 */ /* 0x000fe200078e02ff */
[----:B------:R-:W-:Y:S01]  /*7a00*/  IADD3 R0, P0, R4, UR22, RZ ;  /* 0x0000001604007c10 */ /* 0x000fe2000ff1e0ff */
[----:B------:R-:W2:Y:S02]  /*7a10*/  LDL R16, [R1+0xb4] ;  /* 0x0000b40001107983 */ /* 0x000ea40000100800 */
[----:B------:R-:W-:Y:S02]  /*7a20*/  IMAD R3, R7, c[0x0][0x1f4], R3 ;  /* 0x00007d0007037a24 */ /* 0x000fe400078e0203 */
[----:B------:R-:W2:Y:S03]  /*7a30*/  LDL R17, [R1+0xa8] ;  /* 0x0000a80001117983 */ /* 0x000ea60000100800 */
[----:B------:R-:W-:Y:S01]  /*7a40*/  IADD3.X R3, R5, UR20, R3, P0, !PT ;  /* 0x0000001405037c10 */ /* 0x000fe200087fe403 */
[----:B------:R-:W-:Y:S01]  /*7a50*/  STL [R1+0x40], R15 ;  /* 0x0000400f01007387 */ /* 0x000fe20000100800 */
[C---:B------:R-:W-:Y:S04]  /*7a60*/  LEA R8, P0, R0.reuse, c[0x0][0x1c8], 0x1 ;  /* 0x0000720000087a11 */ /* 0x040fe800078008ff */
[----:B------:R-:W-:Y:S01]  /*7a70*/  LEA.HI.X R3, R0, c[0x0][0x1cc], R3, 0x1, P0 ;  /* 0x0000730000037a11 */ /* 0x000fe200000f0c03 */
[----:B------:R-:W4:Y:S04]  /*7a80*/  SHFL.IDX PT, R4, R8, RZ, 0x181f ;  /* 0x00181fff08047589 */ /* 0x000f2800000e0000 */
[----:B------:R-:W5:Y:S04]  /*7a90*/  SHFL.IDX PT, R5, R3, RZ, 0x181f ;  /* 0x00181fff03057589 */ /* 0x000f6800000e0000 */
[----:B------:R3:W1:Y:S04]  /*7aa0*/  SHFL.IDX PT, R0, R8, 0x1, 0x181f ;  /* 0x00381f0008007f89 */ /* 0x00066800000e0000 */
[----:B------:R-:W1:Y:S01]  /*7ab0*/  SHFL.IDX PT, R3, R3, 0x1, 0x181f ;  /* 0x00381f0003037f89 */ /* 0x000e6200000e0000 */
[----:B----4-:R-:W-:Y:S05]  /*7ac0*/  IADD3 R6, P0, R4, R29, RZ ;  /* 0x0000001d04067210 */ /* 0x010fea0007f1e0ff */
[C---:B-----5:R-:W-:Y:S01]  /*7ad0*/  IMAD.X R7, R5.reuse, 0x1, R11, P0 ;  /* 0x0000000105077824 */ /* 0x060fe200000e060b */
[----:B---3--:R-:W-:Y:S04]  /*7ae0*/  SHF.L.U64.HI R8, R30, 0x1, R31 ;  /* 0x000000011e087819 */ /* 0x008fe8000001021f */
[----:B------:R3:W-:Y:S02]  /*7af0*/  LDGSTS.E.BYPASS.LTC128B.128 [R10+0x10100], [R6.64], !P6 ;  /* 0x10100000060a7fae */ /* 0x0007e4000f101d50 */
[C---:B---3--:R-:W-:Y:S05]  /*7b00*/  IADD3 R6, P0, R4.reuse, R28, RZ ;  /* 0x0000001c04067210 */ /* 0x048fea0007f1e0ff */
[C---:B------:R-:W-:Y:S05]  /*7b10*/  IMAD.X R7, R5.reuse, 0x1, R27, P0 ;  /* 0x0000000105077824 */ /* 0x040fea00000e061b */
[----:B------:R3:W-:Y:S02]  /*7b20*/  LDGSTS.E.BYPASS.LTC128B.128 [R10+0x12100], [R6.64], !P5 ;  /* 0x12100000060a7fae */ /* 0x0007e4000e901d50 */
[----:B---3--:R-:W-:Y:S05]  /*7b30*/  IADD3 R6, P0, R4, R19, RZ ;  /* 0x0000001304067210 */ /* 0x008fea0007f1e0ff */
[C---:B------:R-:W-:Y:S05]  /*7b40*/  IMAD.X R7, R5.reuse, 0x1, R18, P0 ;  /* 0x0000000105077824 */ /* 0x040fea00000e0612 */
[----:B------:R3:W-:Y:S02]  /*7b50*/  LDGSTS.E.BYPASS.LTC128B.128 [R10+0x14100], [R6.64], !P4 ;  /* 0x14100000060a7fae */ /* 0x0007e4000e101d50 */
[----:B---3--:R-:W-:Y:S05]  /*7b60*/  IMAD.SHL.U32 R7, R30, 0x2, RZ ;  /* 0x000000021e077824 */ /* 0x008fea00078e00ff */
[----:B------:R-:W-:Y:S05]  /*7b70*/  IADD3 R4, P0, R4, R7, RZ ;  /* 0x0000000704047210 */ /* 0x000fea0007f1e0ff */
[----:B------:R-:W-:Y:S05]  /*7b80*/  IMAD.X R5, R5, 0x1, R8, P0 ;  /* 0x0000000105057824 */ /* 0x000fea00000e0608 */
[----:B------:R1:W-:Y:S02]  /*7b90*/  LDGSTS.E.BYPASS.LTC128B.128 [R10+0x16100], [R4.64], !P3 ;  /* 0x16100000040a7fae */ /* 0x0003e4000d901d50 */
[----:B-1----:R-:W-:Y:S05]  /*7ba0*/  IADD3 R4, P0, R0, R29, RZ ;  /* 0x0000001d00047210 */ /* 0x002fea0007f1e0ff */
[----:B------:R-:W-:Y:S05]  /*7bb0*/  IMAD.X R5, R3, 0x1, R11, P0 ;  /* 0x0000000103057824 */ /* 0x000fea00000e060b */
[----:B------:R2:W-:Y:S02]  /*7bc0*/  LDGSTS.E.BYPASS.LTC128B.128 [R10+0x11100], [R4.64], !P6 ;  /* 0x11100000040a7fae */ /* 0x0005e4000f101d50 */
[----:B--2---:R-:W-:Y:S04]  /*7bd0*/  IADD3 R4, -R26, 0x10, RZ ;  /* 0x000000101a047810 */ /* 0x004fe80007ffe1ff */
[----:B------:R-:W-:Y:S04]  /*7be0*/  LOP3.LUT R4, R4, 0xf, RZ, 0xc0, !PT ;  /* 0x0000000f04047812 */ /* 0x000fe800078ec0ff */
[-C--:B------:R-:W-:Y:S02]  /*7bf0*/  IADD3 R4, P2, P0, R4, R0.reuse, R28 ;  /* 0x0000000004047210 */ /* 0x080fe4000785e01c */
[C---:B------:R-:W-:Y:S02]  /*7c00*/  IADD3 R6, -R17.reuse, 0x10, RZ ;  /* 0x0000001011067810 */ /* 0x040fe40007ffe1ff */
[-C--:B------:R-:W-:Y:S02]  /*7c10*/  IADD3.X R5, RZ, R3.reuse, R27, P2, P0 ;  /* 0x00000003ff057210 */ /* 0x080fe400017e041b */
[----:B------:R-:W-:Y:S02]  /*7c20*/  ISETP.NE.U32.AND P0, PT, R26, RZ, PT ;  /* 0x000000ff1a00720c */ /* 0x000fe40003f05070 */
[----:B------:R-:W-:Y:S04]  /*7c30*/  LOP3.LUT R6, R6, 0xf, RZ, 0xc0, !PT ;  /* 0x0000000f06067812 */ /* 0x000fe800078ec0ff */
[-C--:B------:R-:W-:Y:S07]  /*7c40*/  IADD3 R6, P2, P1, R6, R0.reuse, R19 ;  /* 0x0000000006067210 */ /* 0x080fee000795e013 */
[----:B------:R1:W-:Y:S02]  /*7c50*/  LDGSTS.E.BYPASS.LTC128B.128.ZFILL [R10+0x13100], [R4.64], P0 ;  /* 0x13100000040a7fae */ /* 0x0003e40008141d50 */
[----:B-1----:R-:W-:Y:S04]  /*7c60*/  IADD3 R4, -R16, 0x10, RZ ;  /* 0x0000001010047810 */ /* 0x002fe80007ffe1ff */
[----:B------:R-:W-:Y:S04]  /*7c70*/  LOP3.LUT R4, R4, 0xf, RZ, 0xc0, !PT ;  /* 0x0000000f04047812 */ /* 0x000fe800078ec0ff */
[----:B------:R-:W-:Y:S02]  /*7c80*/  IADD3 R4, P5, P0, R4, R0, R7 ;  /* 0x0000000004047210 */ /* 0x000fe400078be007 */
[-C--:B------:R-:W-:Y:S02]  /*7c90*/  IADD3.X R7, RZ, R3.reuse, R18, P2, P1 ;  /* 0x00000003ff077210 */ /* 0x080fe400017e2412 */
[----:B------:R-:W-:Y:S02]  /*7ca0*/  IADD3.X R5, RZ, R3, R8, P5, P0 ;  /* 0x00000003ff057210 */ /* 0x000fe40002fe0408 */
[----:B------:R-:W-:Y:S02]  /*7cb0*/  ISETP.NE.U32.AND P0, PT, R17, RZ, PT ;  /* 0x000000ff1100720c */ /* 0x000fe40003f05070 */
[C---:B------:R-:W-:Y:S02]  /*7cc0*/  LOP3.LUT P5, RZ, R15.reuse, 0x80, RZ, 0xc0, !PT ;  /* 0x000000800fff7812 */ /* 0x040fe400078ac0ff */
[C---:B------:R-:W-:Y:S02]  /*7cd0*/  LOP3.LUT P1, RZ, R15.reuse, 0x40, RZ, 0xc0, !PT ;  /* 0x000000400fff7812 */ /* 0x040fe4000782c0ff */
[----:B------:R-:W-:Y:S07]  /*7ce0*/  LOP3.LUT P2, RZ, R15, 0x20, RZ, 0xc0, !PT ;  /* 0x000000200fff7812 */ /* 0x000fee000784c0ff */
[----:B------:R1:W-:Y:S01]  /*7cf0*/  LDGSTS.E.BYPASS.LTC128B.128.ZFILL [R10+0x15100], [R6.64], P0 ;  /* 0x15100000060a7fae */ /* 0x0003e20008141d50 */
[----:B------:R-:W-:Y:S11]  /*7d00*/  ISETP.NE.U32.AND P0, PT, R16, RZ, PT ;  /* 0x000000ff1000720c */ /* 0x000ff60003f05070 */
[----:B------:R-:W-:Y:S02]  /*7d10*/  @!UPT UIADD3 URZ, URZ, URZ, URZ ;  /* 0x0000003f3f3ff290 */ /* 0x000fe4000fffe03f */
[----:B------:R1:W-:Y:S02]  /*7d20*/  LDGSTS.E.BYPASS.LTC128B.128.ZFILL [R10+0x17100], [R4.64], P0 ;  /* 0x17100000040a7fae */ /* 0x0003e40008141d50 */
.L_x_614:
[----:B-12-4-:R-:W2:Y:S01]  /*7d30*/  LDL R4, [R1+0xb8] ;  /* 0x0000b80001047983 */ /* 0x016ea20000100800 */
[----:B------:R-:W-:Y:S01]  /*7d40*/  MOV R26, R15 ;  /* 0x0000000f001a7202 */ /* 0x000fe20000000f00 */
[----:B------:R-:W-:Y:S01]  /*7d50*/  UIMAD UR6, UR10, -0x40, UR5 ;  /* 0xffffffc00a0678a4 */ /* 0x000fe2000f8e0205 */
[----:B------:R-:W-:Y:S01]  /*7d60*/  PLOP3.LUT P0, PT, PT, PT, UP1, 0x80, 0x0 ;  /* 0x000000000000781c */ /* 0x000fe20003f0f018 */
[----:B------:R1:W2:Y:S01]  /*7d70*/  LDL R0, [R1+0xbc] ;  /* 0x0000bc0001007983 */ /* 0x0002a20000100800 */
[----:B------:R-:W-:Y:S01]  /*7d80*/  LOP3.LUT R26, R26, 0xffffff7f, RZ, 0xc0, !PT ;  /* 0xffffff7f1a1a7812 */ /* 0x000fe200078ec0ff */
[----:B------:R-:W-:Y:S02]  /*7d90*/  UISETP.GT.AND UP0, UPT, UR10, UR4, UPT ;  /* 0x000000040a00728c */ /* 0x000fe4000bf04270 */
[----:B------:R-:W4:Y:S01]  /*7da0*/  LDL R3, [R1+0xcc] ;  /* 0x0000cc0001037983 */ /* 0x000f220000100800 */
[----:B------:R-:W-:Y:S01]  /*7db0*/  @P3 LOP3.LUT R26, R26, 0x80, RZ, 0xfc, !PT ;  /* 0x000000801a1a3812 */ /* 0x000fe200078efcff */
[----:B------:R-:W-:Y:S02]  /*7dc0*/  UIADD3 UR10, UR10, -0x1, URZ ;  /* 0xffffffff0a0a7890 */ /* 0x000fe4000fffe03f */
[----:B------:R-:W0:Y:S01]  /*7dd0*/  LDGDEPBAR ;  /* 0x00000000000079af */ /* 0x000e220000000000 */
[----:B------:R-:W-:Y:S04]  /*7de0*/  LOP3.LUT R26, R26, 0xffffffbf, RZ, 0xc0, !PT ;  /* 0xffffffbf1a1a7812 */ /* 0x000fe800078ec0ff */
[----:B------:R-:W-:Y:S04]  /*7df0*/  @P2 LOP3.LUT R26, R26, 0x40, RZ, 0xfc, !PT ;  /* 0x000000401a1a2812 */ /* 0x000fe800078efcff */
[----:B------:R-:W-:Y:S04]  /*7e00*/  LOP3.LUT R26, R26, 0xffffffdf, RZ, 0xc0, !PT ;  /* 0xffffffdf1a1a7812 */ /* 0x000fe800078ec0ff */
[----:B------:R-:W-:Y:S05]  /*7e10*/  @P1 LOP3.LUT R26, R26, 0x20, RZ, 0xfc, !PT ;  /* 0x000000201a1a1812 */ /* 0x000fea00078efcff */
[----:B------:R-:W-:Y:S04]  /*7e20*/  STL [R1+0x40], R26 ;  /* 0x0000401a01007387 */ /* 0x000fe80000100800 */
[----:B---3--:R-:W3:Y:S04]  /*7e30*/  LDL.LU R30, [R1+0x50] ;  /* 0x00005000011e7983 */ /* 0x008ee80000300800 */
[----:B------:R-:W5:Y:S04]  /*7e40*/  LDL.LU R29, [R1+0x4c] ;  /* 0x00004c00011d7983 */ /* 0x000f680000300800 */
[----:B------:R-:W3:Y:S04]  /*7e50*/  LDL.LU R28, [R1+0x48] ;  /* 0x00004800011c7983 */ /* 0x000ee80000300800 */
[----:B------:R-:W3:Y:S01]  /*7e60*/  LDL.LU R27, [R1+0x44] ;  /* 0x00004400011b7983 */ /* 0x000ee20000300800 */
[----:B--2---:R-:W-:Y:S05]  /*7e70*/  @P0 MOV R0, R4 ;  /* 0x0000000400000202 */ /* 0x004fea0000000f00 */
[----:B------:R-:W2:Y:S08]  /*7e80*/  SHFL.IDX PT, R5, R0, RZ, 0x1c1f ;  /* 0x001c1fff00057589 */ /* 0x000eb000000e0000 */
[----:B------:R1:W2:Y:S02]  /*7e90*/  SHFL.IDX PT, R4, R0, 0x1, 0x1c1f ;  /* 0x003c1f0000047f89 */ /* 0x0002a400000e0000 */
[----:B-1----:R-:W-:Y:S04]  /*7ea0*/  MOV R0, UR7 ;  /* 0x0000000700007c02 */ /* 0x002fe80008000f00 */
[----:B----4-:R-:W-:Y:S04]  /*7eb0*/  IADD3 R0, R0, UR6, -R3 ;  /* 0x0000000600007c10 */ /* 0x010fe8000fffe803 */
[----:B------:R-:W-:Y:S04]  /*7ec0*/  IADD3 R3, R0, -UR13, RZ ;  /* 0x8000000d00037c10 */ /* 0x000fe8000fffe0ff */
[C---:B--2---:R-:W-:Y:S02]  /*7ed0*/  IADD3 R0, R3.reuse, R5, RZ ;  /* 0x0000000503007210 */ /* 0x044fe40007ffe0ff */
[----:B------:R-:W-:Y:S02]  /*7ee0*/  IADD3 R3, R3, R4, RZ ;  /* 0x0000000403037210 */ /* 0x000fe40007ffe0ff */
[C---:B------:R-:W-:Y:S02]  /*7ef0*/  ISETP.GT.AND P0, PT, R0.reuse, RZ, PT ;  /* 0x000000ff0000720c */ /* 0x040fe40003f04270 */
[----:B------:R-:W-:Y:S02]  /*7f00*/  ISETP.GT.AND P2, PT, R3, 0x30, PT ;  /* 0x000000300300780c */ /* 0x000fe40003f44270 */
[----:B------:R-:W-:Y:S02]  /*7f10*/  FSEL R4, R191, -INF , P0 ;  /* 0xff800000bf047808 */ /* 0x000fe40000000000 */
[----:B------:R-:W-:Y:S02]  /*7f20*/  ISETP.GT.AND P0, PT, R0, 0x1, PT ;  /* 0x000000010000780c */ /* 0x000fe40003f04270 */
[----:B------:R-:W-:Y:S02]  /*7f30*/  MOV R191, R26 ;  /* 0x0000001a00bf7202 */ /* 0x000fe40000000f00 */
[----:B------:R-:W-:Y:S02]  /*7f40*/  FSEL R19, R190, -INF , P0 ;  /* 0xff800000be137808 */ /* 0x000fe40000000000 */
[C---:B------:R-:W-:Y:S02]  /*7f50*/  ISETP.GT.AND P0, PT, R0.reuse, 0x8, PT ;  /* 0x000000080000780c */ /* 0x040fe40003f04270 */
[----:B------:R-:W-:Y:S02]  /*7f60*/  ISETP.GT.AND P1, PT, R3, 0x31, PT ;  /* 0x000000310300780c */ /* 0x000fe40003f24270 */
[----:B------:R-:W-:Y:S02]  /*7f70*/  FSEL R18, R189, -INF , P0 ;  /* 0xff800000bd127808 */ /* 0x000fe40000000000 */
[C---:B------:R-:W-:Y:S02]  /*7f80*/  ISETP.GT.AND P0, PT, R0.reuse, 0x9, PT ;  /* 0x000000090000780c */ /* 0x040fe40003f04270 */
[----:B------:R-:W-:Y:S02]  /*7f90*/  ISETP.GT.AND P3, PT, R3, 0x29, PT ;  /* 0x000000290300780c */ /* 0x000fe40003f64270 */
[----:B------:R-:W-:Y:S02]  /*7fa0*/  FSEL R17, R185, -INF , P0 ;  /* 0xff800000b9117808 */ /* 0x000fe40000000000 */
[C---:B------:R-:W-:Y:S04]  /*7fb0*/  ISETP.GT.AND P0, PT, R0.reuse, 0x10, PT ;  /* 0x000000100000780c */ /* 0x040fe80003f04270 */
[----:B------:R-:W-:Y:S02]  /*7fc0*/  FSEL R16, R179, -INF , P0 ;  /* 0xff800000b3107808 */ /* 0x000fe40000000000 */
[----:B------:R-:W2:Y:S01]  /*7fd0*/  LDL.LU R179, [R1+0xa4] ;  /* 0x0000a40001b37983 */ /* 0x000ea20000300800 */
[----:B------:R-:W-:Y:S04]  /*7fe0*/  ISETP.GT.AND P0, PT, R0, 0x11, PT ;  /* 0x000000110000780c */ /* 0x000fe80003f04270 */
[----:B------:R-:W-:Y:S02]  /*7ff0*/  FSEL R15, R178, -INF , P0 ;  /* 0xff800000b20f7808 */ /* 0x000fe40000000000 */
[----:B------:R-:W-:Y:S04]  /*8000*/  ISETP.GT.AND P0, PT, R0, 0x18, PT ;  /* 0x000000180000780c */ /* 0x000fe80003f04270 */
[----:B------:R-:W-:Y:S02]  /*8010*/  FSEL R14, R14, -INF , P0 ;  /* 0xff8000000e0e7808 */ /* 0x000fe40000000000 */
[C---:B------:R-:W-:Y:S04]  /*8020*/  ISETP.GT.AND P0, PT, R0.reuse, 0x19, PT ;  /* 0x000000190000780c */ /* 0x040fe80003f04270 */
[----:B------:R-:W-:Y:S02]  /*8030*/  FSEL R13, R13, -INF , P0 ;  /* 0xff8000000d0d7808 */ /* 0x000fe40000000000 */
[----:B------:R-:W-:Y:S04]  /*8040*/  ISETP.GT.AND P0, PT, R0, 0x20, PT ;  /* 0x000000200000780c */ /* 0x000fe80003f04270 */
[----:B------:R-:W-:Y:S02]  /*8050*/  FSEL R12, R12, -INF , P0 ;  /* 0xff8000000c0c7808 */ /* 0x000fe40000000000 */
[----:B------:R-:W-:Y:S04]  /*8060*/  ISETP.GT.AND P0, PT, R0, 0x21, PT ;  /* 0x000000210000780c */ /* 0x000fe80003f04270 */
[----:B------:R-:W-:Y:S02]  /*8070*/  FSEL R11, R132, -INF , P0 ;  /* 0xff800000840b7808 */ /* 0x000fe40000000000 */
[----:B------:R-:W-:Y:S04]  /*8080*/  ISETP.GT.AND P0, PT, R0, 0x28, PT ;  /* 0x000000280000780c */ /* 0x000fe80003f04270 */
[----:B------:R-:W-:Y:S02]  /*8090*/  FSEL R10, R24, -INF , P0 ;  /* 0xff800000180a7808 */ /* 0x000fe40000000000 */
[----:B------:R-:W-:Y:S02]  /*80a0*/  ISETP.GT.AND P0, PT, R0, 0x29, PT ;  /* 0x000000290000780c */ /* 0x000fe40003f04270 */
[----:B------:R-:W-:Y:S02]  /*80b0*/  FSEL R24, R186, -INF , P3 ;  /* 0xff800000ba187808 */ /* 0x000fe40001800000 */
[----:B------:R-:W-:Y:S02]  /*80c0*/  FSEL R9, R9, -INF , P0 ;  /* 0xff80000009097808 */ /* 0x000fe40000000000 */
[C---:B------:R-:W-:Y:S02]  /*80d0*/  ISETP.GT.AND P0, PT, R0.reuse, 0x30, PT ;  /* 0x000000300000780c */ /* 0x040fe40003f04270 */
[----:B------:R-:W-:Y:S02]  /*80e0*/  LOP3.LUT P3, RZ, R191, 0x80, RZ, 0xc0, !PT ;  /* 0x00000080bfff7812 */ /* 0x000fe4000786c0ff */
[----:B------:R-:W-:Y:S02]  /*80f0*/  FSEL R8, R23, -INF , P0 ;  /* 0xff80000017087808 */ /* 0x000fe40000000000 */
[----:B------:R-:W-:Y:S02]  /*8100*/  ISETP.GT.AND P0, PT, R0, 0x31, PT ;  /* 0x000000310000780c */ /* 0x000fe40003f04270 */
[----:B------:R-:W-:Y:S02]  /*8110*/  FSEL R23, R182, -INF , P2 ;  /* 0xff800000b6177808 */ /* 0x000fe40001000000 */
[----:B------:R-:W-:Y:S02]  /*8120*/  FSEL R7, R22, -INF , P0 ;  /* 0xff80000016077808 */ /* 0x000fe40000000000 */
[C---:B------:R-:W-:Y:S02]  /*8130*/  ISETP.GT.AND P0, PT, R0.reuse, 0x38, PT ;  /* 0x000000380000780c */ /* 0x040fe40003f04270 */
[----:B------:R-:W-:Y:S02]  /*8140*/  FSEL R22, R181, -INF , P1 ;  /* 0xff800000b5167808 */ /* 0x000fe40000800000 */
[----:B------:R-:W-:Y:S02]  /*8150*/  FSEL R6, R21, -INF , P0 ;  /* 0xff80000015067808 */ /* 0x000fe40000000000 */
[----:B------:R-:W-:Y:S02]  /*8160*/  ISETP.GT.AND P0, PT, R0, 0x39, PT ;  /* 0x000000390000780c */ /* 0x000fe40003f04270 */
[----:B------:R-:W-:Y:S02]  /*8170*/  FMNMX.FTZ R0, R4, R2, !PT ;  /* 0x0000000204007209 */ /* 0x000fe40007810000 */
[----:B------:R-:W-:Y:S02]  /*8180*/  FSEL R5, R20, -INF , P0 ;  /* 0xff80000014057808 */ /* 0x000fe40000000000 */
[----:B------:R-:W-:Y:S02]  /*8190*/  FMNMX.FTZ R0, R19, R0, !PT ;  /* 0x0000000013007209 */ /* 0x000fe40007810000 */
[----:B------:R-:W-:Y:S02]  /*81a0*/  ISETP.GT.AND P0, PT, R3, RZ, PT ;  /* 0x000000ff0300720c */ /* 0x000fe40003f04270 */
[----:B------:R-:W-:Y:S02]  /*81b0*/  FMNMX.FTZ R0, R18, R0, !PT ;  /* 0x0000000012007209 */ /* 0x000fe40007810000 */
[----:B---3--:R-:W-:Y:S02]  /*81c0*/  FSEL R20, R30, -INF , P0 ;  /* 0xff8000001e147808 */ /* 0x008fe40000000000 */
[----:B------:R-:W-:Y:S02]  /*81d0*/  FMNMX.FTZ R0, R17, R0, !PT ;  /* 0x0000000011007209 */ /* 0x000fe40007810000 */
[----:B------:R-:W-:Y:S02]  /*81e0*/  ISETP.GT.AND P0, PT, R3, 0x1, PT ;  /* 0x000000010300780c */ /* 0x000fe40003f04270 */
[----:B------:R-:W-:Y:S02]  /*81f0*/  FMNMX.FTZ R0, R16, R0, !PT ;  /* 0x0000000010007209 */ /* 0x000fe40007810000 */
[----:B-----5:R-:W-:Y:S02]  /*8200*/  FSEL R34, R29, -INF , P0 ;  /* 0xff8000001d227808 */ /* 0x020fe40000000000 */
[----:B------:R-:W-:Y:S02]  /*8210*/  FMNMX.FTZ R0, R15, R0, !PT ;  /* 0x000000000f007209 */ /* 0x000fe40007810000 */
[----:B------:R-:W-:Y:S02]  /*8220*/  ISETP.GT.AND P0, PT, R3, 0x8, PT ;  /* 0x000000080300780c */ /* 0x000fe40003f04270 */
[----:B------:R-:W-:Y:S02]  /*8230*/  FMNMX.FTZ R0, R14, R0, !PT ;  /* 0x000000000e007209 */ /* 0x000fe40007810000 */
[----:B------:R-:W-:Y:S02]  /*8240*/  FSEL R33, R28, -INF , P0 ;  /* 0xff8000001c217808 */ /* 0x000fe40000000000 */
        /* <DEDUP_REMOVED lines=18> */
[----:B------:R-:W-:Y:S01]  /*8370*/  LOP3.LUT P2, RZ, R191, 0x40, RZ, 0xc0, !PT ;  /* 0x00000040bfff7812 */ /* 0x000fe2000784c0ff */
[----:B------:R-:W1:Y:S01]  /*8380*/  SHFL.BFLY PT, R21, R0, 0x2, 0x1f ;  /* 0x0c401f0000157f89 */ /* 0x000e6200000e0000 */
[----:B------:R-:W-:Y:S02]  /*8390*/  FSEL R28, R183, -INF , P0 ;  /* 0xff800000b71c7808 */ /* 0x000fe40000000000 */
[----:B------:R-:W-:Y:S02]  /*83a0*/  ISETP.GT.AND P0, PT, R3, 0x20, PT ;  /* 0x000000200300780c */ /* 0x000fe40003f04270 */
[----:B------:R-:W-:Y:S02]  /*83b0*/  LOP3.LUT P1, RZ, R191, 0x20, RZ, 0xc0, !PT ;  /* 0x00000020bfff7812 */ /* 0x000fe4000782c0ff */
[----:B------:R-:W-:Y:S02]  /*83c0*/  FSEL R27, R177, -INF , P0 ;  /* 0xff800000b11b7808 */ /* 0x000fe40000000000 */
[C---:B------:R-:W-:Y:S04]  /*83d0*/  ISETP.GT.AND P0, PT, R3.reuse, 0x21, PT ;  /* 0x000000210300780c */ /* 0x040fe80003f04270 */
[----:B------:R-:W-:Y:S02]  /*83e0*/  FSEL R26, R176, -INF , P0 ;  /* 0xff800000b01a7808 */ /* 0x000fe40000000000 */
[----:B------:R-:W-:Y:S04]  /*83f0*/  ISETP.GT.AND P0, PT, R3, 0x28, PT ;  /* 0x000000280300780c */ /* 0x000fe80003f04270 */
[----:B------:R-:W-:Y:S02]  /*8400*/  FSEL R25, R25, -INF , P0 ;  /* 0xff80000019197808 */ /* 0x000fe40000000000 */
[----:B-1----:R-:W-:Y:S05]  /*8410*/  FMNMX.FTZ R0, R21, R0, !PT ;  /* 0x0000000015007209 */ /* 0x002fea0007810000 */
[----:B------:R-:W1:Y:S02]  /*8420*/  SHFL.BFLY PT, R132, R0, 0x1, 0x1f ;  /* 0x0c201f0000847f89 */ /* 0x000e6400000e0000 */
[----:B-1----:R-:W-:Y:S04]  /*8430*/  FMNMX.FTZ R132, R0, R132, !PT ;  /* 0x0000008400847209 */ /* 0x002fe80007810000 */
[C---:B------:R-:W-:Y:S04]  /*8440*/  FSETP.NEU.FTZ.AND P0, PT, R132.reuse, -INF , PT ;  /* 0xff8000008400780b */ /* 0x040fe80003f1d000 */
[----:B------:R-:W-:Y:S05]  /*8450*/  FSEL R0, R132, RZ, P0 ;  /* 0x000000ff84007208 */ /* 0x000fea0000000000 */
[----:B------:R-:W-:Y:S02]  /*8460*/  FADD.FTZ R0, -R0, R2 ;  /* 0x0000000200007221 */ /* 0x000fe40000010100 */
[----:B------:R-:W-:Y:S02]  /*8470*/  FMUL.FTZ R2, R132, c[0x0][0x2d0] ;  /* 0x0000b40084027a20 */ /* 0x000fe40000410000 */
[----:B------:R-:W-:Y:S03]  /*8480*/  FMUL.FTZ R0, R0, c[0x0][0x2d0] ;  /* 0x0000b40000007a20 */ /* 0x000fe60000410000 */
[----:B------:R-:W-:Y:S02]  /*8490*/  FSEL R2, R2, RZ, P0 ;  /* 0x000000ff02027208 */ /* 0x000fe40000000000 */
[C---:B------:R-:W-:Y:S03]  /*84a0*/  ISETP.GT.AND P0, PT, R3.reuse, 0x38, PT ;  /* 0x000000380300780c */ /* 0x040fe60003f04270 */
[--C-:B------:R-:W-:Y:S01]  /*84b0*/  FFMA.FTZ R4, R4, c[0x0][0x2d0], -R2.reuse ;  /* 0x0000b40004047a23 */ /* 0x100fe20000010802 */
[----:B------:R-:W-:Y:S01]  /*84c0*/  FSEL R21, R180, -INF , P0 ;  /* 0xff800000b4157808 */ /* 0x000fe20000000000 */
[--C-:B------:R-:W-:Y:S01]  /*84d0*/  FFMA.FTZ R6, R6, c[0x0][0x2d0], -R2.reuse ;  /* 0x0000b40006067a23 */ /* 0x100fe20000010802 */
[----:B------:R-:W-:Y:S01]  /*84e0*/  ISETP.GT.AND P0, PT, R3, 0x39, PT ;  /* 0x000000390300780c */ /* 0x000fe20003f04270 */
        /* <DEDUP_REMOVED lines=16> */
[----:B------:R-:W-:Y:S07]  /*85f0*/  FFMA.FTZ R183, R5, c[0x0][0x2d0], -R2 ;  /* 0x0000b40005b77a23 */ /* 0x000fee0000010802 */
[----:B------:R-:W1:Y:S02]  /*8600*/  MUFU.EX2 R2, R0 ;  /* 0x0000000000027308 */ /* 0x000e640000000800 */
[C---:B-1----:R-:W-:Y:S02]  /*8610*/  FMUL.FTZ R9, R2.reuse, R161 ;  /* 0x000000a102097220 */ /* 0x042fe40000410000 */
        /* <DEDUP_REMOVED lines=16> */
[C---:B--2---:R-:W-:Y:S02]  /*8720*/  FFMA.FTZ R0, R2.reuse, R179, R4 ;  /* 0x000000b302007223 */ /* 0x044fe40000010004 */
[----:B------:R-:W-:Y:S02]  /*8730*/  FMUL.FTZ R64, R2, R64 ;  /* 0x0000004002407220 */ /* 0x000fe40000410000 */
[C---:B------:R-:W-:Y:S01]  /*8740*/  FADD.FTZ R5, R176.reuse, R0 ;  /* 0x00000000b0057221 */ /* 0x040fe20000010000 */
[----:B------:R-:W-:Y:S01]  /*8750*/  F2FP.PACK_AB R176, R176, R4 ;  /* 0x00000004b0b0723e */ /* 0x000fe200000000ff */
[----:B------:R-:W1:Y:S01]  /*8760*/  MUFU.EX2 R0, R17 ;  /* 0x0000001100007308 */ /* 0x000e620000000800 */
[----:B------:R-:W-:Y:S02]  /*8770*/  FMUL.FTZ R65, R2, R65 ;  /* 0x0000004102417220 */ /* 0x000fe40000410000 */
[----:B------:R-:W-:Y:S02]  /*8780*/  FADD.FTZ R4, R178, R5 ;  /* 0x00000005b2047221 */ /* 0x000fe40000010000 */
        /* <DEDUP_REMOVED lines=10> */
[C---:B-1----:R-:W-:Y:S01]  /*8830*/  F2FP.PACK_AB R178, R0.reuse, R178 ;  /* 0x000000b200b2723e */ /* 0x042fe200000000ff */
[----:B------:R-:W-:Y:S01]  /*8840*/  FADD.FTZ R181, R0, R4 ;  /* 0x0000000400b57221 */ /* 0x000fe20000010000 */
[----:B------:R-:W-:Y:S01]  /*8850*/  FMNMX.FTZ R0, R20, R133, !PT ;  /* 0x0000008514007209 */ /* 0x000fe20007810000 */
[C---:B------:R-:W-:Y:S01]  /*8860*/  FMUL.FTZ R17, R2.reuse, R153 ;  /* 0x0000009902117220 */ /* 0x040fe20000410000 */
[----:B------:R-:W-:Y:S01]  /*8870*/  FSEL R4, R35, -INF , P0 ;  /* 0xff80000023047808 */ /* 0x000fe20000000000 */
[----:B------:R-:W-:Y:S01]  /*8880*/  FMUL.FTZ R88, R2, R88 ;  /* 0x0000005802587220 */ /* 0x000fe20000410000 */
[----:B------:R-:W-:Y:S01]  /*8890*/  FMNMX.FTZ R0, R34, R0, !PT ;  /* 0x0000000022007209 */ /* 0x000fe20007810000 */
[C---:B------:R-:W-:Y:S01]  /*88a0*/  FMUL.FTZ R89, R2.reuse, R89 ;  /* 0x0000005902597220 */ /* 0x040fe20000410000 */
[----:B------:R-:W-:Y:S01]  /*88b0*/  MOV R35, R12 ;  /* 0x0000000c00237202 */ /* 0x000fe20000000f00 */
[C---:B------:R-:W-:Y:S01]  /*88c0*/  FMUL.FTZ R12, R2.reuse, R156 ;  /* 0x0000009c020c7220 */ /* 0x040fe20000410000 */
[----:B------:R-:W-:Y:S01]  /*88d0*/  FMNMX.FTZ R0, R33, R0, !PT ;  /* 0x0000000021007209 */ /* 0x000fe20007810000 */
[C---:B------:R-:W-:Y:S02]  /*88e0*/  FMUL.FTZ R92, R2.reuse, R92 ;  /* 0x0000005c025c7220 */ /* 0x040fe40000410000 */
[----:B------:R-:W-:Y:S01]  /*88f0*/  FMUL.FTZ R93, R2, R93 ;  /* 0x0000005d025d7220 */ /* 0x000fe20000410000 */
[----:B------:R-:W-:Y:S01]  /*8900*/  FMNMX.FTZ R0, R32, R0, !PT ;  /* 0x0000000020007209 */ /* 0x000fe20007810000 */
[C---:B------:R-:W-:Y:S02]  /*8910*/  FMUL.FTZ R96, R2.reuse, R96 ;  /* 0x0000006002607220 */ /* 0x040fe40000410000 */
        /* <DEDUP_REMOVED lines=24> */
[----:B------:R-:W-:Y:S01]  /*8aa0*/  FMUL.FTZ R129, R2, R129 ;  /* 0x0000008102817220 */ /* 0x000fe20000410000 */
        /* <DEDUP_REMOVED lines=13> */
[----:B------:R-:W-:Y:S02]  /*8b80*/  FADD.FTZ R0, -R0, R133 ;  /* 0x0000008500007221 */ /* 0x000fe40000010100 */
[--C-:B------:R-:W-:Y:S01]  /*8b90*/  FFMA.FTZ R191, R27, c[0x0][0x2d0], -R5.reuse ;  /* 0x0000b4001bbf7a23 */ /* 0x100fe20000010805 */
[----:B------:R-:W-:Y:S01]  /*8ba0*/  MOV R27, R6 ;  /* 0x00000006001b7202 */ /* 0x000fe20000000f00 */
[----:B------:R-:W-:Y:S01]  /*8bb0*/  FMUL.FTZ R0, R0, c[0x0][0x2d0] ;  /* 0x0000b40000007a20 */ /* 0x000fe20000410000 */
[----:B------:R-:W2:Y:S01]  /*8bc0*/  LDL.LU R6, [R1+0x9c] ;  /* 0x00009c0001067983 */ /* 0x000ea20000300800 */
[--C-:B------:R-:W-:Y:S02]  /*8bd0*/  FFMA.FTZ R34, R34, c[0x0][0x2d0], -R5.reuse ;  /* 0x0000b40022227a23 */ /* 0x100fe40000010805 */
[--C-:B------:R-:W-:Y:S02]  /*8be0*/  FFMA.FTZ R179, R33, c[0x0][0x2d0], -R5.reuse ;  /* 0x0000b40021b37a23 */ /* 0x100fe40000010805 */
[----:B------:R-:W-:Y:S01]  /*8bf0*/  FMUL.FTZ R33, R2, R137 ;  /* 0x0000008902217220 */ /* 0x000fe20000410000 */
[----:B------:R-:W-:Y:S01]  /*8c00*/  MUFU.EX2 R0, R0 ;  /* 0x0000000000007308 */ /* 0x000fe20000000800 */
[--C-:B------:R-:W-:Y:S02]  /*8c10*/  FFMA.FTZ R180, R32, c[0x0][0x2d0], -R5.reuse ;  /* 0x0000b40020b47a23 */ /* 0x100fe40000010805 */
[----:B------:R-:W-:Y:S02]  /*8c20*/  FMUL.FTZ R32, R2, R136 ;  /* 0x0000008802207220 */ /* 0x000fe40000410000 */
[--C-:B------:R-:W-:Y:S02]  /*8c30*/  FFMA.FTZ R184, R28, c[0x0][0x2d0], -R5.reuse ;  /* 0x0000b4001cb87a23 */ /* 0x100fe40000010805 */
[C---:B------:R-:W-:Y:S02]  /*8c40*/  FMUL.FTZ R28, R2.reuse, R140 ;  /* 0x0000008c021c7220 */ /* 0x040fe40000410000 */
[--C-:B------:R-:W-:Y:S01]  /*8c50*/  FFMA.FTZ R14, R25, c[0x0][0x2d0], -R5.reuse ;  /* 0x0000b400190e7a23 */ /* 0x100fe20000010805 */
[----:B------:R-:W-:Y:S01]  /*8c60*/  MUFU.EX2 R153, R179 ;  /* 0x000000b300997308 */ /* 0x000fe20000000800 */
[----:B------:R-:W-:Y:S02]  /*8c70*/  FMUL.FTZ R25, R2, R145 ;  /* 0x0000009102197220 */ /* 0x000fe40000410000 */
[--C-:B------:R-:W-:Y:S02]  /*8c80*/  FFMA.FTZ R23, R23, c[0x0][0x2d0], -R5.reuse ;  /* 0x0000b40017177a23 */ /* 0x100fe40000010805 */
[--C-:B------:R-:W-:Y:S02]  /*8c90*/  FFMA.FTZ R22, R22, c[0x0][0x2d0], -R5.reuse ;  /* 0x0000b40016167a23 */ /* 0x100fe40000010805 */
[--C-:B------:R-:W-:Y:S01]  /*8ca0*/  FFMA.FTZ R177, R20, c[0x0][0x2d0], -R5.reuse ;  /* 0x0000b40014b17a23 */ /* 0x100fe20000010805 */
[----:B------:R-:W-:Y:S01]  /*8cb0*/  MOV R161, R23 ;  /* 0x0000001700a17202 */ /* 0x000fe20000000f00 */
[C---:B------:R-:W-:Y:S01]  /*8cc0*/  FMUL.FTZ R20, R2.reuse, R148 ;  /* 0x0000009402147220 */ /* 0x040fe20000410000 */
[----:B------:R-:W1:Y:S01]  /*8cd0*/  MUFU.EX2 R156, R180 ;  /* 0x000000b4009c7308 */ /* 0x000e620000000800 */
[--C-:B------:R-:W-:Y:S01]  /*8ce0*/  FFMA.FTZ R185, R31, c[0x0][0x2d0], -R5.reuse ;  /* 0x0000b4001fb97a23 */ /* 0x100fe20000010805 */
[----:B------:R-:W-:Y:S01]  /*8cf0*/  MOV R148, R18 ;  /* 0x0000001200947202 */ /* 0x000fe20000000f00 */
[--C-:B------:R-:W-:Y:S02]  /*8d00*/  FFMA.FTZ R31, R21, c[0x0][0x2d0], -R5.reuse ;  /* 0x0000b400151f7a23 */ /* 0x100fe40000010805 */
[----:B------:R-:W-:Y:S02]  /*8d10*/  FMUL.FTZ R21, R2, R149 ;  /* 0x0000009502157220 */ /* 0x000fe40000410000 */
[--C-:B------:R-:W-:Y:S01]  /*8d20*/  FFMA.FTZ R186, R30, c[0x0][0x2d0], -R5.reuse ;  /* 0x0000b4001eba7a23 */ /* 0x100fe20000010805 */
[----:B------:R-:W-:Y:S01]  /*8d30*/  MOV R30, R183 ;  /* 0x000000b7001e7202 */ /* 0x000fe20000000f00 */
[--C-:B------:R-:W-:Y:S01]  /*8d40*/  FFMA.FTZ R183, R29, c[0x0][0x2d0], -R5.reuse ;  /* 0x0000b4001db77a23 */ /* 0x100fe20000010805 */
[----:B------:R-:W2:Y:S01]  /*8d50*/  MUFU.EX2 R177, R177 ;  /* 0x000000b100b17308 */ /* 0x000ea20000000800 */
[----:B------:R-:W-:Y:S01]  /*8d60*/  FMUL.FTZ R29, R2, R141 ;  /* 0x0000008d021d7220 */ /* 0x000fe20000410000 */
[----:B------:R-:W-:Y:S01]  /*8d70*/  MOV R157, R30 ;  /* 0x0000001e009d7202 */ /* 0x000fe20000000f00 */
[--C-:B------:R-:W-:Y:S01]  /*8d80*/  FFMA.FTZ R190, R26, c[0x0][0x2d0], -R5.reuse ;  /* 0x0000b4001abe7a23 */ /* 0x100fe20000010805 */
[----:B------:R-:W-:Y:S01]  /*8d90*/  MOV R26, R7 ;  /* 0x00000007001a7202 */ /* 0x000fe20000000f00 */
[--C-:B------:R-:W-:Y:S01]  /*8da0*/  FFMA.FTZ R11, R24, c[0x0][0x2d0], -R5.reuse ;  /* 0x0000b400180b7a23 */ /* 0x100fe20000010805 */
[----:B------:R-:W-:Y:S01]  /*8db0*/  MOV R7, R8 ;  /* 0x0000000800077202 */ /* 0x000fe20000000f00 */
[C---:B------:R-:W-:Y:S01]  /*8dc0*/  FMUL.FTZ R8, R2.reuse, R160 ;  /* 0x000000a002087220 */ /* 0x040fe20000410000 */
[----:B------:R-:W-:Y:S01]  /*8dd0*/  MOV R160, R22 ;  /* 0x0000001600a07202 */ /* 0x000fe20000000f00 */
[----:B------:R-:W-:Y:S01]  /*8de0*/  FMUL.FTZ R24, R2, R144 ;  /* 0x0000009002187220 */ /* 0x000fe20000410000 */
[----:B------:R-:W-:Y:S01]  /*8df0*/  MOV R152, R7 ;  /* 0x0000000700987202 */ /* 0x000fe20000000f00 */
[----:B------:R-:W-:Y:S01]  /*8e00*/  FFMA.FTZ R10, R4, c[0x0][0x2d0], -R5 ;  /* 0x0000b400040a7a23 */ /* 0x000fe20000010805 */
[----:B------:R-:W-:Y:S01]  /*8e10*/  MUFU.EX2 R144, R187 ;  /* 0x000000bb00907308 */ /* 0x000fe20000000800 */
[----:B------:R-:W-:Y:S01]  /*8e20*/  FMUL.FTZ R4, R2, R164 ;  /* 0x000000a402047220 */ /* 0x000fe20000410000 */
[----:B-1----:R-:W-:Y:S01]  /*8e30*/  F2FP.PACK_AB R179, R156, R153 ;  /* 0x000000999cb3723e */ /* 0x002fe200000000ff */
[----:B------:R-:W-:Y:S01]  /*8e40*/  FMUL.FTZ R5, R2, R165 ;  /* 0x000000a502057220 */ /* 0x000fe20000410000 */
[----:B------:R-:W-:Y:S01]  /*8e50*/  MOV R164, R10 ;  /* 0x0000000a00a47202 */ /* 0x000fe20000000f00 */
[C---:B------:R-:W-:Y:S01]  /*8e60*/  FMUL.FTZ R10, R0.reuse, R162 ;  /* 0x000000a2000a7220 */ /* 0x040fe20000410000 */
[----:B------:R-:W-:Y:S01]  /*8e70*/  MOV R162, R11 ;  /* 0x0000000b00a27202 */ /* 0x000fe20000000f00 */
[C---:B------:R-:W-:Y:S01]  /*8e80*/  FMUL.FTZ R11, R0.reuse, R163 ;  /* 0x000000a3000b7220 */ /* 0x040fe20000410000 */
[----:B------:R-:W-:Y:S01]  /*8e90*/  MOV R163, R14 ;  /* 0x0000000e00a37202 */ /* 0x000fe20000000f00 */
[C---:B------:R-:W-:Y:S01]  /*8ea0*/  FMUL.FTZ R14, R0.reuse, R158 ;  /* 0x0000009e000e7220 */ /* 0x040fe20000410000 */
[----:B------:R1:W3:Y:S01]  /*8eb0*/  MUFU.EX2 R2, R34 ;  /* 0x0000002200027308 */ /* 0x0002e20000000800 */
        /* <DEDUP_REMOVED lines=18> */
[----:B------:R-:W-:Y:S01]  /*8fe0*/  LDSM.16.MT88.4 R140, [R135+0x900] ;  /* 0x00090000878c783b */ /* 0x000fe20000004200 */
[C---:B-1----:R-:W-:Y:S02]  /*8ff0*/  FMUL.FTZ R34, R0.reuse, R138 ;  /* 0x0000008a00227220 */ /* 0x042fe40000410000 */
[C---:B------:R-:W-:Y:S02]  /*9000*/  FMUL.FTZ R39, R0.reuse, R39 ;  /* 0x0000002700277220 */ /* 0x040fe40000410000 */
[C---:B------:R-:W-:Y:S02]  /*9010*/  FMUL.FTZ R42, R0.reuse, R42 ;  /* 0x0000002a002a7220 */ /* 0x040fe40000410000 */
[C---:B------:R-:W-:Y:S01]  /*9020*/  FMUL.FTZ R43, R0.reuse, R43 ;  /* 0x0000002b002b7220 */ /* 0x040fe20000410000 */
[----:B------:R-:W1:Y:S01]  /*9030*/  LDSM.16.MT88.4 R136, [R135+0x100] ;  /* 0x000100008788783b */ /* 0x000e620000004200 */
        /* <DEDUP_REMOVED lines=50> */
[----:B---3--:R-:W-:Y:S01]  /*9360*/  F2FP.PACK_AB R177, R2, R177 ;  /* 0x000000b102b1723e */ /* 0x008fe200000000ff */
[C---:B------:R-:W-:Y:S01]  /*9370*/  FMUL.FTZ R6, R0.reuse, R166 ;  /* 0x000000a600067220 */ /* 0x040fe20000410000 */
[----:B------:R-:W-:Y:S01]  /*9380*/  MOV R166, R27 ;  /* 0x0000001b00a67202 */ /* 0x000fe20000000f00 */
[----:B------:R-:W-:Y:S02]  /*9390*/  FMUL.FTZ R27, R0, R147 ;  /* 0x00000093001b7220 */ /* 0x000fe40000410000 */
[----:B------:R-:W-:Y:S01]  /*93a0*/  FADD.FTZ R154, R2, R133 ;  /* 0x00000085029a7221 */ /* 0x000fe20000010000 */
[----:B------:R-:W-:Y:S02]  /*93b0*/  MUFU.EX2 R0, R188 ;  /* 0x000000bc00007308 */ /* 0x000fe40000000800 */
[C---:B-1----:R-:W-:Y:S08]  /*93c0*/  HMMA.16816.F32 R4, R176.reuse, R136, R4 ;  /* 0x00000088b004723c */ /* 0x042ff00000001804 */
[C---:B------:R-:W-:Y:S01]  /*93d0*/  HMMA.16816.F32 R8, R176.reuse, R138, R8 ;  /* 0x0000008ab008723c */ /* 0x040fe20000001808 */
[----:B------:R-:W1:Y:S01]  /*93e0*/  LDSM.16.MT88.4 R136, [R248+0x100] ;  /* 0x00010000f888783b */ /* 0x000e620000004200 */
[----:B------:R-:W-:Y:S10]  /*93f0*/  MUFU.EX2 R188, R160 ;  /* 0x000000a000bc7308 */ /* 0x000ff40000000800 */
[----:B------:R-:W2:Y:S10]  /*9400*/  MUFU.EX2 R2, R189 ;  /* 0x000000bd00027308 */ /* 0x000eb40000000800 */
[----:B------:R-:W-:Y:S10]  /*9410*/  MUFU.EX2 R189, R161 ;  /* 0x000000a100bd7308 */ /* 0x000ff40000000800 */
[----:B------:R-:W3:Y:S01]  /*9420*/  MUFU.EX2 R133, R182 ;  /* 0x000000b600857308 */ /* 0x000ee20000000800 */
[C---:B-1----:R-:W-:Y:S09]  /*9430*/  HMMA.16816.F32 R12, R176.reuse, R136, R12 ;  /* 0x00000088b00c723c */ /* 0x042ff2000000180c */
[----:B------:R-:W-:Y:S01]  /*9440*/  MUFU.EX2 R182, R190 ;  /* 0x000000be00b67308 */ /* 0x000fe20000000800 */
[C---:B------:R-:W-:Y:S01]  /*9450*/  HMMA.16816.F32 R16, R176.reuse, R138, R16 ;  /* 0x0000008ab010723c */ /* 0x040fe20000001810 */
[----:B------:R-:W1:Y:S08]  /*9460*/  LDSM.16.MT88.4 R136, [R251+0x100] ;  /* 0x00010000fb88783b */ /* 0x000e700000004200 */
[----:B------:R4:W-:Y:S03]  /*9470*/  MUFU.EX2 R190, R162 ;  /* 0x000000a200be7308 */ /* 0x0009e60000000800 */
[----:B----4-:R-:W-:Y:S01]  /*9480*/  MOV R162, R152 ;  /* 0x0000009800a27202 */ /* 0x010fe20000000f00 */
        /* <DEDUP_REMOVED lines=40> */
[----:B--2---:R-:W-:Y:S01]  /*9710*/  FADD.FTZ R136, R2, R181 ;  /* 0x000000b502887221 */ /* 0x004fe20000010000 */
[----:B------:R-:W-:Y:S01]  /*9720*/  HMMA.16816.F32 R128, R176, R138, R128 ;  /* 0x0000008ab080723c */ /* 0x000fe20000001880 */
[----:B------:R-:W-:Y:S03]  /*9730*/  MUFU.EX2 R181, R191 ;  /* 0x000000bf00b57308 */ /* 0x000fe60000000800 */
[----:B------:R-:W-:Y:S03]  /*9740*/  FADD.FTZ R136, R0, R136 ;  /* 0x0000008800887221 */ /* 0x000fe60000010000 */
[C---:B---3--:R-:W-:Y:S01]  /*9750*/  F2FP.PACK_AB R138, R133.reuse, R144 ;  /* 0x00000090858a723e */ /* 0x048fe200000000ff */
[----:B------:R-:W-:Y:S01]  /*9760*/  FADD.FTZ R137, R144, R136 ;  /* 0x0000008890897221 */ /* 0x000fe20000010000 */
[----:B------:R-:W-:Y:S01]  /*9770*/  F2FP.PACK_AB R136, R0, R2 ;  /* 0x000000020088723e */ /* 0x000fe200000000ff */
[----:B------:R-:W1:Y:S01]  /*9780*/  LDSM.16.MT88.4 R144, [R248+0x900] ;  /* 0x00090000f890783b */ /* 0x000e620000004200 */
[----:B------:R-:W2:Y:S01]  /*9790*/  MUFU.EX2 R2, R155 ;  /* 0x0000009b00027308 */ /* 0x000ea20000000800 */
[----:B------:R-:W-:Y:S01]  /*97a0*/  FADD.FTZ R149, R133, R137 ;  /* 0x0000008985957221 */ /* 0x000fe20000010000 */
[----:B------:R-:W-:Y:S02]  /*97b0*/  F2FP.PACK_AB R137, R186, R185 ;  /* 0x000000b9ba89723e */ /* 0x000fe400000000ff */
[----:B------:R-:W-:Y:S02]  /*97c0*/  F2FP.PACK_AB R139, R184, R183 ;  /* 0x000000b7b88b723e */ /* 0x000fe400000000ff */
[----:B------:R-:W-:Y:S04]  /*97d0*/  F2FP.PACK_AB R177, R188, R189 ;  /* 0x000000bdbcb1723e */ /* 0x000fe800000000ff */
[----:B------:R-:W-:Y:S01]  /*97e0*/  MUFU.EX2 R0, R159 ;  /* 0x0000009f00007308 */ /* 0x000fe20000000800 */
[C---:B------:R-:W-:Y:S08]  /*97f0*/  HMMA.16816.F32 R4, R136.reuse, R140, R4 ;  /* 0x0000008c8804723c */ /* 0x040ff00000001804 */
[C---:B------:R-:W-:Y:S01]  /*9800*/  HMMA.16816.F32 R8, R136.reuse, R142, R8 ;  /* 0x0000008e8808723c */ /* 0x040fe20000001808 */
[----:B------:R-:W3:Y:S01]  /*9810*/  LDSM.16.MT88.4 R140, [R251+0x900] ;  /* 0x00090000fb8c783b */ /* 0x000ee20000004200 */
[----:B------:R-:W4:Y:S10]  /*9820*/  MUFU.EX2 R133, R158 ;  /* 0x0000009e00857308 */ /* 0x000f340000000800 */
[----:B------:R-:W-:Y:S01]  /*9830*/  MUFU.EX2 R176, R167 ;  /* 0x000000a700b07308 */ /* 0x000fe20000000800 */
[C---:B-1----:R-:W-:Y:S09]  /*9840*/  HMMA.16816.F32 R12, R136.reuse, R144, R12 ;  /* 0x00000090880c723c */ /* 0x042ff2000000180c */
[----:B------:R-:W-:Y:S01]  /*9850*/  MUFU.EX2 R178, R157 ;  /* 0x0000009d00b27308 */ /* 0x000fe20000000800 */
        /* <DEDUP_REMOVED lines=42> */
[----:B------:R-:W-:Y:S01]  /*9b00*/  HMMA.16816.F32 R128, R136, R146, R128 ;  /* 0x000000928880723c */ /* 0x000fe20000001880 */
[----:B------:R-:W1:Y:S06]  /*9b10*/  LDSM.16.MT88.4 R144, [R248+0x1100] ;  /* 0x00110000f890783b */ /* 0x000e6c0000004200 */
[----:B--2---:R-:W-:Y:S01]  /*9b20*/  FADD.FTZ R136, R2, R149 ;  /* 0x0000009502887221 */ /* 0x004fe20000010000 */
[C---:B----4-:R-:W-:Y:S04]  /*9b30*/  F2FP.PACK_AB R138, R133.reuse, R148 ;  /* 0x00000094858a723e */ /* 0x050fe800000000ff */
[----:B------:R-:W-:Y:S01]  /*9b40*/  FADD.FTZ R136, R0, R136 ;  /* 0x0000008800887221 */ /* 0x000fe20000010000 */
[----:B------:R-:W-:Y:S03]  /*9b50*/  F2FP.PACK_AB R139, R190, R180 ;  /* 0x000000b4be8b723e */ /* 0x000fe600000000ff */
[----:B------:R-:W-:Y:S01]  /*9b60*/  FADD.FTZ R137, R148, R136 ;  /* 0x0000008894897221 */ /* 0x000fe20000010000 */
[----:B------:R-:W-:Y:S01]  /*9b70*/  F2FP.PACK_AB R136, R0, R2 ;  /* 0x000000020088723e */ /* 0x000fe200000000ff */
[----:B------:R-:W2:Y:S01]  /*9b80*/  LDSM.16.MT88.4 R148, [R251+0x1100] ;  /* 0x00110000fb94783b */ /* 0x000ea20000004200 */
[----:B------:R-:W4:Y:S01]  /*9b90*/  MUFU.EX2 R0, R162 ;  /* 0x000000a200007308 */ /* 0x000f220000000800 */
[----:B------:R-:W-:Y:S01]  /*9ba0*/  FADD.FTZ R152, R133, R137 ;  /* 0x0000008985987221 */ /* 0x000fe20000010000 */
[----:B------:R-:W-:Y:S07]  /*9bb0*/  F2FP.PACK_AB R137, R182, R181 ;  /* 0x000000b5b689723e */ /* 0x000fee00000000ff */
[C---:B---3--:R-:W-:Y:S01]  /*9bc0*/  HMMA.16816.F32 R4, R136.reuse, R140, R4 ;  /* 0x0000008c8804723c */ /* 0x048fe20000001804 */
[----:B------:R-:W3:Y:S07]  /*9bd0*/  MUFU.EX2 R2, R166 ;  /* 0x000000a600027308 */ /* 0x000eee0000000800 */
[C---:B------:R-:W-:Y:S01]  /*9be0*/  HMMA.16816.F32 R8, R136.reuse, R142, R8 ;  /* 0x0000008e8808723c */ /* 0x040fe20000001808 */
[----:B------:R-:W5:Y:S03]  /*9bf0*/  LDSM.16.MT88.4 R140, [R250+0x1100] ;  /* 0x00110000fa8c783b */ /* 0x000f660000004200 */
[----:B----4-:R-:W-:Y:S04]  /*9c00*/  FADD.FTZ R133, R0, R152 ;  /* 0x0000009800857221 */ /* 0x010fe80000010000 */
[C---:B-1----:R-:W-:Y:S01]  /*9c10*/  HMMA.16816.F32 R12, R136.reuse, R144, R12 ;  /* 0x00000090880c723c */ /* 0x042fe2000000180c */
[----:B------:R-:W-:Y:S03]  /*9c20*/  LDSM.16.MT88.4 R160, [R135+0x1900] ;  /* 0x0019000087a0783b */ /* 0x000fe60000004200 */
[C---:B------:R-:W-:Y:S01]  /*9c30*/  FADD.FTZ R133, R176.reuse, R133 ;  /* 0x00000085b0857221 */ /* 0x040fe20000010000 */
[----:B------:R-:W-:Y:S03]  /*9c40*/  F2FP.PACK_AB R176, R176, R0 ;  /* 0x00000000b0b0723e */ /* 0x000fe600000000ff */
[C---:B------:R-:W-:Y:S01]  /*9c50*/  HMMA.16816.F32 R16, R136.reuse, R146, R16 ;  /* 0x000000928810723c */ /* 0x040fe20000001810 */
[----:B------:R-:W1:Y:S03]  /*9c60*/  LDSM.16.MT88.4 R144, [R135+0x3100] ;  /* 0x003100008790783b */ /* 0x000e660000004200 */
[----:B---3--:R-:W-:Y:S01]  /*9c70*/  FADD.FTZ R0, R2, R133 ;  /* 0x0000008502007221 */ /* 0x008fe20000010000 */
[----:B------:R-:W-:Y:S03]  /*9c80*/  MOV R133, R3 ;  /* 0x0000000300857202 */ /* 0x000fe60000000f00 */
[C---:B--2---:R-:W-:Y:S04]  /*9c90*/  HMMA.16816.F32 R20, R136.reuse, R148, R20 ;  /* 0x000000948814723c */ /* 0x044fe80000001814 */
[C---:B------:R-:W-:Y:S01]  /*9ca0*/  FADD.FTZ R0, R178.reuse, R0 ;  /* 0x00000000b2007221 */ /* 0x040fe20000010000 */
[----:B------:R-:W-:Y:S02]  /*9cb0*/  F2FP.PACK_AB R178, R178, R2 ;  /* 0x00000002b2b2723e */ /* 0x000fe400000000ff */
[----:B------:R-:W2:Y:S01]  /*9cc0*/  MUFU.EX2 R2, R164 ;  /* 0x000000a400027308 */ /* 0x000ea20000000800 */
[C---:B------:R-:W-:Y:S01]  /*9cd0*/  HMMA.16816.F32 R24, R136.reuse, R150, R24 ;  /* 0x000000968818723c */ /* 0x040fe20000001818 */
[----:B------:R-:W3:Y:S07]  /*9ce0*/  LDSM.16.MT88.4 R148, [R248+0x3100] ;  /* 0x00310000f894783b */ /* 0x000eee0000004200 */
[C---:B-----5:R-:W-:Y:S01]  /*9cf0*/  HMMA.16816.F32 R28, R136.reuse, R140, R28 ;  /* 0x0000008c881c723c */ /* 0x060fe2000000181c */
[----:B------:R-:W-:Y:S07]  /*9d00*/  STL [R1+0xa4], R0 ;  /* 0x0000a40001007387 */ /* 0x000fee0000100800 */
[C---:B------:R-:W-:Y:S01]  /*9d10*/  HMMA.16816.F32 R32, R136.reuse, R142, R32 ;  /* 0x0000008e8820723c */ /* 0x040fe20000001820 */
[----:B------:R-:W4:Y:S03]  /*9d20*/  LDSM.16.MT88.4 R140, [R251+0x3100] ;  /* 0x00310000fb8c783b */ /* 0x000f260000004200 */
[----:B--2---:R-:W-:Y:S04]  /*9d30*/  F2FP.PACK_AB R179, R2, R187 ;  /* 0x000000bb02b3723e */ /* 0x004fe800000000ff */
[C---:B-1----:R-:W-:Y:S08]  /*9d40*/  HMMA.16816.F32 R36, R136.reuse, R144, R36 ;  /* 0x000000908824723c */ /* 0x042ff00000001824 */
[C---:B------:R-:W-:Y:S01]  /*9d50*/  HMMA.16816.F32 R40, R136.reuse, R146, R40 ;  /* 0x000000928828723c */ /* 0x040fe20000001828 */
[----:B------:R-:W1:Y:S07]  /*9d60*/  LDSM.16.MT88.4 R144, [R250+0x3100] ;  /* 0x00310000fa90783b */ /* 0x000e6e0000004200 */
[C---:B---3--:R-:W-:Y:S08]  /*9d70*/  HMMA.16816.F32 R44, R136.reuse, R148, R44 ;  /* 0x00000094882c723c */ /* 0x048ff0000000182c */
[C---:B------:R-:W-:Y:S01]  /*9d80*/  HMMA.16816.F32 R48, R136.reuse, R150, R48 ;  /* 0x000000968830723c */ /* 0x040fe20000001830 */
[----:B------:R-:W2:Y:S07]  /*9d90*/  LDSM.16.MT88.4 R148, [R135+0x5100] ;  /* 0x005100008794783b */ /* 0x000eae0000004200 */
[C---:B----4-:R-:W-:Y:S08]  /*9da0*/  HMMA.16816.F32 R52, R136.reuse, R140, R52 ;  /* 0x0000008c8834723c */ /* 0x050ff00000001834 */
        /* <DEDUP_REMOVED lines=20> */
[C---:B-1----:R-:W-:Y:S07]  /*9ef0*/  HMMA.16816.F32 R108, R136.reuse, R144, R108 ;  /* 0x00000090886c723c */ /* 0x042fee000000186c */
[----:B------:R-:W-:Y:S01]  /*9f00*/  FADD.FTZ R144, R153, R154 ;  /* 0x0000009a99907221 */ /* 0x000fe20000010000 */
[C---:B------:R-:W-:Y:S01]  /*9f10*/  HMMA.16816.F32 R112, R136.reuse, R146, R112 ;  /* 0x000000928870723c */ /* 0x040fe20000001870 */
[----:B------:R-:W1:Y:S03]  /*9f20*/  LDSM.16.MT88.4 R152, [R248+0x1900] ;  /* 0x00190000f898783b */ /* 0x000e660000004200 */
[----:B------:R-:W-:Y:S04]  /*9f30*/  FADD.FTZ R0, R156, R144 ;  /* 0x000000909c007221 */ /* 0x000fe80000010000 */
[C---:B--2---:R-:W-:Y:S01]  /*9f40*/  HMMA.16816.F32 R116, R136.reuse, R148, R116 ;  /* 0x000000948874723c */ /* 0x044fe20000001874 */
[----:B------:R-:W2:Y:S03]  /*9f50*/  LDSM.16.MT88.4 R144, [R251+0x1900] ;  /* 0x00190000fb90783b */ /* 0x000ea60000004200 */
[----:B------:R-:W-:Y:S04]  /*9f60*/  FADD.FTZ R0, R185, R0 ;  /* 0x00000000b9007221 */ /* 0x000fe80000010000 */
[C---:B------:R-:W-:Y:S04]  /*9f70*/  HMMA.16816.F32 R120, R136.reuse, R150, R120 ;  /* 0x000000968878723c */ /* 0x040fe80000001878 */
[----:B------:R-:W-:Y:S04]  /*9f80*/  FADD.FTZ R0, R186, R0 ;  /* 0x00000000ba007221 */ /* 0x000fe80000010000 */
[----:B------:R-:W-:Y:S01]  /*9f90*/  FADD.FTZ R0, R183, R0 ;  /* 0x00000000b7007221 */ /* 0x000fe20000010000 */
[C---:B---3--:R-:W-:Y:S03]  /*9fa0*/  HMMA.16816.F32 R124, R136.reuse, R140, R124 ;  /* 0x0000008c887c723c */ /* 0x048fe6000000187c */
[----:B------:R-:W-:Y:S04]  /*9fb0*/  FADD.FTZ R0, R184, R0 ;  /* 0x00000000b8007221 */ /* 0x000fe80000010000 */
[----:B------:R-:W-:Y:S01]  /*9fc0*/  FADD.FTZ R0, R181, R0 ;  /* 0x00000000b5007221 */ /* 0x000fe20000010000 */
[----:B------:R-:W-:Y:S01]  /*9fd0*/  HMMA.16816.F32 R128, R136, R142, R128 ;  /* 0x0000008e8880723c */ /* 0x000fe20000001880 */
[----:B------:R-:W3:Y:S03]  /*9fe0*/  LDSM.16.MT88.4 R136, [R250+0x1900] ;  /* 0x00190000fa88783b */ /* 0x000ee60000004200 */
[----:B------:R-:W-:Y:S04]  /*9ff0*/  FADD.FTZ R0, R182, R0 ;  /* 0x00000000b6007221 */ /* 0x000fe80000010000 */
[C---:B------:R-:W-:Y:S01]  /*a000*/  HMMA.16816.F32 R164, R176.reuse, R160, R4 ;  /* 0x000000a0b0a4723c */ /* 0x040fe20000001804 */
[----:B------:R-:W4:Y:S04]  /*a010*/  LDSM.16.MT88.4 R4, [R135+0x3900] ;  /* 0x003900008704783b */ /* 0x000f280000004200 */
[----:B------:R-:W-:Y:S03]  /*a020*/  FADD.FTZ R0, R180, R0 ;  /* 0x00000000b4007221 */ /* 0x000fe60000010000 */
[C---:B------:R-:W-:Y:S01]  /*a030*/  HMMA.16816.F32 R160, R176.reuse, R162, R8 ;  /* 0x000000a2b0a0723c */ /* 0x040fe20000001808 */
[----:B------:R-:W5:Y:S03]  /*a040*/  LDSM.16.MT88.4 R8, [R248+0x3900] ;  /* 0x00390000f808783b */ /* 0x000f660000004200 */
[----:B------:R-:W-:Y:S04]  /*a050*/  FADD.FTZ R0, R190, R0 ;  /* 0x00000000be007221 */ /* 0x000fe80000010000 */
[C---:B-1----:R-:W-:Y:S01]  /*a060*/  HMMA.16816.F32 R156, R176.reuse, R152, R12 ;  /* 0x00000098b09c723c */ /* 0x042fe2000000180c */
[----:B------:R-:W1:Y:S03]  /*a070*/  LDSM.16.MT88.4 R12, [R251+0x3900] ;  /* 0x00390000fb0c783b */ /* 0x000e660000004200 */
[----:B------:R-:W-:Y:S04]  /*a080*/  FADD.FTZ R0, R189, R0 ;  /* 0x00000000bd007221 */ /* 0x000fe80000010000 */
[C---:B------:R-:W-:Y:S01]  /*a090*/  HMMA.16816.F32 R152, R176.reuse, R154, R16 ;  /* 0x0000009ab098723c */ /* 0x040fe20000001810 */
[----:B------:R-:W1:Y:S03]  /*a0a0*/  LDSM.16.MT88.4 R16, [R250+0x3900] ;  /* 0x00390000fa10783b */ /* 0x000e660000004200 */
[----:B------:R-:W-:Y:S04]  /*a0b0*/  FADD.FTZ R0, R188, R0 ;  /* 0x00000000bc007221 */ /* 0x000fe80000010000 */
[C---:B--2---:R-:W-:Y:S04]  /*a0c0*/  HMMA.16816.F32 R148, R176.reuse, R144, R20 ;  /* 0x00000090b094723c */ /* 0x044fe80000001814 */
[----:B------:R-:W-:Y:S04]  /*a0d0*/  FADD.FTZ R0, R187, R0 ;  /* 0x00000000bb007221 */ /* 0x000fe80000010000 */
[C---:B------:R-:W-:Y:S04]  /*a0e0*/  HMMA.16816.F32 R144, R176.reuse, R146, R24 ;  /* 0x00000092b090723c */ /* 0x040fe80000001818 */
[----:B------:R-:W-:Y:S01]  /*a0f0*/  FADD.FTZ R0, R2, R0 ;  /* 0x0000000002007221 */ /* 0x000fe20000010000 */
[----:B------:R-:W-:Y:S03]  /*a100*/  MOV R2, R132 ;  /* 0x0000008400027202 */ /* 0x000fe60000000f00 */
[C---:B---3--:R-:W-:Y:S01]  /*a110*/  HMMA.16816.F32 R140, R176.reuse, R136, R28 ;  /* 0x00000088b08c723c */ /* 0x048fe2000000181c */
[----:B------:R-:W-:Y:S07]  /*a120*/  STL [R1+0x9c], R0 ;  /* 0x00009c0001007387 */ /* 0x000fee0000100800 */
[C---:B------:R-:W-:Y:S08]  /*a130*/  HMMA.16816.F32 R136, R176.reuse, R138, R32 ;  /* 0x0000008ab088723c */ /* 0x040ff00000001820 */
[C---:B----4-:R-:W-:Y:S08]  /*a140*/  HMMA.16816.F32 R36, R176.reuse, R4, R36 ;  /* 0x00000004b024723c */ /* 0x050ff00000001824 */
[C---:B------:R-:W-:Y:S01]  /*a150*/  HMMA.16816.F32 R40, R176.reuse, R6, R40 ;  /* 0x00000006b028723c */ /* 0x040fe20000001828 */
[----:B------:R-:W2:Y:S07]  /*a160*/  LDSM.16.MT88.4 R4, [R135+0x5900] ;  /* 0x005900008704783b */ /* 0x000eae0000004200 */
[C---:B-----5:R-:W-:Y:S08]  /*a170*/  HMMA.16816.F32 R44, R176.reuse, R8, R44 ;  /* 0x00000008b02c723c */ /* 0x060ff0000000182c */
[C---:B------:R-:W-:Y:S01]  /*a180*/  HMMA.16816.F32 R48, R176.reuse, R10, R48 ;  /* 0x0000000ab030723c */ /* 0x040fe20000001830 */
[----:B------:R-:W3:Y:S07]  /*a190*/  LDSM.16.MT88.4 R8, [R248+0x5900] ;  /* 0x00590000f808783b */ /* 0x000eee0000004200 */
[C---:B-1----:R-:W-:Y:S08]  /*a1a0*/  HMMA.16816.F32 R52, R176.reuse, R12, R52 ;  /* 0x0000000cb034723c */ /* 0x042ff00000001834 */
[C---:B------:R-:W-:Y:S01]  /*a1b0*/  HMMA.16816.F32 R56, R176.reuse, R14, R56 ;  /* 0x0000000eb038723c */ /* 0x040fe20000001838 */
[----:B------:R-:W1:Y:S07]  /*a1c0*/  LDSM.16.MT88.4 R12, [R251+0x5900] ;  /* 0x00590000fb0c783b */ /* 0x000e6e0000004200 */
[C---:B------:R-:W-:Y:S08]  /*a1d0*/  HMMA.16816.F32 R60, R176.reuse, R16, R60 ;  /* 0x00000010b03c723c */ /* 0x040ff0000000183c */
[C---:B------:R-:W-:Y:S01]  /*a1e0*/  HMMA.16816.F32 R64, R176.reuse, R18, R64 ;  /* 0x00000012b040723c */ /* 0x040fe20000001840 */
[----:B------:R-:W4:Y:S07]  /*a1f0*/  LDSM.16.MT88.4 R16, [R250+0x5900] ;  /* 0x00590000fa10783b */ /* 0x000f2e0000004200 */
        /* <DEDUP_REMOVED lines=18> */
[C---:B----4-:R-:W-:Y:S08]  /*a320*/  HMMA.16816.F32 R124, R176.reuse, R16, R124 ;  /* 0x00000010b07c723c */ /* 0x050ff0000000187c */
[----:B------:R-:W-:Y:S01]  /*a330*/  HMMA.16816.F32 R128, R176, R18, R128 ;  /* 0x00000012b080723c */ /* 0x000fe20000001880 */
[----:B------:R-:W-:-:S07]  /*a340*/  @P0 BRA `(.L_x_615) ;  /* 0xffffbd7000000947 */ /* 0x000fce000383ffff */
.L_x_612:
[----:B------:R-:W-:-:S13]  /*a350*/  ISETP.LE.AND P0, PT, RZ, UR10, PT ;  /* 0x0000000aff007c0c */ /* 0x000fda000bf03270 */
[----:B------:R-:W-:Y:S05]  /*a360*/  @!P0 BRA `(.L_x_616) ;  /* 0x00003be000008947 */ /* 0x000fea0003800000 */
[----:B------:R-:W2:Y:S04]  /*a370*/  LDL.LU R4, [R1+0xe4] ;  /* 0x0000e40001047983 */ /* 0x000ea80000300800 */
[----:B------:R-:W2:Y:S01]  /*a380*/  LDL.LU R0, [R1+0x98] ;  /* 0x0000980001007983 */ /* 0x000ea20000300800 */
[----:B------:R-:W-:Y:S01]  /*a390*/  IMAD.MOV.U32 R133, RZ, RZ, R3 ;  /* 0x000000ffff857224 */ /* 0x000fe200078e0003 */
[C---:B--2---:R-:W-:Y:S01]  /*a3a0*/  SHF.L.U64.HI R2, R0.reuse, 0x1, R4 ;  /* 0x0000000100027819 */ /* 0x044fe20000010204 */
[----:B------:R-:W-:-:S04]  /*a3b0*/  IMAD.SHL.U32 R0, R0, 0x2, RZ ;  /* 0x0000000200007824 */ /* 0x000fc800078e00ff */
[----:B------:R1:W-:Y:S04]  /*a3c0*/  STL [R1+0x84], R2 ;  /* 0x0000840201007387 */ /* 0x0003e80000100800 */
[----:B------:R2:W-:Y:S04]  /*a3d0*/  STL [R1+0x80], R0 ;  /* 0x0000800001007387 */ /* 0x0005e80000100800 */
[----:B------:R-:W3:Y:S04]  /*a3e0*/  LDL.LU R8, [R1+0xdc] ;  /* 0x0000dc0001087983 */ /* 0x000ee80000300800 */
[----:B------:R-:W3:Y:S04]  /*a3f0*/  LDL.LU R7, [R1+0xd0] ;  /* 0x0000d00001077983 */ /* 0x000ee80000300800 */
[----:B------:R-:W4:Y:S04]  /*a400*/  LDL.LU R6, [R1+0xe0] ;  /* 0x0000e00001067983 */ /* 0x000f280000300800 */
[----:B------:R-:W4:Y:S04]  /*a410*/  LDL.LU R5, [R1+0xd4] ;  /* 0x0000d40001057983 */ /* 0x000f280000300800 */
[----:B------:R-:W5:Y:S01]  /*a420*/  LDL.LU R4, [R1+0xb0] ;  /* 0x0000b00001047983 */ /* 0x000f620000300800 */
[----:B-1----:R-:W-:-:S03]  /*a430*/  IMAD.MOV.U32 R2, RZ, RZ, R132 ;  /* 0x000000ffff027224 */ /* 0x002fc600078e0084 */
[----:B--2---:R-:W5:Y:S01]  /*a440*/  LDL.LU R0, [R1+0x64] ;  /* 0x0000640001007983 */ /* 0x004f620000300800 */
[C---:B---3--:R-:W-:Y:S02]  /*a450*/  SHF.L.U64.HI R8, R7.reuse, 0x1, R8 ;  /* 0x0000000107087819 */ /* 0x048fe40000010208 */
[----:B------:R-:W-:-:S03]  /*a460*/  SHF.L.U32 R3, R7, 0x1, RZ ;  /* 0x0000000107037819 */ /* 0x000fc600000006ff */
[----:B------:R-:W-:Y:S01]  /*a470*/  STL [R1+0x7c], R8 ;  /* 0x00007c0801007387 */ /* 0x000fe20000100800 */
[----:B----4-:R-:W-:-:S03]  /*a480*/  SHF.L.U64.HI R6, R5, 0x1, R6 ;  /* 0x0000000105067819 */ /* 0x010fc60000010206 */
[----:B------:R5:W-:Y:S01]  /*a490*/  STL [R1+0x78], R3 ;  /* 0x0000780301007387 */ /* 0x000be20000100800 */
[----:B------:R-:W-:-:S03]  /*a4a0*/  IMAD.SHL.U32 R5, R5, 0x2, RZ ;  /* 0x0000000205057824 */ /* 0x000fc600078e00ff */
[----:B------:R1:W-:Y:S04]  /*a4b0*/  STL [R1+0x74], R6 ;  /* 0x0000740601007387 */ /* 0x0003e80000100800 */
[----:B------:R1:W-:Y:S01]  /*a4c0*/  STL [R1+0x70], R5 ;  /* 0x0000700501007387 */ /* 0x0003e20000100800 */
[C---:B-----5:R-:W-:Y:S02]  /*a4d0*/  SHF.L.U64.HI R3, R0.reuse, 0x1, R4 ;  /* 0x0000000100037819 */ /* 0x060fe40000010204 */
[----:B------:R-:W-:-:S05]  /*a4e0*/  SHF.L.U32 R0, R0, 0x1, RZ ;  /* 0x0000000100007819 */ /* 0x000fca00000006ff */
[----:B------:R1:W-:Y:S04]  /*a4f0*/  STL [R1+0x68], R0 ;  /* 0x0000680001007387 */ /* 0x0003e80000100800 */
[----:B------:R1:W-:Y:S01]  /*a500*/  STL [R1+0x6c], R3 ;  /* 0x00006c0301007387 */ /* 0x0003e20000100800 */
[----:B------:R-:W-:Y:S05]  /*a510*/  BRA `(.L_x_617) ;  /* 0x0000043000007947 */ /* 0x000fea0003800000 */
.L_x_619:
[----:B------:R-:W2:Y:S01]  /*a520*/  LDL R12, [R1+0xa0] ;  /* 0x0000a000010c7983 */ /* 0x000ea20000100800 */
[----:B------:R-:W-:Y:S01]  /*a530*/  ULEA UR4, UR10, UR12, 0x6 ;  /* 0x0000000c0a047291 */ /* 0x000fe2000f8e303f */
[----:B------:R-:W-:Y:S02]  /*a540*/  IMAD.MOV.U32 R9, RZ, RZ, RZ ;  /* 0x000000ffff097224 */ /* 0x000fe400078e00ff */
[----:B------:R-:W3:Y:S03]  /*a550*/  LDL R31, [R1+0x80] ;  /* 0x00008000011f7983 */ /* 0x000ee60000100800 */
[----:B------:R-:W-:Y:S01]  /*a560*/  IMAD.U32 R5, RZ, RZ, UR4 ;  /* 0x00000004ff057e24 */ /* 0x000fe2000f8e00ff */
[----:B------:R-:W4:Y:S04]  /*a570*/  LDL R30, [R1+0x84] ;  /* 0x00008400011e7983 */ /* 0x000f280000100800 */
        /* <DEDUP_REMOVED lines=18> */
[----:B------:R2:W3:Y:S02]  /*a6a0*/  @!P1 LDG.E R9, [R6.64] ;  /* 0x0000001006099981 */ /* 0x0004e4000c1e1900 */
[----:B------:R-:W-:Y:S04]  /*a6b0*/  IMAD R0, R0, c[0x0][0x1e0], RZ ;  /* 0x0000780000007a24 */ /* 0x000fe800078e02ff */
[C---:B------:R-:W-:Y:S02]  /*a6c0*/  IMAD R0, R10.reuse, c[0x0][0x1e4], R0 ;  /* 0x000079000a007a24 */ /* 0x040fe400078e0200 */
[----:B--2---:R-:W-:Y:S04]  /*a6d0*/  IMAD.WIDE.U32 R6, R10, c[0x0][0x1e0], RZ ;  /* 0x000078000a067a25 */ /* 0x004fe800078e00ff */
[----:B------:R-:W-:Y:S01]  /*a6e0*/  IMAD.IADD R7, R7, 0x1, R0 ;  /* 0x0000000107077824 */ /* 0x000fe200078e0200 */
[----:B---3--:R-:W-:Y:S01]  /*a6f0*/  STL [R1+0x58], R9 ;  /* 0x0000580901007387 */ /* 0x008fe20000100800 */
[----:B-1----:R-:W-:Y:S02]  /*a700*/  SHF.R.S32.HI R10, RZ, 0x1f, R9 ;  /* 0x0000001fff0a7819 */ /* 0x002fe40000011409 */
[C---:B------:R-:W-:Y:S04]  /*a710*/  IMAD.WIDE.U32 R6, R9.reuse, c[0x0][0x1f0], R6 ;  /* 0x00007c0009067a25 */ /* 0x040fe800078e0006 */
[----:B------:R-:W-:Y:S01]  /*a720*/  IMAD R10, R10, c[0x0][0x1f0], RZ ;  /* 0x00007c000a0a7a24 */ /* 0x000fe200078e02ff */
[----:B------:R-:W-:Y:S03]  /*a730*/  IADD3 R0, P0, R6, UR22, RZ ;  /* 0x0000001606007c10 */ /* 0x000fe6000ff1e0ff */
[----:B------:R-:W-:Y:S05]  /*a740*/  IMAD R10, R9, c[0x0][0x1f4], R10 ;  /* 0x00007d00090a7a24 */ /* 0x000fea00078e020a */
[----:B------:R-:W-:Y:S02]  /*a750*/  IADD3.X R10, R7, UR20, R10, P0, !PT ;  /* 0x00000014070a7c10 */ /* 0x000fe400087fe40a */
[C---:B------:R-:W-:Y:S04]  /*a760*/  LEA R5, P0, R0.reuse, c[0x0][0x1c8], 0x1 ;  /* 0x0000720000057a11 */ /* 0x040fe800078008ff */
[----:B------:R-:W-:Y:S01]  /*a770*/  LEA.HI.X R10, R0, c[0x0][0x1cc], R10, 0x1, P0 ;  /* 0x00007300000a7a11 */ /* 0x000fe200000f0c0a */
[----:B------:R-:W1:Y:S04]  /*a780*/  SHFL.IDX PT, R6, R5, RZ, 0x181f ;  /* 0x00181fff05067589 */ /* 0x000e6800000e0000 */
[----:B------:R-:W4:Y:S04]  /*a790*/  SHFL.IDX PT, R7, R10, RZ, 0x181f ;  /* 0x00181fff0a077589 */ /* 0x000f2800000e0000 */
[----:B------:R-:W2:Y:S04]  /*a7a0*/  SHFL.IDX PT, R0, R5, 0x1, 0x181f ;  /* 0x00381f0005007f89 */ /* 0x000ea800000e0000 */
[----:B------:R3:W2:Y:S01]  /*a7b0*/  SHFL.IDX PT, R5, R10, 0x1, 0x181f ;  /* 0x00381f000a057f89 */ /* 0x0006a200000e0000 */
[C---:B-1----:R-:W-:Y:S05]  /*a7c0*/  IADD3 R8, P0, R6.reuse, R31, RZ ;  /* 0x0000001f06087210 */ /* 0x042fea0007f1e0ff */
[C---:B----4-:R-:W-:Y:S05]  /*a7d0*/  IMAD.X R9, R7.reuse, 0x1, R30, P0 ;  /* 0x0000000107097824 */ /* 0x050fea00000e061e */
[----:B-----5:R1:W-:Y:S02]  /*a7e0*/  LDGSTS.E.BYPASS.LTC128B.128 [R24+0x10100], [R8.64], !P6 ;  /* 0x1010000008187fae */ /* 0x0203e4000f101d50 */
[C---:B-1----:R-:W-:Y:S04]  /*a7f0*/  IADD3 R8, P0, R6.reuse, R29, RZ ;  /* 0x0000001d06087210 */ /* 0x042fe80007f1e0ff */
[CC--:B------:R-:W-:Y:S02]  /*a800*/  IADD3.X R9, R7.reuse, R28.reuse, RZ, P0, !PT ;  /* 0x0000001c07097210 */ /* 0x0c0fe400007fe4ff */
[C---:B------:R-:W-:Y:S03]  /*a810*/  IADD3 R12, P0, R6.reuse, R27, RZ ;  /* 0x0000001b060c7210 */ /* 0x040fe60007f1e0ff */
[----:B------:R1:W-:Y:S02]  /*a820*/  LDGSTS.E.BYPASS.LTC128B.128 [R24+0x12100], [R8.64], !P5 ;  /* 0x1210000008187fae */ /* 0x0003e4000e901d50 */
[C---:B------:R-:W-:Y:S01]  /*a830*/  IMAD.X R13, R7.reuse, 0x1, R26, P0 ;  /* 0x00000001070d7824 */ /* 0x040fe200000e061a */
[----:B---3--:R-:W-:Y:S04]  /*a840*/  IADD3 R10, P0, R6, R25, RZ ;  /* 0x00000019060a7210 */ /* 0x008fe80007f1e0ff */
[----:B------:R3:W-:Y:S01]  /*a850*/  LDGSTS.E.BYPASS.LTC128B.128 [R24+0x14100], [R12.64], !P4 ;  /* 0x141000000c187fae */ /* 0x0007e2000e101d50 */
[----:B------:R-:W-:Y:S01]  /*a860*/  IMAD.X R11, R7, 0x1, R132, P0 ;  /* 0x00000001070b7824 */ /* 0x000fe200000e0684 */
[C---:B--2---:R-:W-:Y:S04]  /*a870*/  IADD3 R6, P0, R0.reuse, R31, RZ ;  /* 0x0000001f00067210 */ /* 0x044fe80007f1e0ff */
[----:B------:R3:W-:Y:S01]  /*a880*/  LDGSTS.E.BYPASS.LTC128B.128 [R24+0x16100], [R10.64], !P3 ;  /* 0x161000000a187fae */ /* 0x0007e2000d901d50 */
[C---:B------:R-:W-:Y:S05]  /*a890*/  IMAD.X R7, R5.reuse, 0x1, R30, P0 ;  /* 0x0000000105077824 */ /* 0x040fea00000e061e */
[----:B------:R2:W-:Y:S02]  /*a8a0*/  LDGSTS.E.BYPASS.LTC128B.128 [R24+0x11100], [R6.64], !P6 ;  /* 0x1110000006187fae */ /* 0x0005e4000f101d50 */
[C---:B--2---:R-:W-:Y:S04]  /*a8b0*/  IADD3 R6, P0, R0.reuse, R29, RZ ;  /* 0x0000001d00067210 */ /* 0x044fe80007f1e0ff */
[C---:B------:R-:W-:Y:S02]  /*a8c0*/  IADD3.X R7, R5.reuse, R28, RZ, P0, !PT ;  /* 0x0000001c05077210 */ /* 0x040fe400007fe4ff */
[C---:B-1----:R-:W-:Y:S03]  /*a8d0*/  IADD3 R8, P0, R0.reuse, R27, RZ ;  /* 0x0000001b00087210 */ /* 0x042fe60007f1e0ff */
[----:B------:R1:W-:Y:S02]  /*a8e0*/  LDGSTS.E.BYPASS.LTC128B.128 [R24+0x13100], [R6.64], !P5 ;  /* 0x1310000006187fae */ /* 0x0003e4000e901d50 */
[C---:B------:R-:W-:Y:S05]  /*a8f0*/  IMAD.X R9, R5.reuse, 0x1, R26, P0 ;  /* 0x0000000105097824 */ /* 0x040fea00000e061a */
[----:B------:R3:W-:Y:S01]  /*a900*/  LDGSTS.E.BYPASS.LTC128B.128 [R24+0x15100], [R8.64], !P4 ;  /* 0x1510000008187fae */ /* 0x0007e2000e101d50 */
[----:B-1----:R-:W-:Y:S05]  /*a910*/  IADD3 R6, P0, R0, R25, RZ ;  /* 0x0000001900067210 */ /* 0x002fea0007f1e0ff */
[----:B------:R-:W-:Y:S05]  /*a920*/  IMAD.X R7, R5, 0x1, R132, P0 ;  /* 0x0000000105077824 */ /* 0x000fea00000e0684 */
[----:B------:R3:W-:Y:S01]  /*a930*/  LDGSTS.E.BYPASS.LTC128B.128 [R24+0x17100], [R6.64], !P3 ;  /* 0x1710000006187fae */ /* 0x0007e2000d901d50 */
[----:B------:R-:W-:-:S05]  /*a940*/  BRA `(.L_x_618) ;  /* 0x0000162000007947 */ /* 0x000fca0003800000 */
.L_x_617:
[----:B-1----:R-:W2:Y:S01]  /*a950*/  LDL R3, [R1+0x5c] ;  /* 0x00005c0001037983 */ /* 0x002ea20000100800 */
[----:B------:R-:W-:Y:S04]  /*a960*/  DEPBAR.LE SB0, 0x0 ;  /* 0x000080000000791a */ /* 0x000fe80000000000 */
[----:B------:R-:W3:Y:S01]  /*a970*/  LDL R7, [R1+0x58] ;  /* 0x0000580001077983 */ /* 0x000ee20000100800 */
[----:B------:R-:W-:Y:S04]  /*a980*/  UISETP.GE.AND UP0, UPT, UR10, 0x1, UPT ;  /* 0x000000010a00788c */ /* 0x000fe8000bf06270 */
[----:B------:R1:W-:Y:S05]  /*a990*/  STL [R1+0x104], R41 ;  /* 0x0001042901007387 */ /* 0x0003ea0000100800 */
[----:B------:R-:W-:Y:S05]  /*a9a0*/  STL [R1+0x100], R40 ;  /* 0x0001002801007387 */ /* 0x000fea0000100800 */
[----:B------:R4:W-:Y:S05]  /*a9b0*/  STL.64 [R1+0xf8], R38 ;  /* 0x0000f82601007387 */ /* 0x0009ea0000100a00 */
[----:B------:R1:W-:Y:S05]  /*a9c0*/  STL [R1+0xf0], R37 ;  /* 0x0000f02501007387 */ /* 0x0003ea0000100800 */
[----:B------:R4:W-:Y:S05]  /*a9d0*/  STL [R1+0xec], R36 ;  /* 0x0000ec2401007387 */ /* 0x0009ea0000100800 */
[----:B------:R4:W-:Y:S05]  /*a9e0*/  STL [R1+0xe8], R2 ;  /* 0x0000e80201007387 */ /* 0x0009ea0000100800 */
[----:B------:R-:W3:Y:S05]  /*a9f0*/  LDL R22, [R1+0x80] ;  /* 0x0000800001167983 */ /* 0x000eea0000100800 */
[----:B------:R-:W3:Y:S05]  /*aa00*/  LDL R6, [R1] ;  /* 0x0000000001067983 */ /* 0x000eea0000100800 */
[----:B-1----:R-:W3:Y:S05]  /*aa10*/  LDL R41, [R1+0x84] ;  /* 0x0000840001297983 */ /* 0x002eea0000100800 */
[----:B----4-:R-:W4:Y:S05]  /*aa20*/  LDL R38, [R1+0x3c] ;  /* 0x00003c0001267983 */ /* 0x010f2a0000100800 */
[----:B------:R-:W4:Y:S05]  /*aa30*/  LDL R31, [R1+0x38] ;  /* 0x00003800011f7983 */ /* 0x000f2a0000100800 */
        /* <DEDUP_REMOVED lines=11> */
[----:B------:R-:W-:Y:S05]  /*aaf0*/  LDSM.16.M88.4 R32, [R134+0x11900] ;  /* 0x011900008620783b */ /* 0x000fea0000000200 */
[----:B------:R-:W4:Y:S05]  /*ab00*/  LDL R23, [R1+0xc8] ;  /* 0x0000c80001177983 */ /* 0x000f2a0000100800 */
[----:B------:R-:W4:Y:S01]  /*ab10*/  LDL R132, [R1+0x6c] ;  /* 0x00006c0001847983 */ /* 0x000f220000100800 */
[----:B--2---:R-:W-:Y:S01]  /*ab20*/  SHF.R.S32.HI R0, RZ, 0x1f, R3 ;  /* 0x0000001fff007819 */ /* 0x004fe20000011403 */
[C---:B------:R-:W-:Y:S04]  /*ab30*/  IMAD.WIDE.U32 R4, R3.reuse, c[0x0][0x208], RZ ;  /* 0x0000820003047a25 */ /* 0x040fe800078e00ff */
        /* <DEDUP_REMOVED lines=12> */
[----:B------:R-:W2:Y:S05]  /*ac00*/  SHFL.IDX PT, R3, R28, RZ, 0x181f ;  /* 0x00181fff1c037589 */ /* 0x000eaa00000e0000 */
[----:B------:R3:W-:Y:S05]  /*ac10*/  LDSM.16.M88.4 R176, [R6] ;  /* 0x0000000006b0783b */ /* 0x0007ea0000000200 */
[----:B------:R-:W4:Y:S05]  /*ac20*/  SHFL.IDX PT, R20, R20, 0x1, 0x181f ;  /* 0x00381f0014147f89 */ /* 0x000f2a00000e0000 */
[----:B----4-:R-:W-:Y:S01]  /*ac30*/  LDSM.16.M88.4 R180, [R38] ;  /* 0x0000000026b4783b */ /* 0x010fe20000000200 */
[C---:B-1----:R-:W-:Y:S04]  /*ac40*/  IADD3 R12, P0, R0.reuse, R22, RZ ;  /* 0x00000016000c7210 */ /* 0x042fe80007f1e0ff */
[----:B------:R-:W-:Y:S01]  /*ac50*/  LDSM.16.M88.4 R184, [R31] ;  /* 0x000000001fb8783b */ /* 0x000fe20000000200 */
[C---:B--2---:R-:W-:Y:S04]  /*ac60*/  IADD3.X R13, R3.reuse, R41, RZ, P0, !PT ;  /* 0x00000029030d7210 */ /* 0x044fe800007fe4ff */
[----:B------:R1:W-:Y:S01]  /*ac70*/  LDSM.16.M88.4 R188, [R30] ;  /* 0x000000001ebc783b */ /* 0x0003e20000000200 */
[C---:B---3--:R-:W-:Y:S04]  /*ac80*/  HMMA.16816.F32 R4, R168.reuse, R8, RZ ;  /* 0x00000008a804723c */ /* 0x048fe800000018ff */
[----:B------:R-:W-:Y:S01]  /*ac90*/  @!PT LDS RZ, [RZ] ;  /* 0x00000000fffff984 */ /* 0x000fe20000000800 */
[----:B------:R-:W-:Y:S01]  /*aca0*/  @!PT LDS RZ, [RZ] ;  /* 0x00000000fffff984 */ /* 0x000fe20000000800 */
[----:B------:R-:W-:Y:S01]  /*acb0*/  @!PT LDS RZ, [RZ] ;  /* 0x00000000fffff984 */ /* 0x000fe20000000800 */
[----:B------:R2:W-:Y:S01]  /*acc0*/  LDGSTS.E.BYPASS.LTC128B.128 [R29], [R12.64], !P6 ;  /* 0x000000000c1d7fae */ /* 0x0005e2000f101d50 */
[C---:B------:R-:W-:Y:S04]  /*acd0*/  IADD3 R14, P0, R0.reuse, R40, RZ ;  /* 0x00000028000e7210 */ /* 0x040fe80007f1e0ff */
[----:B------:R-:W3:Y:S01]  /*ace0*/  SHFL.IDX PT, R28, R28, 0x1, 0x181f ;  /* 0x00381f001c1c7f89 */ /* 0x000ee200000e0000 */
[C---:B------:R-:W-:Y:S02]  /*acf0*/  HMMA.16816.F32 R8, R168.reuse, R10, RZ ;  /* 0x0000000aa808723c */ /* 0x040fe400000018ff */
[C---:B------:R-:W-:Y:S02]  /*ad00*/  IADD3.X R15, R3.reuse, R37, RZ, P0, !PT ;  /* 0x00000025030f7210 */ /* 0x040fe400007fe4ff */
[C---:B-1----:R-:W-:Y:S04]  /*ad10*/  IADD3 R30, P0, R0.reuse, R36, RZ ;  /* 0x00000024001e7210 */ /* 0x042fe80007f1e0ff */
[C---:B------:R-:W-:Y:S04]  /*ad20*/  IADD3.X R31, R3.reuse, R2, RZ, P0, !PT ;  /* 0x00000002031f7210 */ /* 0x040fe800007fe4ff */
[----:B------:R-:W-:Y:S02]  /*ad30*/  IADD3 R38, P0, R0, R21, RZ ;  /* 0x0000001500267210 */ /* 0x000fe40007f1e0ff */
[----:B------:R-:W4:Y:S05]  /*ad40*/  LDL R0, [R1+0xc0] ;  /* 0x0000c00001007983 */ /* 0x000f2a0000100800 */
[----:B--2---:R-:W2:Y:S05]  /*ad50*/  LDL R13, [R1+0xc4] ;  /* 0x0000c400010d7983 */ /* 0x004eaa0000100800 */
[----:B------:R3:W-:Y:S01]  /*ad60*/  LDGSTS.E.BYPASS.LTC128B.128 [R23], [R14.64], !P5 ;  /* 0x000000000e177fae */ /* 0x0007e2000e901d50 */
[----:B------:R-:W-:Y:S02]  /*ad70*/  IADD3.X R39, R3, R132, RZ, P0, !PT ;  /* 0x0000008403277210 */ /* 0x000fe400007fe4ff */
[----:B------:R-:W-:Y:S04]  /*ad80*/  IADD3 R22, P0, R20, R22, RZ ;  /* 0x0000001614167210 */ /* 0x000fe80007f1e0ff */
[----:B---3--:R-:W-:Y:S02]  /*ad90*/  IADD3.X R23, R28, R41, RZ, P0, !PT ;  /* 0x000000291c177210 */ /* 0x008fe400007fe4ff */
[----:B------:R1:W5:Y:S05]  /*ada0*/  LDL.LU R41, [R1+0x104] ;  /* 0x0001040001297983 */ /* 0x00036a0000300800 */
[----:B--2---:R2:W-:Y:S05]  /*adb0*/  LDGSTS.E.BYPASS.LTC128B.128 [R13], [R30.64], !P4 ;  /* 0x000000001e0d7fae */ /* 0x0045ea000e101d50 */
[----:B----4-:R3:W-:Y:S05]  /*adc0*/  LDGSTS.E.BYPASS.LTC128B.128 [R0], [R38.64], !P3 ;  /* 0x0000000026007fae */ /* 0x0107ea000d901d50 */
[----:B------:R4:W-:Y:S01]  /*add0*/  LDGSTS.E.BYPASS.LTC128B.128 [R29+0x1000], [R22.64], !P6 ;  /* 0x01000000161d7fae */ /* 0x0009e2000f101d50 */
[C---:B--2---:R-:W-:Y:S01]  /*ade0*/  HMMA.16816.F32 R12, R168.reuse, R16, RZ ;  /* 0x00000010a80c723c */ /* 0x044fe200000018ff */
[----:B------:R-:W-:Y:S03]  /*adf0*/  IADD3 R30, P0, R20, R40, RZ ;  /* 0x00000028141e7210 */ /* 0x000fe60007f1e0ff */
[----:B------:R1:W5:Y:S01]  /*ae00*/  LDL.LU R40, [R1+0x100] ;  /* 0x0001000001287983 */ /* 0x0003620000300800 */
[----:B------:R-:W-:Y:S03]  /*ae10*/  IADD3.X R31, R28, R37, RZ, P0, !PT ;  /* 0x000000251c1f7210 */ /* 0x000fe600007fe4ff */
[C---:B------:R-:W-:Y:S01]  /*ae20*/  HMMA.16816.F32 R16, R168.reuse, R18, RZ ;  /* 0x00000012a810723c */ /* 0x040fe200000018ff */
[----:B---3--:R1:W5:Y:S03]  /*ae30*/  LDL.LU.64 R38, [R1+0xf8] ;  /* 0x0000f80001267983 */ /* 0x0083660000300a00 */
[----:B----4-:R-:W-:Y:S02]  /*ae40*/  IADD3 R22, P0, R20, R36, RZ ;  /* 0x0000002414167210 */ /* 0x010fe40007f1e0ff */
[----:B------:R2:W-:Y:S02]  /*ae50*/  LDGSTS.E.BYPASS.LTC128B.128 [R29+0x3000], [R30.64], !P5 ;  /* 0x030000001e1d7fae */ /* 0x0005e4000e901d50 */
[----:B------:R-:W-:Y:S03]  /*ae60*/  IADD3.X R23, R28, R2, RZ, P0, !PT ;  /* 0x000000021c177210 */ /* 0x000fe600007fe4ff */
[----:B------:R1:W5:Y:S05]  /*ae70*/  LDL.LU R37, [R1+0xf0] ;  /* 0x0000f00001257983 */ /* 0x00036a0000300800 */
[----:B------:R3:W-:Y:S05]  /*ae80*/  LDGSTS.E.BYPASS.LTC128B.128 [R29+0x5000], [R22.64], !P4 ;  /* 0x05000000161d7fae */ /* 0x0007ea000e101d50 */
[----:B------:R1:W5:Y:S05]  /*ae90*/  LDL.LU R36, [R1+0xec] ;  /* 0x0000ec0001247983 */ /* 0x00036a0000300800 */
[----:B------:R1:W5:Y:S05]  /*aea0*/  LDL.LU R2, [R1+0xe8] ;  /* 0x0000e80001027983 */ /* 0x00036a0000300800 */
[----:B------:R-:W4:Y:S01]  /*aeb0*/  LDL R3, [R1+0x28] ;  /* 0x0000280001037983 */ /* 0x000f220000100800 */
[----:B--2---:R-:W-:Y:S04]  /*aec0*/  IADD3 R30, P0, R20, R21, RZ ;  /* 0x00000015141e7210 */ /* 0x004fe80007f1e0ff */
[----:B------:R-:W2:Y:S01]  /*aed0*/  LDL R0, [R1+0x24] ;  /* 0x0000240001007983 */ /* 0x000ea20000100800 */
[----:B------:R-:W-:Y:S02]  /*aee0*/  IADD3.X R31, R28, R132, RZ, P0, !PT ;  /* 0x000000841c1f7210 */ /* 0x000fe400007fe4ff */
[----:B------:R-:W-:Y:S03]  /*aef0*/  PLOP3.LUT P0, PT, PT, PT, UP0, 0x80, 0x0 ;  /* 0x000000000000781c */ /* 0x000fe60003f0f008 */
[----:B------:R1:W-:Y:S01]  /*af00*/  LDGSTS.E.BYPASS.LTC128B.128 [R29+0x7000], [R30.64], !P3 ;  /* 0x070000001e1d7fae */ /* 0x0003e2000d901d50 */
[C---:B---3--:R-:W-:Y:S04]  /*af10*/  HMMA.16816.F32 R20, R168.reuse, R24, RZ ;  /* 0x00000018a814723c */ /* 0x048fe800000018ff */
[----:B------:R-:W0:Y:S04]  /*af20*/  LDGDEPBAR ;  /* 0x00000000000079af */ /* 0x000e280000000000 */
[C---:B------:R-:W-:Y:S08]  /*af30*/  HMMA.16816.F32 R24, R168.reuse, R26, RZ ;  /* 0x0000001aa818723c */ /* 0x040ff000000018ff */
[C---:B-1----:R-:W-:Y:S08]  /*af40*/  HMMA.16816.F32 R28, R168.reuse, R32, RZ ;  /* 0x00000020a81c723c */ /* 0x042ff000000018ff */
[----:B------:R-:W-:Y:S08]  /*af50*/  HMMA.16816.F32 R32, R168, R34, RZ ;  /* 0x00000022a820723c */ /* 0x000ff000000018ff */
[C---:B------:R-:W-:Y:S08]  /*af60*/  HMMA.16816.F32 R4, R172.reuse, R176, R4 ;  /* 0x000000b0ac04723c */ /* 0x040ff00000001804 */
[C---:B------:R-:W-:Y:S01]  /*af70*/  HMMA.16816.F32 R8, R172.reuse, R178, R8 ;  /* 0x000000b2ac08723c */ /* 0x040fe20000001808 */
[----:B------:R-:W1:Y:S07]  /*af80*/  LDSM.16.M88.4 R176, [R252+0x10100] ;  /* 0x01010000fcb0783b */ /* 0x000e6e0000000200 */
[C---:B------:R-:W-:Y:S08]  /*af90*/  HMMA.16816.F32 R12, R172.reuse, R180, R12 ;  /* 0x000000b4ac0c723c */ /* 0x040ff0000000180c */
[C---:B------:R-:W-:Y:S01]  /*afa0*/  HMMA.16816.F32 R16, R172.reuse, R182, R16 ;  /* 0x000000b6ac10723c */ /* 0x040fe20000001810 */
[----:B------:R-:W3:Y:S07]  /*afb0*/  LDSM.16.M88.4 R180, [R252+0x10900] ;  /* 0x01090000fcb4783b */ /* 0x000eee0000000200 */
[C---:B------:R-:W-:Y:S08]  /*afc0*/  HMMA.16816.F32 R20, R172.reuse, R184, R20 ;  /* 0x000000b8ac14723c */ /* 0x040ff00000001814 */
[C---:B------:R-:W-:Y:S01]  /*afd0*/  HMMA.16816.F32 R24, R172.reuse, R186, R24 ;  /* 0x000000baac18723c */ /* 0x040fe20000001818 */
[----:B------:R-:W-:Y:S07]  /*afe0*/  LDSM.16.M88.4 R184, [R252+0x11900] ;  /* 0x01190000fcb8783b */ /* 0x000fee0000000200 */
[C---:B------:R-:W-:Y:S01]  /*aff0*/  HMMA.16816.F32 R28, R172.reuse, R188, R28 ;  /* 0x000000bcac1c723c */ /* 0x040fe2000000181c */
[----:B------:R-:W2:Y:S05]  /*b000*/  LDL R188, [R1+0x30] ;  /* 0x0000300001bc7983 */ /* 0x000eaa0000100800 */
[----:B------:R-:W2:Y:S02]  /*b010*/  LDL R189, [R1+0x2c] ;  /* 0x00002c0001bd7983 */ /* 0x000ea40000100800 */
        /* <DEDUP_REMOVED lines=21> */
[----:B------:R-:W1:Y:S07]  /*b170*/  LDSM.16.M88.4 R184, [R134+0x12900] ;  /* 0x0129000086b8783b */ /* 0x000e6e0000000200 */
[C---:B---3--:R-:W-:Y:S08]  /*b180*/  HMMA.16816.F32 R28, R196.reuse, R180, R28 ;  /* 0x000000b4c41c723c */ /* 0x048ff0000000181c */
[----:B------:R-:W-:Y:S01]  /*b190*/  HMMA.16816.F32 R32, R196, R182, R32 ;  /* 0x000000b6c420723c */ /* 0x000fe20000001820 */
[----:B------:R-:W3:Y:S07]  /*b1a0*/  LDSM.16.M88.4 R180, [R134+0x13100] ;  /* 0x0131000086b4783b */ /* 0x000eee0000000200 */
[C---:B-1----:R-:W-:Y:S08]  /*b1b0*/  HMMA.16816.F32 R4, R200.reuse, R176, R4 ;  /* 0x000000b0c804723c */ /* 0x042ff00000001804 */
[C---:B------:R-:W-:Y:S01]  /*b1c0*/  HMMA.16816.F32 R8, R200.reuse, R178, R8 ;  /* 0x000000b2c808723c */ /* 0x040fe20000001808 */
[----:B------:R-:W1:Y:S07]  /*b1d0*/  LDSM.16.M88.4 R176, [R134+0x13900] ;  /* 0x0139000086b0783b */ /* 0x000e6e0000000200 */
[C---:B------:R-:W-:Y:S08]  /*b1e0*/  HMMA.16816.F32 R12, R200.reuse, R184, R12 ;  /* 0x000000b8c80c723c */ /* 0x040ff0000000180c */
[C---:B------:R-:W-:Y:S08]  /*b1f0*/  HMMA.16816.F32 R16, R200.reuse, R186, R16 ;  /* 0x000000bac810723c */ /* 0x040ff00000001810 */
[C---:B---3--:R-:W-:Y:S08]  /*b200*/  HMMA.16816.F32 R20, R200.reuse, R180, R20 ;  /* 0x000000b4c814723c */ /* 0x048ff00000001814 */
[C---:B------:R-:W-:Y:S08]  /*b210*/  HMMA.16816.F32 R24, R200.reuse, R182, R24 ;  /* 0x000000b6c818723c */ /* 0x040ff00000001818 */
[C---:B-1----:R-:W-:Y:S08]  /*b220*/  HMMA.16816.F32 R28, R200.reuse, R176, R28 ;  /* 0x000000b0c81c723c */ /* 0x042ff0000000181c */
[----:B------:R-:W-:Y:S01]  /*b230*/  HMMA.16816.F32 R32, R200, R178, R32 ;  /* 0x000000b2c820723c */ /* 0x000fe20000001820 */
[----:B----4-:R1:W-:Y:S05]  /*b240*/  LDSM.16.M88.4 R176, [R3] ;  /* 0x0000000003b0783b */ /* 0x0103ea0000000200 */
[----:B-1----:R-:W3:Y:S05]  /*b250*/  LDL R3, [R1+0x18] ;  /* 0x0000180001037983 */ /* 0x002eea0000100800 */
[----:B--2---:R1:W2:Y:S05]  /*b260*/  LDSM.16.M88.4 R184, [R188] ;  /* 0x00000000bcb8783b */ /* 0x0042aa0000000200 */
[----:B------:R4:W2:Y:S05]  /*b270*/  LDSM.16.M88.4 R180, [R189] ;  /* 0x00000000bdb4783b */ /* 0x0008aa0000000200 */
[----:B-1----:R-:W3:Y:S05]  /*b280*/  LDL R188, [R1+0x1c] ;  /* 0x00001c0001bc7983 */ /* 0x002eea0000100800 */
[----:B----4-:R-:W4:Y:S01]  /*b290*/  LDL R189, [R1+0x20] ;  /* 0x0000200001bd7983 */ /* 0x010f220000100800 */
[C---:B--2---:R-:W-:Y:S08]  /*b2a0*/  HMMA.16816.F32 R4, R204.reuse, R184, R4 ;  /* 0x000000b8cc04723c */ /* 0x044ff00000001804 */
[C---:B------:R-:W-:Y:S01]  /*b2b0*/  HMMA.16816.F32 R8, R204.reuse, R186, R8 ;  /* 0x000000bacc08723c */ /* 0x040fe20000001808 */
[----:B------:R1:W2:Y:S07]  /*b2c0*/  LDSM.16.M88.4 R184, [R0] ;  /* 0x0000000000b8783b */ /* 0x0002ae0000000200 */
[C---:B------:R-:W-:Y:S08]  /*b2d0*/  HMMA.16816.F32 R12, R204.reuse, R180, R12 ;  /* 0x000000b4cc0c723c */ /* 0x040ff0000000180c */
[C---:B------:R-:W-:Y:S01]  /*b2e0*/  HMMA.16816.F32 R16, R204.reuse, R182, R16 ;  /* 0x000000b6cc10723c */ /* 0x040fe20000001810 */
[----:B------:R-:W2:Y:S07]  /*b2f0*/  LDSM.16.M88.4 R180, [R252+0x12100] ;  /* 0x01210000fcb4783b */ /* 0x000eae0000000200 */
[C---:B------:R-:W-:Y:S01]  /*b300*/  HMMA.16816.F32 R20, R204.reuse, R176, R20 ;  /* 0x000000b0cc14723c */ /* 0x040fe20000001814 */
[----:B-1----:R-:W4:Y:S07]  /*b310*/  LDL R0, [R1+0x14] ;  /* 0x0000140001007983 */ /* 0x002f2e0000100800 */
[C---:B------:R-:W-:Y:S01]  /*b320*/  HMMA.16816.F32 R24, R204.reuse, R178, R24 ;  /* 0x000000b2cc18723c */ /* 0x040fe20000001818 */
[----:B------:R-:W1:Y:S07]  /*b330*/  LDSM.16.M88.4 R176, [R252+0x12900] ;  /* 0x01290000fcb0783b */ /* 0x000e6e0000000200 */
[C---:B--2---:R-:W-:Y:S08]  /*b340*/  HMMA.16816.F32 R28, R204.reuse, R184, R28 ;  /* 0x000000b8cc1c723c */ /* 0x044ff0000000181c */
[----:B------:R-:W-:Y:S01]  /*b350*/  HMMA.16816.F32 R32, R204, R186, R32 ;  /* 0x000000bacc20723c */ /* 0x000fe20000001820 */
[----:B------:R-:W2:Y:S07]  /*b360*/  LDSM.16.M88.4 R184, [R252+0x13100] ;  /* 0x01310000fcb8783b */ /* 0x000eae0000000200 */
[C---:B------:R-:W-:Y:S08]  /*b370*/  HMMA.16816.F32 R4, R208.reuse, R180, R4 ;  /* 0x000000b4d004723c */ /* 0x040ff00000001804 */
[C---:B------:R-:W-:Y:S01]  /*b380*/  HMMA.16816.F32 R8, R208.reuse, R182, R8 ;  /* 0x000000b6d008723c */ /* 0x040fe20000001808 */
[----:B------:R-:W2:Y:S07]  /*b390*/  LDSM.16.M88.4 R180, [R252+0x13900] ;  /* 0x01390000fcb4783b */ /* 0x000eae0000000200 */
[C---:B-1----:R-:W-:Y:S08]  /*b3a0*/  HMMA.16816.F32 R12, R208.reuse, R176, R12 ;  /* 0x000000b0d00c723c */ /* 0x042ff0000000180c */
[C---:B------:R-:W-:Y:S01]  /*b3b0*/  HMMA.16816.F32 R16, R208.reuse, R178, R16 ;  /* 0x000000b2d010723c */ /* 0x040fe20000001810 */
[----:B------:R-:W1:Y:S07]  /*b3c0*/  LDSM.16.M88.4 R176, [R249+0x2000] ;  /* 0x00200000f9b0783b */ /* 0x000e6e0000000200 */
[C---:B--2---:R-:W-:Y:S08]  /*b3d0*/  HMMA.16816.F32 R20, R208.reuse, R184, R20 ;  /* 0x000000b8d014723c */ /* 0x044ff00000001814 */
[C---:B------:R-:W-:Y:S01]  /*b3e0*/  HMMA.16816.F32 R24, R208.reuse, R186, R24 ;  /* 0x000000bad018723c */ /* 0x040fe20000001818 */
[----:B------:R-:W2:Y:S07]  /*b3f0*/  LDSM.16.M88.4 R184, [R249+0x2800] ;  /* 0x00280000f9b8783b */ /* 0x000eae0000000200 */
[C---:B------:R-:W-:Y:S08]  /*b400*/  HMMA.16816.F32 R28, R208.reuse, R180, R28 ;  /* 0x000000b4d01c723c */ /* 0x040ff0000000181c */
        /* <DEDUP_REMOVED lines=17> */
[C---:B------:R-:W-:Y:S08]  /*b520*/  HMMA.16816.F32 R12, R216.reuse, R180, R12 ;  /* 0x000000b4d80c723c */ /* 0x040ff0000000180c */
[C---:B------:R-:W-:Y:S08]  /*b530*/  HMMA.16816.F32 R16, R216.reuse, R182, R16 ;  /* 0x000000b6d810723c */ /* 0x040ff00000001810 */
[C---:B-1----:R-:W-:Y:S08]  /*b540*/  HMMA.16816.F32 R20, R216.reuse, R176, R20 ;  /* 0x000000b0d814723c */ /* 0x042ff00000001814 */
[C---:B------:R-:W-:Y:S08]  /*b550*/  HMMA.16816.F32 R24, R216.reuse, R178, R24 ;  /* 0x000000b2d818723c */ /* 0x040ff00000001818 */
[C---:B--2---:R-:W-:Y:S08]  /*b560*/  HMMA.16816.F32 R28, R216.reuse, R184, R28 ;  /* 0x000000b8d81c723c */ /* 0x044ff0000000181c */
[----:B------:R-:W-:Y:S01]  /*b570*/  HMMA.16816.F32 R32, R216, R186, R32 ;  /* 0x000000bad820723c */ /* 0x000fe20000001820 */
[----:B---3--:R1:W-:Y:S05]  /*b580*/  LDSM.16.M88.4 R184, [R3] ;  /* 0x0000000003b8783b */ /* 0x0083ea0000000200 */
[----:B-1----:R-:W2:Y:S05]  /*b590*/  LDL R3, [R1+0x8] ;  /* 0x0000080001037983 */ /* 0x002eaa0000100800 */
[----:B------:R1:W-:Y:S05]  /*b5a0*/  LDSM.16.M88.4 R176, [R188] ;  /* 0x00000000bcb0783b */ /* 0x0003ea0000000200 */
[----:B----4-:R3:W4:Y:S05]  /*b5b0*/  LDSM.16.M88.4 R180, [R189] ;  /* 0x00000000bdb4783b */ /* 0x01072a0000000200 */
[----:B-1----:R-:W2:Y:S05]  /*b5c0*/  LDL R188, [R1+0xc] ;  /* 0x00000c0001bc7983 */ /* 0x002eaa0000100800 */
        /* <DEDUP_REMOVED lines=47> */
[----:B--2---:R-:W-:Y:S05]  /*b8c0*/  LDSM.16.M88.4 R180, [R3] ;  /* 0x0000000003b4783b */ /* 0x004fea0000000200 */
[----:B------:R-:W-:Y:S05]  /*b8d0*/  LDSM.16.M88.4 R184, [R188] ;  /* 0x00000000bcb8783b */ /* 0x000fea0000000200 */
        /* <DEDUP_REMOVED lines=52> */
[----:B---3--:R-:W3:Y:S09]  /*bc20*/  LDSM.16.M88.4 R4, [R249+0x7000] ;  /* 0x00700000f904783b */ /* 0x008ef20000000200 */
[----:B-1----:R-:W1:Y:S10]  /*bc30*/  MUFU.TANH R3, R10 ;  /* 0x0000000a00037308 */ /* 0x002e740000002400 */
[----:B--2---:R2:W4:Y:S10]  /*bc40*/  MUFU.TANH R0, R11 ;  /* 0x0000000b00007308 */ /* 0x0045340000002400 */
[----:B------:R-:W3:Y:S01]  /*bc50*/  MUFU.TANH R191, R14 ;  /* 0x0000000e00bf7308 */ /* 0x000ee20000002400 */
[----:B-1----:R-:W-:Y:S09]  /*bc60*/  STL [R1+0x48], R3 ;  /* 0x0000480301007387 */ /* 0x002ff20000100800 */
[----:B------:R-:W1:Y:S01]  /*bc70*/  MUFU.TANH R190, R15 ;  /* 0x0000000f00be7308 */ /* 0x000e620000002400 */
[----:B--2---:R-:W2:Y:S01]  /*bc80*/  LDSM.16.M88.4 R8, [R249+0x7800] ;  /* 0x00780000f908783b */ /* 0x004ea20000000200 */
[----:B------:R-:W-:Y:S04]  /*bc90*/  DEPBAR.LE SB0, 0x0 ;  /* 0x000080000000791a */ /* 0x000fe80000000000 */
[----:B----4-:R4:W-:Y:S04]  /*bca0*/  STL [R1+0x40], R0 ;  /* 0x0000400001007387 */ /* 0x0109e80000100800 */
[----:B------:R-:W1:Y:S01]  /*bcb0*/  MUFU.TANH R181, R16 ;  /* 0x0000001000b57308 */ /* 0x000e620000002400 */
[C---:B---3--:R-:W-:Y:S01]  /*bcc0*/  HMMA.16816.F32 R20, R244.reuse, R4, R20 ;  /* 0x00000004f414723c */ /* 0x048fe20000001814 */
[----:B------:R-:W-:Y:S07]  /*bcd0*/  BAR.SYNC.DEFER_BLOCKING 0x0 ;  /* 0x0000000000007b1d */ /* 0x000fee0000010000 */
[C---:B------:R-:W-:Y:S01]  /*bce0*/  HMMA.16816.F32 R24, R244.reuse, R6, R24 ;  /* 0x00000006f418723c */ /* 0x040fe20000001818 */
[----:B------:R-:W3:Y:S10]  /*bcf0*/  MUFU.TANH R178, R17 ;  /* 0x0000001100b27308 */ /* 0x000ef40000002400 */
[----:B------:R1:W1:Y:S05]  /*bd00*/  MUFU.TANH R189, R18 ;  /* 0x0000001200bd7308 */ /* 0x00026a0000002400 */
[----:B------:R-:W-:Y:S02]  /*bd10*/  FMUL.FTZ R20, R20, c[0x0][0x320] ;  /* 0x0000c80014147a20 */ /* 0x000fe40000410000 */
[----:B------:R-:W-:Y:S02]  /*bd20*/  FMUL.FTZ R21, R21, c[0x0][0x320] ;  /* 0x0000c80015157a20 */ /* 0x000fe40000410000 */
[----:B------:R-:W-:Y:S01]  /*bd30*/  FMUL.FTZ R22, R22, c[0x0][0x320] ;  /* 0x0000c80016167a20 */ /* 0x000fe20000410000 */
[----:B------:R3:W3:Y:S01]  /*bd40*/  MUFU.TANH R188, R19 ;  /* 0x0000001300bc7308 */ /* 0x0006e20000002400 */
[----:B------:R-:W-:Y:S01]  /*bd50*/  FMUL.FTZ R23, R23, c[0x0][0x320] ;  /* 0x0000c80017177a20 */ /* 0x000fe20000410000 */
[C---:B--2---:R-:W-:Y:S08]  /*bd60*/  HMMA.16816.F32 R28, R244.reuse, R8, R28 ;  /* 0x00000008f41c723c */ /* 0x044ff0000000181c */
[----:B------:R2:W2:Y:S01]  /*bd70*/  MUFU.TANH R177, R20 ;  /* 0x0000001400b17308 */ /* 0x0004a20000002400 */
[----:B------:R-:W-:Y:S03]  /*bd80*/  HMMA.16816.F32 R32, R244, R10, R32 ;  /* 0x0000000af420723c */ /* 0x000fe60000001820 */
[----:B-1----:R-:W-:Y:S06]  /*bd90*/  FMUL.FTZ R18, R25, c[0x0][0x320] ;  /* 0x0000c80019127a20 */ /* 0x002fec0000410000 */
[----:B------:R1:W1:Y:S06]  /*bda0*/  MUFU.TANH R176, R21 ;  /* 0x0000001500b07308 */ /* 0x00026c0000002400 */
[----:B------:R-:W-:Y:S04]  /*bdb0*/  FMUL.FTZ R17, R28, c[0x0][0x320] ;  /* 0x0000c8001c117a20 */ /* 0x000fe80000410000 */
[----:B------:R1:W1:Y:S01]  /*bdc0*/  MUFU.TANH R180, R22 ;  /* 0x0000001600b47308 */ /* 0x0002620000002400 */
[----:B------:R-:W-:Y:S02]  /*bdd0*/  FMUL.FTZ R16, R29, c[0x0][0x320] ;  /* 0x0000c8001d107a20 */ /* 0x000fe40000410000 */
[----:B---3--:R-:W-:Y:S02]  /*bde0*/  FMUL.FTZ R19, R31, c[0x0][0x320] ;  /* 0x0000c8001f137a20 */ /* 0x008fe40000410000 */
[----:B--2---:R-:W-:Y:S02]  /*bdf0*/  FMUL.FTZ R20, R24, c[0x0][0x320] ;  /* 0x0000c80018147a20 */ /* 0x004fe40000410000 */
[----:B------:R-:W-:Y:S02]  /*be00*/  FMUL.FTZ R15, R32, c[0x0][0x320] ;  /* 0x0000c800200f7a20 */ /* 0x000fe40000410000 */
[----:B------:R-:W-:Y:S01]  /*be10*/  FMUL.FTZ R14, R33, c[0x0][0x320] ;  /* 0x0000c800210e7a20 */ /* 0x000fe20000410000 */
[----:B------:R2:W3:Y:S01]  /*be20*/  MUFU.TANH R179, R23 ;  /* 0x0000001700b37308 */ /* 0x0004e20000002400 */
[----:B------:R-:W-:Y:S02]  /*be30*/  FMUL.FTZ R4, R34, c[0x0][0x320] ;  /* 0x0000c80022047a20 */ /* 0x000fe40000410000 */
[----:B----4-:R-:W-:Y:S02]  /*be40*/  FMUL.FTZ R0, R35, c[0x0][0x320] ;  /* 0x0000c80023007a20 */ /* 0x010fe40000410000 */
[----:B-1----:R-:W-:Y:S05]  /*be50*/  FMUL.FTZ R21, R30, c[0x0][0x320] ;  /* 0x0000c8001e157a20 */ /* 0x002fea0000410000 */
[----:B------:R1:W4:Y:S01]  /*be60*/  MUFU.TANH R183, R12 ;  /* 0x0000000c00b77308 */ /* 0x0003220000002400 */
[----:B------:R-:W-:Y:S09]  /*be70*/  FMUL.FTZ R22, R27, c[0x0][0x320] ;  /* 0x0000c8001b167a20 */ /* 0x000ff20000410000 */
[----:B------:R1:W1:Y:S01]  /*be80*/  MUFU.TANH R182, R13 ;  /* 0x0000000d00b67308 */ /* 0x0002620000002400 */
        /* <DEDUP_REMOVED lines=14> */
.L_x_618:
[----:B---3--:R-:W2:Y:S01]  /*bf70*/  LDL.LU R9, [R1+0xa4] ;  /* 0x0000a40001097983 */ /* 0x008ea20000300800 */
        /* <DEDUP_REMOVED lines=9> */
[----:B------:R-:W4:Y:S01]  /*c010*/  LDL.LU R10, [R1+0x40] ;  /* 0x00004000010a7983 */ /* 0x000f220000300800 */
        /* <DEDUP_REMOVED lines=42> */
[C---:B------:R-:W-:Y:S02]  /*c2c0*/  FMUL.FTZ R28, R6.reuse, R140 ;  /* 0x0000008c061c7220 */ /* 0x040fe40000410000 */
[C---:B------:R-:W-:Y:S02]  /*c2d0*/  FMUL.FTZ R29, R6.reuse, R141 ;  /* 0x0000008d061d7220 */ /* 0x040fe40000410000 */
[C---:B------:R-:W-:Y:S01]  /*c2e0*/  FMUL.FTZ R16, R6.reuse, R152 ;  /* 0x0000009806107220 */ /* 0x040fe20000410000 */
[----:B------:R-:W-:Y:S01]  /*c2f0*/  MOV R152, R25 ;  /* 0x0000001900987202 */ /* 0x000fe20000000f00 */
        /* <DEDUP_REMOVED lines=87> */
[--C-:B------:R-:W-:Y:S02]  /*c870*/  FFMA.FTZ R7, R13, c[0x0][0x2d0], -R5.reuse ;  /* 0x0000b4000d077a23 */ /* 0x100fe40000010805 */
[----:B------:R-:W1:Y:S01]  /*c880*/  MUFU.EX2 R0, R0 ;  /* 0x0000000000007308 */ /* 0x000e620000000800 */
[----:B------:R-:W-:Y:S01]  /*c890*/  FMUL.FTZ R13, R6, R157 ;  /* 0x0000009d060d7220 */ /* 0x000fe20000410000 */
[----:B------:R-:W-:Y:S01]  /*c8a0*/  MOV R157, R35 ;  /* 0x00000023009d7202 */ /* 0x000fe20000000f00 */
[--C-:B------:R-:W-:Y:S02]  /*c8b0*/  FFMA.FTZ R133, R12, c[0x0][0x2d0], -R5.reuse ;  /* 0x0000b4000c857a23 */ /* 0x100fe40000010805 */
[----:B------:R-:W-:Y:S01]  /*c8c0*/  FMUL.FTZ R12, R6, R156 ;  /* 0x0000009c060c7220 */ /* 0x000fe20000410000 */
[----:B------:R-:W-:Y:S01]  /*c8d0*/  MOV R156, R34 ;  /* 0x00000022009c7202 */ /* 0x000fe20000000f00 */
[--C-:B------:R-:W-:Y:S02]  /*c8e0*/  FFMA.FTZ R18, R4, c[0x0][0x2d0], -R5.reuse ;  /* 0x0000b40004127a23 */ /* 0x100fe40000010805 */
[--C-:B------:R-:W-:Y:S01]  /*c8f0*/  FFMA.FTZ R185, R180, c[0x0][0x2d0], -R5.reuse ;  /* 0x0000b400b4b97a23 */ /* 0x100fe20000010805 */
[----:B------:R-:W-:Y:S01]  /*c900*/  MUFU.EX2 R8, R8 ;  /* 0x0000000800087308 */ /* 0x000fe20000000800 */
[--C-:B------:R-:W-:Y:S01]  /*c910*/  FFMA.FTZ R180, R179, c[0x0][0x2d0], -R5.reuse ;  /* 0x0000b400b3b47a23 */ /* 0x100fe20000010805 */
[----:B------:R-:W-:Y:S01]  /*c920*/  MOV R179, R24 ;  /* 0x0000001800b37202 */ /* 0x000fe20000000f00 */
[--C-:B------:R-:W-:Y:S02]  /*c930*/  FFMA.FTZ R181, R10, c[0x0][0x2d0], -R5.reuse ;  /* 0x0000b4000ab57a23 */ /* 0x100fe40000010805 */
[--C-:B------:R-:W-:Y:S02]  /*c940*/  FFMA.FTZ R14, R23, c[0x0][0x2d0], -R5.reuse ;  /* 0x0000b400170e7a23 */ /* 0x100fe40000010805 */
[--C-:B------:R-:W-:Y:S02]  /*c950*/  FFMA.FTZ R10, R22, c[0x0][0x2d0], -R5.reuse ;  /* 0x0000b400160a7a23 */ /* 0x100fe40000010805 */
[--C-:B------:R-:W-:Y:S01]  /*c960*/  FFMA.FTZ R31, R21, c[0x0][0x2d0], -R5.reuse ;  /* 0x0000b400151f7a23 */ /* 0x100fe20000010805 */
[----:B------:R-:W3:Y:S01]  /*c970*/  MUFU.EX2 R7, R7 ;  /* 0x0000000700077308 */ /* 0x000ee20000000800 */
[--C-:B------:R-:W-:Y:S02]  /*c980*/  FFMA.FTZ R19, R19, c[0x0][0x2d0], -R5.reuse ;  /* 0x0000b40013137a23 */ /* 0x100fe40000010805 */
[----:B------:R-:W-:Y:S02]  /*c990*/  FMUL.FTZ R4, R6, R164 ;  /* 0x000000a406047220 */ /* 0x000fe40000410000 */
[C---:B-1----:R-:W-:Y:S02]  /*c9a0*/  FMUL.FTZ R34, R0.reuse, R138 ;  /* 0x0000008a00227220 */ /* 0x042fe40000410000 */
[----:B------:R-:W-:Y:S02]  /*c9b0*/  FMUL.FTZ R35, R0, R139 ;  /* 0x0000008b00237220 */ /* 0x000fe40000410000 */
[----:B------:R-:W1:Y:S01]  /*c9c0*/  LDSM.16.MT88.4 R136, [R135+0x100] ;  /* 0x000100008788783b */ /* 0x000e620000004200 */
[C---:B------:R-:W-:Y:S01]  /*c9d0*/  FMUL.FTZ R21, R6.reuse, R149 ;  /* 0x0000009506157220 */ /* 0x040fe20000410000 */
[----:B------:R-:W-:Y:S01]  /*c9e0*/  MOV R149, R11 ;  /* 0x0000000b00957202 */ /* 0x000fe20000000f00 */
[----:B------:R-:W-:Y:S01]  /*c9f0*/  FMUL.FTZ R24, R6, R144 ;  /* 0x0000009006187220 */ /* 0x000fe20000410000 */
[----:B------:R-:W-:Y:S01]  /*ca00*/  MUFU.EX2 R185, R185 ;  /* 0x000000b900b97308 */ /* 0x000fe20000000800 */
[--C-:B------:R-:W-:Y:S02]  /*ca10*/  FFMA.FTZ R191, R191, c[0x0][0x2d0], -R5.reuse ;  /* 0x0000b400bfbf7a23 */ /* 0x100fe40000010805 */
[--C-:B------:R-:W-:Y:S02]  /*ca20*/  FFMA.FTZ R190, R190, c[0x0][0x2d0], -R5.reuse ;  /* 0x0000b400bebe7a23 */ /* 0x100fe40000010805 */
[--C-:B------:R-:W-:Y:S02]  /*ca30*/  FFMA.FTZ R189, R189, c[0x0][0x2d0], -R5.reuse ;  /* 0x0000b400bdbd7a23 */ /* 0x100fe40000010805 */
[--C-:B------:R-:W-:Y:S02]  /*ca40*/  FFMA.FTZ R188, R188, c[0x0][0x2d0], -R5.reuse ;  /* 0x0000b400bcbc7a23 */ /* 0x100fe40000010805 */
[----:B------:R-:W-:Y:S01]  /*ca50*/  FFMA.FTZ R15, R3, c[0x0][0x2d0], -R5 ;  /* 0x0000b400030f7a23 */ /* 0x000fe20000010805 */
[----:B------:R-:W-:Y:S01]  /*ca60*/  MUFU.EX2 R144, R182 ;  /* 0x000000b600907308 */ /* 0x000fe20000000800 */
[C---:B---3--:R-:W-:Y:S01]  /*ca70*/  F2FP.PACK_AB R177, R7.reuse, R8 ;  /* 0x0000000807b1723e */ /* 0x048fe200000000ff */
[----:B------:R-:W-:Y:S01]  /*ca80*/  FMUL.FTZ R5, R6, R165 ;  /* 0x000000a506057220 */ /* 0x000fe20000410000 */
[----:B------:R-:W-:Y:S01]  /*ca90*/  MOV R165, R18 ;  /* 0x0000001200a57202 */ /* 0x000fe20000000f00 */
[C---:B------:R-:W-:Y:S01]  /*caa0*/  FMUL.FTZ R18, R0.reuse, R154 ;  /* 0x0000009a00127220 */ /* 0x040fe20000410000 */
[----:B------:R-:W-:Y:S01]  /*cab0*/  MOV R164, R15 ;  /* 0x0000000f00a47202 */ /* 0x000fe20000000f00 */
[C---:B------:R-:W-:Y:S01]  /*cac0*/  FMUL.FTZ R11, R0.reuse, R163 ;  /* 0x000000a3000b7220 */ /* 0x040fe20000410000 */
[----:B------:R-:W-:Y:S01]  /*cad0*/  MOV R163, R27 ;  /* 0x0000001b00a37202 */ /* 0x000fe20000000f00 */
[C---:B------:R-:W-:Y:S02]  /*cae0*/  FMUL.FTZ R15, R0.reuse, R159 ;  /* 0x0000009f000f7220 */ /* 0x040fe40000410000 */
        /* <DEDUP_REMOVED lines=60> */
[----:B------:R-:W-:Y:S01]  /*ceb0*/  FMUL.FTZ R9, R6, R161 ;  /* 0x000000a106097220 */ /* 0x000fe20000410000 */
[----:B------:R-:W-:Y:S01]  /*cec0*/  MOV R161, R31 ;  /* 0x0000001f00a17202 */ /* 0x000fe20000000f00 */
[C---:B------:R-:W-:Y:S01]  /*ced0*/  FMUL.FTZ R6, R0.reuse, R166 ;  /* 0x000000a600067220 */ /* 0x040fe20000410000 */
[----:B------:R-:W-:Y:S01]  /*cee0*/  MOV R166, R179 ;  /* 0x000000b300a67202 */ /* 0x000fe20000000f00 */
[----:B------:R-:W-:Y:S01]  /*cef0*/  FADD.FTZ R3, R7, R3 ;  /* 0x0000000307037221 */ /* 0x000fe20000010000 */
[----:B------:R-:W2:Y:S01]  /*cf00*/  MUFU.EX2 R179, R133 ;  /* 0x0000008500b37308 */ /* 0x000ea20000000800 */
        /* <DEDUP_REMOVED lines=8> */
[----:B------:R-:W-:Y:S01]  /*cf90*/  MUFU.EX2 R183, R162 ;  /* 0x000000a200b77308 */ /* 0x000fe20000000800 */
[C---:B------:R-:W-:Y:S02]  /*cfa0*/  FMUL.FTZ R31, R0.reuse, R143 ;  /* 0x0000008f001f7220 */ /* 0x040fe40000410000 */
[----:B------:R-:W-:Y:S01]  /*cfb0*/  LDSM.16.MT88.4 R140, [R135+0x900] ;  /* 0x00090000878c783b */ /* 0x000fe20000004200 */
[----:B------:R-:W-:Y:S06]  /*cfc0*/  FMUL.FTZ R131, R0, R131 ;  /* 0x0000008300837220 */ /* 0x000fec0000410000 */
[----:B------:R-:W-:Y:S01]  /*cfd0*/  MUFU.EX2 R181, R161 ;  /* 0x000000a100b57308 */ /* 0x000fe20000000800 */
[----:B--2---:R-:W-:Y:S01]  /*cfe0*/  FADD.FTZ R153, R179, R3 ;  /* 0x00000003b3997221 */ /* 0x004fe20000010000 */
[----:B------:R-:W-:Y:S08]  /*cff0*/  F2FP.PACK_AB R179, R154, R179 ;  /* 0x000000b39ab3723e */ /* 0x000ff000000000ff */
[----:B------:R-:W-:Y:S01]  /*d000*/  MUFU.EX2 R3, R186 ;  /* 0x000000ba00037308 */ /* 0x000fe20000000800 */
[C---:B-1----:R-:W-:Y:S08]  /*d010*/  HMMA.16816.F32 R4, R176.reuse, R136, R4 ;  /* 0x00000088b004723c */ /* 0x042ff00000001804 */
[C---:B------:R-:W-:Y:S01]  /*d020*/  HMMA.16816.F32 R8, R176.reuse, R138, R8 ;  /* 0x0000008ab008723c */ /* 0x040fe20000001808 */
[----:B------:R-:W1:Y:S01]  /*d030*/  LDSM.16.MT88.4 R136, [R248+0x100] ;  /* 0x00010000f888783b */ /* 0x000e620000004200 */
[----:B------:R-:W-:Y:S10]  /*d040*/  MUFU.EX2 R182, R167 ;  /* 0x000000a700b67308 */ /* 0x000ff40000000800 */
[----:B------:R-:W2:Y:S02]  /*d050*/  MUFU.EX2 R133, R187 ;  /* 0x000000bb00857308 */ /* 0x000ea40000000800 */
[----:B--2---:R-:W-:Y:S08]  /*d060*/  FADD.FTZ R0, R133, R184 ;  /* 0x000000b885007221 */ /* 0x004ff00000010000 */
[----:B------:R-:W-:Y:S01]  /*d070*/  MUFU.EX2 R184, R180 ;  /* 0x000000b400b87308 */ /* 0x000fe20000000800 */
[----:B------:R-:W-:Y:S01]  /*d080*/  FADD.FTZ R0, R3, R0 ;  /* 0x0000000003007221 */ /* 0x000fe20000010000 */
[C---:B-1----:R-:W-:Y:S03]  /*d090*/  HMMA.16816.F32 R12, R176.reuse, R136, R12 ;  /* 0x00000088b00c723c */ /* 0x042fe6000000180c */
[----:B------:R-:W-:Y:S04]  /*d0a0*/  FADD.FTZ R0, R145, R0 ;  /* 0x0000000091007221 */ /* 0x000fe80000010000 */
[----:B------:R-:W-:Y:S01]  /*d0b0*/  FADD.FTZ R0, R144, R0 ;  /* 0x0000000090007221 */ /* 0x000fe20000010000 */
[C---:B------:R-:W-:Y:S01]  /*d0c0*/  HMMA.16816.F32 R16, R176.reuse, R138, R16 ;  /* 0x0000008ab010723c */ /* 0x040fe20000001810 */
[----:B------:R-:W1:Y:S01]  /*d0d0*/  LDSM.16.MT88.4 R136, [R251+0x100] ;  /* 0x00010000fb88783b */ /* 0x000e620000004200 */
[----:B------:R-:W2:Y:S06]  /*d0e0*/  MUFU.EX2 R180, R160 ;  /* 0x000000a000b47308 */ /* 0x000eac0000000800 */
        /* <DEDUP_REMOVED lines=42> */
[----:B------:R1:W-:Y:S03]  /*d390*/  MUFU.EX2 R3, R163 ;  /* 0x000000a300037308 */ /* 0x0003e60000000800 */
[----:B------:R-:W-:Y:S03]  /*d3a0*/  F2FP.PACK_AB R137, R190, R191 ;  /* 0x000000bfbe89723e */ /* 0x000fe600000000ff */
[----:B------:R-:W-:Y:S02]  /*d3b0*/  F2FP.PACK_AB R138, R144, R145 ;  /* 0x00000091908a723e */ /* 0x000fe400000000ff */
[----:B------:R-:W3:Y:S02]  /*d3c0*/  LDSM.16.MT88.4 R144, [R248+0x900] ;  /* 0x00090000f890783b */ /* 0x000ee40000004200 */
[----:B------:R-:W4:Y:S01]  /*d3d0*/  MUFU.EX2 R133, R158 ;  /* 0x0000009e00857308 */ /* 0x000f220000000800 */
[----:B------:R-:W-:Y:S02]  /*d3e0*/  F2FP.PACK_AB R139, R188, R189 ;  /* 0x000000bdbc8b723e */ /* 0x000fe400000000ff */
[----:B--2---:R-:W-:Y:S05]  /*d3f0*/  F2FP.PACK_AB R177, R180, R181 ;  /* 0x000000b5b4b1723e */ /* 0x004fea00000000ff */
[C---:B------:R-:W-:Y:S02]  /*d400*/  HMMA.16816.F32 R4, R136.reuse, R140, R4 ;  /* 0x0000008c8804723c */ /* 0x040fe40000001804 */
[----:B------:R-:W2:Y:S01]  /*d410*/  MUFU.EX2 R176, R166 ;  /* 0x000000a600b07308 */ /* 0x000ea20000000800 */
[----:B-1----:R-:W-:Y:S05]  /*d420*/  LDSM.16.MT88.4 R160, [R135+0x1900] ;  /* 0x0019000087a0783b */ /* 0x002fea0000004200 */
[C---:B------:R-:W-:Y:S04]  /*d430*/  HMMA.16816.F32 R8, R136.reuse, R142, R8 ;  /* 0x0000008e8808723c */ /* 0x040fe80000001808 */
[----:B------:R-:W-:Y:S01]  /*d440*/  MUFU.EX2 R178, R156 ;  /* 0x0000009c00b27308 */ /* 0x000fe20000000800 */
[----:B------:R-:W1:Y:S01]  /*d450*/  LDSM.16.MT88.4 R140, [R251+0x900] ;  /* 0x00090000fb8c783b */ /* 0x000e620000004200 */
[----:B----4-:R-:W-:Y:S06]  /*d460*/  FADD.FTZ R0, R133, R0 ;  /* 0x0000000085007221 */ /* 0x010fec0000010000 */
[----:B------:R-:W-:Y:S04]  /*d470*/  FADD.FTZ R0, R3, R0 ;  /* 0x0000000003007221 */ /* 0x000fe80000010000 */
[----:B------:R-:W-:Y:S04]  /*d480*/  FADD.FTZ R0, R149, R0 ;  /* 0x0000000095007221 */ /* 0x000fe80000010000 */
[----:B------:R-:W-:Y:S01]  /*d490*/  FADD.FTZ R0, R148, R0 ;  /* 0x0000000094007221 */ /* 0x000fe20000010000 */
[C---:B---3--:R-:W-:Y:S03]  /*d4a0*/  HMMA.16816.F32 R12, R136.reuse, R144, R12 ;  /* 0x00000090880c723c */ /* 0x048fe6000000180c */
[----:B------:R-:W-:Y:S04]  /*d4b0*/  FADD.FTZ R0, R152, R0 ;  /* 0x0000000098007221 */ /* 0x000fe80000010000 */
[C---:B--2---:R-:W-:Y:S01]  /*d4c0*/  FADD.FTZ R0, R176.reuse, R0 ;  /* 0x00000000b0007221 */ /* 0x044fe20000010000 */
[C---:B------:R-:W-:Y:S01]  /*d4d0*/  HMMA.16816.F32 R16, R136.reuse, R146, R16 ;  /* 0x000000928810723c */ /* 0x040fe20000001810 */
[----:B------:R-:W2:Y:S03]  /*d4e0*/  LDSM.16.MT88.4 R144, [R250+0x900] ;  /* 0x00090000fa90783b */ /* 0x000ea60000004200 */
[----:B------:R-:W-:Y:S04]  /*d4f0*/  F2FP.PACK_AB R176, R176, R152 ;  /* 0x00000098b0b0723e */ /* 0x000fe800000000ff */
        /* <DEDUP_REMOVED lines=43> */
[----:B------:R-:W3:Y:S03]  /*d7b0*/  LDSM.16.MT88.4 R148, [R251+0x1100] ;  /* 0x00110000fb94783b */ /* 0x000ee60000004200 */
[----:B------:R-:W-:Y:S02]  /*d7c0*/  F2FP.PACK_AB R136, R3, R133 ;  /* 0x000000850388723e */ /* 0x000fe400000000ff */
[----:B------:R-:W-:Y:S01]  /*d7d0*/  F2FP.PACK_AB R137, R184, R185 ;  /* 0x000000b9b889723e */ /* 0x000fe200000000ff */
[----:B------:R-:W4:Y:S01]  /*d7e0*/  MUFU.EX2 R133, R157 ;  /* 0x0000009d00857308 */ /* 0x000f220000000800 */
[----:B------:R-:W-:Y:S07]  /*d7f0*/  F2FP.PACK_AB R139, R182, R183 ;  /* 0x000000b7b68b723e */ /* 0x000fee00000000ff */
[C---:B-1----:R-:W-:Y:S08]  /*d800*/  HMMA.16816.F32 R4, R136.reuse, R140, R4 ;  /* 0x0000008c8804723c */ /* 0x042ff00000001804 */
[C---:B------:R-:W-:Y:S01]  /*d810*/  HMMA.16816.F32 R8, R136.reuse, R142, R8 ;  /* 0x0000008e8808723c */ /* 0x040fe20000001808 */
[----:B------:R-:W1:Y:S03]  /*d820*/  LDSM.16.MT88.4 R140, [R250+0x1100] ;  /* 0x00110000fa8c783b */ /* 0x000e660000004200 */
[----:B----4-:R-:W-:Y:S04]  /*d830*/  FADD.FTZ R3, R133, R0 ;  /* 0x0000000085037221 */ /* 0x010fe80000010000 */
[C---:B--2---:R-:W-:Y:S04]  /*d840*/  HMMA.16816.F32 R12, R136.reuse, R144, R12 ;  /* 0x00000090880c723c */ /* 0x044fe8000000180c */
[C---:B------:R-:W-:Y:S01]  /*d850*/  FADD.FTZ R3, R178.reuse, R3 ;  /* 0x00000003b2037221 */ /* 0x040fe20000010000 */
[----:B------:R-:W-:Y:S01]  /*d860*/  F2FP.PACK_AB R178, R178, R133 ;  /* 0x00000085b2b2723e */ /* 0x000fe200000000ff */
[----:B------:R-:W-:Y:S01]  /*d870*/  FADD.FTZ R0, R154, R153 ;  /* 0x000000999a007221 */ /* 0x000fe20000010000 */
[----:B------:R-:W-:Y:S01]  /*d880*/  MUFU.EX2 R133, R165 ;  /* 0x000000a500857308 */ /* 0x000fe20000000800 */
[----:B------:R-:W-:Y:S01]  /*d890*/  LDSM.16.MT88.4 R152, [R248+0x1900] ;  /* 0x00190000f898783b */ /* 0x000fe20000004200 */
[C---:B------:R-:W-:Y:S03]  /*d8a0*/  HMMA.16816.F32 R16, R136.reuse, R146, R16 ;  /* 0x000000928810723c */ /* 0x040fe60000001810 */
[----:B------:R-:W-:Y:S04]  /*d8b0*/  FADD.FTZ R0, R191, R0 ;  /* 0x00000000bf007221 */ /* 0x000fe80000010000 */
[----:B------:R-:W2:Y:S01]  /*d8c0*/  LDSM.16.MT88.4 R144, [R135+0x3100] ;  /* 0x003100008790783b */ /* 0x000ea20000004200 */
[C---:B---3--:R-:W-:Y:S04]  /*d8d0*/  HMMA.16816.F32 R20, R136.reuse, R148, R20 ;  /* 0x000000948814723c */ /* 0x048fe80000001814 */
        /* <DEDUP_REMOVED lines=22> */
[-C--:B------:R-:W-:Y:S02]  /*da40*/  MOV R133, R2.reuse ;  /* 0x0000000200857202 */ /* 0x080fe40000000f00 */
[C---:B------:R-:W-:Y:S01]  /*da50*/  HMMA.16816.F32 R48, R136.reuse, R150, R48 ;  /* 0x000000968830723c */ /* 0x040fe20000001830 */
[----:B------:R-:W3:Y:S03]  /*da60*/  LDSM.16.MT88.4 R148, [R135+0x5100] ;  /* 0x005100008794783b */ /* 0x000ee60000004200 */
[----:B------:R-:W-:Y:S01]  /*da70*/  FADD.FTZ R0, R3, R0 ;  /* 0x0000000003007221 */ /* 0x000fe20000010000 */
[----:B------:R-:W-:Y:S02]  /*da80*/  MOV R3, R2 ;  /* 0x0000000200037202 */ /* 0x000fe40000000f00 */
[----:B------:R-:W-:Y:S01]  /*da90*/  MOV R2, R132 ;  /* 0x0000008400027202 */ /* 0x000fe20000000f00 */
        /* <DEDUP_REMOVED lines=75> */
.L_x_616:
[----:B------:R-:W2:Y:S04]  /*df50*/  LDL.LU R6, [R1+0xa4] ;  /* 0x0000a40001067983 */ /* 0x000ea80000300800 */
[----:B------:R-:W3:Y:S01]  /*df60*/  LDL.LU R5, [R1+0x9c] ;  /* 0x00009c0001057983 */ /* 0x000ee20000300800 */
[----:B------:R-:W-:-:S02]  /*df70*/  MOV R2, RZ ;  /* 0x000000ff00027202 */ /* 0x000fc40000000f00 */
[----:B------:R-:W-:Y:S01]  /*df80*/  PLOP3.LUT P2, PT, PT, PT, PT, 0x8, 0x0 ;  /* 0x000000000000781c */ /* 0x000fe20003f4e170 */
[----:B--2---:R-:W1:Y:S04]  /*df90*/  SHFL.BFLY PT, R0, R6, 0x2, 0x1f ;  /* 0x0c401f0006007f89 */ /* 0x004e6800000e0000 */
[----:B---3--:R-:W2:Y:S01]  /*dfa0*/  SHFL.BFLY PT, R4, R5, 0x2, 0x1f ;  /* 0x0c401f0005047f89 */ /* 0x008ea200000e0000 */
[----:B-1----:R-:W-:Y:S02]  /*dfb0*/  FADD.FTZ R0, R0, R6 ;  /* 0x0000000600007221 */ /* 0x002fe40000010000 */
[----:B--2---:R-:W-:-:S03]  /*dfc0*/  FADD.FTZ R4, R4, R5 ;  /* 0x0000000504047221 */ /* 0x004fc60000010000 */
[----:B------:R-:W1:Y:S04]  /*dfd0*/  SHFL.BFLY PT, R6, R0, 0x1, 0x1f ;  /* 0x0c201f0000067f89 */ /* 0x000e6800000e0000 */
        /* <DEDUP_REMOVED lines=148> */
.L_x_610:
        /* <DEDUP_REMOVED lines=108> */
[----:B------:R-:W-:Y:S01]  /*efe0*/  F2FP.PACK_AB R13, R13, R118 ;  /* 0x000000760d0d723e */ /* 0x000fe200000000ff */
        /* <DEDUP_REMOVED lines=88> */
.L_x_621:
        /* <DEDUP_REMOVED lines=9> */
[----:B------:R-:W-:Y:S01]  /*f600*/  USHF.R.S32.HI UR11, URZ, 0x1f, UR14 ;  /* 0x0000001f3f0b7899 */ /* 0x000fe2000801140e */
[----:B------:R-:W-:Y:S01]  /*f610*/  LEA.HI R6, R47, R57, RZ, 0x3 ;  /* 0x000000392f067211 */ /* 0x000fe200078f18ff */
[----:B------:R-:W-:Y:S01]  /*f620*/  ULDC.64 UR4, c[0x0][0x3a0] ;  /* 0x0000e80000047ab9 */ /* 0x000fe20000000a00 */
[----:B------:R-:W-:Y:S01]  /*f630*/  SHF.R.S32.HI R2, RZ, 0x1f, R3 ;  /* 0x0000001fff027819 */ /* 0x000fe20000011403 */
[----:B------:R-:W-:Y:S01]  /*f640*/  IMAD.IADD R4, R40, 0x1, -R0 ;  /* 0x0000000128047824 */ /* 0x000fe200078e0a00 */
[----:B------:R-:W-:Y:S01]  /*f650*/  LEA.HI R0, R22, R22, RZ, 0x1 ;  /* 0x0000001616007211 */ /* 0x000fe200078f08ff */
[----:B------:R-:W-:Y:S01]  /*f660*/  UIMAD UR10, UR8, UR6, URZ ;  /* 0x00000006080a72a4 */ /* 0x000fe2000f8e023f */
[----:B------:R-:W-:Y:S01]  /*f670*/  LEA.HI R2, R2, R3, RZ, 0x2 ;  /* 0x0000000302027211 */ /* 0x000fe200078f10ff */
[----:B------:R-:W-:Y:S01]  /*f680*/  UMOV UR12, UR20 ;  /* 0x00000014000c7c82 */ /* 0x000fe20008000000 */
[----:B------:R-:W-:Y:S01]  /*f690*/  LOP3.LUT R0, R0, 0x1ffffffe, RZ, 0xc0, !PT ;  /* 0x1ffffffe00007812 */ /* 0x000fe200078ec0ff */
[----:B------:R-:W-:Y:S01]  /*f6a0*/  UMOV UR13, UR21 ;  /* 0x00000015000d7c82 */ /* 0x000fe20008000000 */
[----:B------:R-:W-:Y:S01]  /*f6b0*/  SHF.R.S32.HI R2, RZ, 0x2, R2 ;  /* 0x00000002ff027819 */ /* 0x000fe20000011402 */
[----:B------:R-:W-:Y:S01]  /*f6c0*/  UIMAD UR15, UR21, UR4, URZ ;  /* 0x00000004150f72a4 */ /* 0x000fe2000f8e023f */
[----:B------:R-:W-:Y:S01]  /*f6d0*/  LOP3.LUT P2, RZ, R3, 0x3, RZ, 0xc0, !PT ;  /* 0x0000000303ff7812 */ /* 0x000fe2000784c0ff */
[----:B------:R-:W-:Y:S01]  /*f6e0*/  IMAD.IADD R0, R22, 0x1, -R0 ;  /* 0x0000000116007824 */ /* 0x000fe200078e0a00 */
[----:B------:R-:W-:Y:S01]  /*f6f0*/  USEL UR11, UR11, URZ, !UP1 ;  /* 0x0000003f0b0b7287 */ /* 0x000fe2000c800000 */
[----:B------:R-:W-:Y:S01]  /*f700*/  IMAD R15, R4, 0x10, R2 ;  /* 0x00000010040f7824 */ /* 0x000fe200078e0202 */
[----:B------:R-:W-:Y:S01]  /*f710*/  UIMAD.WIDE.U32 UR12, UR9, UR6, UR12 ;  /* 0x00000006090c72a5 */ /* 0x000fe2000f8e000c */
[----:B------:R-:W-:Y:S01]  /*f720*/  LOP3.LUT R4, R6, 0xfffffff8, RZ, 0xc0, !PT ;  /* 0xfffffff806047812 */ /* 0x000fe200078ec0ff */
[----:B------:R-:W-:Y:S01]  /*f730*/  UIMAD UR10, UR9, UR7, UR10 ;  /* 0x00000007090a72a4 */ /* 0x000fe2000f8e020a */
[----:B------:R-:W-:Y:S01]  /*f740*/  IMAD R0, R0, 0x8, R15 ;  /* 0x0000000800007824 */ /* 0x000fe200078e020f */
[----:B------:R-:W-:Y:S01]  /*f750*/  UIMAD.WIDE.U32 UR18, UR20, UR4, URZ ;  /* 0x00000004141272a5 */ /* 0x000fe2000f8e003f */
[----:B------:R-:W-:Y:S01]  /*f760*/  SHF.R.S32.HI R14, RZ, 0x3, R6 ;  /* 0x00000003ff0e7819 */ /* 0x000fe20000011406 */
[----:B------:R-:W-:Y:S01]  /*f770*/  ULDC.64 UR6, c[0x0][0x498] ;  /* 0x0001260000067ab9 */ /* 0x000fe20000000a00 */
[----:B------:R-:W-:Y:S01]  /*f780*/  IMAD.IADD R7, R57, 0x1, -R4 ;  /* 0x0000000139077824 */ /* 0x000fe200078e0a04 */
[----:B-1----:R-:W-:Y:S01]  /*f790*/  LEA R0, R28, R0, 0x7 ;  /* 0x000000001c007211 */ /* 0x002fe200078e38ff */
[----:B------:R-:W-:Y:S01]  /*f7a0*/  UIMAD UR15, UR20, UR5, UR15 ;  /* 0x00000005140f72a4 */ /* 0x000fe2000f8e020f */
        /* <DEDUP_REMOVED lines=63> */
[----:B------:R-:W-:Y:S01]  /*fba0*/  IMAD R28, R28, 0x80, R14 ;  /* 0x000000801c1c7824 */ /* 0x000fe200078e020e */
[C---:B------:R-:W-:Y:S01]  /*fbb0*/  IADD3 R8, R5.reuse, 0x8, RZ ;  /* 0x0000000805087810 */ /* 0x040fe20007ffe0ff */
[----:B------:R-:W-:Y:S01]  /*fbc0*/  IMAD R7, R6, c[0x0][0x3dc], R4 ;  /* 0x0000f70006077a24 */ /* 0x000fe200078e0204 */
[-C--:B------:R-:W-:Y:S01]  /*fbd0*/  ISETP.GE.OR P0, PT, R5, R29.reuse, P2 ;  /* 0x0000001d0500720c */ /* 0x080fe20001706670 */
[----:B------:R-:W-:Y:S01]  /*fbe0*/  IMAD.SHL.U32 R5, R18, 0x8, RZ ;  /* 0x0000000812057824 */ /* 0x000fe200078e00ff */
[----:B------:R-:W-:-:S04]  /*fbf0*/  ISETP.GE.OR P2, PT, R8, R29, P2 ;  /* 0x0000001d0800720c */ /* 0x000fc80001746670 */
[----:B------:R-:W-:Y:S01]  /*fc00*/  LOP3.LUT R8, R17, 0x7ffffe00, R5, 0xf8, !PT ;  /* 0x7ffffe0011087812 */ /* 0x000fe200078ef805 */
[----:B------:R-:W-:-:S04]  /*fc10*/  IMAD.WIDE.U32 R4, R6, c[0x0][0x3d8], R2 ;  /* 0x0000f60006047a25 */ /* 0x000fc800078e0002 */
[----:B------:R-:W-:Y:S02]  /*fc20*/  IMAD.SHL.U32 R2, R8, 0x2, RZ ;  /* 0x0000000208027824 */ /* 0x000fe400078e00ff */
[----:B--2---:R1:W-:Y:S01]  /*fc30*/  @!P0 ST.E [R12.64], R52 ;  /* 0x000000340c008985 */ /* 0x0043e2000c101910 */
[----:B------:R-:W-:Y:S01]  /*fc40*/  IMAD.IADD R3, R5, 0x1, R7 ;  /* 0x0000000105037824 */ /* 0x000fe200078e0207 */
[C---:B------:R-:W-:Y:S02]  /*fc50*/  LEA R31, P0, R4.reuse, c[0x0][0x380], 0x1 ;  /* 0x0000e000041f7a11 */ /* 0x040fe400078008ff */
[----:B----4-:R1:W-:Y:S02]  /*fc60*/  @!P2 ST.E [R10.64], R53 ;  /* 0x000000350a00a985 */ /* 0x0103e4000c101910 */
[----:B------:R-:W-:Y:S02]  /*fc70*/  LEA.HI.X R30, R4, c[0x0][0x384], R3, 0x1, P0 ;  /* 0x0000e100041e7a11 */ /* 0x000fe400000f0c03 */
[----:B------:R1:W2:Y:S01]  /*fc80*/  LDS.128 R44, [R2+0x1080] ;  /* 0x00108000022c7984 */ /* 0x0002a20000000c00 */
[----:B------:R-:W-:-:S03]  /*fc90*/  ISETP.GE.AND P0, PT, R28, R29, PT ;  /* 0x0000001d1c00720c */ /* 0x000fc60003f06270 */
        /* <DEDUP_REMOVED lines=42> */
.L_x_623:
[----:B--234-:R-:W-:Y:S05]  /*ff40*/  BSYNC B0 ;  /* 0x0000000000007941 */ /* 0x01cfea0003800000 */
.L_x_622:
        /* <DEDUP_REMOVED lines=30> */
.L_x_625:
[----:B------:R-:W-:Y:S05]  /*10130*/  BSYNC B0 ;  /* 0x0000000000007941 */ /* 0x000fea0003800000 */
.L_x_624:
[----:B--2---:R-:W-:Y:S01]  /*10140*/  IADD3 R4, R28, 0x40, RZ ;  /* 0x000000401c047810 */ /* 0x004fe20007ffe0ff */
[----:B------:R2:W4:Y:S01]  /*10150*/  SHFL.IDX PT, R3, R30, 0x2, 0x181f ;  /* 0x00581f001e037f89 */ /* 0x00052200000e0000 */
        /* <DEDUP_REMOVED lines=28> */
.L_x_627:
[----:B------:R-:W-:Y:S05]  /*10320*/  BSYNC B0 ;  /* 0x0000000000007941 */ /* 0x000fea0003800000 */
.L_x_626:
[----:B---3--:R-:W-:Y:S01]  /*10330*/  IADD3 R4, R28, 0x60, RZ ;  /* 0x000000601c047810 */ /* 0x008fe20007ffe0ff */
[----:B----4-:R3:W4:Y:S03]  /*10340*/  SHFL.IDX PT, R3, R30, 0x3, 0x181f ;  /* 0x00781f001e037f89 */ /* 0x01072600000e0000 */
        /* <DEDUP_REMOVED lines=15> */
[----:B------:R1:W-:Y:S01]  /*10440*/  @!P2 ST.E.128 [R8.64], R72 ;  /* 0x000000480800a985 */ /* 0x0003e2000c101d10 */
[----:B------:R-:W-:Y:S01]  /*10450*/  IADD3 R0, R0, 0xc0, RZ ;  /* 0x000000c000007810 */ /* 0x000fe20007ffe0ff */
[----:B------:R-:W-:-:S04]  /*10460*/  @!P1 IMAD.WIDE R6, R5, 0x2, R2 ;  /* 0x0000000205069825 */ /* 0x000fc800078e0202 */
[----:B------:R-:W-:Y:S01]  /*10470*/  @!P0 IMAD.WIDE R4, R4, 0x2, R2 ;  /* 0x0000000204048825 */ /* 0x000fe200078e0202 */
        /* <DEDUP_REMOVED lines=10> */
.L_x_620:
        /* <DEDUP_REMOVED lines=31> */
.L_x_628:
        /* <DEDUP_REMOVED lines=43> */
.L_x_630:
[----:B------:R-:W-:Y:S05]  /*109c0*/  BSYNC B0 ;  /* 0x0000000000007941 */ /* 0x000fea0003800000 */
.L_x_629:
        /* <DEDUP_REMOVED lines=77> */
.L_x_632:
[----:B------:R-:W-:Y:S05]  /*10ea0*/  BSYNC B0 ;  /* 0x0000000000007941 */ /* 0x000fea0003800000 */
.L_x_631:
        /* <DEDUP_REMOVED lines=27> */
.L_x_634:
[----:B------:R-:W-:Y:S05]  /*11060*/  BSYNC B0 ;  /* 0x0000000000007941 */ /* 0x000fea0003800000 */
.L_x_633:
        /* <DEDUP_REMOVED lines=27> */
.L_x_636:
[----:B------:R-:W-:Y:S05]  /*11220*/  BSYNC B0 ;  /* 0x0000000000007941 */ /* 0x000fea0003800000 */
.L_x_635:
        /* <DEDUP_REMOVED lines=28> */
.L_x_637:
        /* <DEDUP_REMOVED lines=9> */
.L_x_1777:


//--------------------- .text._ZN7cutlass13device_kernelIN5flash19enable_sm80_to_sm89INS1_16FlashAttnFwdSm80INS1_25CollectiveMainloopFwdSm80ILi8ELi1ELb0EN4cute5tupleIJNS5_1CILi128EEENS7_ILi32EEENS7_ILi256EEEEEELi256ENS_6half_tEfNS_4arch4Sm80ELb1ELb0ELb1ELb1ELb1ELb1ELb1ELb0EEENS1_21CollectiveEpilogueFwdINS6_IJS8_SA_S9_EEENS6_IJNS7_ILi1EEESI_SI_EEESC_SE_Li256ELb1ELb1ELb0ELb0EEENS1_19SingleTileSchedulerILb1ELb0ELb1ELi128EEEEEEEEEvNT_6ParamsE --------------------------
	.section	.text._ZN7cutlass13device_kernelIN5flash19enable_sm80_to_sm89INS1_16FlashAttnFwdSm80INS1_25CollectiveMainloopFwdSm80ILi8ELi1ELb0EN4cute5tupleIJNS5_1CILi128EEENS7_ILi32EEENS7_ILi256EEEEEELi256ENS_6half_tEfNS_4arch4Sm80ELb1ELb0ELb1ELb1ELb1ELb1ELb1ELb0EEENS1_21CollectiveEpilogueFwdINS6_IJS8_SA_S9_EEENS6_IJNS7_ILi1EEESI_SI_EEESC_SE_Li256ELb1ELb1ELb0ELb0EEENS1_19SingleTileSchedulerILb1ELb0ELb1ELi128EEEEEEEEEvNT_6ParamsE,"ax",@progbits
	.sectioninfo	@"SHI_REGISTERS=251"
	.align	128
.text._ZN7cutlass13device_kernelIN5flash19enable_sm80_to_sm89INS1_16FlashAttnFwdSm80INS1_25CollectiveMainloopFwdSm80ILi8ELi1ELb0EN4cute5tupleIJNS5_1CILi128EEENS7_ILi32EEENS7_ILi256EEEEEELi256ENS_6half_tEfNS_4arch4Sm80ELb1ELb0ELb1ELb1ELb1ELb1ELb1ELb0EEENS1_21CollectiveEpilogueFwdINS6_IJS8_SA_S9_EEENS6_IJNS7_ILi1EEESI_SI_EEESC_SE_Li256ELb1ELb1ELb0ELb0EEENS1_19SingleTileSchedulerILb1ELb0ELb1ELi128EEEEEEEEEvNT_6ParamsE:
        .type           _ZN7cutlass13device_kernelIN5flash19enable_sm80_to_sm89INS1_16FlashAttnFwdSm80INS1_25CollectiveMainloopFwdSm80ILi8ELi1ELb0EN4cute5tupleIJNS5_1CILi128EEENS7_ILi32EEENS7_ILi256EEEEEELi256ENS_6half_tEfNS_4arch4Sm80ELb1ELb0ELb1ELb1ELb1ELb1ELb1ELb0EEENS1_21CollectiveEpilogueFwdINS6_IJS8_SA_S9_EEENS6_IJNS7_ILi1EEESI_SI_EEESC_SE_Li256ELb1ELb1ELb0ELb0EEENS1_19SingleTileSchedulerILb1ELb0ELb1ELi128EEEEEEEEEvNT_6ParamsE,@function
        .size           _ZN7cutlass13device_kernelIN5flash19enable_sm80_to_sm89INS1_16FlashAttnFwdSm80INS1_25CollectiveMainloopFwdSm80ILi8ELi1ELb0EN4cute5tupleIJNS5_1CILi128EEENS7_ILi32EEENS7_ILi256EEEEEELi256ENS_6half_tEfNS_4arch4Sm80ELb1ELb0ELb1ELb1ELb1ELb1ELb1ELb0EEENS1_21CollectiveEpilogueFwdINS6_IJS8_SA_S9_EEENS6_IJNS7_ILi1EEESI_SI_EEESC_SE_Li256ELb1ELb1ELb0ELb0EEENS1_19SingleTileSchedulerILb1ELb0ELb1ELi128EEEEEEEEEvNT_6ParamsE,(.L_x_1778 - _ZN7cutlass13device_kernelIN5flash19enable_sm80_to_sm89INS1_16FlashAttnFwdSm80INS1_25CollectiveMainloopFwdSm80ILi8ELi1ELb0EN4cute5tupleIJNS5_1CILi128EEENS7_ILi32EEENS7_ILi256EEEEEELi256ENS_6half_tEfNS_4arch4Sm80ELb1ELb0ELb1ELb1ELb1ELb1ELb1ELb0EEENS1_21CollectiveEpilogueFwdINS6_IJS8_SA_S9_EEENS6_IJNS7_ILi1EEESI_SI_EEESC_SE_Li256ELb1ELb1ELb0ELb0EEENS1_19SingleTileSchedulerILb1ELb0ELb1ELi128EEEEEEEEEvNT_6ParamsE)
        .other          _ZN7cutlass13device_kernelIN5flash19enable_sm80_to_sm89INS1_16FlashAttnFwdSm80INS1_25CollectiveMainloopFwdSm80ILi8ELi1ELb0EN4cute5tupleIJNS5_1CILi128EEENS7_ILi32EEENS7_ILi256EEEEEELi256ENS_6half_tEfNS_4arch4Sm80ELb1ELb0ELb1ELb1ELb1ELb1ELb1ELb0EEENS1_21CollectiveEpilogueFwdINS6_IJS8_SA_S9_EEENS6_IJNS7_ILi1EEESI_SI_EEESC_SE_Li256ELb1ELb1ELb0ELb0EEENS1_19SingleTileSchedulerILb1ELb0ELb1ELi128EEEEEEEEEvNT_6ParamsE,@"STO_CUDA_ENTRY STV_DEFAULT"
_ZN7cutlass13device_kernelIN5flash19enable_sm80_to_sm89INS1_16FlashAttnFwdSm80INS1_25CollectiveMainloopFwdSm80ILi8ELi1ELb0EN4cute5tupleIJNS5_1CILi128EEENS7_ILi32EEENS7_ILi256EEEEEELi256ENS_6half_tEfNS_4arch4Sm80ELb1ELb0ELb1ELb1ELb1ELb1ELb1ELb0EEENS1_21CollectiveEpilogueFwdINS6_IJS8_SA_S9_EEENS6_IJNS7_ILi1EEESI_SI_EEESC_SE_Li256ELb1ELb1ELb0ELb0EEENS1_19SingleTileSchedulerILb1ELb0ELb1ELi128EEEEEEEEEvNT_6ParamsE:
        /* <DEDUP_REMOVED lines=20> */
.L_x_639:
        /* <DEDUP_REMOVED lines=13> */
.L_x_641:
[----:B------:R-:W-:Y:S02]  /*0210*/  ULDC UR5, c[0x0][0x54c] ;  /* 0x0001530000057ab9 */ /* 0x000fe40000000800 */
.L_x_640:
[----:B------:R-:W-:Y:S02]  /*0220*/  ULDC UR4, c[0x0][0x548] ;  /* 0x0001520000047ab9 */ /* 0x000fe40000000800 */
[----:B------:R-:W-:-:S02]  /*0230*/  USHF.L.U32 UR15, UR14, 0x7, URZ ;  /* 0x000000070e0f7899 */ /* 0x000fc4000800063f */
[----:B------:R-:W-:-:S04]  /*0240*/  UIMAD UR4, UR5, UR4, URZ ;  /* 0x00000004050472a4 */ /* 0x000fc8000f8e023f */
[----:B------:R-:W-:-:S04]  /*0250*/  UISETP.GE.AND UP0, UPT, UR15, UR4, UPT ;  /* 0x000000040f00728c */ /* 0x000fc8000bf06270 */
[----:B------:R-:W-:Y:S01]  /*0260*/  USEL UR21, UR21, 0xffffffff, !UP0 ;  /* 0xffffffff15157887 */ /* 0x000fe2000c000000 */
[----:B------:R-:W-:Y:S05]  /*0270*/  BRA `(.L_x_642) ;  /* 0x000001b000007947 */ /* 0x000fea0003800000 */
.L_x_638:
        /* <DEDUP_REMOVED lines=8> */
.L_x_643:
        /* <DEDUP_REMOVED lines=13> */
.L_x_645:
[----:B------:R-:W-:Y:S02]  /*03d0*/  ULDC UR5, c[0x0][0x54c] ;  /* 0x0001530000057ab9 */ /* 0x000fe40000000800 */
.L_x_644:
[----:B------:R-:W-:Y:S02]  /*03e0*/  ULDC UR4, c[0x0][0x548] ;  /* 0x0001520000047ab9 */ /* 0x000fe40000000800 */
[----:B------:R-:W-:-:S02]  /*03f0*/  USHF.L.U32 UR15, UR14, 0x7, URZ ;  /* 0x000000070e0f7899 */ /* 0x000fc4000800063f */
[----:B------:R-:W-:-:S04]  /*0400*/  UIMAD UR4, UR5, UR4, URZ ;  /* 0x00000004050472a4 */ /* 0x000fc8000f8e023f */
[----:B------:R-:W-:-:S04]  /*0410*/  UISETP.GE.AND UP0, UPT, UR15, UR4, UPT ;  /* 0x000000040f00728c */ /* 0x000fc8000bf06270 */
[----:B------:R-:W-:-:S06]  /*0420*/  USEL UR21, UR21, 0xffffffff, !UP0 ;  /* 0xffffffff15157887 */ /* 0x000fcc000c000000 */
.L_x_642:
        /* <DEDUP_REMOVED lines=64> */
.L_x_646:
        /* <DEDUP_REMOVED lines=10> */
.L_x_647:
[----:B------:R-:W-:Y:S05]  /*08d0*/  @!P4 BRA `(.L_x_648) ;  /* 0x000000500000c947 */ /* 0x000fea0003800000 */
[----:B-1--4-:R-:W4:Y:S04]  /*08e0*/  LDG.E R0, [R8.64] ;  /* 0x0000001808007981 */ /* 0x012f28000c1e1900 */
[----:B---3--:R-:W3:Y:S01]  /*08f0*/  LDG.E R3, [R8.64+0x4] ;  /* 0x0000041808037981 */ /* 0x008ee2000c1e1900 */
[----:B----4-:R-:W1:Y:S08]  /*0900*/  R2UR UR19, R0 ;  /* 0x00000000001373c2 */ /* 0x010e7000000e0000 */
[----:B---3--:R-:W1:Y:S02]  /*0910*/  R2UR UR4, R3 ;  /* 0x00000000030473c2 */ /* 0x008e6400000e0000 */
[----:B-1----:R-:W-:-:S06]  /*0920*/  UIADD3 UR19, -UR19, UR4, URZ ;  /* 0x0000000413137290 */ /* 0x002fcc000fffe13f */
.L_x_648:
        /* <DEDUP_REMOVED lines=12> */
[----:B------:R-:W-:Y:S02]  /*09f0*/  ULDC UR7, c[0x0][0x2c4] ;  /* 0x0000b10000077ab9 */ /* 0x000fe40000000800 */
[----:B------:R-:W-:Y:S02]  /*0a00*/  UISETP.NE.AND UP2, UPT, UR7, 0x1, UPT ;  /* 0x000000010700788c */ /* 0x000fe4000bf45270 */
[----:B------:R-:W-:-:S09]  /*0a10*/  UIADD3 UR7, -UR16, UR19, URZ ;  /* 0x0000001310077290 */ /* 0x000fd2000fffe13f */
[----:B------:R-:W-:Y:S01]  /*0a20*/  @UP2 UIADD3 UR22, UR15, 0x7f, URZ ;  /* 0x0000007f0f162890 */ /* 0x000fe2000fffe03f */
[----:B----4-:R-:W4:Y:S08]  /*0a30*/  @P0 R2UR UR4, R0 ;  /* 0x00000000000403c2 */ /* 0x010f3000000e0000 */
[----:B---3--:R-:W4:Y:S02]  /*0a40*/  @P0 R2UR UR5, R3 ;  /* 0x00000000030503c2 */ /* 0x008f2400000e0000 */
[----:B----4-:R-:W-:-:S03]  /*0a50*/  @UP3 UIADD3 UR18, -UR4, UR5, URZ ;  /* 0x0000000504123290 */ /* 0x010fc6000fffe13f */
[----:B------:R-:W-:Y:S02]  /*0a60*/  ULDC.64 UR4, c[0x0][0x2c8] ;  /* 0x0000b20000047ab9 */ /* 0x000fe40000000a00 */
[----:B------:R-:W-:Y:S02]  /*0a70*/  UIMAD.WIDE.U32 UR22, UR22, UR4, URZ ;  /* 0x00000004161672a5 */ /* 0x000fe4000f8e003f */
[----:B------:R-:W-:Y:S02]  /*0a80*/  UIADD3 UR11, UR7, UR18, URZ ;  /* 0x00000012070b7290 */ /* 0x000fe4000fffe03f */
[----:B------:R-:W-:Y:S02]  /*0a90*/  UIADD3 UR4, UR15, 0x7f, URZ ;  /* 0x0000007f0f047890 */ /* 0x000fe4000fffe03f */
[----:B--2---:R-:W-:Y:S02]  /*0aa0*/  UIADD3 UR9, UR11, 0x20, -UR20 ;  /* 0x000000200b097890 */ /* 0x004fe4000fffe814 */
[----:B------:R-:W-:-:S02]  /*0ab0*/  @UP2 USHF.R.U32.HI UR4, URZ, UR5, UR23 ;  /* 0x000000053f042299 */ /* 0x000fc40008011617 */
[----:B------:R-:W-:Y:S02]  /*0ac0*/  UIADD3 UR10, UR11, 0x1f, URZ ;  /* 0x0000001f0b0a7890 */ /* 0x000fe4000fffe03f */
[----:B------:R-:W-:Y:S02]  /*0ad0*/  UIADD3 UR5, UR9, UR4, URZ ;  /* 0x0000000409057290 */ /* 0x000fe4000fffe03f */
[----:B------:R-:W-:Y:S02]  /*0ae0*/  USHF.R.S32.HI UR8, URZ, 0x1f, UR10 ;  /* 0x0000001f3f087899 */ /* 0x000fe4000801140a */
[----:B------:R-:W-:Y:S02]  /*0af0*/  USHF.R.S32.HI UR4, URZ, 0x1f, UR5 ;  /* 0x0000001f3f047899 */ /* 0x000fe40008011405 */
[----:B------:R-:W-:Y:S02]  /*0b00*/  ULEA.HI UR10, UR8, UR10, URZ, 0x5 ;  /* 0x0000000a080a7291 */ /* 0x000fe4000f8f283f */
[----:B------:R-:W-:-:S02]  /*0b10*/  ULEA.HI UR4, UR4, UR5, URZ, 0x5 ;  /* 0x0000000504047291 */ /* 0x000fc4000f8f283f */
[----:B------:R-:W-:Y:S02]  /*0b20*/  USHF.R.S32.HI UR10, URZ, 0x5, UR10 ;  /* 0x000000053f0a7899 */ /* 0x000fe4000801140a */
[----:B------:R-:W-:-:S04]  /*0b30*/  USHF.R.S32.HI UR4, URZ, 0x5, UR4 ;  /* 0x000000053f047899 */ /* 0x000fc80008011404 */
[----:B------:R-:W-:-:S04]  /*0b40*/  UISETP.LT.AND UP0, UPT, UR10, UR4, UPT ;  /* 0x000000040a00728c */ /* 0x000fc8000bf01270 */
[----:B------:R-:W-:Y:S02]  /*0b50*/  USEL UR5, UR10, UR4, UP0 ;  /* 0x000000040a057287 */ /* 0x000fe40008000000 */
[----:B------:R-:W-:Y:S02]  /*0b60*/  UIADD3 UR4, -UR7, URZ, URZ ;  /* 0x0000003f07047290 */ /* 0x000fe4000fffe13f */
[----:B------:R-:W-:Y:S02]  /*0b70*/  ULEA UR7, UR5, -UR7, 0x5 ;  /* 0x8000000705077291 */ /* 0x000fe4000f8e283f */
[----:B------:R-:W-:Y:S02]  /*0b80*/  UISETP.LT.AND UP1, UPT, URZ, UR4, UPT ;  /* 0x000000043f00728c */ /* 0x000fe4000bf21270 */
[----:B------:R-:W-:Y:S02]  /*0b90*/  UISETP.LT.AND UP0, UPT, UR7, UR18, UPT ;  /* 0x000000120700728c */ /* 0x000fe4000bf01270 */
[----:B------:R-:W-:-:S02]  /*0ba0*/  USEL UR4, URZ, UR4, !UP1 ;  /* 0x000000043f047287 */ /* 0x000fc4000c800000 */
[----:B------:R-:W-:Y:S02]  /*0bb0*/  USEL UR5, UR7, UR18, UP0 ;  /* 0x0000001207057287 */ /* 0x000fe40008000000 */
[----:B------:R-:W-:Y:S02]  /*0bc0*/  USHF.R.U32.HI UR8, URZ, 0x5, UR4 ;  /* 0x000000053f087899 */ /* 0x000fe40008011604 */
[----:B------:R-:W-:-:S05]  /*0bd0*/  UISETP.GT.AND UP0, UPT, UR5, UR4, UPT ;  /* 0x000000040500728c */ /* 0x000fca000bf04270 */
[----:B------:R-:W-:-:S06]  /*0be0*/  UMOV UR7, UR8 ;  /* 0x0000000800077c82 */ /* 0x000fcc0008000000 */
        /* <DEDUP_REMOVED lines=18> */
[----:B------:R1:W2:Y:S01]  /*0d10*/  @P1 LDG.E R4, [R8.64] ;  /* 0x0000001808041981 */ /* 0x0002a2000c1e1900 */
        /* <DEDUP_REMOVED lines=91> */
.L_x_651:
[----:B------:R-:W-:Y:S05]  /*12d0*/  BSYNC B0 ;  /* 0x0000000000007941 */ /* 0x000fea0003800000 */
.L_x_650:
        /* <DEDUP_REMOVED lines=128> */
.L_x_670:
        /* <DEDUP_REMOVED lines=29> */
[C---:B------:R-:W-:Y:S04]  /*1cb0*/  LEA R0, P0, R4.reuse, c[0x0][0x1c8], 0x1 ;  /* 0x0000720004007a11 */ /* 0x040fe800078008ff */
[----:B------:R-:W-:Y:S04]  /*1cc0*/  IADD3.X R3, R5, UR31, R2, P1, !PT ;  /* 0x0000001f05037c10 */ /* 0x000fe80008ffe402 */
[----:B------:R-:W-:Y:S01]  /*1cd0*/  LEA.HI.X R4, R4, c[0x0][0x1cc], R3, 0x1, P0 ;  /* 0x0000730004047a11 */ /* 0x000fe200000f0c03 */
[----:B---345:R-:W-:-:S05]  /*1ce0*/  @!P6 BRA `(.L_x_653) ;  /* 0x000026000000e947 */ /* 0x038fca0003800000 */
        /* <DEDUP_REMOVED lines=52> */
.L_x_656:
[----:B------:R-:W-:Y:S05]  /*2030*/  BSYNC B0 ;  /* 0x0000000000007941 */ /* 0x000fea0003800000 */
.L_x_655:
[----:B------:R2:W3:Y:S04]  /*2040*/  SHFL.IDX PT, R55, R4, RZ, 0x181f ;  /* 0x00181fff04377589 */ /* 0x0004e800000e0000 */
[----:B------:R2:W4:Y:S01]  /*2050*/  SHFL.IDX PT, R53, R0, RZ, 0x181f ;  /* 0x00181fff00357589 */ /* 0x00052200000e0000 */
[----:B------:R-:W-:-:S05]  /*2060*/  @P2 BRA `(.L_x_657) ;  /* 0x0000243000002947 */ /* 0x000fca0003800000 */
[----:B------:R-:W-:Y:S01]  /*2070*/  ISETP.GE.AND P0, PT, R16, c[0x0][0x1d4], PT ;  /* 0x0000750010007a0c */ /* 0x000fe20003f06270 */
[----:B-----5:R-:W-:Y:S01]  /*2080*/  IMAD.MOV.U32 R13, RZ, RZ, R44 ;  /* 0x000000ffff0d7224 */ /* 0x020fe200078e002c */
[----:B------:R-:W-:Y:S01]  /*2090*/  MOV R8, R45 ;  /* 0x0000002d00087202 */ /* 0x000fe20000000f00 */
[----:B--2---:R-:W-:Y:S01]  /*20a0*/  IMAD.MOV.U32 R0, RZ, RZ, R19 ;  /* 0x000000ffff007224 */ /* 0x004fe200078e0013 */
        /* <DEDUP_REMOVED lines=74> */
.L_x_659:
[----:B------:R-:W-:Y:S05]  /*2550*/  BSYNC B0 ;  /* 0x0000000000007941 */ /* 0x000fea0003800000 */
.L_x_658:
        /* <DEDUP_REMOVED lines=57> */
.L_x_661:
[----:B------:R-:W-:Y:S05]  /*28f0*/  BSYNC B0 ;  /* 0x0000000000007941 */ /* 0x000fea0003800000 */
.L_x_660:
        /* <DEDUP_REMOVED lines=57> */
.L_x_663:
[----:B------:R-:W-:Y:S05]  /*2c90*/  BSYNC B0 ;  /* 0x0000000000007941 */ /* 0x000fea0003800000 */
.L_x_662:
        /* <DEDUP_REMOVED lines=57> */
.L_x_654:
        /* <DEDUP_REMOVED lines=29> */
.L_x_665:
[----:B------:R-:W-:Y:S05]  /*3200*/  BSYNC B0 ;  /* 0x0000000000007941 */ /* 0x000fea0003800000 */
.L_x_664:
[----:B------:R2:W3:Y:S04]  /*3210*/  SHFL.IDX PT, R123, R4, RZ, 0x181f ;  /* 0x00181fff047b7589 */ /* 0x0004e800000e0000 */
[----:B------:R2:W4:Y:S01]  /*3220*/  SHFL.IDX PT, R122, R0, RZ, 0x181f ;  /* 0x00181fff007a7589 */ /* 0x00052200000e0000 */
[----:B------:R-:W-:-:S05]  /*3230*/  @P2 BRA `(.L_x_657) ;  /* 0x0000126000002947 */ /* 0x000fca0003800000 */
[----:B------:R-:W-:Y:S01]  /*3240*/  ISETP.GE.AND P0, PT, R16, c[0x0][0x1d4], PT ;  /* 0x0000750010007a0c */ /* 0x000fe20003f06270 */
[----:B-----5:R-:W-:Y:S01]  /*3250*/  IMAD.MOV.U32 R8, RZ, RZ, R54 ;  /* 0x000000ffff087224 */ /* 0x020fe200078e0036 */
[----:B--2---:R-:W-:Y:S01]  /*3260*/  MOV R4, R26 ;  /* 0x0000001a00047202 */ /* 0x004fe20000000f00 */
        /* <DEDUP_REMOVED lines=39> */
[----:B---34-:R-:W-:Y:S01]  /*34e0*/  @!P1 IMAD.WIDE R132, R51, 0x2, R122 ;  /* 0x0000000233849825 */ /* 0x018fe200078e027a */
        /* <DEDUP_REMOVED lines=99> */
.L_x_667:
[----:B------:R-:W-:Y:S05]  /*3b20*/  BSYNC B0 ;  /* 0x0000000000007941 */ /* 0x000fea0003800000 */
.L_x_666:
[----:B------:R-:W-:Y:S11]  /*3b30*/  ISETP.GE.AND P0, PT, R11, c[0x0][0x1d4], PT ;  /* 0x000075000b007a0c */ /* 0x000ff60003f06270 */
[----:B------:R-:W-:Y:S02]  /*3b40*/  @!UPT UIADD3 URZ, URZ, URZ, URZ ;  /* 0x0000003f3f3ff290 */ /* 0x000fe4000fffe03f */
[----:B------:R-:W-:-:S05]  /*3b50*/  @P0 BRA `(.L_x_657) ;  /* 0x0000094000000947 */ /* 0x000fca0003800000 */
[----:B------:R-:W-:Y:S01]  /*3b60*/  SEL R125, R86, R125, !P4 ;  /* 0x0000007d567d7207 */ /* 0x000fe20006000000 */
[----:B-1----:R-:W1:Y:S01]  /*3b70*/  LDS.128 R20, [R84+0xc080] ;  /* 0x00c0800054147984 */ /* 0x002e620000000c00 */
        /* <DEDUP_REMOVED lines=119> */
.L_x_653:
[----:B------:R1:W2:Y:S01]  /*42f0*/  SHFL.IDX PT, R3, R4, RZ, 0x181f ;  /* 0x00181fff04037589 */ /* 0x0002a200000e0000 */
[----:B------:R-:W-:Y:S03]  /*4300*/  IADD3 R64, -R68, UR18, RZ ;  /* 0x0000001244407c10 */ /* 0x000fe6000fffe1ff */
[----:B------:R1:W3:Y:S01]  /*4310*/  SHFL.IDX PT, R13, R0, RZ, 0x181f ;  /* 0x00181fff000d7589 */ /* 0x0002e200000e0000 */
[----:B------:R-:W-:Y:S04]  /*4320*/  IMNMX R64, R64, 0x20, PT ;  /* 0x0000002040407817 */ /* 0x000fe80003800200 */
[----:B------:R-:W-:Y:S11]  /*4330*/  ISETP.GT.AND P0, PT, R64, R105, PT ;  /* 0x000000694000720c */ /* 0x000ff60003f04270 */
[----:B------:R-:W-:Y:S02]  /*4340*/  @!UPT UIADD3 URZ, URZ, URZ, URZ ;  /* 0x0000003f3f3ff290 */ /* 0x000fe4000fffe03f */
[----:B------:R-:W-:-:S05]  /*4350*/  @!P0 BRA `(.L_x_657) ;  /* 0x0000014000008947 */ /* 0x000fca0003800000 */
[C---:B------:R-:W-:Y:S02]  /*4360*/  ISETP.GE.AND P0, PT, R16.reuse, c[0x0][0x1d4], PT ;  /* 0x0000750010007a0c */ /* 0x040fe40003f06270 */
[----:B------:R-:W-:Y:S11]  /*4370*/  ISETP.GE.AND P2, PT, R11, c[0x0][0x1d4], PT ;  /* 0x000075000b007a0c */ /* 0x000ff60003f46270 */
[----:B-1----:R-:W1:Y:S01]  /*4380*/  @!P0 LDS.128 R4, [R99+0xc080] ;  /* 0x00c0800063048984 */ /* 0x002e620000000c00 */
[C---:B---3--:R-:W-:Y:S04]  /*4390*/  @!P0 LEA R30, P1, R16.reuse, R13, 0x1 ;  /* 0x0000000d101e8211 */ /* 0x048fe800078208ff */
[----:B--2---:R-:W-:Y:S02]  /*43a0*/  @!P0 LEA.HI.X R31, R16, R3, R17, 0x1, P1 ;  /* 0x00000003101f8211 */ /* 0x004fe400008f0c11 */
        /* <DEDUP_REMOVED lines=15> */
.L_x_657:
[----:B------:R-:W-:Y:S05]  /*44a0*/  BSYNC B1 ;  /* 0x0000000000017941 */ /* 0x000fea0003800000 */
.L_x_652:
[----:B------:R-:W-:Y:S01]  /*44b0*/  IMAD.IADD R68, R77, 0x1, -R68 ;  /* 0x000000014d447824 */ /* 0x000fe200078e0a44 */
[----:B------:R-:W-:Y:S04]  /*44c0*/  BSSY B0, `(.L_x_668) ;  /* 0x000003c000007945 */ /* 0x000fe80003800000 */
[----:B------:R-:W-:Y:S11]  /*44d0*/  ISETP.GE.AND P0, PT, R68, 0x1, PT ;  /* 0x000000014400780c */ /* 0x000ff60003f06270 */
[----:B------:R-:W-:Y:S02]  /*44e0*/  @!UPT UIADD3 URZ, URZ, URZ, URZ ;  /* 0x0000003f3f3ff290 */ /* 0x000fe4000fffe03f */
[----:B-12---:R-:W-:Y:S01]  /*44f0*/  @P0 IMAD.WIDE R4, R98, 0x20, R118 ;  /* 0x0000002062040825 */ /* 0x006fe200078e0276 */
        /* <DEDUP_REMOVED lines=29> */
[----:B---3--:R-:W-:Y:S02]  /*46d0*/  LEA.HI.X R13, R3, c[0x0][0x1fc], R0, 0x1, P0 ;  /* 0x00007f00030d7a11 */ /* 0x008fe400000f0c00 */
[----:B------:R1:W2:Y:S01]  /*46e0*/  SHFL.IDX PT, R3, R2, RZ, 0x181f ;  /* 0x00181fff02037589 */ /* 0x0002a200000e0000 */
[----:B------:R-:W-:Y:S03]  /*46f0*/  ISETP.GT.AND P0, PT, R64, R105, PT ;  /* 0x000000694000720c */ /* 0x000fe60003f04270 */
[----:B------:R-:W3:Y:S01]  /*4700*/  SHFL.IDX PT, R13, R13, RZ, 0x181f ;  /* 0x00181fff0d0d7589 */ /* 0x000ee200000e0000 */
[----:B------:R-:W-:Y:S04]  /*4710*/  DEPBAR.LE SB0, 0x0 ;  /* 0x000080000000791a */ /* 0x000fe80000000000 */
[----:B------:R-:W-:Y:S06]  /*4720*/  BAR.SYNC.DEFER_BLOCKING 0x0 ;  /* 0x0000000000007b1d */ /* 0x000fec0000010000 */
[----:B------:R-:W-:-:S05]  /*4730*/  @!P0 BRA `(.L_x_669) ;  /* 0x0000014000008947 */ /* 0x000fca0003800000 */
[C---:B-12---:R-:W-:Y:S02]  /*4740*/  ISETP.GE.AND P0, PT, R16.reuse, c[0x0][0x1d4], PT ;  /* 0x0000750010007a0c */ /* 0x046fe40003f06270 */
[----:B------:R-:W-:Y:S11]  /*4750*/  ISETP.GE.AND P2, PT, R11, c[0x0][0x1d4], PT ;  /* 0x000075000b007a0c */ /* 0x000ff60003f46270 */
[----:B------:R-:W1:Y:S01]  /*4760*/  @!P0 LDS.128 R4, [R99+0x8080] ;  /* 0x0080800063048984 */ /* 0x000e620000000c00 */
[C---:B-----5:R-:W-:Y:S04]  /*4770*/  @!P0 LEA R30, P1, R16.reuse, R3, 0x1 ;  /* 0x00000003101e8211 */ /* 0x060fe800078208ff */
        /* <DEDUP_REMOVED lines=16> */
.L_x_669:
[----:B-12---:R-:W-:Y:S05]  /*4880*/  BSYNC B0 ;  /* 0x0000000000007941 */ /* 0x006fea0003800000 */
.L_x_668:
        /* <DEDUP_REMOVED lines=25> */
.L_x_649:
[----:B-1----:R-:W-:Y:S01]  /*4a20*/  UIADD3 UR6, UR15, 0x7f, URZ ;  /* 0x0000007f0f067890 */ /* 0x002fe2000fffe03f */
[----:B------:R-:W-:Y:S01]  /*4a30*/  PLOP3.LUT P2, PT, PT, PT, PT, 0x80, 0x0 ;  /* 0x000000000000781c */ /* 0x000fe20003f4f070 */
[----:B------:R-:W-:Y:S01]  /*4a40*/  ULDC.64 UR4, c[0x0][0x2c8] ;  /* 0x0000b20000047ab9 */ /* 0x000fe20000000a00 */
[----:B------:R-:W-:Y:S01]  /*4a50*/  IMAD.MOV.U32 R3, RZ, RZ, RZ ;  /* 0x000000ffff037224 */ /* 0x000fe200078e00ff */
[----:B------:R-:W-:Y:S01]  /*4a60*/  UIMAD.WIDE.U32 UR18, UR6, UR4, URZ ;  /* 0x00000004061272a5 */ /* 0x000fe2000f8e003f */
[----:B------:R-:W-:Y:S01]  /*4a70*/  IMAD.MOV.U32 R130, RZ, RZ, RZ ;  /* 0x000000ffff827224 */ /* 0x000fe200078e00ff */
[----:B------:R-:W-:Y:S01]  /*4a80*/  CS2R R128, SRZ ;  /* 0x0000000000807805 */ /* 0x000fe2000001ff00 */
[----:B------:R-:W-:Y:S01]  /*4a90*/  CS2R R126, SRZ ;  /* 0x00000000007e7805 */ /* 0x000fe2000001ff00 */
[----:B------:R-:W-:Y:S01]  /*4aa0*/  @UP2 USHF.R.U32.HI UR6, URZ, UR5, UR19 ;  /* 0x000000053f062299 */ /* 0x000fe20008011613 */
[----:B------:R-:W-:Y:S01]  /*4ab0*/  CS2R R124, SRZ ;  /* 0x00000000007c7805 */ /* 0x000fe2000001ff00 */
[----:B----4-:R-:W-:Y:S01]  /*4ac0*/  CS2R R122, SRZ ;  /* 0x00000000007a7805 */ /* 0x010fe2000001ff00 */
[----:B------:R-:W-:Y:S01]  /*4ad0*/  CS2R R120, SRZ ;  /* 0x0000000000787805 */ /* 0x000fe2000001ff00 */
[----:B------:R-:W-:Y:S01]  /*4ae0*/  UIADD3 UR6, UR9, UR6, URZ ;  /* 0x0000000609067290 */ /* 0x000fe2000fffe03f */
[----:B------:R-:W-:Y:S01]  /*4af0*/  CS2R R118, SRZ ;  /* 0x0000000000767805 */ /* 0x000fe2000001ff00 */
[----:B------:R-:W-:Y:S01]  /*4b00*/  CS2R R116, SRZ ;  /* 0x0000000000747805 */ /* 0x000fe2000001ff00 */
[----:B------:R-:W-:Y:S01]  /*4b10*/  CS2R R114, SRZ ;  /* 0x0000000000727805 */ /* 0x000fe2000001ff00 */
[----:B------:R-:W-:Y:S01]  /*4b20*/  USHF.R.S32.HI UR4, URZ, 0x1f, UR6 ;  /* 0x0000001f3f047899 */ /* 0x000fe20008011406 */
[----:B------:R-:W-:Y:S01]  /*4b30*/  CS2R R112, SRZ ;  /* 0x0000000000707805 */ /* 0x000fe2000001ff00 */
[----:B------:R-:W-:Y:S01]  /*4b40*/  CS2R R110, SRZ ;  /* 0x00000000006e7805 */ /* 0x000fe2000001ff00 */
[----:B------:R-:W-:Y:S01]  /*4b50*/  CS2R R108, SRZ ;  /* 0x00000000006c7805 */ /* 0x000fe2000001ff00 */
[----:B------:R-:W-:Y:S01]  /*4b60*/  ULEA.HI UR4, UR4, UR6, URZ, 0x5 ;  /* 0x0000000604047291 */ /* 0x000fe2000f8f283f */
[----:B------:R-:W-:Y:S01]  /*4b70*/  CS2R R106, SRZ ;  /* 0x00000000006a7805 */ /* 0x000fe2000001ff00 */
[----:B------:R-:W-:Y:S01]  /*4b80*/  CS2R R104, SRZ ;  /* 0x0000000000687805 */ /* 0x000fe2000001ff00 */
[----:B------:R-:W-:Y:S01]  /*4b90*/  CS2R R102, SRZ ;  /* 0x0000000000667805 */ /* 0x000fe2000001ff00 */
[----:B------:R-:W-:Y:S01]  /*4ba0*/  USHF.R.S32.HI UR4, URZ, 0x5, UR4 ;  /* 0x000000053f047899 */ /* 0x000fe20008011404 */
[----:B------:R-:W-:Y:S01]  /*4bb0*/  CS2R R100, SRZ ;  /* 0x0000000000647805 */ /* 0x000fe2000001ff00 */
[----:B------:R-:W-:Y:S01]  /*4bc0*/  CS2R R98, SRZ ;  /* 0x0000000000627805 */ /* 0x000fe2000001ff00 */
[----:B------:R-:W-:Y:S01]  /*4bd0*/  CS2R R96, SRZ ;  /* 0x0000000000607805 */ /* 0x000fe2000001ff00 */
[----:B------:R-:W-:Y:S01]  /*4be0*/  UISETP.LT.AND UP0, UPT, UR10, UR4, UPT ;  /* 0x000000040a00728c */ /* 0x000fe2000bf01270 */
[----:B------:R-:W-:Y:S01]  /*4bf0*/  CS2R R94, SRZ ;  /* 0x00000000005e7805 */ /* 0x000fe2000001ff00 */
[----:B------:R-:W-:Y:S01]  /*4c00*/  CS2R R92, SRZ ;  /* 0x00000000005c7805 */ /* 0x000fe2000001ff00 */
[----:B------:R-:W-:Y:S01]  /*4c10*/  CS2R R90, SRZ ;  /* 0x00000000005a7805 */ /* 0x000fe2000001ff00 */
[----:B------:R-:W-:Y:S01]  /*4c20*/  USEL UR10, UR10, UR4, UP0 ;  /* 0x000000040a0a7287 */ /* 0x000fe20008000000 */
[----:B------:R-:W-:Y:S01]  /*4c30*/  CS2R R88, SRZ ;  /* 0x0000000000587805 */ /* 0x000fe2000001ff00 */
[----:B------:R-:W-:Y:S01]  /*4c40*/  CS2R R86, SRZ ;  /* 0x0000000000567805 */ /* 0x000fe2000001ff00 */
[----:B------:R-:W-:Y:S01]  /*4c50*/  CS2R R84, SRZ ;  /* 0x0000000000547805 */ /* 0x000fe2000001ff00 */
[----:B------:R-:W-:Y:S01]  /*4c60*/  UISETP.GE.AND UP0, UPT, UR10, 0x1, UPT ;  /* 0x000000010a00788c */ /* 0x000fe2000bf06270 */
[----:B------:R-:W-:Y:S01]  /*4c70*/  CS2R R82, SRZ ;  /* 0x0000000000527805 */ /* 0x000fe2000001ff00 */
[----:B------:R-:W-:Y:S01]  /*4c80*/  CS2R R80, SRZ ;  /* 0x0000000000507805 */ /* 0x000fe2000001ff00 */
[----:B------:R-:W-:Y:S01]  /*4c90*/  CS2R R78, SRZ ;  /* 0x00000000004e7805 */ /* 0x000fe2000001ff00 */
[----:B------:R-:W-:Y:S01]  /*4ca0*/  CS2R R76, SRZ ;  /* 0x00000000004c7805 */ /* 0x000fe2000001ff00 */
[----:B------:R-:W-:Y:S01]  /*4cb0*/  CS2R R74, SRZ ;  /* 0x00000000004a7805 */ /* 0x000fe2000001ff00 */
[----:B------:R-:W-:Y:S01]  /*4cc0*/  PLOP3.LUT P0, PT, PT, PT, UP0, 0x80, 0x0 ;  /* 0x000000000000781c */ /* 0x000fe20003f0f008 */
        /* <DEDUP_REMOVED lines=51> */
[-C--:B------:R-:W-:Y:S01]  /*5000*/  LEA.HI R56, R69, R62.reuse, RZ, 0x3 ;  /* 0x0000003e45387211 */ /* 0x080fe200078f18ff */
[----:B------:R-:W-:Y:S01]  /*5010*/  UIMAD UR6, UR6, UR4, URZ ;  /* 0x00000004060672a4 */ /* 0x000fe2000f8e023f */
[----:B------:R-:W-:Y:S01]  /*5020*/  PLOP3.LUT P1, PT, PT, PT, UP2, 0x80, 0x0 ;  /* 0x000000000000781c */ /* 0x000fe20003f2f028 */
[----:B------:R-:W-:Y:S01]  /*5030*/  UIMAD.WIDE.U32 UR8, UR17, UR4, URZ ;  /* 0x00000004110872a5 */ /* 0x000fe2000f8e003f */
[----:B------:R-:W-:Y:S01]  /*5040*/  LOP3.LUT R57, R56, 0xfffffff8, RZ, 0xc0, !PT ;  /* 0xfffffff838397812 */ /* 0x000fe200078ec0ff */
[----:B------:R-:W-:Y:S01]  /*5050*/  UIMAD UR17, UR17, UR5, UR6 ;  /* 0x00000005111172a4 */ /* 0x000fe2000f8e0206 */
[----:B------:R-:W-:Y:S01]  /*5060*/  SHF.R.S32.HI R56, RZ, 0x3, R56 ;  /* 0x00000003ff387819 */ /* 0x000fe20000011438 */
[----:B------:R-:W-:Y:S01]  /*5070*/  BSSY B0, `(.L_x_672) ;  /* 0x0000064000007945 */ /* 0x000fe20003800000 */
[----:B------:R-:W-:Y:S01]  /*5080*/  ULDC.64 UR6, c[0x0][0x348] ;  /* 0x0000d20000067ab9 */ /* 0x000fe20000000a00 */
[----:B------:R-:W-:Y:S01]  /*5090*/  IMAD.IADD R57, R62, 0x1, -R57 ;  /* 0x000000013e397824 */ /* 0x000fe200078e0a39 */
[----:B------:R-:W-:Y:S01]  /*50a0*/  UISETP.NE.U32.AND UP0, UPT, URZ, UR6, UPT ;  /* 0x000000063f00728c */ /* 0x000fe2000bf05070 */
[----:B------:R-:W-:Y:S01]  /*50b0*/  PLOP3.LUT P0, PT, PT, PT, UP2, 0x80, 0x0 ;  /* 0x000000000000781c */ /* 0x000fe20003f0f028 */
[----:B------:R-:W-:Y:S01]  /*50c0*/  ULDC.64 UR4, c[0x0][0x1b8] ;  /* 0x00006e0000047ab9 */ /* 0x000fe20000000a00 */
[----:B------:R-:W-:Y:S01]  /*50d0*/  IMAD R216, R57, 0x20, R56 ;  /* 0x0000002039d87824 */ /* 0x000fe200078e0238 */
[----:B------:R-:W-:Y:S01]  /*50e0*/  UISETP.NE.AND.EX UP0, UPT, URZ, UR7, UPT, UP0 ;  /* 0x000000073f00728c */ /* 0x000fe2000bf05300 */
[-C--:B------:R-:W-:Y:S01]  /*50f0*/  LEA.HI R61, R69, R62.reuse, RZ, 0x4 ;  /* 0x0000003e453d7211 */ /* 0x080fe200078f20ff */
[----:B------:R-:W-:Y:S01]  /*5100*/  USHF.R.S32.HI UR7, URZ, 0x1f, UR21 ;  /* 0x0000001f3f077899 */ /* 0x000fe20008011415 */
[----:B------:R-:W-:Y:S01]  /*5110*/  IMAD.SHL.U32 R121, R56, 0x40, RZ ;  /* 0x0000004038797824 */ /* 0x000fe200078e00ff */
[----:B------:R-:W-:Y:S01]  /*5120*/  UIADD3 UR9, UR9, UR17, URZ ;  /* 0x0000001109097290 */ /* 0x000fe2000fffe03f */
[----:B------:R-:W-:Y:S01]  /*5130*/  IADD3 R0, R216, UR15, RZ ;  /* 0x0000000fd8007c10 */ /* 0x000fe2000fffe0ff */
[----:B------:R-:W-:Y:S01]  /*5140*/  UIMAD UR6, UR12, UR4, URZ ;  /* 0x000000040c0672a4 */ /* 0x000fe2000f8e023f */
[----:B------:R-:W-:Y:S01]  /*5150*/  IMAD.SHL.U32 R68, R57, 0x8, RZ ;  /* 0x0000000839447824 */ /* 0x000fe200078e00ff */
[----:B------:R-:W-:Y:S01]  /*5160*/  USEL UR7, UR7, URZ, !UP0 ;  /* 0x0000003f07077287 */ /* 0x000fe2000c000000 */
[----:B------:R-:W-:Y:S01]  /*5170*/  LEA.HI R119, R69, R62, RZ, 0x6 ;  /* 0x0000003e45777211 */ /* 0x000fe200078f30ff */
[----:B------:R-:W-:Y:S01]  /*5180*/  UIMAD UR6, UR13, UR5, UR6 ;  /* 0x000000050d0672a4 */ /* 0x000fe2000f8e0206 */
[----:B-1----:R-:W-:Y:S01]  /*5190*/  @P1 IMAD.HI.U32 R3, R0, c[0x0][0x2c8], RZ ;  /* 0x0000b20000031a27 */ /* 0x002fe200078e00ff */
[----:B------:R-:W-:Y:S01]  /*51a0*/  UIMAD.WIDE.U32 UR18, UR13, UR4, UR8 ;  /* 0x000000040d1272a5 */ /* 0x000fe2000f8e0008 */
[----:B------:R-:W-:Y:S01]  /*51b0*/  LOP3.LUT R121, R121, 0x1c0, RZ, 0xc0, !PT ;  /* 0x000001c079797812 */ /* 0x000fe200078ec0ff */
[----:B------:R-:W-:Y:S01]  /*51c0*/  USEL UR8, UR21, URZ, !UP0 ;  /* 0x0000003f15087287 */ /* 0x000fe2000c000000 */
[----:B------:R-:W-:Y:S01]  /*51d0*/  IMAD.MOV.U32 R8, RZ, RZ, R0 ;  /* 0x000000ffff087224 */ /* 0x000fe200078e0000 */
[----:B------:R-:W-:Y:S01]  /*51e0*/  ULDC.64 UR4, c[0x0][0x1c0] ;  /* 0x0000700000047ab9 */ /* 0x000fe20000000a00 */
[----:B------:R-:W-:Y:S01]  /*51f0*/  @P0 SHF.R.U32.HI R8, RZ, c[0x0][0x2cc], R3 ;  /* 0x0000b300ff080a19 */ /* 0x000fe20000011603 */
[----:B------:R-:W-:Y:S01]  /*5200*/  UIMAD UR7, UR7, UR4, URZ ;  /* 0x00000004070772a4 */ /* 0x000fe2000f8e023f */
[C---:B------:R-:W-:Y:S01]  /*5210*/  IADD3 R50, R68.reuse, 0x40, RZ ;  /* 0x0000004044327810 */ /* 0x040fe20007ffe0ff */
[----:B------:R-:W-:Y:S01]  /*5220*/  UIADD3 UR19, UR19, UR6, URZ ;  /* 0x0000000613137290 */ /* 0x000fe2000fffe03f */
[--C-:B------:R-:W-:Y:S01]  /*5230*/  SHF.R.S32.HI R5, RZ, 0x1f, R8.reuse ;  /* 0x0000001fff057819 */ /* 0x100fe20000011408 */
[----:B------:R-:W-:Y:S01]  /*5240*/  UIMAD UR5, UR8, UR5, UR7 ;  /* 0x00000005080572a4 */ /* 0x000fe2000f8e0207 */
[----:B------:R-:W-:Y:S01]  /*5250*/  IMAD.MOV R3, RZ, RZ, -R8 ;  /* 0x000000ffff037224 */ /* 0x000fe200078e0a08 */
[----:B------:R-:W-:Y:S01]  /*5260*/  UIMAD.WIDE.U32 UR8, UR8, UR4, UR18 ;  /* 0x00000004080872a5 */ /* 0x000fe2000f8e0012 */
[----:B------:R-:W-:Y:S01]  /*5270*/  IADD3 R49, R68, 0x80, RZ ;  /* 0x0000008044317810 */ /* 0x000fe20007ffe0ff */
[----:B------:R-:W-:Y:S01]  /*5280*/  IMAD R5, R5, c[0x0][0x1b0], RZ ;  /* 0x00006c0005057a24 */ /* 0x000fe200078e02ff */
[----:B------:R-:W-:Y:S01]  /*5290*/  ULDC UR7, c[0x0][0x2c4] ;  /* 0x0000b10000077ab9 */ /* 0x000fe20000000800 */
[----:B------:R-:W-:Y:S01]  /*52a0*/  IMAD R4, R3, c[0x0][0x2c4], R0 ;  /* 0x0000b10003047a24 */ /* 0x000fe200078e0200 */
[----:B------:R-:W-:Y:S01]  /*52b0*/  UIADD3 UR5, UR9, UR5, URZ ;  /* 0x0000000509057290 */ /* 0x000fe2000fffe03f */
[----:B------:R-:W-:Y:S01]  /*52c0*/  IMAD.U32 R7, RZ, RZ, UR9 ;  /* 0x00000009ff077e24 */ /* 0x000fe2000f8e00ff */
[----:B------:R-:W-:Y:S01]  /*52d0*/  LOP3.LUT R3, R61, 0xfffffff0, RZ, 0xc0, !PT ;  /* 0xfffffff03d037812 */ /* 0x000fe200078ec0ff */
[----:B------:R-:W-:Y:S01]  /*52e0*/  IMAD.U32 R6, RZ, RZ, UR8 ;  /* 0x00000008ff067e24 */ /* 0x000fe2000f8e00ff */
[----:B------:R-:W-:Y:S01]  /*52f0*/  UIMAD UR7, UR20, UR7, URZ ;  /* 0x00000007140772a4 */ /* 0x000fe2000f8e023f */
[----:B------:R-:W-:Y:S01]  /*5300*/  IMAD R5, R8, c[0x0][0x1b4], R5 ;  /* 0x00006d0008057a24 */ /* 0x000fe200078e0205 */
[----:B------:R-:W-:Y:S01]  /*5310*/  IADD3 R48, R68, 0xc0, RZ ;  /* 0x000000c044307810 */ /* 0x000fe20007ffe0ff */
[----:B------:R-:W-:Y:S01]  /*5320*/  IMAD.U32 R7, RZ, RZ, UR5 ;  /* 0x00000005ff077e24 */ /* 0x000fe2000f8e00ff */
[----:B------:R-:W-:Y:S01]  /*5330*/  SHF.R.U32.HI R120, RZ, 0x3, R121 ;  /* 0x00000003ff787819 */ /* 0x000fe20000011679 */
[----:B------:R-:W-:Y:S01]  /*5340*/  IMAD.IADD R3, R62, 0x1, -R3 ;  /* 0x000000013e037824 */ /* 0x000fe200078e0a03 */
[----:B------:R-:W-:Y:S01]  /*5350*/  ISETP.GE.AND P4, PT, R68, c[0x0][0x198], PT ;  /* 0x0000660044007a0c */ /* 0x000fe20003f86270 */
[----:B------:R-:W-:Y:S01]  /*5360*/  IMAD.WIDE.U32 R8, R8, c[0x0][0x1b0], R6 ;  /* 0x00006c0008087a25 */ /* 0x000fe200078e0006 */
[----:B------:R-:W-:-:S02]  /*5370*/  SHF.R.S32.HI R7, RZ, 0x1f, R4 ;  /* 0x0000001fff077819 */ /* 0x000fc40000011404 */
[----:B------:R-:W-:Y:S01]  /*5380*/  SHF.R.S32.HI R58, RZ, 0x1f, R3 ;  /* 0x0000001fff3a7819 */ /* 0x000fe20000011403 */
[----:B------:R-:W-:Y:S01]  /*5390*/  IMAD.IADD R9, R9, 0x1, R5 ;  /* 0x0000000109097824 */ /* 0x000fe200078e0205 */
[----:B------:R-:W-:Y:S01]  /*53a0*/  IADD3 R6, R56, UR15, RZ ;  /* 0x0000000f38067c10 */ /* 0x000fe2000fffe0ff */
[----:B------:R-:W-:Y:S01]  /*53b0*/  IMAD R7, R7, c[0x0][0x1a8], RZ ;  /* 0x00006a0007077a24 */ /* 0x000fe200078e02ff */
[----:B------:R-:W-:Y:S01]  /*53c0*/  LEA.HI R58, R58, R3, RZ, 0x3 ;  /* 0x000000033a3a7211 */ /* 0x000fe200078f18ff */
[----:B------:R-:W-:Y:S01]  /*53d0*/  IMAD.SHL.U32 R119, R119, 0x8, RZ ;  /* 0x0000000877777824 */ /* 0x000fe200078e00ff */
[----:B------:R-:W-:Y:S01]  /*53e0*/  ISETP.GE.AND P6, PT, R6, UR7, PT ;  /* 0x0000000706007c0c */ /* 0x000fe2000bfc6270 */
[----:B------:R-:W-:Y:S01]  /*53f0*/  IMAD R7, R4, c[0x0][0x1ac], R7 ;  /* 0x00006b0004077a24 */ /* 0x000fe200078e0207 */
[----:B------:R-:W-:Y:S01]  /*5400*/  LOP3.LUT R0, R58, 0xfffffff8, RZ, 0xc0, !PT ;  /* 0xfffffff83a007812 */ /* 0x000fe200078ec0ff */
[----:B------:R-:W-:Y:S01]  /*5410*/  IMAD.WIDE.U32 R4, R4, c[0x0][0x1a8], R8 ;  /* 0x00006a0004047a25 */ /* 0x000fe200078e0008 */
[----:B------:R-:W-:-:S02]  /*5420*/  ISETP.GE.AND P3, PT, R50, c[0x0][0x198], PT ;  /* 0x0000660032007a0c */ /* 0x000fc40003f66270 */
[----:B------:R-:W-:Y:S01]  /*5430*/  ISETP.GE.AND P5, PT, R48, c[0x0][0x198], PT ;  /* 0x0000660030007a0c */ /* 0x000fe20003fa6270 */
[----:B------:R-:W-:Y:S01]  /*5440*/  IMAD.IADD R5, R5, 0x1, R7 ;  /* 0x0000000105057824 */ /* 0x000fe200078e0207 */
[C---:B------:R-:W-:Y:S01]  /*5450*/  LEA R14, P0, R4.reuse, c[0x0][0x160], 0x1 ;  /* 0x00005800040e7a11 */ /* 0x040fe200078008ff */
[----:B------:R-:W-:Y:S01]  /*5460*/  IMAD.IADD R0, R3, 0x1, -R0 ;  /* 0x0000000103007824 */ /* 0x000fe200078e0a00 */
[----:B------:R-:W-:Y:S02]  /*5470*/  LOP3.LUT R3, R121, 0x38, R68, 0xf8, !PT ;  /* 0x0000003879037812 */ /* 0x000fe400078ef844 */
[----:B------:R-:W-:Y:S01]  /*5480*/  LEA.HI.X R5, R4, c[0x0][0x164], R5, 0x1, P0 ;  /* 0x0000590004057a11 */ /* 0x000fe200000f0c05 */
[----:B------:R1:W4:Y:S01]  /*5490*/  SHFL.IDX PT, R12, R14, RZ, 0x181f ;  /* 0x00181fff0e0c7589 */ /* 0x00032200000e0000 */
[----:B------:R-:W-:Y:S02]  /*54a0*/  ISETP.GE.AND P0, PT, R49, c[0x0][0x198], PT ;  /* 0x0000660031007a0c */ /* 0x000fe40003f06270 */
[----:B------:R-:W-:Y:S01]  /*54b0*/  LOP3.LUT R4, R3, R120, RZ, 0x3c, !PT ;  /* 0x0000007803047212 */ /* 0x000fe200078e3cff */
[----:B------:R-:W-:Y:S01]  /*54c0*/  IMAD.MOV.U32 R3, RZ, RZ, 0x20 ;  /* 0x00000020ff037424 */ /* 0x000fe200078e00ff */
[----:B------:R-:W-:Y:S01]  /*54d0*/  LOP3.LUT R119, R119, 0xfffffe00, RZ, 0xc0, !PT ;  /* 0xfffffe0077777812 */ /* 0x000fe200078ec0ff */
[----:B---3--:R1:W3:Y:S01]  /*54e0*/  SHFL.IDX PT, R13, R5, RZ, 0x181f ;  /* 0x00181fff050d7589 */ /* 0x0082e200000e0000 */
[----:B------:R-:W-:-:S03]  /*54f0*/  P2R R11, PR, RZ, 0x40 ;  /* 0x00000040ff0b7803 */ /* 0x000fc60000000000 */
        /* <DEDUP_REMOVED lines=9> */
[----:B------:R-:W-:Y:S01]  /*5590*/  IMAD.WIDE R16, R68, 0x2, R12 ;  /* 0x0000000244107825 */ /* 0x000fe200078e020c */
        /* <DEDUP_REMOVED lines=17> */
.L_x_673:
[----:B-1-34-:R-:W-:Y:S05]  /*56b0*/  BSYNC B0 ;  /* 0x0000000000007941 */ /* 0x01afea0003800000 */
.L_x_672:
        /* <DEDUP_REMOVED lines=26> */
.L_x_675:
[----:B------:R-:W-:Y:S05]  /*5860*/  BSYNC B0 ;  /* 0x0000000000007941 */ /* 0x000fea0003800000 */
.L_x_674:
[----:B------:R-:W-:Y:S01]  /*5870*/  IADD3 R4, R6, 0x40, RZ ;  /* 0x0000004006047810 */ /* 0x000fe20007ffe0ff */
[----:B--2---:R2:W4:Y:S01]  /*5880*/  SHFL.IDX PT, R17, R5, 0x2, 0x181f ;  /* 0x00581f0005117f89 */ /* 0x00452200000e0000 */
[----:B------:R-:W-:Y:S02]  /*5890*/  BSSY B0, `(.L_x_676) ;  /* 0x0000018000007945 */ /* 0x000fe40003800000 */
[----:B------:R-:W-:Y:S01]  /*58a0*/  ISETP.GE.AND P1, PT, R4, UR7, PT ;  /* 0x0000000704007c0c */ /* 0x000fe2000bf26270 */
[----:B------:R2:W1:Y:S03]  /*58b0*/  SHFL.IDX PT, R16, R14, 0x2, 0x181f ;  /* 0x00581f000e107f89 */ /* 0x00046600000e0000 */
[----:B------:R-:W-:-:S09]  /*58c0*/  P2R R4, PR, RZ, 0x2 ;  /* 0x00000002ff047803 */ /* 0x000fd20000000000 */
[----:B------:R-:W-:Y:S05]  /*58d0*/  @P1 BRA `(.L_x_677) ;  /* 0x0000013000001947 */ /* 0x000fea0003800000 */
[----:B------:R-:W-:Y:S01]  /*58e0*/  SHF.R.S32.HI R13, RZ, 0x1f, R50 ;  /* 0x0000001fff0d7819 */ /* 0x000fe20000011432 */
[----:B---3--:R-:W-:Y:S01]  /*58f0*/  IMAD.SHL.U32 R12, R51, 0x2, RZ ;  /* 0x00000002330c7824 */ /* 0x008fe200078e00ff */
[----:B------:R-:W-:Y:S01]  /*5900*/  SHF.R.S32.HI R8, RZ, 0x1f, R49 ;  /* 0x0000001fff087819 */ /* 0x000fe20000011431 */
[----:B-1--4-:R-:W-:Y:S01]  /*5910*/  IMAD.WIDE R18, R68, 0x2, R16 ;  /* 0x0000000244127825 */ /* 0x012fe200078e0210 */
        /* <DEDUP_REMOVED lines=15> */
.L_x_677:
[----:B------:R-:W-:Y:S05]  /*5a10*/  BSYNC B0 ;  /* 0x0000000000007941 */ /* 0x000fea0003800000 */
.L_x_676:
[----:B------:R-:W-:Y:S01]  /*5a20*/  IADD3 R8, R6, 0x60, RZ ;  /* 0x0000006006087810 */ /* 0x000fe20007ffe0ff */
[----:B-1-3--:R-:W-:Y:S01]  /*5a30*/  SHFL.IDX PT, R12, R14, 0x3, 0x181f ;  /* 0x00781f000e0c7f89 */ /* 0x00afe200000e0000 */
[----:B------:R-:W-:Y:S01]  /*5a40*/  IMAD.MOV.U32 R215, RZ, RZ, c[0x0][0x2b8] ;  /* 0x0000ae00ffd77624 */ /* 0x000fe200078e00ff */
[----:B------:R-:W-:Y:S01]  /*5a50*/  LOP3.LUT R7, R7, 0xfffffffe, RZ, 0xc0, !PT ;  /* 0xfffffffe07077812 */ /* 0x000fe200078ec0ff */
[----:B------:R-:W-:Y:S01]  /*5a60*/  USHF.R.S32.HI UR6, URZ, 0x1f, UR17 ;  /* 0x0000001f3f067899 */ /* 0x000fe20008011411 */
[----:B------:R-:W-:Y:S01]  /*5a70*/  ISETP.GE.AND P6, PT, R8, UR7, PT ;  /* 0x0000000708007c0c */ /* 0x000fe2000bfc6270 */
[----:B------:R1:W3:Y:S01]  /*5a80*/  SHFL.IDX PT, R13, R5, 0x3, 0x181f ;  /* 0x00781f00050d7f89 */ /* 0x0002e200000e0000 */
[----:B------:R-:W-:Y:S01]  /*5a90*/  ISETP.NE.AND P1, PT, R215, 0x1, PT ;  /* 0x00000001d700780c */ /* 0x000fe20003f25270 */
[----:B------:R-:W-:Y:S01]  /*5aa0*/  ULDC.64 UR4, c[0x0][0x2b0] ;  /* 0x0000ac0000047ab9 */ /* 0x000fe20000000a00 */
[----:B------:R-:W-:Y:S01]  /*5ab0*/  IMAD.MOV.U32 R217, RZ, RZ, RZ ;  /* 0x000000ffffd97224 */ /* 0x000fe200078e00ff */
[----:B------:R-:W-:-:S02]  /*5ac0*/  UIMAD UR6, UR6, UR4, URZ ;  /* 0x00000004060672a4 */ /* 0x000fc4000f8e023f */
[----:B------:R-:W-:Y:S02]  /*5ad0*/  UIMAD.WIDE.U32 UR8, UR17, UR4, URZ ;  /* 0x00000004110872a5 */ /* 0x000fe4000f8e003f */
[----:B------:R-:W-:-:S03]  /*5ae0*/  UIMAD UR6, UR17, UR5, UR6 ;  /* 0x00000005110672a4 */ /* 0x000fc6000f8e0206 */
[----:B------:R-:W-:Y:S01]  /*5af0*/  ULDC.64 UR4, c[0x0][0x1e8] ;  /* 0x00007a0000047ab9 */ /* 0x000fe20000000a00 */
[----:B----4-:R-:W-:Y:S01]  /*5b00*/  @!P6 SHF.R.S32.HI R17, RZ, 0x1f, R50 ;  /* 0x0000001fff11e819 */ /* 0x010fe20000011432 */
[----:B------:R-:W-:Y:S01]  /*5b10*/  @!P6 IMAD.SHL.U32 R8, R51, 0x2, RZ ;  /* 0x000000023308e824 */ /* 0x000fe200078e00ff */
[----:B------:R-:W-:Y:S01]  /*5b20*/  @!P6 SHF.R.S32.HI R10, RZ, 0x1f, R49 ;  /* 0x0000001fff0ae819 */ /* 0x000fe20000011431 */
[----:B------:R-:W-:Y:S01]  /*5b30*/  UIADD3 UR6, UR9, UR6, URZ ;  /* 0x0000000609067290 */ /* 0x000fe2000fffe03f */
[----:B------:R-:W-:Y:S02]  /*5b40*/  @!P6 LEA.HI R17, R17, R50, RZ, 0x3 ;  /* 0x000000321111e211 */ /* 0x000fe400078f18ff */
[----:B------:R-:W-:Y:S02]  /*5b50*/  @!P6 LEA.HI R15, R10, R49, RZ, 0x3 ;  /* 0x000000310a0fe211 */ /* 0x000fe400078f18ff */
[----:B------:R-:W-:Y:S02]  /*5b60*/  @!P6 LOP3.LUT R17, R17, 0xfffffff8, RZ, 0xc0, !PT ;  /* 0xfffffff81111e812 */ /* 0x000fe400078ec0ff */
[----:B------:R-:W-:Y:S01]  /*5b70*/  @!P6 LOP3.LUT R15, R15, 0xfffffff8, RZ, 0xc0, !PT ;  /* 0xfffffff80f0fe812 */ /* 0x000fe200078ec0ff */
[----:B-12---:R-:W-:Y:S01]  /*5b80*/  IMAD.U32 R5, RZ, RZ, UR10 ;  /* 0x0000000aff057e24 */ /* 0x006fe2000f8e00ff */
[----:B------:R-:W-:Y:S01]  /*5b90*/  @P1 LOP3.LUT R7, R7, 0x1, RZ, 0xfc, !PT ;  /* 0x0000000107071812 */ /* 0x000fe200078efcff */
[----:B---3--:R-:W-:-:S04]  /*5ba0*/  @!P6 IMAD.WIDE R18, R68, 0x2, R12 ;  /* 0x000000024412e825 */ /* 0x008fc800078e020c */
[----:B------:R-:W-:Y:S01]  /*5bb0*/  IMAD R218, R5, 0x20, R216 ;  /* 0x0000002005da7824 */ /* 0x000fe200078e02d8 */
[----:B------:R-:W-:Y:S01]  /*5bc0*/  @!P6 SHF.R.S32.HI R5, RZ, 0x1f, R48 ;  /* 0x0000001fff05e819 */ /* 0x000fe20000011430 */
[--C-:B------:R-:W-:Y:S01]  /*5bd0*/  @!P6 IMAD.WIDE R16, R17, 0x2, R12.reuse ;  /* 0x000000021110e825 */ /* 0x100fe200078e020c */
[----:B------:R-:W-:Y:S01]  /*5be0*/  @!PT LDS RZ, [RZ] ;  /* 0x00000000fffff984 */ /* 0x000fe20000000800 */
[----:B------:R1:W-:Y:S02]  /*5bf0*/  @!P6 LDGSTS.E.BYPASS.LTC128B.128 [R8+0x13080], [R18.64], !P4 ;  /* 0x130800001208efae */ /* 0x0003e4000e101d58 */
[----:B------:R-:W-:Y:S01]  /*5c00*/  @!P6 LEA.HI R5, R5, R48, RZ, 0x3 ;  /* 0x000000300505e211 */ /* 0x000fe200078f18ff */
[----:B------:R-:W-:Y:S01]  /*5c10*/  @!P6 IMAD.WIDE R14, R15, 0x2, R12 ;  /* 0x000000020f0ee825 */ /* 0x000fe200078e020c */
[----:B------:R-:W-:Y:S01]  /*5c20*/  IADD3 R218, R218, -0x20, RZ ;  /* 0xffffffe0dada7810 */ /* 0x000fe20007ffe0ff */
[----:B------:R1:W-:Y:S01]  /*5c30*/  @!P6 LDGSTS.E.BYPASS.LTC128B.128 [R8+0x17080], [R16.64], !P3 ;  /* 0x170800001008efae */ /* 0x0003e2000d901d58 */
[----:B------:R-:W-:-:S03]  /*5c40*/  @!P6 LOP3.LUT R7, R5, 0xfffffff8, RZ, 0xc0, !PT ;  /* 0xfffffff80507e812 */ /* 0x000fc600078ec0ff */
[----:B------:R2:W-:Y:S01]  /*5c50*/  @!P6 LDGSTS.E.BYPASS.LTC128B.128 [R8+0x1b080], [R14.64], !P0 ;  /* 0x1b0800000e08efae */ /* 0x0005e2000c101d58 */
[C---:B------:R-:W-:Y:S01]  /*5c60*/  ISETP.GE.AND P0, PT, R218.reuse, UR11, PT ;  /* 0x0000000bda007c0c */ /* 0x040fe2000bf06270 */
[----:B------:R-:W-:Y:S01]  /*5c70*/  @!P6 IMAD.WIDE R12, R7, 0x2, R12 ;  /* 0x00000002070ce825 */ /* 0x000fe200078e020c */
[----:B------:R-:W-:Y:S02]  /*5c80*/  IADD3 R218, R218, UR16, RZ ;  /* 0x00000010dada7c10 */ /* 0x000fe4000fffe0ff */
[----:B------:R-:W-:Y:S02]  /*5c90*/  ISETP.GT.OR P0, PT, R216, 0x1f, P0 ;  /* 0x0000001fd800780c */ /* 0x000fe40000704670 */
[----:B------:R3:W-:Y:S01]  /*5ca0*/  @!P6 LDGSTS.E.BYPASS.LTC128B.128 [R8+0x1f080], [R12.64], !P5 ;  /* 0x1f0800000c08efae */ /* 0x0007e2000e901d58 */
[----:B------:R-:W-:-:S03]  /*5cb0*/  @P1 IMAD.HI.U32 R10, R218, c[0x0][0x2bc], RZ ;  /* 0x0000af00da0a1a27 */ /* 0x000fc600078e00ff */
[----:B------:R-:W0:Y:S01]  /*5cc0*/  LDGDEPBAR ;  /* 0x00000000000079af */ /* 0x000e220000000000 */
[----:B------:R-:W-:Y:S01]  /*5cd0*/  IMAD.MOV.U32 R5, RZ, RZ, R218 ;  /* 0x000000ffff057224 */ /* 0x000fe200078e00da */
[----:B------:R-:W-:-:S05]  /*5ce0*/  @P1 SHF.R.U32.HI R5, RZ, c[0x0][0x2c0], R10 ;  /* 0x0000b000ff051a19 */ /* 0x000fca000001160a */
[----:B------:R-:W-:-:S04]  /*5cf0*/  @!P0 IADD3 R10, P1, R5, UR8, RZ ;  /* 0x00000008050a8c10 */ /* 0x000fc8000ff3e0ff */
[----:B------:R-:W-:Y:S02]  /*5d00*/  @!P0 LEA.HI.X.SX32 R7, R5, UR6, 0x1, P1 ;  /* 0x0000000605078c11 */ /* 0x000fe400088f0eff */
[----:B--2---:R-:W-:-:S04]  /*5d10*/  @!P0 LEA R14, P1, R10, c[0x0][0x2a0], 0x2 ;  /* 0x0000a8000a0e8a11 */ /* 0x004fc800078210ff */
[----:B------:R-:W-:Y:S01]  /*5d20*/  @!P0 LEA.HI.X R15, R10, c[0x0][0x2a4], R7, 0x2, P1 ;  /* 0x0000a9000a0f8a11 */ /* 0x000fe200008f1407 */
        /* <DEDUP_REMOVED lines=9> */
[----:B------:R-:W-:Y:S01]  /*5dc0*/  ULEA UR22, UR10, 0xffffffe0, 0x5 ;  /* 0xffffffe00a167891 */ /* 0x000fe2000f8e283f */
[----:B---3--:R-:W-:Y:S01]  /*5dd0*/  IMAD.WIDE.U32 R12, R218, c[0x0][0x1e0], RZ ;  /* 0x00007800da0c7a25 */ /* 0x008fe200078e00ff */
[----:B------:R-:W-:Y:S01]  /*5de0*/  SHF.R.S32.HI R60, RZ, 0x1f, R218 ;  /* 0x0000001fff3c7819 */ /* 0x000fe200000114da */
[----:B------:R-:W-:Y:S01]  /*5df0*/  UIADD3 UR17, UR19, UR17, URZ ;  /* 0x0000001113117290 */ /* 0x000fe2000fffe03f */
[----:B------:R-:W-:Y:S01]  /*5e00*/  ISETP.GE.AND P3, PT, R49, c[0x0][0x1d4], PT ;  /* 0x0000750031007a0c */ /* 0x000fe20003f66270 */
[----:B------:R-:W-:Y:S01]  /*5e10*/  UIADD3 UR22, UR11, -UR22, URZ ;  /* 0x800000160b167290 */ /* 0x000fe2000fffe03f */
[----:B------:R-:W-:Y:S01]  /*5e20*/  ISETP.GE.AND P2, PT, R48, c[0x0][0x1d4], PT ;  /* 0x0000750030007a0c */ /* 0x000fe20003f46270 */
[----:B------:R-:W-:Y:S01]  /*5e30*/  IMAD R5, R60, c[0x0][0x1e0], RZ ;  /* 0x000078003c057a24 */ /* 0x000fe200078e02ff */
[----:B------:R-:W-:Y:S01]  /*5e40*/  ULDC.64 UR4, c[0x0][0x210] ;  /* 0x0000840000047ab9 */ /* 0x000fe20000000a00 */
[----:B------:R-:W-:Y:S01]  /*5e50*/  LEA.HI R71, R69, R62, RZ, 0x5 ;  /* 0x0000003e45477211 */ /* 0x000fe200078f28ff */
[----:B------:R-:W-:Y:S01]  /*5e60*/  UIMAD UR12, UR12, UR4, URZ ;  /* 0x000000040c0c72a4 */ /* 0x000fe2000f8e023f */
[----:B------:R-:W-:Y:S01]  /*5e70*/  IMAD R5, R218, c[0x0][0x1e4], R5 ;  /* 0x00007900da057a24 */ /* 0x000fe200078e0205 */
[----:B------:R-:W-:Y:S01]  /*5e80*/  IADD3 R10, -R56, UR22, RZ ;  /* 0x00000016380a7c10 */ /* 0x000fe2000fffe1ff */
[----:B------:R-:W-:Y:S01]  /*5e90*/  UIMAD.WIDE.U32 UR26, UR13, UR4, URZ ;  /* 0x000000040d1a72a5 */ /* 0x000fe2000f8e003f */
[----:B------:R-:W-:Y:S01]  /*5ea0*/  SHF.R.S32.HI R70, RZ, 0x5, R71 ;  /* 0x00000005ff467819 */ /* 0x000fe20000011447 */
[----:B------:R-:W-:Y:S01]  /*5eb0*/  IMAD.IADD R13, R13, 0x1, R5 ;  /* 0x000000010d0d7824 */ /* 0x000fe200078e0205 */
[----:B------:R-:W-:Y:S01]  /*5ec0*/  UIMAD UR12, UR13, UR5, UR12 ;  /* 0x000000050d0c72a4 */ /* 0x000fe2000f8e020c */
[----:B------:R-:W-:-:S03]  /*5ed0*/  IMAD.U32 R5, RZ, RZ, UR13 ;  /* 0x0000000dff057e24 */ /* 0x000fc6000f8e00ff */
[----:B------:R-:W-:Y:S01]  /*5ee0*/  UIADD3 UR12, UR27, UR12, URZ ;  /* 0x0000000c1b0c7290 */ /* 0x000fe2000fffe03f */
[----:B--2---:R-:W-:Y:S01]  /*5ef0*/  SHF.R.S32.HI R59, RZ, 0x1f, R217 ;  /* 0x0000001fff3b7819 */ /* 0x004fe200000114d9 */
[----:B------:R-:W-:-:S04]  /*5f00*/  IMAD.WIDE.U32 R12, R217, c[0x0][0x1f0], R12 ;  /* 0x00007c00d90c7a25 */ /* 0x000fc800078e000c */
[----:B-1----:R-:W-:Y:S02]  /*5f10*/  IMAD R8, R59, c[0x0][0x1f0], RZ ;  /* 0x00007c003b087a24 */ /* 0x002fe400078e02ff */
[----:B------:R-:W-:Y:S02]  /*5f20*/  IMAD R5, R5, c[0x0][0x1e8], R12 ;  /* 0x00007a0005057a24 */ /* 0x000fe400078e020c */
[----:B------:R-:W-:Y:S01]  /*5f30*/  IMAD R7, R217, c[0x0][0x1f4], R8 ;  /* 0x00007d00d9077a24 */ /* 0x000fe200078e0208 */
[----:B------:R-:W-:Y:S02]  /*5f40*/  IADD3 R8, P0, R12, UR18, RZ ;  /* 0x000000120c087c10 */ /* 0x000fe4000ff1e0ff */
[----:B------:R-:W-:Y:S01]  /*5f50*/  LEA R14, R5, c[0x0][0x1c8], 0x1 ;  /* 0x00007200050e7a11 */ /* 0x000fe200078e08ff */
[----:B------:R-:W-:Y:S01]  /*5f60*/  IMAD.IADD R7, R13, 0x1, R7 ;  /* 0x000000010d077824 */ /* 0x000fe200078e0207 */
[----:B------:R-:W-:-:S03]  /*5f70*/  LEA RZ, P1, R8, c[0x0][0x1c8], 0x1 ;  /* 0x0000720008ff7a11 */ /* 0x000fc600078208ff */
[----:B------:R-:W-:Y:S01]  /*5f80*/  SHFL.IDX PT, R12, R14, RZ, 0x181f ;  /* 0x00181fff0e0c7589 */ /* 0x000fe200000e0000 */
[----:B------:R-:W-:Y:S02]  /*5f90*/  IADD3.X R7, R7, UR17, RZ, P0, !PT ;  /* 0x0000001107077c10 */ /* 0x000fe400087fe4ff */
[----:B------:R-:W-:Y:S02]  /*5fa0*/  ISETP.GE.AND P0, PT, R10, 0x1, PT ;  /* 0x000000010a00780c */ /* 0x000fe40003f06270 */
[----:B------:R-:W-:Y:S02]  /*5fb0*/  LEA.HI.X R13, R8, c[0x0][0x1cc], R7, 0x1, P1 ;  /* 0x00007300080d7a11 */ /* 0x000fe400008f0c07 */
[----:B------:R-:W-:-:S04]  /*5fc0*/  ISETP.GT.AND P1, PT, R216, 0x1f, PT ;  /* 0x0000001fd800780c */ /* 0x000fc80003f24270 */
[----:B------:R-:W1:Y:S05]  /*5fd0*/  SHFL.IDX PT, R13, R13, RZ, 0x181f ;  /* 0x00181fff0d0d7589 */ /* 0x000e6a00000e0000 */
[----:B------:R-:W-:Y:S02]  /*5fe0*/  @P0 SHF.R.S32.HI R7, RZ, 0x1f, R50 ;  /* 0x0000001fff070819 */ /* 0x000fe40000011432 */
[----:B------:R-:W-:Y:S02]  /*5ff0*/  @P0 SHF.R.S32.HI R10, RZ, 0x1f, R49 ;  /* 0x0000001fff0a0819 */ /* 0x000fe40000011431 */
[----:B------:R-:W-:Y:S02]  /*6000*/  @P0 SHF.R.S32.HI R5, RZ, 0x1f, R48 ;  /* 0x0000001fff050819 */ /* 0x000fe40000011430 */
[----:B------:R-:W-:-:S02]  /*6010*/  @P0 LEA.HI R8, R7, R50, RZ, 0x3 ;  /* 0x0000003207080211 */ /* 0x000fc400078f18ff */
[----:B------:R-:W-:Y:S01]  /*6020*/  @P0 LEA.HI R7, R10, R49, RZ, 0x3 ;  /* 0x000000310a070211 */ /* 0x000fe200078f18ff */
[----:B------:R-:W-:Y:S01]  /*6030*/  @P0 IMAD.SHL.U32 R10, R51, 0x2, RZ ;  /* 0x00000002330a0824 */ /* 0x000fe200078e00ff */
        /* <DEDUP_REMOVED lines=18> */
.L_x_678:
[----:B------:R-:W-:Y:S01]  /*6160*/  ULDC.U8 UR4, c[0x0][0x298] ;  /* 0x0000a60000047ab9 */ /* 0x000fe20000000000 */
[----:B------:R-:W-:Y:S01]  /*6170*/  SHF.R.S32.HI R8, RZ, 0x1f, R63 ;  /* 0x0000001fff087819 */ /* 0x000fe2000001143f */
[----:B-1----:R-:W-:Y:S01]  /*6180*/  IMAD.WIDE.U32 R14, R63, c[0x0][0x280], RZ ;  /* 0x0000a0003f0e7a25 */ /* 0x002fe200078e00ff */
[----:B------:R-:W-:Y:S01]  /*6190*/  ISETP.NE.AND P0, PT, RZ, UR4, PT ;  /* 0x00000004ff007c0c */ /* 0x000fe2000bf05270 */
[----:B------:R-:W-:Y:S01]  /*61a0*/  BSSY B2, `(.L_x_679) ;  /* 0x00008ce000027945 */ /* 0x000fe20003800000 */
[----:B------:R-:W-:Y:S01]  /*61b0*/  LEA R5, R57, R6, 0x5 ;  /* 0x0000000639057211 */ /* 0x000fe200078e28ff */
[C---:B------:R-:W-:Y:S01]  /*61c0*/  IMAD R10, R8.reuse, c[0x0][0x280], RZ ;  /* 0x0000a000080a7a24 */ /* 0x040fe200078e02ff */
        /* <DEDUP_REMOVED lines=23> */
[----:B------:R-:W-:Y:S01]  /*6340*/  @P0 SHF.R.U32.HI R5, RZ, c[0x0][0x2cc], R6 ;  /* 0x0000b300ff050a19 */ /* 0x000fe20000011606 */
[----:B------:R-:W-:-:S03]  /*6350*/  IMAD.MOV.U32 R6, RZ, RZ, R14 ;  /* 0x000000ffff067224 */ /* 0x000fc600078e000e */
[----:B------:R-:W-:Y:S01]  /*6360*/  SHF.R.S32.HI R8, RZ, 0x1f, R5 ;  /* 0x0000001fff087819 */ /* 0x000fe20000011405 */
[----:B------:R-:W-:-:S04]  /*6370*/  IMAD.WIDE.U32 R6, R5, c[0x0][0x280], R6 ;  /* 0x0000a00005067a25 */ /* 0x000fc800078e0006 */
[C---:B------:R-:W-:Y:S02]  /*6380*/  IMAD R10, R8.reuse, c[0x0][0x280], RZ ;  /* 0x0000a000080a7a24 */ /* 0x040fe400078e02ff */
[----:B------:R-:W-:Y:S02]  /*6390*/  IMAD R8, R8, c[0x0][0x290], RZ ;  /* 0x0000a40008087a24 */ /* 0x000fe400078e02ff */
[C---:B------:R-:W-:Y:S02]  /*63a0*/  IMAD R10, R5.reuse, c[0x0][0x284], R10 ;  /* 0x0000a100050a7a24 */ /* 0x040fe400078e020a */
[----:B------:R-:W-:-:S03]  /*63b0*/  IMAD.WIDE.U32 R16, R5, c[0x0][0x290], R16 ;  /* 0x0000a40005107a25 */ /* 0x000fc600078e0010 */
[----:B------:R-:W-:Y:S01]  /*63c0*/  IADD3 R14, R7, R10, RZ ;  /* 0x0000000a070e7210 */ /* 0x000fe20007ffe0ff */
[----:B------:R-:W-:Y:S01]  /*63d0*/  IMAD R13, R5, c[0x0][0x294], R8 ;  /* 0x0000a500050d7a24 */ /* 0x000fe200078e0208 */
[----:B------:R-:W-:-:S04]  /*63e0*/  LEA R10, P0, R6, c[0x0][0x270], 0x1 ;  /* 0x00009c00060a7a11 */ /* 0x000fc800078008ff */
[----:B------:R-:W-:Y:S01]  /*63f0*/  LEA.HI.X R14, R6, c[0x0][0x274], R14, 0x1, P0 ;  /* 0x00009d00060e7a11 */ /* 0x000fe200000f0c0e */
[----:B------:R1:W2:Y:S01]  /*6400*/  SHFL.IDX PT, R18, R10, RZ, 0x181f ;  /* 0x00181fff0a127589 */ /* 0x0002a200000e0000 */
[----:B------:R-:W-:Y:S02]  /*6410*/  IADD3 R13, R17, R13, RZ ;  /* 0x0000000d110d7210 */ /* 0x000fe40007ffe0ff */
[C---:B------:R-:W-:Y:S01]  /*6420*/  LEA R8, P0, R16.reuse, c[0x0][0x288], 0x1 ;  /* 0x0000a20010087a11 */ /* 0x040fe200078008ff */
[----:B------:R1:W3:Y:S03]  /*6430*/  SHFL.IDX PT, R19, R14, RZ, 0x181f ;  /* 0x00181fff0e137589 */ /* 0x0002e600000e0000 */
[----:B------:R-:W-:Y:S02]  /*6440*/  LEA.HI.X R13, R16, c[0x0][0x28c], R13, 0x1, P0 ;  /* 0x0000a300100d7a11 */ /* 0x000fe400000f0c0d */
[----:B------:R-:W-:Y:S01]  /*6450*/  ISETP.NE.AND P0, PT, R11, RZ, PT ;  /* 0x000000ff0b00720c */ /* 0x000fe20003f05270 */
[----:B------:R1:W4:Y:S04]  /*6460*/  SHFL.IDX PT, R16, R8, RZ, 0x181f ;  /* 0x00181fff08107589 */ /* 0x00032800000e0000 */
[----:B------:R1:W1:Y:S08]  /*6470*/  SHFL.IDX PT, R17, R13, RZ, 0x181f ;  /* 0x00181fff0d117589 */ /* 0x00027000000e0000 */
        /* <DEDUP_REMOVED lines=41> */
.L_x_682:
[----:B------:R-:W-:Y:S05]  /*6710*/  BSYNC B0 ;  /* 0x0000000000007941 */ /* 0x000fea0003800000 */
.L_x_681:
        /* <DEDUP_REMOVED lines=78> */
.L_x_684:
[----:B------:R-:W-:Y:S05]  /*6c00*/  BSYNC B0 ;  /* 0x0000000000007941 */ /* 0x000fea0003800000 */
.L_x_683:
        /* <DEDUP_REMOVED lines=80> */
.L_x_686:
[----:B------:R-:W-:Y:S05]  /*7110*/  BSYNC B0 ;  /* 0x0000000000007941 */ /* 0x000fea0003800000 */
.L_x_685:
        /* <DEDUP_REMOVED lines=77> */
.L_x_688:
[----:B------:R-:W-:Y:S05]  /*75f0*/  BSYNC B0 ;  /* 0x0000000000007941 */ /* 0x000fea0003800000 */
.L_x_687:
        /* <DEDUP_REMOVED lines=79> */
.L_x_692:
[----:B------:R-:W-:Y:S05]  /*7af0*/  BSYNC B0 ;  /* 0x0000000000007941 */ /* 0x000fea0003800000 */
.L_x_691:
        /* <DEDUP_REMOVED lines=46> */
.L_x_694:
[----:B------:R-:W-:Y:S05]  /*7de0*/  BSYNC B0 ;  /* 0x0000000000007941 */ /* 0x000fea0003800000 */
.L_x_693:
        /* <DEDUP_REMOVED lines=46> */
.L_x_696:
[----:B------:R-:W-:Y:S05]  /*80d0*/  BSYNC B0 ;  /* 0x0000000000007941 */ /* 0x000fea0003800000 */
.L_x_695:
        /* <DEDUP_REMOVED lines=45> */
.L_x_690:
[----:B------:R-:W-:Y:S05]  /*83b0*/  BSYNC B1 ;  /* 0x0000000000017941 */ /* 0x000fea0003800000 */
.L_x_689:
        /* <DEDUP_REMOVED lines=49> */
.L_x_700:
[----:B------:R-:W-:Y:S05]  /*86d0*/  BSYNC B0 ;  /* 0x0000000000007941 */ /* 0x000fea0003800000 */
.L_x_699:
        /* <DEDUP_REMOVED lines=46> */
.L_x_702:
[----:B------:R-:W-:Y:S05]  /*89c0*/  BSYNC B0 ;  /* 0x0000000000007941 */ /* 0x000fea0003800000 */
.L_x_701:
        /* <DEDUP_REMOVED lines=46> */
.L_x_704:
[----:B------:R-:W-:Y:S05]  /*8cb0*/  BSYNC B0 ;  /* 0x0000000000007941 */ /* 0x000fea0003800000 */
.L_x_703:
        /* <DEDUP_REMOVED lines=9> */
[--C-:B------:R-:W-:Y:S01]  /*8d50*/  HADD2.F32 R84, -RZ, R63.reuse.H1_H1 ;  /* 0x3000003fff547230 */ /* 0x100fe20000004100 */
        /* <DEDUP_REMOVED lines=35> */
.L_x_698:
[----:B------:R-:W-:Y:S05]  /*8f90*/  BSYNC B1 ;  /* 0x0000000000017941 */ /* 0x000fea0003800000 */
.L_x_697:
        /* <DEDUP_REMOVED lines=31> */
[----:B------:R-:W-:Y:S01]  /*9190*/  FFMA.FTZ R79, R72, R77, -R79 ;  /* 0x0000004d484f7223 */ /* 0x000fe2000001084f */
        /* <DEDUP_REMOVED lines=17> */
.L_x_708:
[----:B------:R-:W-:Y:S05]  /*92b0*/  BSYNC B0 ;  /* 0x0000000000007941 */ /* 0x000fea0003800000 */
.L_x_707:
        /* <DEDUP_REMOVED lines=46> */
.L_x_710:
[----:B------:R-:W-:Y:S05]  /*95a0*/  BSYNC B0 ;  /* 0x0000000000007941 */ /* 0x000fea0003800000 */
.L_x_709:
        /* <DEDUP_REMOVED lines=46> */
.L_x_712:
[----:B------:R-:W-:Y:S05]  /*9890*/  BSYNC B0 ;  /* 0x0000000000007941 */ /* 0x000fea0003800000 */
.L_x_711:
        /* <DEDUP_REMOVED lines=45> */
.L_x_706:
[----:B------:R-:W-:Y:S05]  /*9b70*/  BSYNC B1 ;  /* 0x0000000000017941 */ /* 0x000fea0003800000 */
.L_x_705:
        /* <DEDUP_REMOVED lines=48> */
.L_x_715:
[----:B------:R-:W-:Y:S05]  /*9e80*/  BSYNC B0 ;  /* 0x0000000000007941 */ /* 0x000fea0003800000 */
.L_x_714:
        /* <DEDUP_REMOVED lines=46> */
.L_x_717:
[----:B------:R-:W-:Y:S05]  /*a170*/  BSYNC B0 ;  /* 0x0000000000007941 */ /* 0x000fea0003800000 */
.L_x_716:
        /* <DEDUP_REMOVED lines=46> */
.L_x_719:
[----:B------:R-:W-:Y:S05]  /*a460*/  BSYNC B0 ;  /* 0x0000000000007941 */ /* 0x000fea0003800000 */
.L_x_718:
        /* <DEDUP_REMOVED lines=46> */
.L_x_680:
[----:B------:R-:W-:Y:S01]  /*a750*/  PLOP3.LUT P0, PT, PT, PT, UP2, 0x80, 0x0 ;  /* 0x000000000000781c */ /* 0x000fe20003f0f028 */
[----:B------:R-:W-:Y:S01]  /*a760*/  IMAD.MOV.U32 R15, RZ, RZ, R7 ;  /* 0x000000ffff0f7224 */ /* 0x000fe200078e0007 */
[----:B------:R-:W-:Y:S01]  /*a770*/  MOV R13, R17 ;  /* 0x00000011000d7202 */ /* 0x000fe20000000f00 */
        /* <DEDUP_REMOVED lines=18> */
[C---:B------:R-:W-:Y:S02]  /*a8a0*/  IMAD R6, R5.reuse, c[0x0][0x284], R6 ;  /* 0x0000a10005067a24 */ /* 0x040fe400078e0206 */
[----:B------:R-:W-:-:S04]  /*a8b0*/  IMAD.WIDE.U32 R12, R5, c[0x0][0x290], R12 ;  /* 0x0000a400050c7a25 */ /* 0x000fc800078e000c */
[----:B------:R-:W-:Y:S02]  /*a8c0*/  IMAD.IADD R6, R15, 0x1, R6 ;  /* 0x000000010f067824 */ /* 0x000fe400078e0206 */
[----:B------:R-:W-:-:S03]  /*a8d0*/  IMAD R5, R5, c[0x0][0x294], R8 ;  /* 0x0000a50005057a24 */ /* 0x000fc600078e0208 */
[----:B------:R-:W-:Y:S01]  /*a8e0*/  LEA.HI.X R6, R14, c[0x0][0x274], R6, 0x1, P0 ;  /* 0x00009d000e067a11 */ /* 0x000fe200000f0c06 */
[----:B------:R-:W-:Y:S01]  /*a8f0*/  IMAD.IADD R5, R13, 0x1, R5 ;  /* 0x000000010d057824 */ /* 0x000fe200078e0205 */
[C---:B------:R-:W-:Y:S01]  /*a900*/  LEA R8, P0, R12.reuse, c[0x0][0x288], 0x1 ;  /* 0x0000a2000c087a11 */ /* 0x040fe200078008ff */
[----:B------:R1:W2:Y:S03]  /*a910*/  SHFL.IDX PT, R14, R7, RZ, 0x181f ;  /* 0x00181fff070e7589 */ /* 0x0002a600000e0000 */
[----:B------:R-:W-:Y:S01]  /*a920*/  LEA.HI.X R5, R12, c[0x0][0x28c], R5, 0x1, P0 ;  /* 0x0000a3000c057a11 */ /* 0x000fe200000f0c05 */
[----:B------:R1:W3:Y:S01]  /*a930*/  SHFL.IDX PT, R15, R6, RZ, 0x181f ;  /* 0x00181fff060f7589 */ /* 0x0002e200000e0000 */
[----:B------:R-:W-:-:S03]  /*a940*/  ISETP.NE.AND P0, PT, R11, RZ, PT ;  /* 0x000000ff0b00720c */ /* 0x000fc60003f05270 */
[----:B------:R1:W4:Y:S04]  /*a950*/  SHFL.IDX PT, R12, R8, RZ, 0x181f ;  /* 0x00181fff080c7589 */ /* 0x00032800000e0000 */
[----:B------:R1:W1:Y:S06]  /*a960*/  SHFL.IDX PT, R13, R5, RZ, 0x181f ;  /* 0x00181fff050d7589 */ /* 0x00026c00000e0000 */
[----:B------:R-:W-:Y:S05]  /*a970*/  @P0 BRA `(.L_x_721) ;  /* 0x0000015000000947 */ /* 0x000fea0003800000 */
[----:B------:R-:W-:Y:S01]  /*a980*/  ISETP.GE.AND P0, PT, R68, c[0x0][0x27c], PT ;  /* 0x00009f0044007a0c */ /* 0x000fe20003f06270 */
[----:B------:R-:W-:Y:S01]  /*a990*/  CS2R R106, SRZ ;  /* 0x00000000006a7805 */ /* 0x000fe2000001ff00 */
[----:B------:R-:W-:Y:S01]  /*a9a0*/  CS2R R104, SRZ ;  /* 0x0000000000687805 */ /* 0x000fe2000001ff00 */
[----:B------:R-:W-:Y:S01]  /*a9b0*/  CS2R R102, SRZ ;  /* 0x0000000000667805 */ /* 0x000fe2000001ff00 */
[----:B------:R-:W-:-:S09]  /*a9c0*/  CS2R R100, SRZ ;  /* 0x0000000000647805 */ /* 0x000fd2000001ff00 */
[----:B--23--:R-:W-:-:S04]  /*a9d0*/  @!P0 IMAD.WIDE R18, R68, 0x2, R14 ;  /* 0x0000000244128825 */ /* 0x00cfc800078e020e */
        /* <DEDUP_REMOVED lines=15> */
.L_x_721:
[----:B------:R-:W-:Y:S05]  /*aad0*/  BSYNC B0 ;  /* 0x0000000000007941 */ /* 0x000fea0003800000 */
.L_x_720:
[----:B------:R-:W-:Y:S01]  /*aae0*/  ISETP.NE.AND P0, PT, R9, RZ, PT ;  /* 0x000000ff0900720c */ /* 0x000fe20003f05270 */
[----:B-1---5:R-:W-:Y:S01]  /*aaf0*/  IMAD.MOV.U32 R10, RZ, RZ, R88 ;  /* 0x000000ffff0a7224 */ /* 0x022fe200078e0058 */
[----:B------:R-:W-:Y:S01]  /*ab00*/  MOV R9, R89 ;  /* 0x0000005900097202 */ /* 0x000fe20000000f00 */
[----:B----4-:R-:W-:Y:S01]  /*ab10*/  IMAD.MOV.U32 R12, RZ, RZ, R90 ;  /* 0x000000ffff0c7224 */ /* 0x010fe200078e005a */
[----:B---3--:R-:W-:Y:S01]  /*ab20*/  MOV R15, R87 ;  /* 0x00000057000f7202 */ /* 0x008fe20000000f00 */
[----:B------:R-:W-:Y:S01]  /*ab30*/  IMAD.MOV.U32 R11, RZ, RZ, R91 ;  /* 0x000000ffff0b7224 */ /* 0x000fe200078e005b */
[----:B------:R-:W-:Y:S01]  /*ab40*/  PRMT R117, R9, 0x5410, R10 ;  /* 0x0000541009757816 */ /* 0x000fe2000000000a */
[----:B------:R-:W-:Y:S01]  /*ab50*/  IMAD.MOV.U32 R9, RZ, RZ, R105 ;  /* 0x000000ffff097224 */ /* 0x000fe200078e0069 */
[----:B------:R-:W-:Y:S01]  /*ab60*/  MOV R10, R104 ;  /* 0x00000068000a7202 */ /* 0x000fe20000000f00 */
[----:B------:R-:W-:Y:S01]  /*ab70*/  IMAD.MOV.U32 R16, RZ, RZ, R86 ;  /* 0x000000ffff107224 */ /* 0x000fe200078e0056 */
[----:B------:R-:W-:Y:S01]  /*ab80*/  PRMT R118, R11, 0x5410, R12 ;  /* 0x000054100b767816 */ /* 0x000fe2000000000c */
[----:B--2---:R-:W-:Y:S01]  /*ab90*/  IMAD.MOV.U32 R14, RZ, RZ, R84 ;  /* 0x000000ffff0e7224 */ /* 0x004fe200078e0054 */
[----:B------:R-:W-:Y:S01]  /*aba0*/  PRMT R127, R9, 0x5410, R10 ;  /* 0x00005410097f7816 */ /* 0x000fe2000000000a */
[----:B------:R-:W-:Y:S01]  /*abb0*/  IMAD.MOV.U32 R9, RZ, RZ, R85 ;  /* 0x000000ffff097224 */ /* 0x000fe200078e0055 */
[----:B------:R-:W-:Y:S01]  /*abc0*/  PRMT R116, R15, 0x5410, R16 ;  /* 0x000054100f747816 */ /* 0x000fe20000000010 */
        /* <DEDUP_REMOVED lines=8> */
[----:B------:R1:W2:Y:S01]  /*ac50*/  SHFL.IDX PT, R13, R6, 0x1, 0x181f ;  /* 0x00381f00060d7f89 */ /* 0x0002a200000e0000 */
[----:B------:R-:W-:Y:S01]  /*ac60*/  BSSY B0, `(.L_x_722) ;  /* 0x0000023000007945 */ /* 0x000fe20003800000 */
[----:B------:R-:W-:Y:S01]  /*ac70*/  PRMT R126, R15, 0x5410, R16 ;  /* 0x000054100f7e7816 */ /* 0x000fe20000000010 */
[----:B------:R-:W-:Y:S01]  /*ac80*/  CS2R R52, SRZ ;  /* 0x0000000000347805 */ /* 0x000fe2000001ff00 */
[----:B------:R1:W3:Y:S01]  /*ac90*/  SHFL.IDX PT, R12, R7, 0x1, 0x181f ;  /* 0x00381f00070c7f89 */ /* 0x0002e200000e0000 */
[----:B------:R-:W-:Y:S01]  /*aca0*/  PRMT R125, R9, 0x5410, R14 ;  /* 0x00005410097d7816 */ /* 0x000fe2000000000e */
[----:B------:R-:W-:Y:S01]  /*acb0*/  CS2R R74, SRZ ;  /* 0x00000000004a7805 */ /* 0x000fe2000001ff00 */
[----:B------:R-:W-:Y:S01]  /*acc0*/  CS2R R72, SRZ ;  /* 0x0000000000487805 */ /* 0x000fe2000001ff00 */
[----:B------:R1:W4:Y:S01]  /*acd0*/  SHFL.IDX PT, R11, R5, 0x1, 0x181f ;  /* 0x00381f00050b7f89 */ /* 0x00032200000e0000 */
[----:B------:R-:W-:Y:S01]  /*ace0*/  CS2R R46, SRZ ;  /* 0x00000000002e7805 */ /* 0x000fe2000001ff00 */
[----:B------:R-:W-:Y:S01]  /*acf0*/  CS2R R44, SRZ ;  /* 0x00000000002c7805 */ /* 0x000fe2000001ff00 */
[----:B------:R-:W-:Y:S01]  /*ad00*/  CS2R R66, SRZ ;  /* 0x0000000000427805 */ /* 0x000fe2000001ff00 */
[----:B------:R1:W1:Y:S01]  /*ad10*/  SHFL.IDX PT, R10, R8, 0x1, 0x181f ;  /* 0x00381f00080a7f89 */ /* 0x00026200000e0000 */
[----:B------:R-:W-:Y:S01]  /*ad20*/  CS2R R64, SRZ ;  /* 0x0000000000407805 */ /* 0x000fe2000001ff00 */
        /* <DEDUP_REMOVED lines=22> */
.L_x_723:
[----:B------:R-:W-:Y:S05]  /*ae90*/  BSYNC B0 ;  /* 0x0000000000007941 */ /* 0x000fea0003800000 */
.L_x_722:
[----:B------:R-:W-:Y:S01]  /*aea0*/  ISETP.NE.AND P0, PT, R4, RZ, PT ;  /* 0x000000ff0400720c */ /* 0x000fe20003f05270 */
[----:B-1--45:R-:W-:Y:S01]  /*aeb0*/  IMAD.MOV.U32 R11, RZ, RZ, R54 ;  /* 0x000000ffff0b7224 */ /* 0x032fe200078e0036 */
[----:B------:R-:W-:Y:S01]  /*aec0*/  MOV R4, R53 ;  /* 0x0000003500047202 */ /* 0x000fe20000000f00 */
[----:B------:R-:W-:Y:S01]  /*aed0*/  IMAD.MOV.U32 R10, RZ, RZ, R55 ;  /* 0x000000ffff0a7224 */ /* 0x000fe200078e0037 */
[----:B------:R1:W4:Y:S01]  /*aee0*/  SHFL.IDX PT, R15, R6, 0x2, 0x181f ;  /* 0x00581f00060f7f89 */ /* 0x00032200000e0000 */
        /* <DEDUP_REMOVED lines=9> */
[----:B------:R1:W3:Y:S01]  /*af80*/  SHFL.IDX PT, R14, R7, 0x2, 0x181f ;  /* 0x00581f00070e7f89 */ /* 0x0002e200000e0000 */
        /* <DEDUP_REMOVED lines=14> */
[----:B---3--:R1:W3:Y:S01]  /*b070*/  SHFL.IDX PT, R12, R8, 0x2, 0x181f ;  /* 0x00581f00080c7f89 */ /* 0x0082e200000e0000 */
        /* <DEDUP_REMOVED lines=10> */
[----:B----4-:R-:W-:Y:S01]  /*b120*/  ISETP.GE.AND P0, PT, R68, c[0x0][0x27c], PT ;  /* 0x00009f0044007a0c */ /* 0x010fe20003f06270 */
[----:B------:R-:W-:Y:S01]  /*b130*/  CS2R R38, SRZ ;  /* 0x0000000000267805 */ /* 0x000fe2000001ff00 */
[----:B------:R-:W-:Y:S01]  /*b140*/  CS2R R36, SRZ ;  /* 0x0000000000247805 */ /* 0x000fe2000001ff00 */
[----:B------:R-:W-:Y:S01]  /*b150*/  CS2R R30, SRZ ;  /* 0x00000000001e7805 */ /* 0x000fe2000001ff00 */
[----:B------:R-:W-:-:S09]  /*b160*/  CS2R R28, SRZ ;  /* 0x00000000001c7805 */ /* 0x000fd2000001ff00 */
[----:B------:R-:W-:-:S04]  /*b170*/  @!P0 IMAD.WIDE R16, R68, 0x2, R14 ;  /* 0x0000000244108825 */ /* 0x000fc800078e020e */
[----:B--23--:R-:W-:Y:S01]  /*b180*/  @!P0 IMAD.WIDE R10, R68, 0x2, R12 ;  /* 0x00000002440a8825 */ /* 0x00cfe200078e020c */
        /* <DEDUP_REMOVED lines=14> */
.L_x_725:
[----:B----4-:R-:W-:Y:S05]  /*b270*/  BSYNC B0 ;  /* 0x0000000000007941 */ /* 0x010fea0003800000 */
.L_x_724:
[----:B-----5:R-:W-:Y:S01]  /*b280*/  IMAD.MOV.U32 R9, RZ, RZ, R40 ;  /* 0x000000ffff097224 */ /* 0x020fe200078e0028 */
[----:B------:R-:W-:Y:S01]  /*b290*/  MOV R4, R41 ;  /* 0x0000002900047202 */ /* 0x000fe20000000f00 */
[----:B--2---:R-:W-:Y:S01]  /*b2a0*/  IMAD.MOV.U32 R11, RZ, RZ, R42 ;  /* 0x000000ffff0b7224 */ /* 0x004fe200078e002a */
[----:B------:R2:W4:Y:S01]  /*b2b0*/  SHFL.IDX PT, R77, R6, 0x3, 0x181f ;  /* 0x00781f00064d7f89 */ /* 0x00052200000e0000 */
[----:B------:R-:W-:Y:S01]  /*b2c0*/  IMAD.MOV.U32 R10, RZ, RZ, R43 ;  /* 0x000000ffff0a7224 */ /* 0x000fe200078e002b */
[----:B------:R-:W-:Y:S01]  /*b2d0*/  PRMT R93, R4, 0x5410, R9 ;  /* 0x00005410045d7816 */ /* 0x000fe20000000009 */
[----:B------:R-:W-:Y:S01]  /*b2e0*/  IMAD.MOV.U32 R4, RZ, RZ, R37 ;  /* 0x000000ffff047224 */ /* 0x000fe200078e0025 */
[----:B------:R-:W-:Y:S01]  /*b2f0*/  MOV R9, R36 ;  /* 0x0000002400097202 */ /* 0x000fe20000000f00 */
[----:B------:R1:W3:Y:S01]  /*b300*/  SHFL.IDX PT, R79, R5, 0x3, 0x181f ;  /* 0x00781f00054f7f89 */ /* 0x0002e200000e0000 */
        /* <DEDUP_REMOVED lines=17> */
[----:B-12---:R-:W-:Y:S01]  /*b420*/  IMAD.MOV.U32 R6, RZ, RZ, R31 ;  /* 0x000000ffff067224 */ /* 0x006fe200078e001f */
[----:B------:R-:W-:Y:S01]  /*b430*/  CS2R R20, SRZ ;  /* 0x0000000000147805 */ /* 0x000fe2000001ff00 */
[----:B------:R-:W-:Y:S01]  /*b440*/  CS2R R18, SRZ ;  /* 0x0000000000127805 */ /* 0x000fe2000001ff00 */
[----:B------:R-:W-:Y:S01]  /*b450*/  CS2R R16, SRZ ;  /* 0x0000000000107805 */ /* 0x000fe2000001ff00 */
[----:B------:R-:W-:Y:S01]  /*b460*/  CS2R R14, SRZ ;  /* 0x00000000000e7805 */ /* 0x000fe2000001ff00 */
[----:B------:R-:W-:Y:S01]  /*b470*/  IMAD.MOV.U32 R5, RZ, RZ, R28 ;  /* 0x000000ffff057224 */ /* 0x000fe200078e001c */
[----:B---3--:R-:W-:Y:S01]  /*b480*/  CS2R R12, SRZ ;  /* 0x00000000000c7805 */ /* 0x008fe2000001ff00 */
[----:B------:R-:W-:-:S03]  /*b490*/  MOV R7, R30 ;  /* 0x0000001e00077202 */ /* 0x000fc60000000f00 */
        /* <DEDUP_REMOVED lines=8> */
[----:B----4-:R-:W-:-:S04]  /*b520*/  @!P0 IMAD.WIDE R8, R68, 0x2, R76 ;  /* 0x0000000244088825 */ /* 0x010fc800078e024c */
        /* <DEDUP_REMOVED lines=15> */
.L_x_727:
[----:B------:R-:W-:Y:S05]  /*b620*/  BSYNC B0 ;  /* 0x0000000000007941 */ /* 0x000fea0003800000 */
.L_x_726:
        /* <DEDUP_REMOVED lines=21> */
[----:B----4-:R-:W-:Y:S01]  /*b780*/  PRMT R78, R78, 0x5410, R4 ;  /* 0x000054104e4e7816 */ /* 0x010fe20000000004 */
        /* <DEDUP_REMOVED lines=98> */
[----:B------:R-:W-:Y:S02]  /*bdb0*/  FFMA.FTZ R125, R130, R127, -R125 ;  /* 0x0000007f827d7223 */ /* 0x000fe4000001087d */
[----:B------:R-:W-:Y:S01]  /*bdc0*/  FFMA.FTZ R144, R11, R106, -R144 ;  /* 0x0000006a0b907223 */ /* 0x000fe20000010890 */
[----:B------:R-:W-:Y:S01]  /*bdd0*/  F2FP.PACK_AB R9, R9, R134 ;  /* 0x000000860909723e */ /* 0x000fe200000000ff */
        /* <DEDUP_REMOVED lines=10> */
.L_x_731:
[----:B------:R-:W-:Y:S05]  /*be80*/  BSYNC B0 ;  /* 0x0000000000007941 */ /* 0x000fea0003800000 */
.L_x_730:
        /* <DEDUP_REMOVED lines=12> */
[----:B------:R-:W-:Y:S01]  /*bf50*/  SHF.L.U32 R7, R7, 0x7, RZ ;  /* 0x0000000707077819 */ /* 0x000fe200000006ff */
[--C-:B------:R-:W-:Y:S01]  /*bf60*/  HADD2.F32 R124, -RZ, R117.reuse.H0_H0 ;  /* 0x20000075ff7c7230 */ /* 0x100fe20000004100 */
[----:B------:R-:W-:Y:S01]  /*bf70*/  SHF.R.S32.HI R4, RZ, 0x1f, R5 ;  /* 0x0000001fff047819 */ /* 0x000fe20000011405 */
[----:B------:R-:W-:Y:S01]  /*bf80*/  HADD2.F32 R117, -RZ, R117.H1_H1 ;  /* 0x30000075ff757230 */ /* 0x000fe20000004100 */
[----:B------:R-:W-:-:S02]  /*bf90*/  SHF.L.U32 R6, R5, 0x3, RZ ;  /* 0x0000000305067819 */ /* 0x000fc400000006ff */
[----:B------:R-:W-:Y:S02]  /*bfa0*/  LEA.HI R4, R4, R5, RZ, 0x3 ;  /* 0x0000000504047211 */ /* 0x000fe400078f18ff */
[C---:B------:R-:W-:Y:S02]  /*bfb0*/  LOP3.LUT R9, R121.reuse, 0x38, R9, 0xf8, !PT ;  /* 0x0000003879097812 */ /* 0x040fe400078ef809 */
[----:B------:R-:W-:Y:S02]  /*bfc0*/  LOP3.LUT R121, R121, 0x38, R6, 0xf8, !PT ;  /* 0x0000003879797812 */ /* 0x000fe400078ef806 */
[----:B------:R-:W-:Y:S02]  /*bfd0*/  SHF.L.U32 R4, R4, 0xa, RZ ;  /* 0x0000000a04047819 */ /* 0x000fe400000006ff */
[----:B------:R-:W-:Y:S02]  /*bfe0*/  LOP3.LUT R7, R7, 0x7fffe000, RZ, 0xc0, !PT ;  /* 0x7fffe00007077812 */ /* 0x000fe400078ec0ff */
[----:B------:R-:W-:-:S02]  /*bff0*/  LOP3.LUT R8, R9, R120, RZ, 0x3c, !PT ;  /* 0x0000007809087212 */ /* 0x000fc400078e3cff */
        /* <DEDUP_REMOVED lines=82> */
.L_x_729:
[----:B------:R-:W-:Y:S05]  /*c520*/  BSYNC B1 ;  /* 0x0000000000017941 */ /* 0x000fea0003800000 */
.L_x_728:
        /* <DEDUP_REMOVED lines=25> */
[----:B------:R-:W-:Y:S01]  /*c6c0*/  HADD2.F32 R107, -RZ, R112.H0_H0 ;  /* 0x20000070ff6b7230 */ /* 0x000fe20000004100 */
[----:B------:R-:W-:Y:S01]  /*c6d0*/  LOP3.LUT R87, R87, R88, RZ, 0x3c, !PT ;  /* 0x0000005857577212 */ /* 0x000fe200078e3cff */
[--C-:B------:R-:W-:Y:S01]  /*c6e0*/  HADD2.F32 R113, -RZ, R114.reuse.H1_H1 ;  /* 0x30000072ff717230 */ /* 0x100fe20000004100 */
[----:B------:R-:W-:Y:S01]  /*c6f0*/  LOP3.LUT R7, R89, 0x38, R4, 0xf8, !PT ;  /* 0x0000003859077812 */ /* 0x000fe200078ef804 */
[----:B------:R-:W-:Y:S01]  /*c700*/  HADD2.F32 R115, -RZ, R114.H0_H0 ;  /* 0x20000072ff737230 */ /* 0x000fe20000004100 */
[----:B------:R-:W-:-:S02]  /*c710*/  SHF.L.U32 R5, R5, 0xa, RZ ;  /* 0x0000000a05057819 */ /* 0x000fc400000006ff */
[----:B------:R-:W-:Y:S02]  /*c720*/  IADD3 R87, R84, R87, RZ ;  /* 0x0000005754577210 */ /* 0x000fe40007ffe0ff */
[----:B------:R-:W-:Y:S02]  /*c730*/  LOP3.LUT R4, R7, R88, RZ, 0x3c, !PT ;  /* 0x0000005807047212 */ /* 0x000fe400078e3cff */
        /* <DEDUP_REMOVED lines=8> */
[--C-:B------:R-:W-:Y:S01]  /*c7c0*/  SHF.R.U64 R65, R74, 0x10, R75.reuse ;  /* 0x000000104a417819 */ /* 0x100fe2000000124b */
[----:B------:R-:W2:Y:S01]  /*c7d0*/  LDS.128 R4, [R85+0x10080] ;  /* 0x0100800055047984 */ /* 0x000ea20000000c00 */
[----:B------:R-:W-:Y:S01]  /*c7e0*/  SHF.R.U32.HI R74, RZ, 0x10, R75 ;  /* 0x00000010ff4a7819 */ /* 0x000fe2000001164b */
[----:B------:R-:W-:Y:S01]  /*c7f0*/  HADD2.F32 R90, -RZ, R90.H0_H0 ;  /* 0x2000005aff5a7230 */ /* 0x000fe20000004100 */
[--C-:B------:R-:W-:Y:S01]  /*c800*/  SHF.R.U64 R72, R72, 0x10, R73.reuse ;  /* 0x0000001048487819 */ /* 0x100fe20000001249 */
[----:B------:R-:W-:Y:S01]  /*c810*/  HADD2.F32 R65, -RZ, R65.H0_H0 ;  /* 0x20000041ff417230 */ /* 0x000fe20000004100 */
        /* <DEDUP_REMOVED lines=17> */
[----:B------:R-:W-:Y:S01]  /*c930*/  HADD2.F32 R104, -RZ, R4.H0_H0 ;  /* 0x20000004ff687230 */ /* 0x000fe20000004100 */
[-C--:B------:R-:W-:Y:S01]  /*c940*/  FFMA.FTZ R116, R103, R118.reuse, R116 ;  /* 0x0000007667747223 */ /* 0x080fe20000010074 */
[----:B------:R-:W-:Y:S01]  /*c950*/  HADD2.F32 R103, -RZ, R112.H1_H1 ;  /* 0x30000070ff677230 */ /* 0x000fe20000004100 */
[----:B------:R-:W-:Y:S01]  /*c960*/  FFMA.FTZ R102, R75, R118, -R102 ;  /* 0x000000764b667223 */ /* 0x000fe20000010866 */
[--C-:B------:R-:W-:Y:S01]  /*c970*/  HADD2.F32 R10, -RZ, R11.reuse.H0_H0 ;  /* 0x2000000bff0a7230 */ /* 0x100fe20000004100 */
[----:B------:R-:W-:Y:S01]  /*c980*/  FMUL.FTZ R111, R104, R111 ;  /* 0x0000006f686f7220 */ /* 0x000fe20000410000 */
[----:B------:R-:W-:Y:S01]  /*c990*/  HADD2.F32 R105, -RZ, R4.H1_H1 ;  /* 0x30000004ff697230 */ /* 0x000fe20000004100 */
        /* <DEDUP_REMOVED lines=43> */
.L_x_735:
[----:B------:R-:W-:Y:S05]  /*cc50*/  BSYNC B0 ;  /* 0x0000000000007941 */ /* 0x000fea0003800000 */
.L_x_734:
        /* <DEDUP_REMOVED lines=16> */
[----:B------:R-:W-:-:S02]  /*cd60*/  LOP3.LUT R9, R89, 0x38, R9, 0xf8, !PT ;  /* 0x0000003859097812 */ /* 0x000fc400078ef809 */
[----:B------:R-:W-:Y:S02]  /*cd70*/  SHF.L.U32 R6, R5, 0x3, RZ ;  /* 0x0000000305067819 */ /* 0x000fe400000006ff */
[----:B------:R-:W-:Y:S02]  /*cd80*/  LEA.HI R4, R4, R5, RZ, 0x3 ;  /* 0x0000000504047211 */ /* 0x000fe400078f18ff */
[----:B------:R-:W-:Y:S02]  /*cd90*/  LOP3.LUT R7, R7, 0x7fffe000, RZ, 0xc0, !PT ;  /* 0x7fffe00007077812 */ /* 0x000fe400078ec0ff */
[----:B------:R-:W-:Y:S02]  /*cda0*/  LOP3.LUT R8, R9, R88, RZ, 0x3c, !PT ;  /* 0x0000005809087212 */ /* 0x000fe400078e3cff */
[----:B------:R-:W-:Y:S02]  /*cdb0*/  LOP3.LUT R89, R89, 0x38, R6, 0xf8, !PT ;  /* 0x0000003859597812 */ /* 0x000fe400078ef806 */
[----:B------:R-:W-:-:S02]  /*cdc0*/  SHF.L.U32 R4, R4, 0xa, RZ ;  /* 0x0000000a04047819 */ /* 0x000fc400000006ff */
[--C-:B------:R-:W-:Y:S02]  /*cdd0*/  IADD3 R7, R8, R7, R84.reuse ;  /* 0x0000000708077210 */ /* 0x100fe40007ffe054 */
        /* <DEDUP_REMOVED lines=81> */
.L_x_733:
[----:B------:R-:W-:Y:S05]  /*d2f0*/  BSYNC B1 ;  /* 0x0000000000017941 */ /* 0x000fea0003800000 */
.L_x_732:
        /* <DEDUP_REMOVED lines=64> */
[----:B------:R-:W-:Y:S01]  /*d700*/  HADD2.F32 R8, -RZ, R10.H0_H0 ;  /* 0x2000000aff087230 */ /* 0x000fe20000004100 */
[----:B------:R-:W-:Y:S01]  /*d710*/  FFMA.FTZ R84, R67, R86, R84 ;  /* 0x0000005643547223 */ /* 0x000fe20000010054 */
[----:B------:R-:W-:Y:S01]  /*d720*/  HADD2.F32 R67, -RZ, R96.H1_H1 ;  /* 0x30000060ff437230 */ /* 0x000fe20000004100 */
[C---:B------:R-:W-:Y:S01]  /*d730*/  FMUL.FTZ R54, R5.reuse, R54 ;  /* 0x0000003605367220 */ /* 0x040fe20000410000 */
[----:B------:R-:W-:Y:S01]  /*d740*/  HADD2.F32 R65, -RZ, R10.H1_H1 ;  /* 0x3000000aff417230 */ /* 0x000fe20000004100 */
[----:B------:R-:W-:Y:S01]  /*d750*/  FFMA.FTZ R5, R5, R90, R88 ;  /* 0x0000005a05057223 */ /* 0x000fe20000010058 */
[--C-:B------:R-:W-:Y:S01]  /*d760*/  HADD2.F32 R72, -RZ, R4.reuse.H0_H0 ;  /* 0x20000004ff487230 */ /* 0x100fe20000004100 */
[----:B------:R-:W-:Y:S01]  /*d770*/  FMUL.FTZ R88, R8, R67 ;  /* 0x0000004308587220 */ /* 0x000fe20000410000 */
[--C-:B------:R-:W-:Y:S01]  /*d780*/  HADD2.F32 R10, -RZ, R11.reuse.H0_H0 ;  /* 0x2000000bff0a7230 */ /* 0x100fe20000004100 */
[----:B------:R-:W-:Y:S01]  /*d790*/  FFMA.FTZ R66, R39, R86, -R66 ;  /* 0x0000005627427223 */ /* 0x000fe20000010842 */
[----:B------:R-:W-:Y:S01]  /*d7a0*/  HADD2.F32 R73, -RZ, R4.H1_H1 ;  /* 0x30000004ff497230 */ /* 0x000fe20000004100 */
[C---:B------:R-:W-:Y:S01]  /*d7b0*/  FMUL.FTZ R95, R72.reuse, R95 ;  /* 0x0000005f485f7220 */ /* 0x040fe20000410000 */
[--C-:B------:R-:W-:Y:S01]  /*d7c0*/  HADD2.F32 R4, -RZ, R6.reuse.H0_H0 ;  /* 0x20000006ff047230 */ /* 0x100fe20000004100 */
[----:B------:R-:W-:Y:S01]  /*d7d0*/  FFMA.FTZ R37, R72, R100, R37 ;  /* 0x0000006448257223 */ /* 0x000fe20000010025 */
        /* <DEDUP_REMOVED lines=36> */
.L_x_739:
[----:B------:R-:W-:Y:S05]  /*da20*/  BSYNC B0 ;  /* 0x0000000000007941 */ /* 0x000fea0003800000 */
.L_x_738:
[----:B------:R-:W-:-:S13]  /*da30*/  ISETP.GE.AND P0, PT, R50, c[0x0][0x27c], PT ;  /* 0x00009f0032007a0c */ /* 0x000fda0003f06270 */
[----:B------:R-:W-:Y:S05]  /*da40*/  @P0 BRA `(.L_x_737) ;  /* 0x0000067000000947 */ /* 0x000fea0003800000 */
[----:B-1----:R-:W-:Y:S01]  /*da50*/  SHF.R.S32.HI R7, RZ, 0x1f, R50 ;  /* 0x0000001fff077819 */ /* 0x002fe20000011432 */
[----:B------:R-:W-:Y:S01]  /*da60*/  HADD2.F32 R54, -RZ, R92.H0_H0 ;  /* 0x2000005cff367230 */ /* 0x000fe20000004100 */
[----:B------:R-:W-:Y:S01]  /*da70*/  SHF.R.U64 R30, R40, 0x10, R41 ;  /* 0x00000010281e7819 */ /* 0x000fe20000001229 */
[----:B------:R-:W-:Y:S01]  /*da80*/  HADD2.F32 R66, -RZ, R94.H0_H0 ;  /* 0x2000005eff427230 */ /* 0x000fe20000004100 */
[CC--:B------:R-:W-:Y:S02]  /*da90*/  LEA.HI R9, R7.reuse, R50.reuse, RZ, 0x3 ;  /* 0x0000003207097211 */ /* 0x0c0fe400078f18ff */
[----:B------:R-:W-:Y:S01]  /*daa0*/  LEA.HI R7, R7, R50, RZ, 0x6 ;  /* 0x0000003207077211 */ /* 0x000fe200078f30ff */
[----:B------:R-:W-:Y:S01]  /*dab0*/  HADD2.F32 R30, -RZ, R30.H0_H0 ;  /* 0x2000001eff1e7230 */ /* 0x000fe20000004100 */
[----:B------:R-:W-:Y:S02]  /*dac0*/  LEA.HI.SX32 R5, R9, R46, 0x1d ;  /* 0x0000002e09057211 */ /* 0x000fe400078feaff */
[----:B------:R-:W-:-:S02]  /*dad0*/  SHF.L.U32 R7, R7, 0x7, RZ ;  /* 0x0000000707077819 */ /* 0x000fc400000006ff */
[----:B------:R-:W-:Y:S02]  /*dae0*/  SHF.R.S32.HI R4, RZ, 0x1f, R5 ;  /* 0x0000001fff047819 */ /* 0x000fe40000011405 */
[----:B------:R-:W-:Y:S02]  /*daf0*/  LOP3.LUT R9, R53, 0x38, R9, 0xf8, !PT ;  /* 0x0000003835097812 */ /* 0x000fe400078ef809 */
[----:B------:R-:W-:Y:S02]  /*db00*/  SHF.L.U32 R6, R5, 0x3, RZ ;  /* 0x0000000305067819 */ /* 0x000fe400000006ff */
[----:B------:R-:W-:Y:S02]  /*db10*/  LEA.HI R4, R4, R5, RZ, 0x3 ;  /* 0x0000000504047211 */ /* 0x000fe400078f18ff */
[----:B------:R-:W-:Y:S02]  /*db20*/  LOP3.LUT R7, R7, 0x7fffe000, RZ, 0xc0, !PT ;  /* 0x7fffe00007077812 */ /* 0x000fe400078ec0ff */
[----:B------:R-:W-:-:S02]  /*db30*/  LOP3.LUT R8, R9, R52, RZ, 0x3c, !PT ;  /* 0x0000003409087212 */ /* 0x000fc400078e3cff */
[----:B------:R-:W-:Y:S02]  /*db40*/  LOP3.LUT R53, R53, 0x38, R6, 0xf8, !PT ;  /* 0x0000003835357812 */ /* 0x000fe400078ef806 */
[----:B------:R-:W-:Y:S02]  /*db50*/  SHF.L.U32 R4, R4, 0xa, RZ ;  /* 0x0000000a04047819 */ /* 0x000fe400000006ff */
[----:B------:R-:W-:Y:S02]  /*db60*/  IADD3 R7, R8, R7, R44 ;  /* 0x0000000708077210 */ /* 0x000fe40007ffe02c */
[----:B------:R-:W-:Y:S01]  /*db70*/  LOP3.LUT R52, R53, R52, RZ, 0x3c, !PT ;  /* 0x0000003435347212 */ /* 0x000fe200078e3cff */
[--C-:B------:R-:W-:Y:S01]  /*db80*/  HADD2.F32 R53, -RZ, R93.reuse.H0_H0 ;  /* 0x2000005dff357230 */ /* 0x100fe20000004100 */
[----:B------:R-:W-:Y:S01]  /*db90*/  LOP3.LUT R5, R4, 0x7fffe000, RZ, 0xc0, !PT ;  /* 0x7fffe00004057812 */ /* 0x000fe200078ec0ff */
[----:B------:R-:W-:Y:S01]  /*dba0*/  HADD2.F32 R93, -RZ, R93.H1_H1 ;  /* 0x3000005dff5d7230 */ /* 0x000fe20000004100 */
[----:B------:R-:W-:-:S02]  /*dbb0*/  SHF.L.U32 R28, R7, 0x1, RZ ;  /* 0x00000001071c7819 */ /* 0x000fc400000006ff */
[----:B------:R-:W-:Y:S02]  /*dbc0*/  IADD3 R5, R52, R5, R44 ;  /* 0x0000000534057210 */ /* 0x000fe40007ffe02c */
        /* <DEDUP_REMOVED lines=8> */
[----:B------:R-:W-:-:S02]  /*dc50*/  SHF.R.U32.HI R33, RZ, 0x10, R33 ;  /* 0x00000010ff217819 */ /* 0x000fc40000011621 */
[----:B------:R-:W-:Y:S02]  /*dc60*/  SHF.R.U32.HI R35, RZ, 0x10, R35 ;  /* 0x00000010ff237819 */ /* 0x000fe40000011623 */
[--C-:B------:R-:W-:Y:S01]  /*dc70*/  SHF.R.U64 R32, R42, 0x10, R43.reuse ;  /* 0x000000102a207819 */ /* 0x100fe2000000122b */
[----:B------:R-:W-:Y:S01]  /*dc80*/  HADD2.F32 R52, -RZ, R33.H0_H0 ;  /* 0x20000021ff347230 */ /* 0x000fe20000004100 */
[----:B------:R-:W-:Y:S01]  /*dc90*/  SHF.R.U32.HI R42, RZ, 0x10, R43 ;  /* 0x00000010ff2a7819 */ /* 0x000fe2000001162b */
[----:B------:R-:W-:Y:S02]  /*dca0*/  HADD2.F32 R72, -RZ, R35.H0_H0 ;  /* 0x20000023ff487230 */ /* 0x000fe40000004100 */
[----:B------:R-:W-:Y:S02]  /*dcb0*/  HADD2.F32 R33, -RZ, R94.H1_H1 ;  /* 0x3000005eff217230 */ /* 0x000fe40000004100 */
[----:B------:R-:W-:Y:S02]  /*dcc0*/  HADD2.F32 R74, -RZ, R42.H0_H0 ;  /* 0x2000002aff4a7230 */ /* 0x000fe40000004100 */
[----:B-1----:R-:W-:-:S02]  /*dcd0*/  HADD2.F32 R36, -RZ, R9.H0_H0 ;  /* 0x20000009ff247230 */ /* 0x002fc40000004100 */
[----:B------:R-:W-:Y:S02]  /*dce0*/  HADD2.F32 R37, -RZ, R9.H1_H1 ;  /* 0x30000009ff257230 */ /* 0x000fe40000004100 */
        /* <DEDUP_REMOVED lines=61> */
.L_x_737:
[----:B------:R-:W-:Y:S05]  /*e0c0*/  BSYNC B1 ;  /* 0x0000000000017941 */ /* 0x000fea0003800000 */
.L_x_736:
        /* <DEDUP_REMOVED lines=80> */
[----:B------:R-:W-:Y:S01]  /*e5d0*/  HADD2.F32 R42, -RZ, R6.H1_H1 ;  /* 0x30000006ff2a7230 */ /* 0x000fe20000004100 */
[C---:B------:R-:W-:Y:S01]  /*e5e0*/  FMUL.FTZ R39, R4.reuse, R39 ;  /* 0x0000002704277220 */ /* 0x040fe20000410000 */
[--C-:B------:R-:W-:Y:S01]  /*e5f0*/  HADD2.F32 R6, -RZ, R7.reuse.H0_H0 ;  /* 0x20000007ff067230 */ /* 0x100fe20000004100 */
[----:B------:R-:W-:Y:S01]  /*e600*/  FFMA.FTZ R15, R4, R45, R52 ;  /* 0x0000002d040f7223 */ /* 0x000fe20000010034 */
        /* <DEDUP_REMOVED lines=11> */
[----:B------:R-:W-:-:S02]  /*e6c0*/  FMUL.FTZ R4, R36, R12 ;  /* 0x0000000c24047220 */ /* 0x000fc40000410000 */
        /* <DEDUP_REMOVED lines=17> */
.L_x_741:
[----:B------:R-:W-:Y:S05]  /*e7e0*/  BSYNC B0 ;  /* 0x0000000000007941 */ /* 0x000fea0003800000 */
.L_x_740:
        /* <DEDUP_REMOVED lines=105> */
.L_x_713:
[----:B------:R-:W-:Y:S05]  /*ee80*/  BSYNC B2 ;  /* 0x0000000000027941 */ /* 0x000fea0003800000 */
.L_x_679:
        /* <DEDUP_REMOVED lines=16> */
[----:B------:R-:W-:Y:S01]  /*ef90*/  IMAD.SHL.U32 R61, R58, 0x40, RZ ;  /* 0x000000403a3d7824 */ /* 0x000fe200078e00ff */
[----:B------:R-:W-:Y:S01]  /*efa0*/  LOP3.LUT R0, R0, 0x1c0, RZ, 0xc0, !PT ;  /* 0x000001c000007812 */ /* 0x000fe200078ec0ff */
[----:B------:R-:W-:Y:S01]  /*efb0*/  IMAD.IADD R11, R4, 0x1, -R11 ;  /* 0x00000001040b7824 */ /* 0x000fe200078e0a0b */
[----:B------:R-:W-:Y:S01]  /*efc0*/  UISETP.GE.AND UP0, UPT, UR10, 0x2, UPT ;  /* 0x000000020a00788c */ /* 0x000fe2000bf06270 */
[----:B------:R-:W-:Y:S01]  /*efd0*/  IMAD R4, R59, c[0x0][0x218], RZ ;  /* 0x000086003b047a24 */ /* 0x000fe200078e02ff */
[----:B------:R-:W-:Y:S01]  /*efe0*/  SHF.R.U32.HI R60, RZ, 0x3, R0 ;  /* 0x00000003ff3c7819 */ /* 0x000fe20000011600 */
[----:B------:R-:W-:Y:S01]  /*eff0*/  IMAD R213, R11, 0x200, R8 ;  /* 0x000002000bd57824 */ /* 0x000fe200078e0208 */
[----:B------:R-:W-:Y:S01]  /*f000*/  LOP3.LUT R61, R61, 0xfffffe00, RZ, 0xc0, !PT ;  /* 0xfffffe003d3d7812 */ /* 0x000fe200078ec0ff */
[----:B------:R-:W-:-:S04]  /*f010*/  IMAD.WIDE.U32 R6, R217, c[0x0][0x218], R6 ;  /* 0x00008600d9067a25 */ /* 0x000fc800078e0006 */
[----:B------:R-:W-:Y:S01]  /*f020*/  IMAD.SHL.U32 R213, R213, 0x2, RZ ;  /* 0x00000002d5d57824 */ /* 0x000fe200078e00ff */
[----:B------:R-:W-:Y:S01]  /*f030*/  BAR.SYNC.DEFER_BLOCKING 0x0 ;  /* 0x0000000000007b1d */ /* 0x000fe20000010000 */
[----:B------:R-:W-:Y:S02]  /*f040*/  IMAD R4, R217, c[0x0][0x21c], R4 ;  /* 0x00008700d9047a24 */ /* 0x000fe400078e0204 */
[----:B------:R-:W-:Y:S01]  /*f050*/  IMAD.SHL.U32 R11, R11, 0x8, RZ ;  /* 0x000000080b0b7824 */ /* 0x000fe200078e00ff */
[----:B------:R-:W-:Y:S01]  /*f060*/  IADD3 R5, R213, 0xc080, RZ ;  /* 0x0000c080d5057810 */ /* 0x000fe20007ffe0ff */
[----:B------:R-:W-:Y:S01]  /*f070*/  IMAD.SHL.U32 R219, R51, 0x2, RZ ;  /* 0x0000000233db7824 */ /* 0x000fe200078e00ff */
[----:B------:R-:W-:Y:S02]  /*f080*/  IADD3 R212, R213, 0xc0a0, RZ ;  /* 0x0000c0a0d5d47810 */ /* 0x000fe40007ffe0ff */
[----:B------:R-:W-:Y:S02]  /*f090*/  @P0 IADD3 R212, R5, -0x20, RZ ;  /* 0xffffffe005d40810 */ /* 0x000fe40007ffe0ff */
[----:B------:R-:W-:-:S02]  /*f0a0*/  IADD3 R5, P0, R6, UR26, RZ ;  /* 0x0000001a06057c10 */ /* 0x000fc4000ff1e0ff */
[----:B------:R-:W-:Y:S01]  /*f0b0*/  LOP3.LUT R11, R0, 0x8, R11, 0xf8, !PT ;  /* 0x00000008000b7812 */ /* 0x000fe200078ef80b */
[----:B------:R-:W-:Y:S01]  /*f0c0*/  IMAD.MOV.U32 R0, RZ, RZ, 0x40 ;  /* 0x00000040ff007424 */ /* 0x000fe200078e00ff */
[----:B------:R-:W-:Y:S01]  /*f0d0*/  IADD3.X R4, R7, UR12, R4, P0, !PT ;  /* 0x0000000c07047c10 */ /* 0x000fe200087fe404 */
[----:B------:R-:W-:Y:S01]  /*f0e0*/  IMAD R7, R70, 0x400, R61 ;  /* 0x0000040046077824 */ /* 0x000fe200078e023d */
[----:B------:R-:W-:Y:S02]  /*f0f0*/  LEA R6, P0, R5, c[0x0][0x1f8], 0x1 ;  /* 0x00007e0005067a11 */ /* 0x000fe400078008ff */
[----:B------:R-:W-:Y:S02]  /*f100*/  LOP3.LUT R60, R11, R60, RZ, 0x3c, !PT ;  /* 0x0000003c0b3c7212 */ /* 0x000fe400078e3cff */
[----:B------:R-:W-:Y:S02]  /*f110*/  LEA.HI.X R5, R5, c[0x0][0x1fc], R4, 0x1, P0 ;  /* 0x00007f0005057a11 */ /* 0x000fe400000f0c04 */
[----:B------:R1:W-:Y:S01]  /*f120*/  SHFL.IDX PT, R4, R6, RZ, 0x181f ;  /* 0x00181fff06047589 */ /* 0x0003e200000e0000 */
[----:B------:R-:W-:Y:S01]  /*f130*/  IMAD.IADD R214, R60, 0x1, R7 ;  /* 0x000000013cd67824 */ /* 0x000fe200078e0207 */
[----:B------:R-:W-:-:S02]  /*f140*/  LOP3.LUT P0, RZ, R57, 0x4, RZ, 0xc0, !PT ;  /* 0x0000000439ff7812 */ /* 0x000fc4000780c0ff */
[----:B------:R-:W2:Y:S01]  /*f150*/  SHFL.IDX PT, R5, R5, RZ, 0x181f ;  /* 0x00181fff05057589 */ /* 0x000ea200000e0000 */
[----:B------:R-:W-:Y:S01]  /*f160*/  IMAD.SHL.U32 R214, R214, 0x2, RZ ;  /* 0x00000002d6d67824 */ /* 0x000fe200078e00ff */
[----:B------:R-:W-:Y:S02]  /*f170*/  SEL R0, R0, 0xffffffc0, !P0 ;  /* 0xffffffc000007807 */ /* 0x000fe40004000000 */
[----:B------:R-:W-:Y:S01]  /*f180*/  LDSM.16.M88.4 R24, [R213+0xc080] ;  /* 0x00c08000d518783b */ /* 0x000fe20000000200 */
[----:B------:R-:W-:Y:S01]  /*f190*/  ISETP.LT.AND P0, PT, R56, UR22, PT ;  /* 0x0000001638007c0c */ /* 0x000fe2000bf01270 */
[----:B------:R-:W-:Y:S01]  /*f1a0*/  IMAD R210, R2, 0x2, R214 ;  /* 0x0000000202d27824 */ /* 0x000fe200078e02d6 */
[----:B------:R-:W-:Y:S01]  /*f1b0*/  SHF.R.S32.HI R7, RZ, 0x1f, R50 ;  /* 0x0000001fff077819 */ /* 0x000fe20000011432 */
[----:B------:R-:W-:Y:S01]  /*f1c0*/  LDSM.16.M88.4 R20, [R214+0x10080] ;  /* 0x01008000d614783b */ /* 0x000fe20000000200 */
[----:B------:R-:W-:Y:S01]  /*f1d0*/  ISETP.GE.OR P6, PT, R68, c[0x0][0x1d4], !P0 ;  /* 0x0000750044007a0c */ /* 0x000fe200047c6670 */
[----:B------:R-:W-:Y:S01]  /*f1e0*/  IMAD R209, R3, 0x2, R214 ;  /* 0x0000000203d17824 */ /* 0x000fe200078e02d6 */
[----:B------:R-:W-:Y:S01]  /*f1f0*/  LEA.HI R224, R7, R50, RZ, 0x3 ;  /* 0x0000003207e07211 */ /* 0x000fe200078f18ff */
[----:B------:R-:W3:Y:S01]  /*f200*/  LDSM.16.M88.4 R40, [R213+0xc880] ;  /* 0x00c88000d528783b */ /* 0x000ee20000000200 */
[----:B------:R-:W-:Y:S01]  /*f210*/  SHF.R.S32.HI R7, RZ, 0x1f, R48 ;  /* 0x0000001fff077819 */ /* 0x000fe20000011430 */
[----:B------:R-:W-:Y:S01]  /*f220*/  IMAD.IADD R208, R213, 0x1, R0 ;  /* 0x00000001d5d07824 */ /* 0x000fe200078e0200 */
[----:B------:R-:W-:Y:S01]  /*f230*/  LOP3.LUT R224, R224, 0xfffffff8, RZ, 0xc0, !PT ;  /* 0xfffffff8e0e07812 */ /* 0x000fe200078ec0ff */
[----:B------:R-:W-:Y:S01]  /*f240*/  LDSM.16.M88.4 R16, [R212] ;  /* 0x00000000d410783b */ /* 0x000fe20000000200 */
[----:B------:R-:W-:Y:S01]  /*f250*/  LEA.HI R222, R7, R48, RZ, 0x3 ;  /* 0x0000003007de7211 */ /* 0x000fe200078f18ff */
[----:B------:R-:W-:Y:S01]  /*f260*/  IMAD R207, R3, 0x2, R210 ;  /* 0x0000000203cf7824 */ /* 0x000fe200078e02d2 */
[----:B-1----:R-:W-:Y:S01]  /*f270*/  SHF.R.S32.HI R6, RZ, 0x1f, R49 ;  /* 0x0000001fff067819 */ /* 0x002fe20000011431 */
[----:B------:R-:W-:Y:S01]  /*f280*/  LDSM.16.M88.4 R44, [R212+0x800] ;  /* 0x00080000d42c783b */ /* 0x000fe20000000200 */
[----:B------:R-:W-:Y:S01]  /*f290*/  LOP3.LUT R222, R222, 0xfffffff8, RZ, 0xc0, !PT ;  /* 0xfffffff8dede7812 */ /* 0x000fe200078ec0ff */
[----:B------:R-:W-:Y:S01]  /*f2a0*/  IMAD.IADD R202, R0, 0x1, R212 ;  /* 0x0000000100ca7824 */ /* 0x000fe200078e02d4 */
[----:B------:R-:W-:Y:S01]  /*f2b0*/  LEA.HI R223, R6, R49, RZ, 0x3 ;  /* 0x0000003106df7211 */ /* 0x000fe200078f18ff */
[----:B--2---:R-:W-:Y:S01]  /*f2c0*/  IMAD.WIDE R14, R68, 0x2, R4 ;  /* 0x00000002440e7825 */ /* 0x004fe200078e0204 */
[----:B------:R-:W1:Y:S01]  /*f2d0*/  LDSM.16.M88.4 R8, [R210+0x10080] ;  /* 0x01008000d208783b */ /* 0x000e620000000200 */
[----:B------:R-:W-:-:S02]  /*f2e0*/  SHF.R.S32.HI R225, RZ, 0x1f, R222 ;  /* 0x0000001fffe17819 */ /* 0x000fc400000114de */
        /* <DEDUP_REMOVED lines=11> */
[----:B------:R-:W-:-:S02]  /*f3a0*/  IADD3 R200, R212, 0x1800, RZ ;  /* 0x00001800d4c87810 */ /* 0x000fc40007ffe0ff */
[C---:B------:R-:W-:Y:S02]  /*f3b0*/  IADD3 R199, R212.reuse, 0x2000, RZ ;  /* 0x00002000d4c77810 */ /* 0x040fe40007ffe0ff */
[----:B------:R-:W-:Y:S01]  /*f3c0*/  IADD3 R198, R212, 0x2800, RZ ;  /* 0x00002800d4c67810 */ /* 0x000fe20007ffe0ff */
[----:B------:R2:W-:Y:S01]  /*f3d0*/  LDGSTS.E.BYPASS.LTC128B.128 [R219+0x9080], [R12.64], !P6 ;  /* 0x090800000cdb7fae */ /* 0x0005e2000f101d58 */
[----:B------:R-:W-:Y:S02]  /*f3e0*/  ISETP.GE.OR P6, PT, R49, c[0x0][0x1d4], !P0 ;  /* 0x0000750031007a0c */ /* 0x000fe400047c6670 */
[----:B------:R-:W-:Y:S02]  /*f3f0*/  ISETP.GE.OR P0, PT, R48, c[0x0][0x1d4], !P0 ;  /* 0x0000750030007a0c */ /* 0x000fe40004706670 */
[C---:B------:R-:W-:Y:S02]  /*f400*/  IADD3 R197, R212.reuse, 0x3000, RZ ;  /* 0x00003000d4c57810 */ /* 0x040fe40007ffe0ff */
[----:B------:R-:W-:Y:S01]  /*f410*/  IADD3 R196, R212, 0x3800, RZ ;  /* 0x00003800d4c47810 */ /* 0x000fe20007ffe0ff */
[----:B---3--:R-:W-:Y:S06]  /*f420*/  HMMA.16816.F32 R36, R20, R40, RZ ;  /* 0x000000281424723c */ /* 0x008fec00000018ff */
[----:B------:R3:W-:Y:S04]  /*f430*/  LDGSTS.E.BYPASS.LTC128B.128 [R219+0xa080], [R28.64], !P6 ;  /* 0x0a0800001cdb7fae */ /* 0x0007e8000f101d58 */
[----:B------:R4:W-:Y:S01]  /*f440*/  LDGSTS.E.BYPASS.LTC128B.128 [R219+0xb080], [R52.64], !P0 ;  /* 0x0b08000034db7fae */ /* 0x0009e2000c101d58 */
[----:B------:R-:W-:-:S03]  /*f450*/  PLOP3.LUT P0, PT, PT, PT, UP0, 0x40, 0x0 ;  /* 0x000000000000781c */ /* 0x000fc60003f0e808 */
[----:B------:R-:W-:Y:S04]  /*f460*/  LDSM.16.M88.4 R48, [R209+0x10080] ;  /* 0x01008000d130783b */ /* 0x000fe80000000200 */
[----:B------:R-:W5:Y:S01]  /*f470*/  LDSM.16.M88.4 R4, [R208+0xc080] ;  /* 0x00c08000d004783b */ /* 0x000f620000000200 */
[C---:B--2---:R-:W-:Y:S03]  /*f480*/  HMMA.16816.F32 R12, R20.reuse, R24, RZ ;  /* 0x00000018140c723c */ /* 0x044fe600000018ff */
[----:B------:R-:W2:Y:S04]  /*f490*/  LDSM.16.M88.4 R64, [R208+0xc880] ;  /* 0x00c88000d040783b */ /* 0x000ea80000000200 */
[----:B------:R-:W-:Y:S01]  /*f4a0*/  LDSM.16.M88.4 R32, [R207+0x10080] ;  /* 0x01008000cf20783b */ /* 0x000fe20000000200 */
[C---:B------:R-:W-:Y:S03]  /*f4b0*/  HMMA.16816.F32 R24, R20.reuse, R26, RZ ;  /* 0x0000001a1418723c */ /* 0x040fe600000018ff */
[----:B------:R-:W-:Y:S04]  /*f4c0*/  LDSM.16.M88.4 R56, [R213+0xd080] ;  /* 0x00d08000d538783b */ /* 0x000fe80000000200 */
[----:B---3--:R-:W3:Y:S01]  /*f4d0*/  LDSM.16.M88.4 R28, [R202] ;  /* 0x00000000ca1c783b */ /* 0x008ee20000000200 */
[----:B------:R-:W-:Y:S03]  /*f4e0*/  HMMA.16816.F32 R20, R20, R42, RZ ;  /* 0x0000002a1414723c */ /* 0x000fe600000018ff */
[----:B----4-:R-:W4:Y:S04]  /*f4f0*/  LDSM.16.M88.4 R52, [R202+0x800] ;  /* 0x00080000ca34783b */ /* 0x010f280000000200 */
[----:B------:R-:W-:Y:S01]  /*f500*/  LDSM.16.M88.4 R40, [R212+0x1000] ;  /* 0x00100000d428783b */ /* 0x000fe20000000200 */
[C---:B-1----:R-:W-:Y:S03]  /*f510*/  HMMA.16816.F32 R12, R8.reuse, R16, R12 ;  /* 0x00000010080c723c */ /* 0x042fe6000000180c */
[----:B------:R-:W0:Y:S05]  /*f520*/  LDGDEPBAR ;  /* 0x00000000000079af */ /* 0x000e2a0000000000 */
[C---:B------:R-:W-:Y:S01]  /*f530*/  HMMA.16816.F32 R24, R8.reuse, R18, R24 ;  /* 0x000000120818723c */ /* 0x040fe20000001818 */
[----:B------:R-:W1:Y:S07]  /*f540*/  LDSM.16.M88.4 R16, [R214+0x14080] ;  /* 0x01408000d610783b */ /* 0x000e6e0000000200 */
[----:B------:R-:W-:Y:S08]  /*f550*/  HMMA.16816.F32 R36, R8, R44, R36 ;  /* 0x0000002c0824723c */ /* 0x000ff00000001824 */
[C---:B-----5:R-:W-:Y:S08]  /*f560*/  HMMA.16816.F32 R12, R48.reuse, R4, R12 ;  /* 0x00000004300c723c */ /* 0x060ff0000000180c */
[----:B------:R-:W-:Y:S01]  /*f570*/  HMMA.16816.F32 R24, R48, R6, R24 ;  /* 0x000000063018723c */ /* 0x000fe20000001818 */
[----:B------:R-:W-:Y:S07]  /*f580*/  LDSM.16.M88.4 R4, [R210+0x14080] ;  /* 0x01408000d204783b */ /* 0x000fee0000000200 */
[----:B------:R-:W-:Y:S01]  /*f590*/  HMMA.16816.F32 R8, R8, R46, R20 ;  /* 0x0000002e0808723c */ /* 0x000fe20000001814 */
[----:B------:R-:W5:Y:S04]  /*f5a0*/  LDSM.16.M88.4 R44, [R213+0xd880] ;  /* 0x00d88000d52c783b */ /* 0x000f680000000200 */
[----:B------:R-:W-:Y:S03]  /*f5b0*/  LDSM.16.M88.4 R20, [R209+0x14080] ;  /* 0x01408000d114783b */ /* 0x000fe60000000200 */
[----:B--2---:R-:W-:Y:S08]  /*f5c0*/  HMMA.16816.F32 R36, R48, R64, R36 ;  /* 0x000000403024723c */ /* 0x004ff00000001824 */
[C---:B---3--:R-:W-:Y:S08]  /*f5d0*/  HMMA.16816.F32 R12, R32.reuse, R28, R12 ;  /* 0x0000001c200c723c */ /* 0x048ff0000000180c */
[----:B------:R-:W-:Y:S01]  /*f5e0*/  HMMA.16816.F32 R24, R32, R30, R24 ;  /* 0x0000001e2018723c */ /* 0x000fe20000001818 */
[----:B------:R-:W-:Y:S07]  /*f5f0*/  LDSM.16.M88.4 R28, [R208+0xd080] ;  /* 0x00d08000d01c783b */ /* 0x000fee0000000200 */
[----:B------:R-:W-:Y:S01]  /*f600*/  HMMA.16816.F32 R48, R48, R66, R8 ;  /* 0x000000423030723c */ /* 0x000fe20000001808 */
[----:B------:R-:W2:Y:S04]  /*f610*/  LDSM.16.M88.4 R64, [R212+0x1800] ;  /* 0x00180000d440783b */ /* 0x000ea80000000200 */
[----:B------:R-:W-:Y:S03]  /*f620*/  LDSM.16.M88.4 R8, [R207+0x14080] ;  /* 0x01408000cf08783b */ /* 0x000fe60000000200 */
[----:B----4-:R-:W-:Y:S08]  /*f630*/  HMMA.16816.F32 R36, R32, R52, R36 ;  /* 0x000000342024723c */ /* 0x010ff00000001824 */
[C---:B-1----:R-:W-:Y:S08]  /*f640*/  HMMA.16816.F32 R12, R16.reuse, R56, R12 ;  /* 0x00000038100c723c */ /* 0x042ff0000000180c */
[----:B------:R-:W-:Y:S01]  /*f650*/  HMMA.16816.F32 R24, R16, R58, R24 ;  /* 0x0000003a1018723c */ /* 0x000fe20000001818 */
[----:B------:R-:W-:Y:S07]  /*f660*/  LDSM.16.M88.4 R56, [R202+0x1000] ;  /* 0x00100000ca38783b */ /* 0x000fee0000000200 */
[----:B------:R-:W-:Y:S01]  /*f670*/  HMMA.16816.F32 R48, R32, R54, R48 ;  /* 0x000000362030723c */ /* 0x000fe20000001830 */
[----:B------:R-:W1:Y:S04]  /*f680*/  LDSM.16.M88.4 R52, [R208+0xd880] ;  /* 0x00d88000d034783b */ /* 0x000e680000000200 */
[----:B------:R-:W-:Y:S03]  /*f690*/  LDSM.16.M88.4 R32, [R214+0x18080] ;  /* 0x01808000d620783b */ /* 0x000fe60000000200 */
[----:B-----5:R-:W-:Y:S08]  /*f6a0*/  HMMA.16816.F32 R36, R16, R44, R36 ;  /* 0x0000002c1024723c */ /* 0x020ff00000001824 */
[C---:B------:R-:W-:Y:S08]  /*f6b0*/  HMMA.16816.F32 R12, R4.reuse, R40, R12 ;  /* 0x00000028040c723c */ /* 0x040ff0000000180c */
[----:B------:R-:W-:Y:S01]  /*f6c0*/  HMMA.16816.F32 R24, R4, R42, R24 ;  /* 0x0000002a0418723c */ /* 0x000fe20000001818 */
[----:B------:R-:W-:Y:S07]  /*f6d0*/  LDSM.16.M88.4 R40, [R213+0xe080] ;  /* 0x00e08000d528783b */ /* 0x000fee0000000200 */
[----:B------:R-:W-:Y:S01]  /*f6e0*/  HMMA.16816.F32 R48, R16, R46, R48 ;  /* 0x0000002e1030723c */ /* 0x000fe20000001830 */
[----:B------:R-:W3:Y:S04]  /*f6f0*/  LDSM.16.M88.4 R44, [R202+0x1800] ;  /* 0x00180000ca2c783b */ /* 0x000ee80000000200 */
        /* <DEDUP_REMOVED lines=15> */
[----:B---3--:R-:W-:Y:S08]  /*f7f0*/  HMMA.16816.F32 R36, R8, R44, R36 ;  /* 0x0000002c0824723c */ /* 0x008ff00000001824 */
[C---:B------:R-:W-:Y:S08]  /*f800*/  HMMA.16816.F32 R12, R32.reuse, R40, R12 ;  /* 0x00000028200c723c */ /* 0x040ff0000000180c */
[----:B------:R-:W-:Y:S01]  /*f810*/  HMMA.16816.F32 R24, R32, R42, R24 ;  /* 0x0000002a2018723c */ /* 0x000fe20000001818 */
[----:B------:R-:W1:Y:S07]  /*f820*/  LDSM.16.M88.4 R40, [R212+0x2800] ;  /* 0x00280000d428783b */ /* 0x000e6e0000000200 */
[----:B------:R-:W-:Y:S01]  /*f830*/  HMMA.16816.F32 R48, R8, R46, R48 ;  /* 0x0000002e0830723c */ /* 0x000fe20000001830 */
[----:B------:R-:W-:Y:S04]  /*f840*/  LDSM.16.M88.4 R44, [R214+0x1c080] ;  /* 0x01c08000d62c783b */ /* 0x000fe80000000200 */
[----:B------:R-:W-:Y:S03]  /*f850*/  LDSM.16.M88.4 R8, [R213+0xf080] ;  /* 0x00f08000d508783b */ /* 0x000fe60000000200 */
[----:B--2---:R-:W-:Y:S08]  /*f860*/  HMMA.16816.F32 R36, R32, R64, R36 ;  /* 0x000000402024723c */ /* 0x004ff00000001824 */
        /* <DEDUP_REMOVED lines=42> */
[----:B------:R-:W-:Y:S01]  /*fb10*/  FMUL.FTZ R4, R13, c[0x0][0x320] ;  /* 0x0000c8000d047a20 */ /* 0x000fe20000410000 */
[----:B------:R-:W-:Y:S01]  /*fb20*/  SHF.R.S32.HI R13, RZ, 0x1f, R224 ;  /* 0x0000001fff0d7819 */ /* 0x000fe200000114e0 */
        /* <DEDUP_REMOVED lines=8> */
[----:B------:R-:W-:-:S02]  /*fbb0*/  FMUL.FTZ R12, R25, c[0x0][0x320] ;  /* 0x0000c800190c7a20 */ /* 0x000fc40000410000 */
[----:B------:R-:W-:Y:S02]  /*fbc0*/  FMUL.FTZ R8, R27, c[0x0][0x320] ;  /* 0x0000c8001b087a20 */ /* 0x000fe40000410000 */
        /* <DEDUP_REMOVED lines=54> */
.L_x_742:
[----:B--234-:R-:W-:Y:S01]  /*ff30*/  LOP3.LUT R11, R71, 0xffffffe0, RZ, 0xc0, !PT ;  /* 0xffffffe0470b7812 */ /* 0x01cfe200078ec0ff */
[----:B------:R-:W-:Y:S01]  /*ff40*/  UMOV UR4, 0xffffffe0 ;  /* 0xffffffe000047882 */ /* 0x000fe20000000000 */
[----:B------:R-:W-:Y:S01]  /*ff50*/  LEA.HI R13, R69, R62, RZ, 0x2 ;  /* 0x0000003e450d7211 */ /* 0x000fe200078f10ff */
[----:B------:R-:W-:Y:S01]  /*ff60*/  UIMAD UR4, UR10, UR4, 0x21 ;  /* 0x000000210a0474a4 */ /* 0x000fe2000f8e0204 */
[----:B------:R-:W-:Y:S01]  /*ff70*/  SHF.R.S32.HI R15, RZ, 0x1f, R70 ;  /* 0x0000001fff0f7819 */ /* 0x000fe20000011446 */
[----:B------:R-:W-:Y:S01]  /*ff80*/  IMAD.IADD R11, R62, 0x1, -R11 ;  /* 0x000000013e0b7824 */ /* 0x000fe200078e0a0b */
[----:B------:R-:W-:Y:S01]  /*ff90*/  LOP3.LUT R13, R13, 0xfffffffc, RZ, 0xc0, !PT ;  /* 0xfffffffc0d0d7812 */ /* 0x000fe200078ec0ff */
[----:B------:R-:W-:Y:S01]  /*ffa0*/  FMUL.FTZ R19, R48, c[0x0][0x320] ;  /* 0x0000c80030137a20 */ /* 0x000fe20000410000 */
[----:B------:R-:W-:Y:S01]  /*ffb0*/  LEA.HI R15, R15, R70, RZ, 0x3 ;  /* 0x000000460f0f7211 */ /* 0x000fe200078f18ff */
[----:B------:R-:W-:Y:S01]  /*ffc0*/  FMUL.FTZ R21, R49, c[0x0][0x320] ;  /* 0x0000c80031157a20 */ /* 0x000fe20000410000 */
[----:B------:R-:W-:Y:S01]  /*ffd0*/  SHF.R.S32.HI R14, RZ, 0x1f, R11 ;  /* 0x0000001fff0e7819 */ /* 0x000fe2000001140b */
[----:B------:R-:W-:Y:S01]  /*ffe0*/  IMAD.IADD R62, R62, 0x1, -R13 ;  /* 0x000000013e3e7824 */ /* 0x000fe200078e0a0d */
[----:B------:R-:W-:Y:S01]  /*fff0*/  LOP3.LUT R15, R15, 0xffffff8, RZ, 0xc0, !PT ;  /* 0x0ffffff80f0f7812 */ /* 0x000fe200078ec0ff */
[----:B------:R-:W-:Y:S01]  /*10000*/  MUFU.TANH R19, R19 ;  /* 0x0000001300137308 */ /* 0x000fe20000002400 */
[----:B------:R-:W-:Y:S01]  /*10010*/  LEA.HI R13, R14, R11, RZ, 0x2 ;  /* 0x0000000b0e0d7211 */ /* 0x000fe200078f10ff */
[----:B------:R-:W-:Y:S01]  /*10020*/  IMAD.IADD R211, R61, 0x1, R60 ;  /* 0x000000013dd37824 */ /* 0x000fe200078e023c */
[----:B------:R-:W-:Y:S01]  /*10030*/  LEA.HI R14, R62, R62, RZ, 0x1 ;  /* 0x0000003e3e0e7211 */ /* 0x000fe200078f08ff */
[----:B------:R-:W-:Y:S01]  /*10040*/  IMAD.IADD R70, R70, 0x1, -R15 ;  /* 0x0000000146467824 */ /* 0x000fe200078e0a0f */
[----:B------:R-:W-:Y:S01]  /*10050*/  PLOP3.LUT P0, PT, PT, PT, UP2, 0x80, 0x0 ;  /* 0x000000000000781c */ /* 0x000fe20003f0f028 */
[----:B------:R-:W-:Y:S01]  /*10060*/  IMAD.SHL.U32 R211, R211, 0x2, RZ ;  /* 0x00000002d3d37824 */ /* 0x000fe200078e00ff */
[C---:B------:R-:W-:Y:S01]  /*10070*/  LEA.HI.SX32 R15, R13.reuse, UR15, 0x1e ;  /* 0x0000000f0d0f7c11 */ /* 0x040fe2000f8ff2ff */
[----:B------:R-:W-:Y:S01]  /*10080*/  MUFU.TANH R21, R21 ;  /* 0x0000001500157308 */ /* 0x000fe20000002400 */
[----:B------:R-:W-:Y:S01]  /*10090*/  LOP3.LUT R17, R14, 0x1ffffffe, RZ, 0xc0, !PT ;  /* 0x1ffffffe0e117812 */ /* 0x000fe200078ec0ff */
[----:B------:R-:W-:Y:S01]  /*100a0*/  IMAD R206, R2, 0x2, R211 ;  /* 0x0000000202ce7824 */ /* 0x000fe200078e02d3 */
[----:B------:R-:W-:Y:S01]  /*100b0*/  LOP3.LUT R16, R13, 0x7ffffffc, RZ, 0xc0, !PT ;  /* 0x7ffffffc0d107812 */ /* 0x000fe200078ec0ff */
[----:B------:R-:W-:Y:S01]  /*100c0*/  IMAD R15, R70, 0x10, R15 ;  /* 0x00000010460f7824 */ /* 0x000fe200078e020f */
[----:B------:R-:W-:Y:S01]  /*100d0*/  LDSM.16.MT88.4 R140, [R211+0x8080] ;  /* 0x00808000d38c783b */ /* 0x000fe20000004200 */
[----:B------:R-:W-:Y:S01]  /*100e0*/  IMAD.IADD R226, R62, 0x1, -R17 ;  /* 0x000000013ee27824 */ /* 0x000fe200078e0a11 */
[----:B------:R-:W-:Y:S01]  /*100f0*/  @UP2 USHF.L.U32 UR14, UR14, 0x7, URZ ;  /* 0x000000070e0e2899 */ /* 0x000fe2000800063f */
[----:B------:R-:W-:Y:S01]  /*10100*/  IMAD.IADD R227, R11, 0x1, -R16 ;  /* 0x000000010be37824 */ /* 0x000fe200078e0a10 */
[----:B------:R-:W-:Y:S01]  /*10110*/  LDSM.16.MT88.4 R132, [R206+0x8080] ;  /* 0x00808000ce84783b */ /* 0x000fe20000004200 */
[----:B------:R-:W-:-:S02]  /*10120*/  IMAD R226, R226, 0x8, R15 ;  /* 0x00000008e2e27824 */ /* 0x000fc400078e020f */
[----:B------:R-:W-:Y:S01]  /*10130*/  IMAD.U32 R16, RZ, RZ, UR4 ;  /* 0x00000004ff107e24 */ /* 0x000fe2000f8e00ff */
[----:B------:R-:W-:Y:S01]  /*10140*/  LDSM.16.MT88.4 R40, [R211+0x9080] ;  /* 0x00908000d328783b */ /* 0x000fe20000004200 */
[----:B------:R-:W-:Y:S01]  /*10150*/  @P0 IMAD.HI.U32 R14, R226, c[0x0][0x2c8], RZ ;  /* 0x0000b200e20e0a27 */ /* 0x000fe200078e00ff */
[----:B------:R-:W-:Y:S01]  /*10160*/  PLOP3.LUT P0, PT, PT, PT, UP2, 0x80, 0x0 ;  /* 0x000000000000781c */ /* 0x000fe20003f0f028 */
[----:B------:R-:W-:Y:S01]  /*10170*/  ULDC.64 UR4, c[0x0][0x2c8] ;  /* 0x0000b20000047ab9 */ /* 0x000fe20000000a00 */
[----:B------:R-:W-:Y:S01]  /*10180*/  LDSM.16.MT88.4 R72, [R211+0xa080] ;  /* 0x00a08000d348783b */ /* 0x000fe20000004200 */
[----:B------:R-:W-:Y:S02]  /*10190*/  IMAD.MOV.U32 R22, RZ, RZ, R226 ;  /* 0x000000ffff167224 */ /* 0x000fe400078e00e2 */
[----:B------:R-:W-:Y:S01]  /*101a0*/  IMAD.SHL.U32 R227, R227, 0x2, RZ ;  /* 0x00000002e3e37824 */ /* 0x000fe200078e00ff */
[----:B------:R-:W-:Y:S01]  /*101b0*/  LDSM.16.MT88.4 R80, [R206+0xa080] ;  /* 0x00a08000ce50783b */ /* 0x000fe20000004200 */
[----:B------:R-:W-:-:S02]  /*101c0*/  FMUL.FTZ R17, R37, c[0x0][0x320] ;  /* 0x0000c80025117a20 */ /* 0x000fc40000410000 */
[----:B------:R-:W-:Y:S01]  /*101d0*/  IMAD R205, R3, 0x2, R211 ;  /* 0x0000000203cd7824 */ /* 0x000fe200078e02d3 */
[----:B------:R-:W-:Y:S01]  /*101e0*/  IADD3 R15, -R227, UR11, R16 ;  /* 0x0000000be30f7c10 */ /* 0x000fe2000fffe110 */
[----:B------:R-:W-:Y:S01]  /*101f0*/  IMAD R204, R3, 0x2, R206 ;  /* 0x0000000203cc7824 */ /* 0x000fe200078e02ce */
[----:B------:R-:W-:Y:S01]  /*10200*/  IADD3 R11, -R227, UR22, RZ ;  /* 0x00000016e30b7c10 */ /* 0x000fe2000fffe1ff */
[----:B------:R-:W2:Y:S01]  /*10210*/  MUFU.TANH R17, R17 ;  /* 0x0000001100117308 */ /* 0x000ea20000002400 */
[----:B------:R-:W-:Y:S01]  /*10220*/  @P0 SHF.R.U32.HI R22, RZ, c[0x0][0x2cc], R14 ;  /* 0x0000b300ff160a19 */ /* 0x000fe2000001160e */
[----:B------:R-:W-:Y:S01]  /*10230*/  LDSM.16.MT88.4 R56, [R205+0x9080] ;  /* 0x00908000cd38783b */ /* 0x000fe20000004200 */
[----:B------:R-:W-:Y:S01]  /*10240*/  IADD3 R15, R15, -UR20, RZ ;  /* 0x800000140f0f7c10 */ /* 0x000fe2000fffe0ff */
[----:B------:R-:W-:Y:S02]  /*10250*/  UIMAD.WIDE.U32 UR22, UR14, UR4, URZ ;  /* 0x000000040e1672a5 */ /* 0x000fe4000f8e003f */
[----:B------:R-:W3:Y:S04]  /*10260*/  SHFL.IDX PT, R14, R22, RZ, 0x1c1f ;  /* 0x001c1fff160e7589 */ /* 0x000ee800000e0000 */
[----:B------:R-:W-:Y:S01]  /*10270*/  LDSM.16.MT88.4 R32, [R204+0x8080] ;  /* 0x00808000cc20783b */ /* 0x000fe20000004200 */
[----:B------:R-:W-:-:S02]  /*10280*/  @UP2 UMOV UR7, UR23 ;  /* 0x0000001700072c82 */ /* 0x000fc40008000000 */
[----:B------:R-:W-:Y:S01]  /*10290*/  @UP2 USHF.R.U32.HI UR15, URZ, UR5, UR7 ;  /* 0x000000053f0f2299 */ /* 0x000fe20008011607 */
[----:B------:R-:W-:Y:S01]  /*102a0*/  LDSM.16.MT88.4 R64, [R204+0x9080] ;  /* 0x00908000cc40783b */ /* 0x000fe20000004200 */
[----:B------:R-:W-:Y:S02]  /*102b0*/  UIADD3 UR7, UR10, -0x2, URZ ;  /* 0xfffffffe0a077890 */ /* 0x000fe4000fffe03f */
[----:B------:R-:W-:Y:S01]  /*102c0*/  UIADD3 UR15, UR15, UR11, -UR20 ;  /* 0x0000000b0f0f7290 */ /* 0x000fe2000fffe814 */
[----:B------:R-:W-:Y:S03]  /*102d0*/  LDSM.16.MT88.4 R88, [R205+0xa080] ;  /* 0x00a08000cd58783b */ /* 0x000fe60000004200 */
[----:B------:R-:W-:Y:S01]  /*102e0*/  USHF.R.S32.HI UR4, URZ, 0x1f, UR15 ;  /* 0x0000001f3f047899 */ /* 0x000fe2000801140f */
[----:B------:R-:W-:Y:S03]  /*102f0*/  LDSM.16.MT88.4 R96, [R204+0xa080] ;  /* 0x00a08000cc60783b */ /* 0x000fe60000004200 */
[----:B------:R-:W-:Y:S01]  /*10300*/  ULEA.HI UR4, UR4, UR15, URZ, 0x5 ;  /* 0x0000000f04047291 */ /* 0x000fe2000f8f283f */
[----:B------:R-:W-:Y:S03]  /*10310*/  LDSM.16.MT88.4 R104, [R211+0xb080] ;  /* 0x00b08000d368783b */ /* 0x000fe60000004200 */
[----:B------:R-:W-:Y:S01]  /*10320*/  USHF.R.S32.HI UR4, URZ, 0x5, UR4 ;  /* 0x000000053f047899 */ /* 0x000fe20008011404 */
[----:B---3--:R-:W-:Y:S01]  /*10330*/  IMAD.IADD R14, R15, 0x1, R14 ;  /* 0x000000010f0e7824 */ /* 0x008fe200078e020e */
[----:B------:R-:W-:Y:S04]  /*10340*/  LDSM.16.MT88.4 R112, [R206+0xb080] ;  /* 0x00b08000ce70783b */ /* 0x000fe80000004200 */
[----:B------:R-:W-:Y:S01]  /*10350*/  IMNMX R13, R11, R14, PT ;  /* 0x0000000e0b0d7217 */ /* 0x000fe20003800200 */
[----:B------:R-:W-:Y:S01]  /*10360*/  LDSM.16.MT88.4 R120, [R205+0xb080] ;  /* 0x00b08000cd78783b */ /* 0x000fe20000004200 */
[----:B------:R-:W-:-:S02]  /*10370*/  IMNMX R235, RZ, UR4, !PT ;  /* 0x00000004ffeb7c17 */ /* 0x000fc4000f800200 */
[C---:B------:R-:W-:Y:S01]  /*10380*/  ISETP.GT.AND P0, PT, R13.reuse, RZ, PT ;  /* 0x000000ff0d00720c */ /* 0x040fe20003f04270 */
[----:B------:R-:W-:Y:S03]  /*10390*/  LDSM.16.MT88.4 R188, [R205+0x8880] ;  /* 0x00888000cdbc783b */ /* 0x000fe60000004200 */
[----:B-1----:R-:W-:Y:S01]  /*103a0*/  FSEL R16, R0, -INF , P0 ;  /* 0xff80000000107808 */ /* 0x002fe20000000000 */
[----:B------:R-:W-:Y:S01]  /*103b0*/  LDSM.16.MT88.4 R184, [R204+0x8880] ;  /* 0x00888000ccb8783b */ /* 0x000fe20000004200 */
[----:B------:R-:W-:-:S03]  /*103c0*/  ISETP.GT.AND P0, PT, R13, 0x1, PT ;  /* 0x000000010d00780c */ /* 0x000fc60003f04270 */
[----:B------:R-:W1:Y:S01]  /*103d0*/  SHFL.IDX PT, R0, R22, 0x1, 0x1c1f ;  /* 0x003c1f0016007f89 */ /* 0x000e6200000e0000 */
[----:B------:R-:W-:Y:S02]  /*103e0*/  FSEL R20, R4, -INF , P0 ;  /* 0xff80000004147808 */ /* 0x000fe40000000000 */
[C---:B------:R-:W-:Y:S01]  /*103f0*/  ISETP.GT.AND P0, PT, R13.reuse, 0x8, PT ;  /* 0x000000080d00780c */ /* 0x040fe20003f04270 */
[----:B------:R-:W-:Y:S03]  /*10400*/  LDSM.16.MT88.4 R180, [R206+0x9880] ;  /* 0x00988000ceb4783b */ /* 0x000fe60000004200 */
[----:B------:R-:W-:Y:S01]  /*10410*/  FSEL R14, R6, -INF , P0 ;  /* 0xff800000060e7808 */ /* 0x000fe20000000000 */
[----:B------:R-:W-:Y:S01]  /*10420*/  LDSM.16.MT88.4 R176, [R205+0x9880] ;  /* 0x00988000cdb0783b */ /* 0x000fe20000004200 */
[----:B------:R-:W-:-:S03]  /*10430*/  ISETP.GT.AND P0, PT, R13, 0x9, PT ;  /* 0x000000090d00780c */ /* 0x000fc60003f04270 */
[----:B------:R-:W-:Y:S01]  /*10440*/  LDSM.16.MT88.4 R172, [R204+0x9880] ;  /* 0x00988000ccac783b */ /* 0x000fe20000004200 */
[----:B------:R-:W-:Y:S02]  /*10450*/  FSEL R18, R12, -INF , P0 ;  /* 0xff8000000c127808 */ /* 0x000fe40000000000 */
[C---:B------:R-:W-:Y:S01]  /*10460*/  ISETP.GT.AND P0, PT, R13.reuse, 0x10, PT ;  /* 0x000000100d00780c */ /* 0x040fe20003f04270 */
[----:B------:R-:W-:Y:S03]  /*10470*/  LDSM.16.MT88.4 R168, [R211+0xa880] ;  /* 0x00a88000d3a8783b */ /* 0x000fe60000004200 */
[----:B------:R-:W-:Y:S01]  /*10480*/  FSEL R6, R10, -INF , P0 ;  /* 0xff8000000a067808 */ /* 0x000fe20000000000 */
[----:B------:R-:W-:Y:S01]  /*10490*/  LDSM.16.MT88.4 R164, [R206+0xa880] ;  /* 0x00a88000cea4783b */ /* 0x000fe20000004200 */
[----:B------:R-:W-:Y:S01]  /*104a0*/  ISETP.GT.AND P0, PT, R13, 0x11, PT ;  /* 0x000000110d00780c */ /* 0x000fe20003f04270 */
[----:B-1----:R-:W-:-:S03]  /*104b0*/  IMAD.IADD R0, R15, 0x1, R0 ;  /* 0x000000010f007824 */ /* 0x002fc600078e0200 */
[----:B--2---:R-:W-:Y:S01]  /*104c0*/  FSEL R4, R17, -INF , P0 ;  /* 0xff80000011047808 */ /* 0x004fe20000000000 */
[----:B------:R-:W-:Y:S01]  /*104d0*/  FMUL.FTZ R15, R38, c[0x0][0x320] ;  /* 0x0000c800260f7a20 */ /* 0x000fe20000410000 */
[----:B------:R-:W-:Y:S01]  /*104e0*/  ISETP.GT.AND P0, PT, R13, 0x18, PT ;  /* 0x000000180d00780c */ /* 0x000fe20003f04270 */
[----:B------:R-:W-:Y:S01]  /*104f0*/  LDSM.16.MT88.4 R160, [R205+0xa880] ;  /* 0x00a88000cda0783b */ /* 0x000fe20000004200 */
[----:B------:R-:W-:Y:S01]  /*10500*/  IMNMX R0, R11, R0, PT ;  /* 0x000000000b007217 */ /* 0x000fe20003800200 */
[----:B------:R-:W-:Y:S01]  /*10510*/  FMUL.FTZ R11, R50, c[0x0][0x320] ;  /* 0x0000c800320b7a20 */ /* 0x000fe20000410000 */
[----:B------:R-:W-:Y:S01]  /*10520*/  FSEL R12, R19, -INF , P0 ;  /* 0xff800000130c7808 */ /* 0x000fe20000000000 */
[----:B------:R-:W1:Y:S01]  /*10530*/  MUFU.TANH R15, R15 ;  /* 0x0000000f000f7308 */ /* 0x000e620000002400 */
[----:B------:R-:W-:Y:S01]  /*10540*/  ISETP.GT.AND P0, PT, R13, 0x19, PT ;  /* 0x000000190d00780c */ /* 0x000fe20003f04270 */
[----:B------:R-:W-:Y:S01]  /*10550*/  FMUL.FTZ R13, R39, c[0x0][0x320] ;  /* 0x0000c800270d7a20 */ /* 0x000fe20000410000 */
[----:B------:R-:W-:Y:S01]  /*10560*/  FMNMX.FTZ R17, R16, R20, !PT ;  /* 0x0000001410117209 */ /* 0x000fe20007810000 */
[----:B------:R-:W-:Y:S01]  /*10570*/  LDSM.16.MT88.4 R156, [R204+0xa880] ;  /* 0x00a88000cc9c783b */ /* 0x000fe20000004200 */
[----:B------:R-:W-:-:S02]  /*10580*/  FSEL R10, R21, -INF , P0 ;  /* 0xff800000150a7808 */ /* 0x000fc40000000000 */
[----:B------:R-:W-:Y:S01]  /*10590*/  ISETP.GT.AND P0, PT, R0, RZ, PT ;  /* 0x000000ff0000720c */ /* 0x000fe20003f04270 */
[----:B------:R-:W2:Y:S01]  /*105a0*/  MUFU.TANH R13, R13 ;  /* 0x0000000d000d7308 */ /* 0x000ea20000002400 */
[----:B------:R-:W-:Y:S01]  /*105b0*/  FMNMX.FTZ R17, R14, R17, !PT ;  /* 0x000000110e117209 */ /* 0x000fe20007810000 */
[----:B------:R-:W-:Y:S01]  /*105c0*/  LDSM.16.MT88.4 R152, [R211+0xb880] ;  /* 0x00b88000d398783b */ /* 0x000fe20000004200 */
[----:B------:R-:W-:Y:S02]  /*105d0*/  FSEL R21, R5, -INF , P0 ;  /* 0xff80000005157808 */ /* 0x000fe40000000000 */
[----:B------:R-:W-:Y:S01]  /*105e0*/  ISETP.GT.AND P0, PT, R0, 0x1, PT ;  /* 0x000000010000780c */ /* 0x000fe20003f04270 */
[----:B------:R-:W0:Y:S01]  /*105f0*/  LDGDEPBAR ;  /* 0x00000000000079af */ /* 0x000e220000000000 */
[----:B------:R-:W-:Y:S01]  /*10600*/  FMNMX.FTZ R17, R18, R17, !PT ;  /* 0x0000001112117209 */ /* 0x000fe20007810000 */
[----:B------:R-:W3:Y:S01]  /*10610*/  MUFU.TANH R11, R11 ;  /* 0x0000000b000b7308 */ /* 0x000ee20000002400 */
[----:B------:R-:W-:-:S02]  /*10620*/  FSEL R19, R7, -INF , P0 ;  /* 0xff80000007137808 */ /* 0x000fc40000000000 */
[C---:B------:R-:W-:Y:S02]  /*10630*/  ISETP.GT.AND P0, PT, R0.reuse, 0x8, PT ;  /* 0x000000080000780c */ /* 0x040fe40003f04270 */
[----:B------:R-:W-:Y:S02]  /*10640*/  FMNMX.FTZ R22, R21, R19, !PT ;  /* 0x0000001315167209 */ /* 0x000fe40007810000 */
[----:B------:R-:W-:Y:S01]  /*10650*/  FSEL R7, R9, -INF , P0 ;  /* 0xff80000009077808 */ /* 0x000fe20000000000 */
[----:B------:R-:W-:Y:S01]  /*10660*/  FMUL.FTZ R9, R51, c[0x0][0x320] ;  /* 0x0000c80033097a20 */ /* 0x000fe20000410000 */
[----:B------:R-:W-:Y:S01]  /*10670*/  ISETP.GT.AND P0, PT, R0, 0x9, PT ;  /* 0x000000090000780c */ /* 0x000fe20003f04270 */
[----:B------:R-:W-:Y:S01]  /*10680*/  LDSM.16.MT88.4 R48, [R206+0x9080] ;  /* 0x00908000ce30783b */ /* 0x000fe20000004200 */
[----:B------:R-:W-:Y:S02]  /*10690*/  FMNMX.FTZ R22, R7, R22, !PT ;  /* 0x0000001607167209 */ /* 0x000fe40007810000 */
[----:B------:R-:W-:Y:S01]  /*106a0*/  FSEL R5, R8, -INF , P0 ;  /* 0xff80000008057808 */ /* 0x000fe20000000000 */
[----:B------:R-:W4:Y:S01]  /*106b0*/  MUFU.TANH R9, R9 ;  /* 0x0000000900097308 */ /* 0x000f220000002400 */
[----:B------:R-:W-:-:S02]  /*106c0*/  ISETP.GT.AND P0, PT, R0, 0x10, PT ;  /* 0x000000100000780c */ /* 0x000fc40003f04270 */
[----:B------:R-:W-:Y:S02]  /*106d0*/  FMNMX.FTZ R17, R6, R17, !PT ;  /* 0x0000001106117209 */ /* 0x000fe40007810000 */
[----:B-1----:R-:W-:Y:S02]  /*106e0*/  FSEL R15, R15, -INF , P0 ;  /* 0xff8000000f0f7808 */ /* 0x002fe40000000000 */
[----:B------:R-:W-:Y:S02]  /*106f0*/  ISETP.GT.AND P0, PT, R0, 0x11, PT ;  /* 0x000000110000780c */ /* 0x000fe40003f04270 */
[----:B------:R-:W-:Y:S02]  /*10700*/  FMNMX.FTZ R22, R5, R22, !PT ;  /* 0x0000001605167209 */ /* 0x000fe40007810000 */
[----:B--2---:R-:W-:Y:S02]  /*10710*/  FSEL R13, R13, -INF , P0 ;  /* 0xff8000000d0d7808 */ /* 0x004fe40000000000 */
[----:B------:R-:W-:-:S02]  /*10720*/  FMNMX.FTZ R17, R4, R17, !PT ;  /* 0x0000001104117209 */ /* 0x000fc40007810000 */
[----:B------:R-:W-:Y:S02]  /*10730*/  ISETP.GT.AND P0, PT, R0, 0x18, PT ;  /* 0x000000180000780c */ /* 0x000fe40003f04270 */
[----:B------:R-:W-:Y:S02]  /*10740*/  FMNMX.FTZ R22, R15, R22, !PT ;  /* 0x000000160f167209 */ /* 0x000fe40007810000 */
[----:B------:R-:W-:Y:S02]  /*10750*/  FMNMX.FTZ R17, R12, R17, !PT ;  /* 0x000000110c117209 */ /* 0x000fe40007810000 */
[----:B---3--:R-:W-:Y:S02]  /*10760*/  FSEL R11, R11, -INF , P0 ;  /* 0xff8000000b0b7808 */ /* 0x008fe40000000000 */
[----:B------:R-:W-:Y:S02]  /*10770*/  ISETP.GT.AND P0, PT, R0, 0x19, PT ;  /* 0x000000190000780c */ /* 0x000fe40003f04270 */
[----:B------:R-:W-:-:S02]  /*10780*/  FMNMX.FTZ R22, R13, R22, !PT ;  /* 0x000000160d167209 */ /* 0x000fc40007810000 */
[----:B------:R-:W-:Y:S02]  /*10790*/  FMNMX.FTZ R8, R10, R17, !PT ;  /* 0x000000110a087209 */ /* 0x000fe40007810000 */
[----:B----4-:R-:W-:Y:S02]  /*107a0*/  FSEL R9, R9, -INF , P0 ;  /* 0xff80000009097808 */ /* 0x010fe40000000000 */
        /* <DEDUP_REMOVED lines=8> */
[----:B-1----:R-:W-:-:S03]  /*10830*/  FMNMX.FTZ R0, R25, R0, !PT ;  /* 0x0000000019007209 */ /* 0x002fc60007810000 */
[----:B------:R-:W1:Y:S01]  /*10840*/  LDSM.16.MT88.4 R24, [R205+0x8080] ;  /* 0x00808000cd18783b */ /* 0x000e620000004200 */
        /* <DEDUP_REMOVED lines=9> */
[--C-:B------:R-:W-:Y:S01]  /*108e0*/  FFMA.FTZ R150, R14, c[0x0][0x2d0], -R17.reuse ;  /* 0x0000b4000e967a23 */ /* 0x100fe20000010811 */
[----:B------:R-:W-:Y:S01]  /*108f0*/  ISETP.LE.AND P0, PT, R235, UR7, PT ;  /* 0x00000007eb007c0c */ /* 0x000fe2000bf03270 */
[----:B------:R-:W-:Y:S01]  /*10900*/  FFMA.FTZ R149, R18, c[0x0][0x2d0], -R17 ;  /* 0x0000b40012957a23 */ /* 0x000fe20000010811 */
[----:B------:R-:W-:Y:S01]  /*10910*/  MUFU.EX2 R192, R192 ;  /* 0x000000c000c07308 */ /* 0x000fe20000000800 */
[----:B------:R-:W-:-:S02]  /*10920*/  FFMA.FTZ R193, R21, c[0x0][0x2d0], -R8 ;  /* 0x0000b40015c17a23 */ /* 0x000fc40000010808 */
[--C-:B------:R-:W-:Y:S02]  /*10930*/  FFMA.FTZ R194, R19, c[0x0][0x2d0], -R8.reuse ;  /* 0x0000b40013c27a23 */ /* 0x100fe40000010808 */
[--C-:B------:R-:W-:Y:S02]  /*10940*/  FFMA.FTZ R195, R7, c[0x0][0x2d0], -R8.reuse ;  /* 0x0000b40007c37a23 */ /* 0x100fe40000010808 */
[----:B------:R-:W-:Y:S01]  /*10950*/  FFMA.FTZ R2, R5, c[0x0][0x2d0], -R8 ;  /* 0x0000b40005027a23 */ /* 0x000fe20000010808 */
[----:B------:R-:W2:Y:S01]  /*10960*/  MUFU.EX2 R151, R151 ;  /* 0x0000009700977308 */ /* 0x000ea20000000800 */
[--C-:B------:R-:W-:Y:S02]  /*10970*/  FFMA.FTZ R3, R6, c[0x0][0x2d0], -R17.reuse ;  /* 0x0000b40006037a23 */ /* 0x100fe40000010811 */
[--C-:B------:R-:W-:Y:S02]  /*10980*/  FFMA.FTZ R220, R4, c[0x0][0x2d0], -R17.reuse ;  /* 0x0000b40004dc7a23 */ /* 0x100fe40000010811 */
[----:B------:R-:W3:Y:S01]  /*10990*/  LDSM.16.MT88.4 R4, [R204+0xb080] ;  /* 0x00b08000cc04783b */ /* 0x000ee20000004200 */
[----:B------:R-:W-:-:S02]  /*109a0*/  FFMA.FTZ R221, R12, c[0x0][0x2d0], -R17 ;  /* 0x0000b4000cdd7a23 */ /* 0x000fc40000010811 */
[----:B------:R-:W-:Y:S01]  /*109b0*/  MUFU.EX2 R150, R150 ;  /* 0x0000009600967308 */ /* 0x000fe20000000800 */
[----:B------:R-:W-:Y:S02]  /*109c0*/  FFMA.FTZ R228, R10, c[0x0][0x2d0], -R17 ;  /* 0x0000b4000ae47a23 */ /* 0x000fe40000010811 */
[--C-:B------:R-:W-:Y:S01]  /*109d0*/  FFMA.FTZ R229, R15, c[0x0][0x2d0], -R8.reuse ;  /* 0x0000b4000fe57a23 */ /* 0x100fe20000010808 */
[----:B------:R-:W4:Y:S01]  /*109e0*/  LDSM.16.MT88.4 R16, [R211+0x8880] ;  /* 0x00888000d310783b */ /* 0x000f220000004200 */
[--C-:B------:R-:W-:Y:S02]  /*109f0*/  FFMA.FTZ R230, R13, c[0x0][0x2d0], -R8.reuse ;  /* 0x0000b4000de67a23 */ /* 0x100fe40000010808 */
[--C-:B------:R-:W-:Y:S01]  /*10a00*/  FFMA.FTZ R231, R11, c[0x0][0x2d0], -R8.reuse ;  /* 0x0000b4000be77a23 */ /* 0x100fe20000010808 */
[----:B------:R-:W5:Y:S01]  /*10a10*/  MUFU.EX2 R149, R149 ;  /* 0x0000009500957308 */ /* 0x000f620000000800 */
[----:B------:R-:W-:Y:S01]  /*10a20*/  FFMA.FTZ R232, R9, c[0x0][0x2d0], -R8 ;  /* 0x0000b40009e87a23 */ /* 0x000fe20000010808 */
[----:B------:R-:W1:Y:S01]  /*10a30*/  LDSM.16.MT88.4 R12, [R206+0x8880] ;  /* 0x00888000ce0c783b */ /* 0x000e620000004200 */
[----:B--2---:R-:W-:Y:S01]  /*10a40*/  F2FP.PACK_AB R128, R151, R192 ;  /* 0x000000c09780723e */ /* 0x004fe200000000ff */
[----:B------:R-:W-:-:S02]  /*10a50*/  FADD.FTZ R151, R192, R151 ;  /* 0x00000097c0977221 */ /* 0x000fc40000010000 */
[----:B------:R-:W2:Y:S02]  /*10a60*/  LDSM.16.MT88.4 R8, [R211+0x9880] ;  /* 0x00988000d308783b */ /* 0x000ea40000004200 */
        /* <DEDUP_REMOVED lines=22> */
[C---:B------:R-:W-:Y:S02]  /*10bd0*/  HMMA.16816.F32 R132, R128.reuse, R134, RZ ;  /* 0x000000868084723c */ /* 0x040fe400000018ff */
[----:B------:R-:W-:Y:S06]  /*10be0*/  MUFU.EX2 R231, R231 ;  /* 0x000000e700e77308 */ /* 0x000fec0000000800 */
[C---:B------:R-:W-:Y:S02]  /*10bf0*/  HMMA.16816.F32 R40, R128.reuse, R42, RZ ;  /* 0x0000002a8028723c */ /* 0x040fe400000018ff */
[----:B------:R-:W2:Y:S06]  /*10c00*/  MUFU.EX2 R232, R232 ;  /* 0x000000e800e87308 */ /* 0x000eac0000000800 */
[C---:B-1----:R-:W-:Y:S08]  /*10c10*/  HMMA.16816.F32 R20, R128.reuse, R24, RZ ;  /* 0x000000188014723c */ /* 0x042ff000000018ff */
        /* <DEDUP_REMOVED lines=32> */
[----:B--2---:R-:W-:Y:S01]  /*10e20*/  F2FP.PACK_AB R7, R232, R231 ;  /* 0x000000e7e807723e */ /* 0x004fe200000000ff */
        /* <DEDUP_REMOVED lines=11> */
[C---:B------:R-:W-:Y:S01]  /*10ee0*/  HMMA.16816.F32 R40, R4.reuse, R10, R40 ;  /* 0x0000000a0428723c */ /* 0x040fe20000001828 */
[----:B------:R-:W3:Y:S07]  /*10ef0*/  LDSM.16.MT88.4 R8, [R204+0xb880] ;  /* 0x00b88000cc08783b */ /* 0x000eee0000004200 */
        /* <DEDUP_REMOVED lines=23> */
[C---:B------:R-:W-:Y:S08]  /*11070*/  HMMA.16816.F32 R120, R4.reuse, R14, R120 ;  /* 0x0000000e0478723c */ /* 0x040ff00000001878 */
[C---:B---3--:R-:W-:Y:S08]  /*11080*/  HMMA.16816.F32 R124, R4.reuse, R8, R124 ;  /* 0x00000008047c723c */ /* 0x048ff0000000187c */
[----:B------:R-:W-:Y:S01]  /*11090*/  HMMA.16816.F32 R128, R4, R10, R128 ;  /* 0x0000000a0480723c */ /* 0x000fe20000001880 */
[----:B------:R-:W-:Y:S07]  /*110a0*/  @!P0 BRA `(.L_x_743) ;  /* 0x0000267000008947 */ /* 0x000fee0003800000 */
[----:B------:R-:W1:Y:S01]  /*110b0*/  S2R R2, SR_TID.X ;  /* 0x0000000000027919 */ /* 0x000e620000002100 */
[----:B------:R-:W-:Y:S01]  /*110c0*/  PLOP3.LUT P0, PT, PT, PT, UP2, 0x80, 0x0 ;  /* 0x000000000000781c */ /* 0x000fe20003f0f028 */
[----:B------:R-:W-:Y:S01]  /*110d0*/  IMAD.MOV.U32 R3, RZ, RZ, R0 ;  /* 0x000000ffff037224 */ /* 0x000fe200078e0000 */
[----:B------:R-:W-:Y:S01]  /*110e0*/  SHF.R.S32.HI R233, RZ, 0x1f, R224 ;  /* 0x0000001fffe97819 */ /* 0x000fe200000114e0 */
[C---:B------:R-:W-:Y:S01]  /*110f0*/  IMAD.SHL.U32 R232, R224.reuse, 0x2, RZ ;  /* 0x00000002e0e87824 */ /* 0x040fe200078e00ff */
[----:B------:R-:W-:Y:S01]  /*11100*/  SHF.R.S32.HI R228, RZ, 0x1f, R223 ;  /* 0x0000001fffe47819 */ /* 0x000fe200000114df */
[C---:B------:R-:W-:Y:S01]  /*11110*/  IMAD.SHL.U32 R231, R223.reuse, 0x2, RZ ;  /* 0x00000002dfe77824 */ /* 0x040fe200078e00ff */
[----:B------:R-:W-:Y:S01]  /*11120*/  SHF.L.U64.HI R233, R224, 0x1, R233 ;  /* 0x00000001e0e97819 */ /* 0x000fe200000102e9 */
[----:B------:R-:W-:Y:S01]  /*11130*/  UMOV UR4, 0x1 ;  /* 0x0000000100047882 */ /* 0x000fe20000000000 */
[----:B------:R-:W-:-:S05]  /*11140*/  SHF.L.U64.HI R228, R223, 0x1, R228 ;  /* 0x00000001dfe47819 */ /* 0x000fca00000102e4 */
[----:B------:R-:W-:Y:S01]  /*11150*/  @P0 IMAD.HI.U32 R234, R226, c[0x0][0x2c8], RZ ;  /* 0x0000b200e2ea0a27 */ /* 0x000fe200078e00ff */
[----:B------:R-:W-:Y:S02]  /*11160*/  PLOP3.LUT P0, PT, PT, PT, UP2, 0x80, 0x0 ;  /* 0x000000000000781c */ /* 0x000fe40003f0f028 */
[----:B-1----:R-:W-:-:S04]  /*11170*/  SHF.R.S32.HI R229, RZ, 0x1f, R2 ;  /* 0x0000001fffe57819 */ /* 0x002fc80000011402 */
[----:B------:R-:W-:-:S07]  /*11180*/  LEA.HI R229, R229, R2, RZ, 0x3 ;  /* 0x00000002e5e57211 */ /* 0x000fce00078f18ff */
[----:B------:R-:W-:Y:S02]  /*11190*/  @P0 SHF.R.U32.HI R234, RZ, c[0x0][0x2cc], R234 ;  /* 0x0000b300ffea0a19 */ /* 0x000fe400000116ea */
[----:B------:R-:W-:-:S05]  /*111a0*/  LOP3.LUT R229, R229, 0xfffffff8, RZ, 0xc0, !PT ;  /* 0xfffffff8e5e57812 */ /* 0x000fca00078ec0ff */
[----:B------:R-:W-:Y:S02]  /*111b0*/  IMAD.IADD R229, R2, 0x1, -R229 ;  /* 0x0000000102e57824 */ /* 0x000fe400078e0ae5 */
[----:B------:R-:W-:Y:S02]  /*111c0*/  IMAD.MOV.U32 R2, RZ, RZ, R148 ;  /* 0x000000ffff027224 */ /* 0x000fe400078e0094 */
[----:B------:R-:W-:-:S05]  /*111d0*/  IMAD.SHL.U32 R229, R229, 0x8, RZ ;  /* 0x00000008e5e57824 */ /* 0x000fca00078e00ff */
[----:B------:R-:W-:-:S04]  /*111e0*/  SHF.R.S32.HI R230, RZ, 0x1f, R229 ;  /* 0x0000001fffe67819 */ /* 0x000fc800000114e5 */
[C---:B------:R-:W-:Y:S01]  /*111f0*/  SHF.L.U64.HI R230, R229.reuse, 0x1, R230 ;  /* 0x00000001e5e67819 */ /* 0x040fe200000102e6 */
[----:B------:R-:W-:Y:S02]  /*11200*/  IMAD.SHL.U32 R229, R229, 0x2, RZ ;  /* 0x00000002e5e57824 */ /* 0x000fe400078e00ff */
.L_x_746:
[----:B------:R-:W-:Y:S04]  /*11210*/  DEPBAR.LE SB0, 0x0 ;  /* 0x000080000000791a */ /* 0x000fe80000000000 */
[----:B------:R-:W-:Y:S01]  /*11220*/  BAR.SYNC.DEFER_BLOCKING 0x0 ;  /* 0x0000000000007b1d */ /* 0x000fe20000010000 */
[----:B------:R-:W-:Y:S05]  /*11230*/  ISETP.LE.AND P0, PT, RZ, UR7, PT ;  /* 0x00000007ff007c0c */ /* 0x000fea000bf03270 */
[----:B------:R1:W2:Y:S04]  /*11240*/  LDSM.16.M88.4 R148, [R214+0x10080] ;  /* 0x01008000d694783b */ /* 0x0002a80000000200 */
[----:B------:R1:W3:Y:S04]  /*11250*/  LDSM.16.M88.4 R152, [R213+0xc080] ;  /* 0x00c08000d598783b */ /* 0x0002e80000000200 */
[----:B------:R1:W4:Y:S04]  /*11260*/  LDSM.16.M88.4 R156, [R213+0xc880] ;  /* 0x00c88000d59c783b */ /* 0x0003280000000200 */
[----:B------:R1:W1:Y:S04]  /*11270*/  LDSM.16.M88.4 R160, [R210+0x10080] ;  /* 0x01008000d2a0783b */ /* 0x0002680000000200 */
[----:B------:R1:W1:Y:S04]  /*11280*/  LDSM.16.M88.4 R164, [R212] ;  /* 0x00000000d4a4783b */ /* 0x0002680000000200 */
[----:B------:R1:W1:Y:S01]  /*11290*/  LDSM.16.M88.4 R168, [R203] ;  /* 0x00000000cba8783b */ /* 0x0002620000000200 */
[----:B------:R-:W-:-:S05]  /*112a0*/  @!P0 BRA `(.L_x_744) ;  /* 0x000001c000008947 */ /* 0x000fca0003800000 */
        /* <DEDUP_REMOVED lines=28> */
.L_x_744:
[C---:B--234-:R-:W-:Y:S01]  /*11470*/  HMMA.16816.F32 R4, R148.reuse, R152, RZ ;  /* 0x000000989404723c */ /* 0x05cfe200000018ff */
[----:B------:R-:W-:Y:S01]  /*11480*/  LDSM.16.M88.4 R172, [R209+0x10080] ;  /* 0x01008000d1ac783b */ /* 0x000fe20000000200 */
[----:B------:R-:W-:Y:S05]  /*11490*/  UISETP.GE.AND UP0, UPT, UR7, 0x1, UPT ;  /* 0x000000010700788c */ /* 0x000fea000bf06270 */
        /* <DEDUP_REMOVED lines=185> */
.L_x_745:
[----:B--234-:R-:W-:Y:S01]  /*12030*/  PLOP3.LUT P0, PT, PT, PT, UP2, 0x80, 0x0 ;  /* 0x000000000000781c */ /* 0x01cfe20003f0f028 */
[----:B------:R-:W-:Y:S01]  /*12040*/  UIMAD UR5, UR7, -0x20, UR4 ;  /* 0xffffffe0070578a4 */ /* 0x000fe2000f8e0204 */
[----:B------:R-:W-:Y:S01]  /*12050*/  MOV R9, R226 ;  /* 0x000000e200097202 */ /* 0x000fe20000000f00 */
[----:B------:R-:W-:Y:S04]  /*12060*/  LDSM.16.MT88.4 R156, [R206+0x8080] ;  /* 0x00808000ce9c783b */ /* 0x000fe80000004200 */
[----:B------:R-:W-:Y:S04]  /*12070*/  MOV R6, UR5 ;  /* 0x0000000500067c02 */ /* 0x000fe80008000f00 */
[----:B------:R-:W-:Y:S01]  /*12080*/  IADD3 R6, R6, UR11, -R227 ;  /* 0x0000000b06067c10 */ /* 0x000fe2000fffe8e3 */
[----:B------:R-:W-:Y:S01]  /*12090*/  LDSM.16.MT88.4 R172, [R204+0x9880] ;  /* 0x00988000ccac783b */ /* 0x000fe20000004200 */
[----:B------:R-:W-:Y:S02]  /*120a0*/  @P0 MOV R9, R234 ;  /* 0x000000ea00090202 */ /* 0x000fe40000000f00 */
[----:B------:R-:W-:Y:S05]  /*120b0*/  IADD3 R7, R6, -UR20, RZ ;  /* 0x8000001406077c10 */ /* 0x000fea000fffe0ff */
[----:B------:R-:W2:Y:S08]  /*120c0*/  SHFL.IDX PT, R4, R9, RZ, 0x1c1f ;  /* 0x001c1fff09047589 */ /* 0x000eb000000e0000 */
[----:B------:R-:W3:Y:S08]  /*120d0*/  SHFL.IDX PT, R10, R9, 0x1, 0x1c1f ;  /* 0x003c1f00090a7f89 */ /* 0x000ef000000e0000 */
[----:B------:R-:W-:Y:S08]  /*120e0*/  LDSM.16.MT88.4 R176, [R211+0xa880] ;  /* 0x00a88000d3b0783b */ /* 0x000ff00000004200 */
[----:B------:R-:W0:Y:S01]  /*120f0*/  LDGDEPBAR ;  /* 0x00000000000079af */ /* 0x000e220000000000 */
[----:B--2---:R-:W-:Y:S04]  /*12100*/  IADD3 R5, R7, R4, RZ ;  /* 0x0000000407057210 */ /* 0x004fe80007ffe0ff */
[C---:B------:R-:W-:Y:S04]  /*12110*/  ISETP.GT.AND P0, PT, R5.reuse, RZ, PT ;  /* 0x000000ff0500720c */ /* 0x040fe80003f04270 */
[----:B------:R-:W-:Y:S02]  /*12120*/  FSEL R8, R0, -INF , P0 ;  /* 0xff80000000087808 */ /* 0x000fe40000000000 */
[----:B------:R-:W-:Y:S02]  /*12130*/  ISETP.GT.AND P0, PT, R5, 0x1, PT ;  /* 0x000000010500780c */ /* 0x000fe40003f04270 */
[----:B---3--:R-:W-:Y:S02]  /*12140*/  IADD3 R0, R7, R10, RZ ;  /* 0x0000000a07007210 */ /* 0x008fe40007ffe0ff */
[----:B-1----:R-:W-:Y:S02]  /*12150*/  FSEL R182, R182, -INF , P0 ;  /* 0xff800000b6b67808 */ /* 0x002fe40000000000 */
[C---:B------:R-:W-:Y:S02]  /*12160*/  ISETP.GT.AND P0, PT, R5.reuse, 0x8, PT ;  /* 0x000000080500780c */ /* 0x040fe40003f04270 */
[----:B------:R-:W-:Y:S02]  /*12170*/  FMNMX.FTZ R7, R8, R3, !PT ;  /* 0x0000000308077209 */ /* 0x000fe40007810000 */
[----:B------:R-:W-:Y:S02]  /*12180*/  FSEL R4, R186, -INF , P0 ;  /* 0xff800000ba047808 */ /* 0x000fe40000000000 */
[----:B------:R-:W-:Y:S02]  /*12190*/  ISETP.GT.AND P0, PT, R5, 0x9, PT ;  /* 0x000000090500780c */ /* 0x000fe40003f04270 */
        /* <DEDUP_REMOVED lines=8> */
[----:B------:R-:W-:Y:S02]  /*12220*/  ISETP.GT.AND P0, PT, R0, RZ, PT ;  /* 0x000000ff0000720c */ /* 0x000fe40003f04270 */
        /* <DEDUP_REMOVED lines=11> */
[----:B------:R-:W-:Y:S01]  /*122e0*/  ISETP.GT.AND P0, PT, R0, 0x8, PT ;  /* 0x000000080000780c */ /* 0x000fe20003f04270 */
[----:B------:R-:W-:Y:S01]  /*122f0*/  LDSM.16.MT88.4 R192, [R206+0xb880] ;  /* 0x00b88000cec0783b */ /* 0x000fe20000004200 */
[----:B------:R-:W-:Y:S02]  /*12300*/  FMNMX.FTZ R7, R164, R7, !PT ;  /* 0x00000007a4077209 */ /* 0x000fe40007810000 */
[----:B------:R-:W-:Y:S02]  /*12310*/  FSEL R183, R183, -INF , P0 ;  /* 0xff800000b7b77808 */ /* 0x000fe40000000000 */
[----:B------:R-:W-:Y:S02]  /*12320*/  ISETP.GT.AND P0, PT, R0, 0x9, PT ;  /* 0x000000090000780c */ /* 0x000fe40003f04270 */
[----:B------:R-:W-:Y:S02]  /*12330*/  FMNMX.FTZ R12, R183, R10, !PT ;  /* 0x0000000ab70c7209 */ /* 0x000fe40007810000 */
[----:B------:R-:W-:Y:S02]  /*12340*/  FSEL R9, R184, -INF , P0 ;  /* 0xff800000b8097808 */ /* 0x000fe40000000000 */
[C---:B------:R-:W-:Y:S01]  /*12350*/  ISETP.GT.AND P0, PT, R0.reuse, 0x10, PT ;  /* 0x000000100000780c */ /* 0x040fe20003f04270 */
[----:B------:R-:W-:Y:S01]  /*12360*/  LDSM.16.MT88.4 R184, [R204+0xa880] ;  /* 0x00a88000ccb8783b */ /* 0x000fe20000004200 */
        /* <DEDUP_REMOVED lines=9> */
[----:B------:R-:W1:Y:S01]  /*12400*/  SHFL.BFLY PT, R10, R5, 0x2, 0x1f ;  /* 0x0c401f00050a7f89 */ /* 0x000e6200000e0000 */
[----:B------:R-:W-:Y:S02]  /*12410*/  FMNMX.FTZ R0, R165, R12, !PT ;  /* 0x0000000ca5007209 */ /* 0x000fe40007810000 */
[----:B------:R-:W-:Y:S02]  /*12420*/  FSEL R149, R190, -INF , P0 ;  /* 0xff800000be957808 */ /* 0x000fe40000000000 */
[----:B------:R-:W-:Y:S03]  /*12430*/  FMNMX.FTZ R0, R161, R0, !PT ;  /* 0x00000000a1007209 */ /* 0x000fe60007810000 */
[----:B------:R-:W-:Y:S01]  /*12440*/  LDSM.16.MT88.4 R188, [R211+0xb880] ;  /* 0x00b88000d3bc783b */ /* 0x000fe20000004200 */
[----:B------:R-:W-:Y:S07]  /*12450*/  FMNMX.FTZ R7, R149, R0, !PT ;  /* 0x0000000095077209 */ /* 0x000fee0007810000 */
[----:B------:R-:W2:Y:S01]  /*12460*/  SHFL.BFLY PT, R0, R7, 0x2, 0x1f ;  /* 0x0c401f0007007f89 */ /* 0x000ea200000e0000 */
[----:B-1----:R-:W-:Y:S07]  /*12470*/  FMNMX.FTZ R13, R10, R5, !PT ;  /* 0x000000050a0d7209 */ /* 0x002fee0007810000 */
[----:B------:R-:W1:Y:S01]  /*12480*/  SHFL.BFLY PT, R10, R13, 0x1, 0x1f ;  /* 0x0c201f000d0a7f89 */ /* 0x000e6200000e0000 */
[----:B--2---:R-:W-:Y:S07]  /*12490*/  FMNMX.FTZ R5, R7, R0, !PT ;  /* 0x0000000007057209 */ /* 0x004fee0007810000 */
[----:B------:R-:W2:Y:S01]  /*124a0*/  SHFL.BFLY PT, R148, R5, 0x1, 0x1f ;  /* 0x0c201f0005947f89 */ /* 0x000ea200000e0000 */
[----:B-1----:R-:W-:Y:S07]  /*124b0*/  FMNMX.FTZ R0, R13, R10, !PT ;  /* 0x0000000a0d007209 */ /* 0x002fee0007810000 */
[----:B------:R-:W1:Y:S01]  /*124c0*/  LDSM.16.MT88.4 R12, [R211+0x8080] ;  /* 0x00808000d30c783b */ /* 0x000e620000004200 */
[C---:B------:R-:W-:Y:S01]  /*124d0*/  FSETP.NEU.FTZ.AND P0, PT, R0.reuse, -INF , PT ;  /* 0xff8000000000780b */ /* 0x040fe20003f1d000 */
[----:B------:R-:W-:Y:S05]  /*124e0*/  FMUL.FTZ R163, R0, c[0x0][0x2d0] ;  /* 0x0000b40000a37a20 */ /* 0x000fea0000410000 */
[----:B------:R-:W-:Y:S05]  /*124f0*/  FSEL R163, R163, RZ, P0 ;  /* 0x000000ffa3a37208 */ /* 0x000fea0000000000 */
[--C-:B------:R-:W-:Y:S01]  /*12500*/  FFMA.FTZ R241, R4, c[0x0][0x2d0], -R163.reuse ;  /* 0x0000b40004f17a23 */ /* 0x100fe200000108a3 */
[----:B--2---:R-:W-:Y:S01]  /*12510*/  FMNMX.FTZ R148, R148, R5, !PT ;  /* 0x0000000594947209 */ /* 0x004fe20007810000 */
[--C-:B------:R-:W-:Y:S01]  /*12520*/  FFMA.FTZ R150, R182, c[0x0][0x2d0], -R163.reuse ;  /* 0x0000b400b6967a23 */ /* 0x100fe200000108a3 */
[----:B------:R-:W-:Y:S01]  /*12530*/  FSEL R4, R0, RZ, P0 ;  /* 0x000000ff00047208 */ /* 0x000fe20000000000 */
[----:B------:R-:W-:Y:S01]  /*12540*/  FFMA.FTZ R151, R8, c[0x0][0x2d0], -R163 ;  /* 0x0000b40008977a23 */ /* 0x000fe200000108a3 */
[C---:B------:R-:W-:Y:S01]  /*12550*/  FSETP.NEU.FTZ.AND P0, PT, R148.reuse, -INF , PT ;  /* 0xff8000009400780b */ /* 0x040fe20003f1d000 */
[----:B------:R-:W-:Y:S01]  /*12560*/  FMUL.FTZ R160, R148, c[0x0][0x2d0] ;  /* 0x0000b40094a07a20 */ /* 0x000fe20000410000 */
[----:B------:R-:W-:Y:S01]  /*12570*/  MUFU.EX2 R241, R241 ;  /* 0x000000f100f17308 */ /* 0x000fe20000000800 */
[----:B------:R-:W-:Y:S01]  /*12580*/  FADD.FTZ R4, -R4, R3 ;  /* 0x0000000304047221 */ /* 0x000fe20000010100 */
[----:B------:R-:W-:Y:S01]  /*12590*/  FSEL R5, R148, RZ, P0 ;  /* 0x000000ff94057208 */ /* 0x000fe20000000000 */
[--C-:B------:R-:W-:Y:S01]  /*125a0*/  FFMA.FTZ R240, R6, c[0x0][0x2d0], -R163.reuse ;  /* 0x0000b40006f07a23 */ /* 0x100fe200000108a3 */
[----:B------:R-:W-:Y:S01]  /*125b0*/  FSEL R160, R160, RZ, P0 ;  /* 0x000000ffa0a07208 */ /* 0x000fe20000000000 */
[----:B------:R-:W-:Y:S01]  /*125c0*/  FMUL.FTZ R3, R4, c[0x0][0x2d0] ;  /* 0x0000b40004037a20 */ /* 0x000fe20000410000 */
[----:B------:R-:W-:Y:S01]  /*125d0*/  ISETP.LT.AND P0, PT, R235, UR7, PT ;  /* 0x00000007eb007c0c */ /* 0x000fe2000bf01270 */
[----:B------:R-:W-:Y:S01]  /*125e0*/  FADD.FTZ R5, -R5, R2 ;  /* 0x0000000205057221 */ /* 0x000fe20000010100 */
[----:B------:R-:W-:Y:S01]  /*125f0*/  UIADD3 UR7, UR7, -0x1, URZ ;  /* 0xffffffff07077890 */ /* 0x000fe2000fffe03f */
[--C-:B------:R-:W-:Y:S01]  /*12600*/  FFMA.FTZ R239, R181, c[0x0][0x2d0], -R160.reuse ;  /* 0x0000b400b5ef7a23 */ /* 0x100fe200000108a0 */
[----:B------:R-:W-:Y:S01]  /*12610*/  MUFU.EX2 R151, R151 ;  /* 0x0000009700977308 */ /* 0x000fe20000000800 */
[--C-:B------:R-:W-:Y:S02]  /*12620*/  FFMA.FTZ R237, R183, c[0x0][0x2d0], -R160.reuse ;  /* 0x0000b400b7ed7a23 */ /* 0x100fe400000108a0 */
[--C-:B------:R-:W-:Y:S01]  /*12630*/  FFMA.FTZ R238, R11, c[0x0][0x2d0], -R160.reuse ;  /* 0x0000b4000bee7a23 */ /* 0x100fe200000108a0 */
[----:B------:R-:W-:Y:S01]  /*12640*/  LDSM.16.MT88.4 R180, [R206+0xa880] ;  /* 0x00a88000ceb4783b */ /* 0x000fe20000004200 */
[--C-:B------:R-:W-:Y:S02]  /*12650*/  FFMA.FTZ R236, R9, c[0x0][0x2d0], -R160.reuse ;  /* 0x0000b40009ec7a23 */ /* 0x100fe400000108a0 */
[----:B------:R-:W-:Y:S02]  /*12660*/  FMUL.FTZ R2, R5, c[0x0][0x2d0] ;  /* 0x0000b40005027a20 */ /* 0x000fe40000410000 */
[--C-:B------:R-:W-:Y:S01]  /*12670*/  FFMA.FTZ R242, R168, c[0x0][0x2d0], -R163.reuse ;  /* 0x0000b400a8f27a23 */ /* 0x100fe200000108a3 */
[----:B------:R-:W2:Y:S01]  /*12680*/  MUFU.EX2 R3, R3 ;  /* 0x0000000300037308 */ /* 0x000ea20000000800 */
[--C-:B------:R-:W-:Y:S01]  /*12690*/  FFMA.FTZ R243, R166, c[0x0][0x2d0], -R163.reuse ;  /* 0x0000b400a6f37a23 */ /* 0x100fe200000108a3 */
[----:B------:R-:W-:Y:S01]  /*126a0*/  LDSM.16.MT88.4 R168, [R206+0x9880] ;  /* 0x00988000cea8783b */ /* 0x000fe20000004200 */
[--C-:B------:R-:W-:Y:S02]  /*126b0*/  FFMA.FTZ R244, R167, c[0x0][0x2d0], -R160.reuse ;  /* 0x0000b400a7f47a23 */ /* 0x100fe400000108a0 */
[--C-:B------:R-:W-:Y:S02]  /*126c0*/  FFMA.FTZ R245, R165, c[0x0][0x2d0], -R160.reuse ;  /* 0x0000b400a5f57a23 */ /* 0x100fe400000108a0 */
[--C-:B------:R-:W-:Y:S02]  /*126d0*/  FFMA.FTZ R246, R164, c[0x0][0x2d0], -R163.reuse ;  /* 0x0000b400a4f67a23 */ /* 0x100fe400000108a3 */
[--C-:B------:R-:W-:Y:S01]  /*126e0*/  FFMA.FTZ R248, R161, c[0x0][0x2d0], -R160.reuse ;  /* 0x0000b400a1f87a23 */ /* 0x100fe200000108a0 */
[----:B------:R-:W3:Y:S01]  /*126f0*/  MUFU.EX2 R2, R2 ;  /* 0x0000000200027308 */ /* 0x000ee20000000800 */
[----:B------:R-:W-:Y:S01]  /*12700*/  LDSM.16.MT88.4 R164, [R211+0x9880] ;  /* 0x00988000d3a4783b */ /* 0x000fe20000004200 */
[----:B------:R-:W-:Y:S02]  /*12710*/  FFMA.FTZ R163, R162, c[0x0][0x2d0], -R163 ;  /* 0x0000b400a2a37a23 */ /* 0x000fe400000108a3 */
[----:B------:R-:W-:Y:S06]  /*12720*/  FFMA.FTZ R160, R149, c[0x0][0x2d0], -R160 ;  /* 0x0000b40095a07a23 */ /* 0x000fec00000108a0 */
[----:B------:R-:W4:Y:S01]  /*12730*/  MUFU.EX2 R150, R150 ;  /* 0x0000009600967308 */ /* 0x000f220000000800 */
[C---:B--2---:R-:W-:Y:S02]  /*12740*/  FMUL.FTZ R4, R3.reuse, R144 ;  /* 0x0000009003047220 */ /* 0x044fe40000410000 */
[C---:B------:R-:W-:Y:S02]  /*12750*/  FMUL.FTZ R5, R3.reuse, R145 ;  /* 0x0000009103057220 */ /* 0x040fe40000410000 */
[C---:B------:R-:W-:Y:S05]  /*12760*/  FMUL.FTZ R8, R3.reuse, R140 ;  /* 0x0000008c03087220 */ /* 0x040fea0000410000 */
[----:B------:R-:W2:Y:S01]  /*12770*/  MUFU.EX2 R240, R240 ;  /* 0x000000f000f07308 */ /* 0x000ea20000000800 */
[C---:B------:R-:W-:Y:S02]  /*12780*/  FMUL.FTZ R9, R3.reuse, R141 ;  /* 0x0000008d03097220 */ /* 0x040fe40000410000 */
[C---:B------:R-:W-:Y:S02]  /*12790*/  FMUL.FTZ R16, R3.reuse, R132 ;  /* 0x0000008403107220 */ /* 0x040fe40000410000 */
[C---:B---3--:R-:W-:Y:S02]  /*127a0*/  FMUL.FTZ R6, R2.reuse, R146 ;  /* 0x0000009202067220 */ /* 0x048fe40000410000 */
[C---:B------:R-:W-:Y:S02]  /*127b0*/  FMUL.FTZ R7, R2.reuse, R147 ;  /* 0x0000009302077220 */ /* 0x040fe40000410000 */
[----:B------:R-:W3:Y:S01]  /*127c0*/  LDSM.16.MT88.4 R144, [R205+0x8080] ;  /* 0x00808000cd90783b */ /* 0x000ee20000004200 */
[----:B------:R-:W-:Y:S01]  /*127d0*/  MUFU.EX2 R239, R239 ;  /* 0x000000ef00ef7308 */ /* 0x000fe20000000800 */
[C---:B------:R-:W-:Y:S02]  /*127e0*/  FMUL.FTZ R10, R2.reuse, R142 ;  /* 0x0000008e020a7220 */ /* 0x040fe40000410000 */
[----:B------:R-:W-:Y:S01]  /*127f0*/  FMUL.FTZ R11, R2, R143 ;  /* 0x0000008f020b7220 */ /* 0x000fe20000410000 */
[----:B----4-:R-:W-:Y:S01]  /*12800*/  F2FP.PACK_AB R152, R150, R151 ;  /* 0x000000979698723e */ /* 0x010fe200000000ff */
[C---:B------:R-:W-:Y:S02]  /*12810*/  FMUL.FTZ R17, R3.reuse, R133 ;  /* 0x0000008503117220 */ /* 0x040fe40000410000 */
[C---:B------:R-:W-:Y:S01]  /*12820*/  FMUL.FTZ R18, R2.reuse, R134 ;  /* 0x0000008602127220 */ /* 0x040fe20000410000 */
[----:B------:R-:W-:Y:S01]  /*12830*/  LDSM.16.MT88.4 R140, [R206+0x9080] ;  /* 0x00908000ce8c783b */ /* 0x000fe20000004200 */
[----:B------:R-:W-:Y:S01]  /*12840*/  FMUL.FTZ R19, R2, R135 ;  /* 0x0000008702137220 */ /* 0x000fe20000410000 */
[----:B------:R-:W4:Y:S01]  /*12850*/  MUFU.EX2 R238, R238 ;  /* 0x000000ee00ee7308 */ /* 0x000f220000000800 */
[C---:B------:R-:W-:Y:S02]  /*12860*/  FMUL.FTZ R28, R3.reuse, R28 ;  /* 0x0000001c031c7220 */ /* 0x040fe40000410000 */
[C---:B------:R-:W-:Y:S01]  /*12870*/  FMUL.FTZ R29, R3.reuse, R29 ;  /* 0x0000001d031d7220 */ /* 0x040fe20000410000 */
[----:B--2---:R-:W-:Y:S01]  /*12880*/  F2FP.PACK_AB R154, R240, R241 ;  /* 0x000000f1f09a723e */ /* 0x004fe200000000ff */
[C---:B------:R-:W-:Y:S01]  /*12890*/  FMUL.FTZ R30, R2.reuse, R30 ;  /* 0x0000001e021e7220 */ /* 0x040fe20000410000 */
[----:B------:R-:W-:Y:S01]  /*128a0*/  LDSM.16.MT88.4 R132, [R211+0x9080] ;  /* 0x00908000d384783b */ /* 0x000fe20000004200 */
        /* <DEDUP_REMOVED lines=8> */
[----:B------:R-:W2:Y:S01]  /*12930*/  MUFU.EX2 R236, R236 ;  /* 0x000000ec00ec7308 */ /* 0x000ea20000000800 */
[C---:B------:R-:W-:Y:S02]  /*12940*/  FMUL.FTZ R38, R2.reuse, R38 ;  /* 0x0000002602267220 */ /* 0x040fe40000410000 */
[----:B------:R-:W-:Y:S01]  /*12950*/  FMUL.FTZ R39, R2, R39 ;  /* 0x0000002702277220 */ /* 0x000fe20000410000 */
[----:B----4-:R-:W-:Y:S01]  /*12960*/  F2FP.PACK_AB R153, R238, R239 ;  /* 0x000000efee99723e */ /* 0x010fe200000000ff */
        /* <DEDUP_REMOVED lines=9> */
[----:B------:R4:W-:Y:S01]  /*12a00*/  MUFU.EX2 R149, R160 ;  /* 0x000000a000957308 */ /* 0x0009e20000000800 */
[C---:B------:R-:W-:Y:S02]  /*12a10*/  FMUL.FTZ R48, R3.reuse, R48 ;  /* 0x0000003003307220 */ /* 0x040fe40000410000 */
[C---:B------:R-:W-:Y:S01]  /*12a20*/  FMUL.FTZ R49, R3.reuse, R49 ;  /* 0x0000003103317220 */ /* 0x040fe20000410000 */
[----:B--2---:R-:W-:Y:S01]  /*12a30*/  F2FP.PACK_AB R155, R236, R237 ;  /* 0x000000edec9b723e */ /* 0x004fe200000000ff */
[C---:B------:R-:W-:Y:S02]  /*12a40*/  FMUL.FTZ R50, R2.reuse, R50 ;  /* 0x0000003202327220 */ /* 0x040fe40000410000 */
[C---:B------:R-:W-:Y:S02]  /*12a50*/  FMUL.FTZ R51, R2.reuse, R51 ;  /* 0x0000003302337220 */ /* 0x040fe40000410000 */
[C---:B------:R-:W-:Y:S01]  /*12a60*/  FMUL.FTZ R52, R3.reuse, R52 ;  /* 0x0000003403347220 */ /* 0x040fe20000410000 */
[----:B------:R-:W-:Y:S01]  /*12a70*/  MUFU.EX2 R242, R242 ;  /* 0x000000f200f27308 */ /* 0x000fe20000000800 */
[C---:B-1----:R-:W-:Y:S05]  /*12a80*/  HMMA.16816.F32 R4, R152.reuse, R12, R4 ;  /* 0x0000000c9804723c */ /* 0x042fea0000001804 */
[C---:B------:R-:W-:Y:S02]  /*12a90*/  FMUL.FTZ R53, R3.reuse, R53 ;  /* 0x0000003503357220 */ /* 0x040fe40000410000 */
[C---:B------:R-:W-:Y:S01]  /*12aa0*/  FMUL.FTZ R12, R3.reuse, R136 ;  /* 0x00000088030c7220 */ /* 0x040fe20000410000 */
[C---:B------:R-:W-:Y:S01]  /*12ab0*/  HMMA.16816.F32 R8, R152.reuse, R14, R8 ;  /* 0x0000000e9808723c */ /* 0x040fe20000001808 */
[----:B------:R-:W1:Y:S03]  /*12ac0*/  MUFU.EX2 R243, R243 ;  /* 0x000000f300f37308 */ /* 0x000e660000000800 */
[C---:B------:R-:W-:Y:S01]  /*12ad0*/  FMUL.FTZ R13, R3.reuse, R137 ;  /* 0x00000089030d7220 */ /* 0x040fe20000410000 */
[----:B----4-:R-:W-:Y:S01]  /*12ae0*/  LDSM.16.MT88.4 R160, [R205+0x8880] ;  /* 0x00888000cda0783b */ /* 0x010fe20000004200 */
[C---:B------:R-:W-:Y:S02]  /*12af0*/  FMUL.FTZ R20, R3.reuse, R20 ;  /* 0x0000001403147220 */ /* 0x040fe40000410000 */
[C---:B------:R-:W-:Y:S03]  /*12b00*/  FMUL.FTZ R14, R2.reuse, R138 ;  /* 0x0000008a020e7220 */ /* 0x040fe60000410000 */
[----:B------:R-:W-:Y:S01]  /*12b10*/  MUFU.EX2 R244, R244 ;  /* 0x000000f400f47308 */ /* 0x000fe20000000800 */
[C---:B------:R-:W-:Y:S02]  /*12b20*/  FMUL.FTZ R15, R2.reuse, R139 ;  /* 0x0000008b020f7220 */ /* 0x040fe40000410000 */
[----:B------:R-:W2:Y:S01]  /*12b30*/  LDSM.16.MT88.4 R136, [R204+0x8080] ;  /* 0x00808000cc88783b */ /* 0x000ea20000004200 */
[C---:B------:R-:W-:Y:S02]  /*12b40*/  FMUL.FTZ R54, R2.reuse, R54 ;  /* 0x0000003602367220 */ /* 0x040fe40000410000 */
[C---:B------:R-:W-:Y:S02]  /*12b50*/  FMUL.FTZ R55, R2.reuse, R55 ;  /* 0x0000003702377220 */ /* 0x040fe40000410000 */
[C---:B------:R-:W-:Y:S02]  /*12b60*/  HMMA.16816.F32 R12, R152.reuse, R156, R12 ;  /* 0x0000009c980c723c */ /* 0x040fe4000000180c */
[----:B------:R-:W4:Y:S01]  /*12b70*/  MUFU.EX2 R245, R245 ;  /* 0x000000f500f57308 */ /* 0x000f220000000800 */
[C---:B------:R-:W-:Y:S02]  /*12b80*/  FMUL.FTZ R56, R3.reuse, R56 ;  /* 0x0000003803387220 */ /* 0x040fe40000410000 */
[C---:B------:R-:W-:Y:S02]  /*12b90*/  FMUL.FTZ R57, R3.reuse, R57 ;  /* 0x0000003903397220 */ /* 0x040fe40000410000 */
[C---:B------:R-:W-:Y:S01]  /*12ba0*/  FMUL.FTZ R58, R2.reuse, R58 ;  /* 0x0000003a023a7220 */ /* 0x040fe20000410000 */
[C---:B------:R-:W-:Y:S01]  /*12bb0*/  HMMA.16816.F32 R16, R152.reuse, R158, R16 ;  /* 0x0000009e9810723c */ /* 0x040fe20000001810 */
[----:B------:R-:W-:Y:S03]  /*12bc0*/  LDSM.16.MT88.4 R156, [R206+0x8880] ;  /* 0x00888000ce9c783b */ /* 0x000fe60000004200 */
[C---:B------:R-:W-:Y:S01]  /*12bd0*/  FMUL.FTZ R21, R3.reuse, R21 ;  /* 0x0000001503157220 */ /* 0x040fe20000410000 */
[----:B------:R-:W5:Y:S01]  /*12be0*/  MUFU.EX2 R246, R246 ;  /* 0x000000f600f67308 */ /* 0x000f620000000800 */
[C---:B------:R-:W-:Y:S02]  /*12bf0*/  FMUL.FTZ R22, R2.reuse, R22 ;  /* 0x0000001602167220 */ /* 0x040fe40000410000 */
[C---:B------:R-:W-:Y:S04]  /*12c00*/  FMUL.FTZ R23, R2.reuse, R23 ;  /* 0x0000001702177220 */ /* 0x040fe80000410000 */
[C---:B------:R-:W-:Y:S02]  /*12c10*/  FMUL.FTZ R59, R2.reuse, R59 ;  /* 0x0000003b023b7220 */ /* 0x040fe40000410000 */
[C---:B------:R-:W-:Y:S01]  /*12c20*/  FMUL.FTZ R60, R3.reuse, R60 ;  /* 0x0000003c033c7220 */ /* 0x040fe20000410000 */
[C---:B---3--:R-:W-:Y:S01]  /*12c30*/  HMMA.16816.F32 R20, R152.reuse, R144, R20 ;  /* 0x000000909814723c */ /* 0x048fe20000001814 */
[----:B------:R-:W3:Y:S02]  /*12c40*/  MUFU.EX2 R248, R248 ;  /* 0x000000f800f87308 */ /* 0x000ee40000000800 */
        /* <DEDUP_REMOVED lines=10> */
[C---:B--2---:R-:W-:Y:S04]  /*12cf0*/  HMMA.16816.F32 R28, R152.reuse, R136, R28 ;  /* 0x00000088981c723c */ /* 0x044fe8000000181c */
        /* <DEDUP_REMOVED lines=21> */
[C---:B--2---:R-:W-:Y:S03]  /*12e50*/  HMMA.16816.F32 R52, R152.reuse, R136, R52 ;  /* 0x000000889834723c */ /* 0x044fe60000001834 */
[C---:B------:R-:W-:Y:S02]  /*12e60*/  FMUL.FTZ R79, R2.reuse, R79 ;  /* 0x0000004f024f7220 */ /* 0x040fe40000410000 */
[C---:B------:R-:W-:Y:S02]  /*12e70*/  FMUL.FTZ R80, R3.reuse, R80 ;  /* 0x0000005003507220 */ /* 0x040fe40000410000 */
[C---:B------:R-:W-:Y:S01]  /*12e80*/  FMUL.FTZ R81, R3.reuse, R81 ;  /* 0x0000005103517220 */ /* 0x040fe20000410000 */
[C---:B------:R-:W-:Y:S01]  /*12e90*/  HMMA.16816.F32 R56, R152.reuse, R138, R56 ;  /* 0x0000008a9838723c */ /* 0x040fe20000001838 */
[----:B------:R-:W2:Y:S03]  /*12ea0*/  LDSM.16.MT88.4 R136, [R206+0xa080] ;  /* 0x00a08000ce88783b */ /* 0x000ea60000004200 */
[C---:B------:R-:W-:Y:S02]  /*12eb0*/  FMUL.FTZ R82, R2.reuse, R82 ;  /* 0x0000005202527220 */ /* 0x040fe40000410000 */
[C---:B------:R-:W-:Y:S02]  /*12ec0*/  FMUL.FTZ R83, R2.reuse, R83 ;  /* 0x0000005302537220 */ /* 0x040fe40000410000 */
[C---:B-1----:R-:W-:Y:S04]  /*12ed0*/  HMMA.16816.F32 R60, R152.reuse, R132, R60 ;  /* 0x00000084983c723c */ /* 0x042fe8000000183c */
[C---:B------:R-:W-:Y:S02]  /*12ee0*/  FMUL.FTZ R84, R3.reuse, R84 ;  /* 0x0000005403547220 */ /* 0x040fe40000410000 */
[C---:B------:R-:W-:Y:S02]  /*12ef0*/  FMUL.FTZ R85, R3.reuse, R85 ;  /* 0x0000005503557220 */ /* 0x040fe40000410000 */
        /* <DEDUP_REMOVED lines=38> */
[C---:B------:R-:W-:Y:S02]  /*13160*/  FMUL.FTZ R109, R3.reuse, R109 ;  /* 0x0000006d036d7220 */ /* 0x040fe40000410000 */
[C---:B------:R-:W-:Y:S01]  /*13170*/  FMUL.FTZ R110, R2.reuse, R110 ;  /* 0x0000006e026e7220 */ /* 0x040fe20000410000 */
[C---:B------:R-:W-:Y:S01]  /*13180*/  HMMA.16816.F32 R104, R152.reuse, R138, R104 ;  /* 0x0000008a9868723c */ /* 0x040fe20000001868 */
[----:B------:R-:W2:Y:S02]  /*13190*/  LDSM.16.MT88.4 R136, [R204+0xb080] ;  /* 0x00b08000cc88783b */ /* 0x000ea40000004200 */
[C---:B------:R-:W-:Y:S02]  /*131a0*/  FMUL.FTZ R111, R2.reuse, R111 ;  /* 0x0000006f026f7220 */ /* 0x040fe40000410000 */
        /* <DEDUP_REMOVED lines=12> */
[C---:B------:R-:W-:Y:S02]  /*13270*/  FMUL.FTZ R121, R3.reuse, R121 ;  /* 0x0000007903797220 */ /* 0x040fe40000410000 */
[C---:B------:R-:W-:Y:S01]  /*13280*/  FMUL.FTZ R122, R2.reuse, R122 ;  /* 0x0000007a027a7220 */ /* 0x040fe20000410000 */
[C---:B---3--:R-:W-:Y:S03]  /*13290*/  HMMA.16816.F32 R116, R152.reuse, R140, R116 ;  /* 0x0000008c9874723c */ /* 0x048fe60000001874 */
[C---:B------:R-:W-:Y:S02]  /*132a0*/  FMUL.FTZ R123, R2.reuse, R123 ;  /* 0x0000007b027b7220 */ /* 0x040fe40000410000 */
[C---:B------:R-:W-:Y:S02]  /*132b0*/  FMUL.FTZ R124, R3.reuse, R124 ;  /* 0x0000007c037c7220 */ /* 0x040fe40000410000 */
[C---:B------:R-:W-:Y:S02]  /*132c0*/  FMUL.FTZ R125, R3.reuse, R125 ;  /* 0x0000007d037d7220 */ /* 0x040fe40000410000 */
[C---:B------:R-:W-:Y:S01]  /*132d0*/  FMUL.FTZ R126, R2.reuse, R126 ;  /* 0x0000007e027e7220 */ /* 0x040fe20000410000 */
[C---:B------:R-:W-:Y:S03]  /*132e0*/  HMMA.16816.F32 R120, R152.reuse, R142, R120 ;  /* 0x0000008e9878723c */ /* 0x040fe60000001878 */
[C---:B------:R-:W-:Y:S02]  /*132f0*/  FMUL.FTZ R127, R2.reuse, R127 ;  /* 0x0000007f027f7220 */ /* 0x040fe40000410000 */
[C---:B------:R-:W-:Y:S02]  /*13300*/  FMUL.FTZ R128, R3.reuse, R128 ;  /* 0x0000008003807220 */ /* 0x040fe40000410000 */
[C---:B------:R-:W-:Y:S02]  /*13310*/  FMUL.FTZ R129, R3.reuse, R129 ;  /* 0x0000008103817220 */ /* 0x040fe40000410000 */
[C---:B------:R-:W-:Y:S01]  /*13320*/  FMUL.FTZ R130, R2.reuse, R130 ;  /* 0x0000008202827220 */ /* 0x040fe20000410000 */
[C---:B--2---:R-:W-:Y:S03]  /*13330*/  HMMA.16816.F32 R124, R152.reuse, R136, R124 ;  /* 0x00000088987c723c */ /* 0x044fe6000000187c */
[C---:B------:R-:W-:Y:S02]  /*13340*/  FMUL.FTZ R131, R2.reuse, R131 ;  /* 0x0000008302837220 */ /* 0x040fe40000410000 */
[----:B------:R-:W-:Y:S02]  /*13350*/  FFMA.FTZ R151, R3, R220, R151 ;  /* 0x000000dc03977223 */ /* 0x000fe40000010097 */
[----:B------:R-:W-:Y:S01]  /*13360*/  FFMA.FTZ R239, R2, R221, R239 ;  /* 0x000000dd02ef7223 */ /* 0x000fe200000100ef */
[----:B------:R-:W-:Y:S01]  /*13370*/  MOV R2, R148 ;  /* 0x0000009400027202 */ /* 0x000fe20000000f00 */
[----:B------:R-:W-:Y:S01]  /*13380*/  FADD.FTZ R150, R150, R151 ;  /* 0x0000009796967221 */ /* 0x000fe20000010000 */
[----:B------:R-:W-:Y:S03]  /*13390*/  HMMA.16816.F32 R128, R152, R138, R128 ;  /* 0x0000008a9880723c */ /* 0x000fe60000001880 */
[----:B------:R-:W-:Y:S02]  /*133a0*/  FADD.FTZ R238, R238, R239 ;  /* 0x000000efeeee7221 */ /* 0x000fe40000010000 */
[----:B------:R-:W-:Y:S02]  /*133b0*/  FADD.FTZ R3, R241, R150 ;  /* 0x00000096f1037221 */ /* 0x000fe40000010000 */
[----:B------:R-:W-:Y:S02]  /*133c0*/  F2FP.PACK_AB R152, R243, R242 ;  /* 0x000000f2f398723e */ /* 0x000fe400000000ff */
[----:B----4-:R-:W-:Y:S03]  /*133d0*/  F2FP.PACK_AB R153, R245, R244 ;  /* 0x000000f4f599723e */ /* 0x010fe600000000ff */
[----:B-----5:R-:W-:Y:S01]  /*133e0*/  F2FP.PACK_AB R154, R247, R246 ;  /* 0x000000f6f79a723e */ /* 0x020fe200000000ff */
[----:B------:R-:W-:Y:S01]  /*133f0*/  FADD.FTZ R3, R240, R3 ;  /* 0x00000003f0037221 */ /* 0x000fe20000010000 */
[----:B------:R-:W-:Y:S03]  /*13400*/  F2FP.PACK_AB R155, R149, R248 ;  /* 0x000000f8959b723e */ /* 0x000fe600000000ff */
[----:B------:R-:W-:Y:S01]  /*13410*/  FADD.FTZ R242, R242, R3 ;  /* 0x00000003f2f27221 */ /* 0x000fe20000010000 */
[----:B------:R-:W-:Y:S03]  /*13420*/  MOV R3, R0 ;  /* 0x0000000000037202 */ /* 0x000fe60000000f00 */
[C---:B-1----:R-:W-:Y:S01]  /*13430*/  HMMA.16816.F32 R144, R152.reuse, R132, R4 ;  /* 0x000000849890723c */ /* 0x042fe20000001804 */
[----:B------:R-:W1:Y:S02]  /*13440*/  LDSM.16.MT88.4 R4, [R204+0x8880] ;  /* 0x00888000cc04783b */ /* 0x000e640000004200 */
[----:B------:R-:W-:Y:S04]  /*13450*/  FADD.FTZ R243, R243, R242 ;  /* 0x000000f2f3f37221 */ /* 0x000fe80000010000 */
[----:B------:R-:W-:Y:S01]  /*13460*/  FADD.FTZ R220, R246, R243 ;  /* 0x000000f3f6dc7221 */ /* 0x000fe20000010000 */
[C---:B------:R-:W-:Y:S01]  /*13470*/  HMMA.16816.F32 R140, R152.reuse, R134, R8 ;  /* 0x00000086988c723c */ /* 0x040fe20000001808 */
[----:B------:R-:W2:Y:S03]  /*13480*/  LDSM.16.MT88.4 R8, [R205+0x9880] ;  /* 0x00988000cd08783b */ /* 0x000ea60000004200 */
[----:B------:R-:W-:Y:S04]  /*13490*/  FADD.FTZ R220, R247, R220 ;  /* 0x000000dcf7dc7221 */ /* 0x000fe80000010000 */
        /* <DEDUP_REMOVED lines=10> */
[----:B------:R-:W-:Y:S04]  /*13540*/  FADD.FTZ R5, R236, R5 ;  /* 0x00000005ec057221 */ /* 0x000fe80000010000 */
        /* <DEDUP_REMOVED lines=29> */
.L_x_743:
[----:B------:R-:W-:-:S13]  /*13720*/  ISETP.LE.AND P0, PT, RZ, UR7, PT ;  /* 0x00000007ff007c0c */ /* 0x000fda000bf03270 */
[----:B------:R-:W-:Y:S05]  /*13730*/  @!P0 BRA `(.L_x_747) ;  /* 0x0000235000008947 */ /* 0x000fea0003800000 */
[----:B------:R-:W1:Y:S01]  /*13740*/  S2R R3, SR_TID.X ;  /* 0x0000000000037919 */ /* 0x000e620000002100 */
[----:B------:R-:W-:Y:S01]  /*13750*/  SHF.R.S32.HI R5, RZ, 0x1f, R224 ;  /* 0x0000001fff057819 */ /* 0x000fe200000114e0 */
[C---:B------:R-:W-:Y:S01]  /*13760*/  IMAD.SHL.U32 R228, R222.reuse, 0x2, RZ ;  /* 0x00000002dee47824 */ /* 0x040fe200078e00ff */
[----:B------:R-:W-:Y:S01]  /*13770*/  SHF.L.U64.HI R225, R222, 0x1, R225 ;  /* 0x00000001dee17819 */ /* 0x000fe200000102e1 */
[C---:B------:R-:W-:Y:S01]  /*13780*/  IMAD.SHL.U32 R229, R224.reuse, 0x2, RZ ;  /* 0x00000002e0e57824 */ /* 0x040fe200078e00ff */
[----:B------:R-:W-:Y:S01]  /*13790*/  SHF.L.U64.HI R222, R224, 0x1, R5 ;  /* 0x00000001e0de7819 */ /* 0x000fe20000010205 */
[----:B------:R-:W-:Y:S01]  /*137a0*/  IMAD.MOV.U32 R149, RZ, RZ, R148 ;  /* 0x000000ffff957224 */ /* 0x000fe200078e0094 */
[----:B-1----:R-:W-:-:S04]  /*137b0*/  SHF.R.S32.HI R2, RZ, 0x1f, R3 ;  /* 0x0000001fff027819 */ /* 0x002fc80000011403 */
[----:B------:R-:W-:-:S04]  /*137c0*/  LEA.HI R2, R2, R3, RZ, 0x3 ;  /* 0x0000000302027211 */ /* 0x000fc800078f18ff */
[----:B------:R-:W-:-:S05]  /*137d0*/  LOP3.LUT R2, R2, 0xfffffff8, RZ, 0xc0, !PT ;  /* 0xfffffff802027812 */ /* 0x000fca00078ec0ff */
[----:B------:R-:W-:Y:S02]  /*137e0*/  IMAD.IADD R2, R3, 0x1, -R2 ;  /* 0x0000000103027824 */ /* 0x000fe400078e0a02 */
[----:B------:R-:W-:Y:S01]  /*137f0*/  IMAD.MOV.U32 R3, RZ, RZ, R0 ;  /* 0x000000ffff037224 */ /* 0x000fe200078e0000 */
[----:B------:R-:W-:Y:S01]  /*13800*/  SHF.R.S32.HI R0, RZ, 0x1f, R223 ;  /* 0x0000001fff007819 */ /* 0x000fe200000114df */
[----:B------:R-:W-:-:S03]  /*13810*/  IMAD.SHL.U32 R226, R2, 0x8, RZ ;  /* 0x0000000802e27824 */ /* 0x000fc600078e00ff */
[C---:B------:R-:W-:Y:S01]  /*13820*/  SHF.L.U64.HI R224, R223.reuse, 0x1, R0 ;  /* 0x00000001dfe07819 */ /* 0x040fe20000010200 */
[----:B------:R-:W-:Y:S01]  /*13830*/  IMAD.SHL.U32 R223, R223, 0x2, RZ ;  /* 0x00000002dfdf7824 */ /* 0x000fe200078e00ff */
[----:B------:R-:W-:-:S04]  /*13840*/  SHF.R.S32.HI R227, RZ, 0x1f, R226 ;  /* 0x0000001fffe37819 */ /* 0x000fc800000114e2 */
[C---:B------:R-:W-:Y:S01]  /*13850*/  SHF.L.U64.HI R227, R226.reuse, 0x1, R227 ;  /* 0x00000001e2e37819 */ /* 0x040fe200000102e3 */
[----:B------:R-:W-:Y:S01]  /*13860*/  IMAD.SHL.U32 R226, R226, 0x2, RZ ;  /* 0x00000002e2e27824 */ /* 0x000fe200078e00ff */
[----:B------:R-:W-:Y:S05]  /*13870*/  BRA `(.L_x_748) ;  /* 0x000002c000007947 */ /* 0x000fea0003800000 */
.L_x_750:
[----:B------:R-:W-:Y:S01]  /*13880*/  IMAD.MOV.U32 R217, RZ, RZ, RZ ;  /* 0x000000ffffd97224 */ /* 0x000fe200078e00ff */
[----:B------:R-:W-:Y:S01]  /*13890*/  ULEA UR4, UR7, UR16, 0x5 ;  /* 0x0000001007047291 */ /* 0x000fe2000f8e283f */
[----:B------:R-:W-:Y:S05]  /*138a0*/  ISETP.NE.AND P6, PT, R215, 0x1, PT ;  /* 0x00000001d700780c */ /* 0x000fea0003fc5270 */
        /* <DEDUP_REMOVED lines=18> */
[----:B------:R-:W-:Y:S04]  /*139d0*/  IMAD.WIDE.U32 R10, R217, c[0x0][0x1f0], R10 ;  /* 0x00007c00d90a7a25 */ /* 0x000fe800078e000a */
        /* <DEDUP_REMOVED lines=8> */
[----:B-1----:R-:W-:Y:S05]  /*13a60*/  IADD3 R12, P0, R0, R226, RZ ;  /* 0x000000e2000c7210 */ /* 0x002fea0007f1e0ff */
[----:B--2---:R-:W-:Y:S01]  /*13a70*/  IMAD.X R13, R2, 0x1, R227, P0 ;  /* 0x00000001020d7824 */ /* 0x004fe200000e06e3 */
[----:B------:R-:W-:Y:S04]  /*13a80*/  IADD3 R10, P0, R0, R229, RZ ;  /* 0x000000e5000a7210 */ /* 0x000fe80007f1e0ff */
[----:B------:R-:W-:Y:S01]  /*13a90*/  @!PT LDS RZ, [RZ] ;  /* 0x00000000fffff984 */ /* 0x000fe20000000800 */
[----:B------:R1:W-:Y:S01]  /*13aa0*/  LDGSTS.E.BYPASS.LTC128B.128 [R219+0xc080], [R12.64], !P4 ;  /* 0x0c0800000cdb7fae */ /* 0x0003e2000e101d58 */
[----:B------:R-:W-:Y:S01]  /*13ab0*/  IMAD.X R11, R2, 0x1, R222, P0 ;  /* 0x00000001020b7824 */ /* 0x000fe200000e06de */
[----:B------:R-:W-:Y:S04]  /*13ac0*/  IADD3 R4, P0, R0, R223, RZ ;  /* 0x000000df00047210 */ /* 0x000fe80007f1e0ff */
[----:B------:R1:W-:Y:S01]  /*13ad0*/  LDGSTS.E.BYPASS.LTC128B.128 [R219+0xd080], [R10.64], !P5 ;  /* 0x0d0800000adb7fae */ /* 0x0003e2000e901d58 */
[----:B------:R-:W-:Y:S01]  /*13ae0*/  IMAD.X R5, R2, 0x1, R224, P0 ;  /* 0x0000000102057824 */ /* 0x000fe200000e06e0 */
[----:B------:R-:W-:Y:S04]  /*13af0*/  IADD3 R14, P0, R0, R228, RZ ;  /* 0x000000e4000e7210 */ /* 0x000fe80007f1e0ff */
[----:B------:R1:W-:Y:S01]  /*13b00*/  LDGSTS.E.BYPASS.LTC128B.128 [R219+0xe080], [R4.64], !P3 ;  /* 0x0e08000004db7fae */ /* 0x0003e2000d901d58 */
[----:B------:R-:W-:Y:S05]  /*13b10*/  IMAD.X R15, R2, 0x1, R225, P0 ;  /* 0x00000001020f7824 */ /* 0x000fea00000e06e1 */
[----:B------:R1:W-:Y:S01]  /*13b20*/  LDGSTS.E.BYPASS.LTC128B.128 [R219+0xf080], [R14.64], !P2 ;  /* 0x0f0800000edb7fae */ /* 0x0003e2000d101d58 */
[----:B------:R-:W-:-:S05]  /*13b30*/  BRA `(.L_x_749) ;  /* 0x00000b7000007947 */ /* 0x000fca0003800000 */
.L_x_748:
        /* <DEDUP_REMOVED lines=25> */
[----:B--2---:R-:W-:Y:S04]  /*13cd0*/  IADD3 R176, P0, R150, R226, RZ ;  /* 0x000000e296b07210 */ /* 0x004fe80007f1e0ff */
[----:B---3--:R-:W-:Y:S01]  /*13ce0*/  IADD3.X R177, R0, R227, RZ, P0, !PT ;  /* 0x000000e300b17210 */ /* 0x008fe200007fe4ff */
[C---:B------:R-:W-:Y:S01]  /*13cf0*/  HMMA.16816.F32 R8, R16.reuse, R10, RZ ;  /* 0x0000000a1008723c */ /* 0x040fe200000018ff */
[----:B------:R-:W-:Y:S03]  /*13d00*/  IADD3 R180, P0, R150, R229, RZ ;  /* 0x000000e596b47210 */ /* 0x000fe60007f1e0ff */
[----:B------:R-:W-:Y:S01]  /*13d10*/  @!PT LDS RZ, [RZ] ;  /* 0x00000000fffff984 */ /* 0x000fe20000000800 */
[----:B------:R-:W-:Y:S01]  /*13d20*/  @!PT LDS RZ, [RZ] ;  /* 0x00000000fffff984 */ /* 0x000fe20000000800 */
[----:B------:R-:W-:Y:S01]  /*13d30*/  @!PT LDS RZ, [RZ] ;  /* 0x00000000fffff984 */ /* 0x000fe20000000800 */
[----:B------:R1:W-:Y:S01]  /*13d40*/  LDGSTS.E.BYPASS.LTC128B.128 [R219+0x8080], [R176.64], !P4 ;  /* 0x08080000b0db7fae */ /* 0x0003e2000e101d58 */
[----:B------:R-:W-:Y:S02]  /*13d50*/  IADD3.X R181, R0, R222, RZ, P0, !PT ;  /* 0x000000de00b57210 */ /* 0x000fe400007fe4ff */
[----:B------:R-:W-:Y:S01]  /*13d60*/  IADD3 R184, P0, R150, R223, RZ ;  /* 0x000000df96b87210 */ /* 0x000fe20007f1e0ff */
[C---:B------:R-:W-:Y:S02]  /*13d70*/  HMMA.16816.F32 R12, R16.reuse, R152, RZ ;  /* 0x00000098100c723c */ /* 0x040fe400000018ff */
[----:B------:R2:W-:Y:S02]  /*13d80*/  LDGSTS.E.BYPASS.LTC128B.128 [R219+0x9080], [R180.64], !P5 ;  /* 0x09080000b4db7fae */ /* 0x0005e4000e901d58 */
[----:B------:R-:W-:Y:S02]  /*13d90*/  IADD3.X R185, R0, R224, RZ, P0, !PT ;  /* 0x000000e000b97210 */ /* 0x000fe400007fe4ff */
[----:B------:R-:W-:Y:S02]  /*13da0*/  IADD3 R150, P0, R150, R228, RZ ;  /* 0x000000e496967210 */ /* 0x000fe40007f1e0ff */
[----:B------:R-:W-:Y:S01]  /*13db0*/  HMMA.16816.F32 R16, R16, R154, RZ ;  /* 0x0000009a1010723c */ /* 0x000fe200000018ff */
[----:B------:R3:W-:Y:S03]  /*13dc0*/  LDGSTS.E.BYPASS.LTC128B.128 [R219+0xa080], [R184.64], !P3 ;  /* 0x0a080000b8db7fae */ /* 0x0007e6000d901d58 */
[----:B------:R-:W-:Y:S02]  /*13dd0*/  IADD3.X R151, R0, R225, RZ, P0, !PT ;  /* 0x000000e100977210 */ /* 0x000fe400007fe4ff */
[----:B------:R-:W-:Y:S02]  /*13de0*/  PLOP3.LUT P0, PT, PT, PT, UP0, 0x80, 0x0 ;  /* 0x000000000000781c */ /* 0x000fe40003f0f008 */
[C---:B----4-:R-:W-:Y:S01]  /*13df0*/  HMMA.16816.F32 R4, R156.reuse, R160, R4 ;  /* 0x000000a09c04723c */ /* 0x050fe20000001804 */
[----:B------:R4:W-:Y:S05]  /*13e00*/  LDGSTS.E.BYPASS.LTC128B.128 [R219+0xb080], [R150.64], !P2 ;  /* 0x0b08000096db7fae */ /* 0x0009ea000d101d58 */
[----:B------:R-:W-:Y:S02]  /*13e10*/  LDSM.16.M88.4 R168, [R209+0x10080] ;  /* 0x01008000d1a8783b */ /* 0x000fe40000000200 */
[C---:B------:R-:W-:Y:S03]  /*13e20*/  HMMA.16816.F32 R8, R156.reuse, R162, R8 ;  /* 0x000000a29c08723c */ /* 0x040fe60000001808 */
[----:B------:R-:W3:Y:S05]  /*13e30*/  LDSM.16.M88.4 R172, [R208+0xc080] ;  /* 0x00c08000d0ac783b */ /* 0x000eea0000000200 */
[C---:B-----5:R-:W-:Y:S01]  /*13e40*/  HMMA.16816.F32 R12, R156.reuse, R164, R12 ;  /* 0x000000a49c0c723c */ /* 0x060fe2000000180c */
[----:B------:R-:W5:Y:S05]  /*13e50*/  LDSM.16.M88.4 R152, [R208+0xc880] ;  /* 0x00c88000d098783b */ /* 0x000f6a0000000200 */
[----:B------:R-:W0:Y:S02]  /*13e60*/  LDGDEPBAR ;  /* 0x00000000000079af */ /* 0x000e240000000000 */
[----:B------:R-:W-:Y:S03]  /*13e70*/  HMMA.16816.F32 R16, R156, R166, R16 ;  /* 0x000000a69c10723c */ /* 0x000fe60000001810 */
[----:B-1----:R-:W-:Y:S05]  /*13e80*/  LDSM.16.M88.4 R176, [R207+0x10080] ;  /* 0x01008000cfb0783b */ /* 0x002fea0000000200 */
[----:B--2---:R-:W1:Y:S05]  /*13e90*/  LDSM.16.M88.4 R180, [R202] ;  /* 0x00000000cab4783b */ /* 0x004e6a0000000200 */
[----:B------:R-:W2:Y:S05]  /*13ea0*/  LDSM.16.M88.4 R156, [R202+0x800] ;  /* 0x00080000ca9c783b */ /* 0x000eaa0000000200 */
[----:B------:R-:W-:Y:S05]  /*13eb0*/  LDSM.16.M88.4 R160, [R214+0x14080] ;  /* 0x01408000d6a0783b */ /* 0x000fea0000000200 */
[----:B------:R-:W2:Y:S01]  /*13ec0*/  LDSM.16.M88.4 R164, [R213+0xd080] ;  /* 0x00d08000d5a4783b */ /* 0x000ea20000000200 */
[C---:B---3--:R-:W-:Y:S08]  /*13ed0*/  HMMA.16816.F32 R4, R168.reuse, R172, R4 ;  /* 0x000000aca804723c */ /* 0x048ff00000001804 */
[C---:B------:R-:W-:Y:S01]  /*13ee0*/  HMMA.16816.F32 R8, R168.reuse, R174, R8 ;  /* 0x000000aea808723c */ /* 0x040fe20000001808 */
[----:B------:R-:W-:Y:S07]  /*13ef0*/  LDSM.16.M88.4 R172, [R201] ;  /* 0x00000000c9ac783b */ /* 0x000fee0000000200 */
[C---:B-----5:R-:W-:Y:S08]  /*13f00*/  HMMA.16816.F32 R12, R168.reuse, R152, R12 ;  /* 0x00000098a80c723c */ /* 0x060ff0000000180c */
        /* <DEDUP_REMOVED lines=10> */
[C---:B------:R-:W-:Y:S08]  /*13fb0*/  HMMA.16816.F32 R4, R160.reuse, R164, R4 ;  /* 0x000000a4a004723c */ /* 0x040ff00000001804 */
[C---:B------:R-:W-:Y:S01]  /*13fc0*/  HMMA.16816.F32 R8, R160.reuse, R166, R8 ;  /* 0x000000a6a008723c */ /* 0x040fe20000001808 */
[----:B------:R-:W-:Y:S07]  /*13fd0*/  LDSM.16.M88.4 R164, [R202+0x1000] ;  /* 0x00100000caa4783b */ /* 0x000fee0000000200 */
[C---:B---3--:R-:W-:Y:S08]  /*13fe0*/  HMMA.16816.F32 R12, R160.reuse, R152, R12 ;  /* 0x00000098a00c723c */ /* 0x048ff0000000180c */
[----:B------:R-:W-:Y:S01]  /*13ff0*/  HMMA.16816.F32 R16, R160, R154, R16 ;  /* 0x0000009aa010723c */ /* 0x000fe20000001810 */
[----:B------:R-:W3:Y:S05]  /*14000*/  LDSM.16.M88.4 R152, [R208+0xd880] ;  /* 0x00d88000d098783b */ /* 0x000eea0000000200 */
        /* <DEDUP_REMOVED lines=15> */
[C---:B------:R-:W-:Y:S08]  /*14100*/  HMMA.16816.F32 R4, R160.reuse, R164, R4 ;  /* 0x000000a4a004723c */ /* 0x040ff00000001804 */
[C---:B------:R-:W-:Y:S01]  /*14110*/  HMMA.16816.F32 R8, R160.reuse, R166, R8 ;  /* 0x000000a6a008723c */ /* 0x040fe20000001808 */
[----:B------:R-:W-:Y:S07]  /*14120*/  LDSM.16.M88.4 R164, [R208+0xe080] ;  /* 0x00e08000d0a4783b */ /* 0x000fee0000000200 */
[C---:B-1----:R-:W-:Y:S08]  /*14130*/  HMMA.16816.F32 R12, R160.reuse, R156, R12 ;  /* 0x0000009ca00c723c */ /* 0x042ff0000000180c */
[----:B------:R-:W-:Y:S01]  /*14140*/  HMMA.16816.F32 R16, R160, R158, R16 ;  /* 0x0000009ea010723c */ /* 0x000fe20000001810 */
[----:B------:R-:W1:Y:S05]  /*14150*/  LDSM.16.M88.4 R156, [R198] ;  /* 0x00000000c69c783b */ /* 0x000e6a0000000200 */
[----:B------:R-:W1:Y:S02]  /*14160*/  LDSM.16.M88.4 R160, [R209+0x18080] ;  /* 0x01808000d1a0783b */ /* 0x000e640000000200 */
        /* <DEDUP_REMOVED lines=14> */
[C---:B------:R-:W-:Y:S08]  /*14250*/  HMMA.16816.F32 R4, R160.reuse, R164, R4 ;  /* 0x000000a4a004723c */ /* 0x040ff00000001804 */
[C---:B------:R-:W-:Y:S01]  /*14260*/  HMMA.16816.F32 R8, R160.reuse, R166, R8 ;  /* 0x000000a6a008723c */ /* 0x040fe20000001808 */
[----:B------:R-:W-:Y:S07]  /*14270*/  LDSM.16.M88.4 R164, [R197] ;  /* 0x00000000c5a4783b */ /* 0x000fee0000000200 */
[C---:B--2---:R-:W-:Y:S08]  /*14280*/  HMMA.16816.F32 R12, R160.reuse, R152, R12 ;  /* 0x00000098a00c723c */ /* 0x044ff0000000180c */
[----:B------:R-:W-:Y:S01]  /*14290*/  HMMA.16816.F32 R16, R160, R154, R16 ;  /* 0x0000009aa010723c */ /* 0x000fe20000001810 */
[----:B------:R-:W2:Y:S05]  /*142a0*/  LDSM.16.M88.4 R152, [R213+0xf880] ;  /* 0x00f88000d598783b */ /* 0x000eaa0000000200 */
[----:B------:R-:W2:Y:S02]  /*142b0*/  LDSM.16.M88.4 R160, [R210+0x1c080] ;  /* 0x01c08000d2a0783b */ /* 0x000ea40000000200 */
        /* <DEDUP_REMOVED lines=14> */
[C---:B------:R-:W-:Y:S08]  /*143a0*/  HMMA.16816.F32 R4, R160.reuse, R164, R4 ;  /* 0x000000a4a004723c */ /* 0x040ff00000001804 */
        /* <DEDUP_REMOVED lines=19> */
[----:B------:R-:W-:Y:S05]  /*144e0*/  FMUL.FTZ R10, R10, c[0x0][0x320] ;  /* 0x0000c8000a0a7a20 */ /* 0x000fea0000410000 */
[----:B------:R-:W1:Y:S01]  /*144f0*/  MUFU.TANH R158, R158 ;  /* 0x0000009e009e7308 */ /* 0x000e620000002400 */
[----:B------:R-:W-:Y:S03]  /*14500*/  HMMA.16816.F32 R16, R176, R154, R16 ;  /* 0x0000009ab010723c */ /* 0x000fe60000001810 */
[----:B------:R-:W-:Y:S02]  /*14510*/  FMUL.FTZ R152, R8, c[0x0][0x320] ;  /* 0x0000c80008987a20 */ /* 0x000fe40000410000 */
[----:B------:R-:W-:Y:S02]  /*14520*/  FMUL.FTZ R8, R9, c[0x0][0x320] ;  /* 0x0000c80009087a20 */ /* 0x000fe40000410000 */
[----:B------:R-:W-:Y:S02]  /*14530*/  FMUL.FTZ R9, R11, c[0x0][0x320] ;  /* 0x0000c8000b097a20 */ /* 0x000fe40000410000 */
[----:B------:R3:W1:Y:S06]  /*14540*/  MUFU.TANH R6, R0 ;  /* 0x0000000000067308 */ /* 0x00066c0000002400 */
        /* <DEDUP_REMOVED lines=19> */
[----:B----4-:R3:W4:Y:S10]  /*14680*/  MUFU.TANH R151, R18 ;  /* 0x0000001200977308 */ /* 0x0107340000002400 */
[----:B------:R3:W1:Y:S02]  /*14690*/  MUFU.TANH R150, R19 ;  /* 0x0000001300967308 */ /* 0x0006640000002400 */
[----:B-1234-:R-:W-:-:S05]  /*146a0*/  @P0 BRA `(.L_x_750) ;  /* 0xfffff1d000000947 */ /* 0x01efca000383ffff */
.L_x_749:
        /* <DEDUP_REMOVED lines=20> */
[----:B------:R-:W-:Y:S01]  /*147f0*/  ISETP.LT.AND P0, PT, RZ, UR7, PT ;  /* 0x00000007ff007c0c */ /* 0x000fe2000bf01270 */
[----:B------:R-:W1:Y:S01]  /*14800*/  SHFL.BFLY PT, R13, R10, 0x2, 0x1f ;  /* 0x0c401f000a0d7f89 */ /* 0x000e6200000e0000 */
[----:B------:R-:W-:Y:S07]  /*14810*/  UIADD3 UR7, UR7, -0x1, URZ ;  /* 0xffffffff07077890 */ /* 0x000fee000fffe03f */
        /* <DEDUP_REMOVED lines=8> */
[----:B------:R-:W2:Y:S08]  /*148a0*/  SHFL.BFLY PT, R148, R5, 0x1, 0x1f ;  /* 0x0c201f0005947f89 */ /* 0x000eb000000e0000 */
[----:B------:R-:W3:Y:S01]  /*148b0*/  LDSM.16.MT88.4 R12, [R211+0x8080] ;  /* 0x00808000d30c783b */ /* 0x000ee20000004200 */
        /* <DEDUP_REMOVED lines=11> */
[--C-:B------:R-:W-:Y:S02]  /*14970*/  FFMA.FTZ R231, R157, c[0x0][0x2d0], -R160.reuse ;  /* 0x0000b4009de77a23 */ /* 0x100fe400000108a0 */
[--C-:B------:R-:W-:Y:S01]  /*14980*/  FFMA.FTZ R230, R153, c[0x0][0x2d0], -R160.reuse ;  /* 0x0000b40099e67a23 */ /* 0x100fe200000108a0 */
[----:B------:R-:W-:Y:S01]  /*14990*/  LDSM.16.MT88.4 R156, [R205+0x8080] ;  /* 0x00808000cd9c783b */ /* 0x000fe20000004200 */
[--C-:B------:R-:W-:Y:S01]  /*149a0*/  FFMA.FTZ R233, R8, c[0x0][0x2d0], -R163.reuse ;  /* 0x0000b40008e97a23 */ /* 0x100fe200000108a3 */
[----:B------:R-:W-:Y:S01]  /*149b0*/  MUFU.EX2 R236, R236 ;  /* 0x000000ec00ec7308 */ /* 0x000fe20000000800 */
[--C-:B------:R-:W-:Y:S02]  /*149c0*/  FFMA.FTZ R232, R6, c[0x0][0x2d0], -R160.reuse ;  /* 0x0000b40006e87a23 */ /* 0x100fe400000108a0 */
[--C-:B------:R-:W-:Y:S02]  /*149d0*/  FFMA.FTZ R149, R9, c[0x0][0x2d0], -R160.reuse ;  /* 0x0000b40009957a23 */ /* 0x100fe400000108a0 */
[----:B------:R-:W-:Y:S01]  /*149e0*/  FMUL.FTZ R4, R2, c[0x0][0x2d0] ;  /* 0x0000b40002047a20 */ /* 0x000fe20000410000 */
[----:B------:R-:W2:Y:S01]  /*149f0*/  LDSM.16.MT88.4 R152, [R206+0x8080] ;  /* 0x00808000ce98783b */ /* 0x000ea20000004200 */
[--C-:B------:R-:W-:Y:S02]  /*14a00*/  FFMA.FTZ R237, R166, c[0x0][0x2d0], -R163.reuse ;  /* 0x0000b400a6ed7a23 */ /* 0x100fe400000108a3 */
[--C-:B------:R-:W-:Y:S01]  /*14a10*/  FFMA.FTZ R238, R164, c[0x0][0x2d0], -R163.reuse ;  /* 0x0000b400a4ee7a23 */ /* 0x100fe200000108a3 */
[----:B------:R4:W5:Y:S01]  /*14a20*/  MUFU.EX2 R2, R4 ;  /* 0x0000000400027308 */ /* 0x0009620000000800 */
[--C-:B------:R-:W-:Y:S02]  /*14a30*/  FFMA.FTZ R239, R167, c[0x0][0x2d0], -R160.reuse ;  /* 0x0000b400a7ef7a23 */ /* 0x100fe400000108a0 */
[--C-:B------:R-:W-:Y:S02]  /*14a40*/  FFMA.FTZ R240, R165, c[0x0][0x2d0], -R160.reuse ;  /* 0x0000b400a5f07a23 */ /* 0x100fe400000108a0 */
[C---:B-1----:R-:W-:Y:S01]  /*14a50*/  FMUL.FTZ R5, R3.reuse, R145 ;  /* 0x0000009103057220 */ /* 0x042fe20000410000 */
[----:B------:R-:W-:Y:S01]  /*14a60*/  LDSM.16.MT88.4 R164, [R211+0x9880] ;  /* 0x00988000d3a4783b */ /* 0x000fe20000004200 */
[C---:B------:R-:W-:Y:S02]  /*14a70*/  FMUL.FTZ R8, R3.reuse, R140 ;  /* 0x0000008c03087220 */ /* 0x040fe40000410000 */
[C---:B------:R-:W-:Y:S01]  /*14a80*/  FMUL.FTZ R9, R3.reuse, R141 ;  /* 0x0000008d03097220 */ /* 0x040fe20000410000 */
[----:B------:R-:W1:Y:S01]  /*14a90*/  MUFU.EX2 R235, R235 ;  /* 0x000000eb00eb7308 */ /* 0x000e620000000800 */
[C---:B------:R-:W-:Y:S02]  /*14aa0*/  FMUL.FTZ R16, R3.reuse, R132 ;  /* 0x0000008403107220 */ /* 0x040fe40000410000 */
[----:B------:R-:W-:Y:S02]  /*14ab0*/  FMUL.FTZ R17, R3, R133 ;  /* 0x0000008503117220 */ /* 0x000fe40000410000 */
[--C-:B------:R-:W-:Y:S02]  /*14ac0*/  FFMA.FTZ R241, R162, c[0x0][0x2d0], -R163.reuse ;  /* 0x0000b400a2f17a23 */ /* 0x100fe400000108a3 */
[----:B------:R-:W-:Y:S02]  /*14ad0*/  FFMA.FTZ R163, R161, c[0x0][0x2d0], -R163 ;  /* 0x0000b400a1a37a23 */ /* 0x000fe400000108a3 */
[C---:B------:R-:W-:Y:S01]  /*14ae0*/  FMUL.FTZ R20, R3.reuse, R20 ;  /* 0x0000001403147220 */ /* 0x040fe20000410000 */
[----:B------:R-:W-:Y:S01]  /*14af0*/  MUFU.EX2 R234, R234 ;  /* 0x000000ea00ea7308 */ /* 0x000fe20000000800 */
[C---:B------:R-:W-:Y:S02]  /*14b00*/  FMUL.FTZ R21, R3.reuse, R21 ;  /* 0x0000001503157220 */ /* 0x040fe40000410000 */
[C---:B------:R-:W-:Y:S02]  /*14b10*/  FMUL.FTZ R24, R3.reuse, R24 ;  /* 0x0000001803187220 */ /* 0x040fe40000410000 */
[----:B----4-:R-:W-:Y:S02]  /*14b20*/  FMUL.FTZ R4, R3, R144 ;  /* 0x0000009003047220 */ /* 0x010fe40000410000 */
[C---:B-----5:R-:W-:Y:S02]  /*14b30*/  FMUL.FTZ R6, R2.reuse, R146 ;  /* 0x0000009202067220 */ /* 0x060fe40000410000 */
[C---:B------:R-:W-:Y:S01]  /*14b40*/  FMUL.FTZ R7, R2.reuse, R147 ;  /* 0x0000009302077220 */ /* 0x040fe20000410000 */
[----:B------:R-:W4:Y:S01]  /*14b50*/  MUFU.EX2 R233, R233 ;  /* 0x000000e900e97308 */ /* 0x000f220000000800 */
        /* <DEDUP_REMOVED lines=11> */
[C---:B------:R-:W-:Y:S02]  /*14c10*/  FMUL.FTZ R26, R2.reuse, R26 ;  /* 0x0000001a021a7220 */ /* 0x040fe40000410000 */
[----:B------:R-:W1:Y:S01]  /*14c20*/  MUFU.EX2 R231, R231 ;  /* 0x000000e700e77308 */ /* 0x000e620000000800 */
        /* <DEDUP_REMOVED lines=12> */
[----:B------:R-:W4:Y:S01]  /*14cf0*/  MUFU.EX2 R149, R149 ;  /* 0x0000009500957308 */ /* 0x000f220000000800 */
[----:B------:R-:W-:Y:S02]  /*14d00*/  FMUL.FTZ R37, R3, R37 ;  /* 0x0000002503257220 */ /* 0x000fe40000410000 */
[C---:B------:R-:W-:Y:S01]  /*14d10*/  FMUL.FTZ R38, R2.reuse, R38 ;  /* 0x0000002602267220 */ /* 0x040fe20000410000 */
        /* <DEDUP_REMOVED lines=17> */
[----:B------:R-:W1:Y:S01]  /*14e30*/  MUFU.EX2 R238, R238 ;  /* 0x000000ee00ee7308 */ /* 0x000e620000000800 */
[C---:B---3--:R-:W-:Y:S05]  /*14e40*/  HMMA.16816.F32 R4, R144.reuse, R12, R4 ;  /* 0x0000000c9004723c */ /* 0x048fea0000001804 */
        /* <DEDUP_REMOVED lines=12> */
[C---:B--2---:R-:W-:Y:S02]  /*14f10*/  HMMA.16816.F32 R12, R144.reuse, R152, R12 ;  /* 0x00000098900c723c */ /* 0x044fe4000000180c */
[----:B------:R-:W2:Y:S01]  /*14f20*/  MUFU.EX2 R241, R241 ;  /* 0x000000f100f17308 */ /* 0x000ea20000000800 */
[C---:B------:R-:W-:Y:S02]  /*14f30*/  FMUL.FTZ R56, R3.reuse, R56 ;  /* 0x0000003803387220 */ /* 0x040fe40000410000 */
[C---:B------:R-:W-:Y:S02]  /*14f40*/  FMUL.FTZ R57, R3.reuse, R57 ;  /* 0x0000003903397220 */ /* 0x040fe40000410000 */
[C---:B------:R-:W-:Y:S01]  /*14f50*/  FMUL.FTZ R58, R2.reuse, R58 ;  /* 0x0000003a023a7220 */ /* 0x040fe20000410000 */
[C---:B------:R-:W-:Y:S04]  /*14f60*/  HMMA.16816.F32 R16, R144.reuse, R154, R16 ;  /* 0x0000009a9010723c */ /* 0x040fe80000001810 */
[----:B------:R-:W-:Y:S01]  /*14f70*/  FMUL.FTZ R59, R2, R59 ;  /* 0x0000003b023b7220 */ /* 0x000fe20000410000 */
[----:B-1----:R-:W-:Y:S01]  /*14f80*/  F2FP.PACK_AB R152, R238, R237 ;  /* 0x000000edee98723e */ /* 0x002fe200000000ff */
[C---:B------:R-:W-:Y:S02]  /*14f90*/  FMUL.FTZ R60, R3.reuse, R60 ;  /* 0x0000003c033c7220 */ /* 0x040fe40000410000 */
[C---:B------:R-:W-:Y:S04]  /*14fa0*/  HMMA.16816.F32 R20, R144.reuse, R156, R20 ;  /* 0x0000009c9014723c */ /* 0x040fe80000001814 */
[C---:B------:R-:W-:Y:S01]  /*14fb0*/  FMUL.FTZ R61, R3.reuse, R61 ;  /* 0x0000003d033d7220 */ /* 0x040fe20000410000 */
[----:B---3--:R-:W-:Y:S01]  /*14fc0*/  F2FP.PACK_AB R153, R240, R239 ;  /* 0x000000eff099723e */ /* 0x008fe200000000ff */
[C---:B------:R-:W-:Y:S02]  /*14fd0*/  FMUL.FTZ R62, R2.reuse, R62 ;  /* 0x0000003e023e7220 */ /* 0x040fe40000410000 */
[C---:B------:R-:W-:Y:S01]  /*14fe0*/  HMMA.16816.F32 R24, R144.reuse, R158, R24 ;  /* 0x0000009e9018723c */ /* 0x040fe20000001818 */
[----:B------:R-:W-:Y:S03]  /*14ff0*/  LDSM.16.MT88.4 R156, [R206+0x8880] ;  /* 0x00888000ce9c783b */ /* 0x000fe60000004200 */
[----:B------:R-:W-:Y:S01]  /*15000*/  FMUL.FTZ R63, R2, R63 ;  /* 0x0000003f023f7220 */ /* 0x000fe20000410000 */
[----:B--2---:R-:W-:Y:S01]  /*15010*/  F2FP.PACK_AB R154, R242, R241 ;  /* 0x000000f1f29a723e */ /* 0x004fe200000000ff */
        /* <DEDUP_REMOVED lines=79> */
[----:B------:R-:W-:Y:S03]  /*15510*/  FMUL.FTZ R113, R3, R113 ;  /* 0x0000007103717220 */ /* 0x000fe60000410000 */
[C---:B--2---:R-:W-:Y:S03]  /*15520*/  HMMA.16816.F32 R108, R144.reuse, R132, R108 ;  /* 0x00000084906c723c */ /* 0x044fe6000000186c */
[C---:B------:R-:W-:Y:S02]  /*15530*/  FMUL.FTZ R114, R2.reuse, R114 ;  /* 0x0000007202727220 */ /* 0x040fe40000410000 */
[----:B------:R-:W-:Y:S02]  /*15540*/  FMUL.FTZ R115, R2, R115 ;  /* 0x0000007302737220 */ /* 0x000fe40000410000 */
[--C-:B------:R-:W-:Y:S02]  /*15550*/  FFMA.FTZ R151, R151, c[0x0][0x2d0], -R160.reuse ;  /* 0x0000b40097977a23 */ /* 0x100fe400000108a0 */
[----:B------:R-:W-:Y:S03]  /*15560*/  FFMA.FTZ R160, R150, c[0x0][0x2d0], -R160 ;  /* 0x0000b40096a07a23 */ /* 0x000fe600000108a0 */
        /* <DEDUP_REMOVED lines=8> */
[C---:B------:R-:W-:Y:S02]  /*155f0*/  FMUL.FTZ R120, R3.reuse, R120 ;  /* 0x0000007803787220 */ /* 0x040fe40000410000 */
[C---:B------:R-:W-:Y:S01]  /*15600*/  FMUL.FTZ R121, R3.reuse, R121 ;  /* 0x0000007903797220 */ /* 0x040fe20000410000 */
[C---:B---3--:R-:W-:Y:S03]  /*15610*/  HMMA.16816.F32 R116, R144.reuse, R140, R116 ;  /* 0x0000008c9074723c */ /* 0x048fe60000001874 */
[C---:B------:R-:W-:Y:S02]  /*15620*/  FMUL.FTZ R122, R2.reuse, R122 ;  /* 0x0000007a027a7220 */ /* 0x040fe40000410000 */
[C---:B------:R-:W-:Y:S02]  /*15630*/  FMUL.FTZ R123, R2.reuse, R123 ;  /* 0x0000007b027b7220 */ /* 0x040fe40000410000 */
[C---:B------:R-:W-:Y:S02]  /*15640*/  FMUL.FTZ R124, R3.reuse, R124 ;  /* 0x0000007c037c7220 */ /* 0x040fe40000410000 */
[C---:B------:R-:W-:Y:S01]  /*15650*/  FMUL.FTZ R125, R3.reuse, R125 ;  /* 0x0000007d037d7220 */ /* 0x040fe20000410000 */
[----:B----4-:R-:W3:Y:S02]  /*15660*/  LDSM.16.MT88.4 R160, [R205+0x8880] ;  /* 0x00888000cda0783b */ /* 0x010ee40000004200 */
[C---:B------:R-:W-:Y:S03]  /*15670*/  HMMA.16816.F32 R120, R144.reuse, R142, R120 ;  /* 0x0000008e9078723c */ /* 0x040fe60000001878 */
[C---:B------:R-:W-:Y:S02]  /*15680*/  FMUL.FTZ R126, R2.reuse, R126 ;  /* 0x0000007e027e7220 */ /* 0x040fe40000410000 */
[----:B------:R-:W-:Y:S02]  /*15690*/  FMUL.FTZ R127, R2, R127 ;  /* 0x0000007f027f7220 */ /* 0x000fe40000410000 */
[C---:B------:R-:W-:Y:S01]  /*156a0*/  FMUL.FTZ R128, R3.reuse, R128 ;  /* 0x0000008003807220 */ /* 0x040fe20000410000 */
[----:B-----5:R-:W-:Y:S01]  /*156b0*/  F2FP.PACK_AB R155, R150, R151 ;  /* 0x00000097969b723e */ /* 0x020fe200000000ff */
        /* <DEDUP_REMOVED lines=13> */
[----:B------:R-:W-:Y:S03]  /*15790*/  FADD.FTZ R2, R233, R2 ;  /* 0x00000002e9027221 */ /* 0x000fe60000010000 */
[C---:B------:R-:W-:Y:S01]  /*157a0*/  HMMA.16816.F32 R140, R152.reuse, R134, R8 ;  /* 0x00000086988c723c */ /* 0x040fe20000001808 */
[----:B------:R-:W2:Y:S03]  /*157b0*/  LDSM.16.MT88.4 R8, [R205+0x9880] ;  /* 0x00988000cd08783b */ /* 0x000ea60000004200 */
[----:B------:R-:W-:Y:S04]  /*157c0*/  FADD.FTZ R237, R237, R2 ;  /* 0x00000002eded7221 */ /* 0x000fe80000010000 */
[C---:B------:R-:W-:Y:S01]  /*157d0*/  HMMA.16816.F32 R136, R152.reuse, R156, R12 ;  /* 0x0000009c9888723c */ /* 0x040fe2000000180c */
[----:B------:R-:W4:Y:S03]  /*157e0*/  LDSM.16.MT88.4 R12, [R205+0xa880] ;  /* 0x00a88000cd0c783b */ /* 0x000f260000004200 */
[----:B------:R-:W-:Y:S04]  /*157f0*/  FADD.FTZ R238, R238, R237 ;  /* 0x000000edeeee7221 */ /* 0x000fe80000010000 */
[C---:B------:R-:W-:Y:S01]  /*15800*/  HMMA.16816.F32 R132, R152.reuse, R158, R16 ;  /* 0x0000009e9884723c */ /* 0x040fe20000001810 */
[----:B------:R-:W5:Y:S03]  /*15810*/  LDSM.16.MT88.4 R16, [R205+0xb880] ;  /* 0x00b88000cd10783b */ /* 0x000f660000004200 */
[----:B------:R-:W-:Y:S04]  /*15820*/  FADD.FTZ R241, R241, R238 ;  /* 0x000000eef1f17221 */ /* 0x000fe80000010000 */
[C---:B---3--:R-:W-:Y:S01]  /*15830*/  HMMA.16816.F32 R20, R152.reuse, R160, R20 ;  /* 0x000000a09814723c */ /* 0x048fe20000001814 */
[----:B------:R-:W3:Y:S03]  /*15840*/  LDSM.16.MT88.4 R156, [R204+0xb880] ;  /* 0x00b88000cc9c783b */ /* 0x000ee60000004200 */
[----:B------:R-:W-:Y:S04]  /*15850*/  FADD.FTZ R220, R242, R241 ;  /* 0x000000f1f2dc7221 */ /* 0x000fe80000010000 */
[C---:B------:R-:W-:Y:S08]  /*15860*/  HMMA.16816.F32 R24, R152.reuse, R162, R24 ;  /* 0x000000a29818723c */ /* 0x040ff00000001818 */
[C---:B-1----:R-:W-:Y:S07]  /*15870*/  HMMA.16816.F32 R28, R152.reuse, R4, R28 ;  /* 0x00000004981c723c */ /* 0x042fee000000181c */
[----:B------:R-:W-:Y:S01]  /*15880*/  FADD.FTZ R4, R230, R231 ;  /* 0x000000e7e6047221 */ /* 0x000fe20000010000 */
[C---:B------:R-:W-:Y:S04]  /*15890*/  HMMA.16816.F32 R32, R152.reuse, R6, R32 ;  /* 0x000000069820723c */ /* 0x040fe80000001820 */
[----:B------:R-:W-:Y:S01]  /*158a0*/  FADD.FTZ R4, R149, R4 ;  /* 0x0000000495047221 */ /* 0x000fe20000010000 */
[----:B------:R-:W-:Y:S03]  /*158b0*/  MOV R149, R148 ;  /* 0x0000009400957202 */ /* 0x000fe60000000f00 */
        /* <DEDUP_REMOVED lines=29> */
.L_x_747:
        /* <DEDUP_REMOVED lines=155> */
.L_x_671:
        /* <DEDUP_REMOVED lines=39> */
[----:B---3--:R-:W-:Y:S02]  /*166b0*/  LOP3.LUT R13, R10, 0x1, RZ, 0xc0, !PT ;  /* 0x000000010a0d7812 */ /* 0x008fe400078ec0ff */
        /* <DEDUP_REMOVED lines=157> */
.L_x_752:
        /* <DEDUP_REMOVED lines=157> */
.L_x_754:
[----:B--234-:R-:W-:Y:S05]  /*17a60*/  BSYNC B0 ;  /* 0x0000000000007941 */ /* 0x01cfea0003800000 */
.L_x_753:
        /* <DEDUP_REMOVED lines=30> */
.L_x_756:
[----:B------:R-:W-:Y:S05]  /*17c50*/  BSYNC B0 ;  /* 0x0000000000007941 */ /* 0x000fea0003800000 */
.L_x_755:
        /* <DEDUP_REMOVED lines=30> */
.L_x_758:
[----:B------:R-:W-:Y:S05]  /*17e40*/  BSYNC B0 ;  /* 0x0000000000007941 */ /* 0x000fea0003800000 */
.L_x_757:
        /* <DEDUP_REMOVED lines=31> */
.L_x_751:
        /* <DEDUP_REMOVED lines=31> */
.L_x_759:
        /* <DEDUP_REMOVED lines=43> */
.L_x_761:
[----:B------:R-:W-:Y:S05]  /*184e0*/  BSYNC B0 ;  /* 0x0000000000007941 */ /* 0x000fea0003800000 */
.L_x_760:
        /* <DEDUP_REMOVED lines=54> */
[----:B---3--:R1:W3:Y:S10]  /*18850*/  SHFL.IDX PT, R13, R10, RZ, 0x181f ;  /* 0x00181fff0a0d7589 */ /* 0x0082f400000e0000 */
        /* <DEDUP_REMOVED lines=22> */
.L_x_763:
[----:B------:R-:W-:Y:S05]  /*189c0*/  BSYNC B0 ;  /* 0x0000000000007941 */ /* 0x000fea0003800000 */
.L_x_762:
        /* <DEDUP_REMOVED lines=27> */
.L_x_765:
[----:B------:R-:W-:Y:S05]  /*18b80*/  BSYNC B0 ;  /* 0x0000000000007941 */ /* 0x000fea0003800000 */
.L_x_764:
        /* <DEDUP_REMOVED lines=27> */
.L_x_767:
[----:B------:R-:W-:Y:S05]  /*18d40*/  BSYNC B0 ;  /* 0x0000000000007941 */ /* 0x000fea0003800000 */
.L_x_766:
        /* <DEDUP_REMOVED lines=28> */
.L_x_768:
        /* <DEDUP_REMOVED lines=15> */
.L_x_1778:


//--------------------- .text._ZN7cutlass13device_kernelIN5flash19enable_sm80_to_sm89INS1_16FlashAttnFwdSm80INS1_25CollectiveMainloopFwdSm80ILi8ELi1ELb0EN4cute5tupleIJNS5_1CILi128EEENS7_ILi96EEENS7_ILi256EEEEEELi256ENS_6half_tEfNS_4arch4Sm80ELb0ELb0ELb1ELb0ELb1ELb0ELb1ELb0EEENS1_21CollectiveEpilogueFwdINS6_IJS8_SA_S9_EEENS6_IJNS7_ILi1EEESI_SI_EEESC_SE_Li256ELb0ELb1ELb0ELb0EEENS1_19SingleTileSchedulerILb0ELb0ELb1ELi128EEEEEEEEEvNT_6ParamsE --------------------------
	.section	.text._ZN7cutlass13device_kernelIN5flash19enable_sm80_to_sm89INS1_16FlashAttnFwdSm80INS1_25CollectiveMainloopFwdSm80ILi8ELi1ELb0EN4cute5tupleIJNS5_1CILi128EEENS7_ILi96EEENS7_ILi256EEEEEELi256ENS_6half_tEfNS_4arch4Sm80ELb0ELb0ELb1ELb0ELb1ELb0ELb1ELb0EEENS1_21CollectiveEpilogueFwdINS6_IJS8_SA_S9_EEENS6_IJNS7_ILi1EEESI_SI_EEESC_SE_Li256ELb0ELb1ELb0ELb0EEENS1_19SingleTileSchedulerILb0ELb0ELb1ELi128EEEEEEEEEvNT_6ParamsE,"ax",@progbits
	.sectioninfo	@"SHI_REGISTERS=255"
	.align	128
.text._ZN7cutlass13device_kernelIN5flash19enable_sm80_to_sm89INS1_16FlashAttnFwdSm80INS1_25CollectiveMainloopFwdSm80ILi8ELi1ELb0EN4cute5tupleIJNS5_1CILi128EEENS7_ILi96EEENS7_ILi256EEEEEELi256ENS_6half_tEfNS_4arch4Sm80ELb0ELb0ELb1ELb0ELb1ELb0ELb1ELb0EEENS1_21CollectiveEpilogueFwdINS6_IJS8_SA_S9_EEENS6_IJNS7_ILi1EEESI_SI_EEESC_SE_Li256ELb0ELb1ELb0ELb0EEENS1_19SingleTileSchedulerILb0ELb0ELb1ELi128EEEEEEEEEvNT_6ParamsE:
        .type           _ZN7cutlass13device_kernelIN5flash19enable_sm80_to_sm89INS1_16FlashAttnFwdSm80INS1_25CollectiveMainloopFwdSm80ILi8ELi1ELb0EN4cute5tupleIJNS5_1CILi128EEENS7_ILi96EEENS7_ILi256EEEEEELi256ENS_6half_tEfNS_4arch4Sm80ELb0ELb0ELb1ELb0ELb1ELb0ELb1ELb0EEENS1_21CollectiveEpilogueFwdINS6_IJS8_SA_S9_EEENS6_IJNS7_ILi1EEESI_SI_EEESC_SE_Li256ELb0ELb1ELb0ELb0EEENS1_19SingleTileSchedulerILb0ELb0ELb1ELi128EEEEEEEEEvNT_6ParamsE,@function
        .size           _ZN7cutlass13device_kernelIN5flash19enable_sm80_to_sm89INS1_16FlashAttnFwdSm80INS1_25CollectiveMainloopFwdSm80ILi8ELi1ELb0EN4cute5tupleIJNS5_1CILi128EEENS7_ILi96EEENS7_ILi256EEEEEELi256ENS_6half_tEfNS_4arch4Sm80ELb0ELb0ELb1ELb0ELb1ELb0ELb1ELb0EEENS1_21CollectiveEpilogueFwdINS6_IJS8_SA_S9_EEENS6_IJNS7_ILi1EEESI_SI_EEESC_SE_Li256ELb0ELb1ELb0ELb0EEENS1_19SingleTileSchedulerILb0ELb0ELb1ELi128EEEEEEEEEvNT_6ParamsE,(.L_x_1779 - _ZN7cutlass13device_kernelIN5flash19enable_sm80_to_sm89INS1_16FlashAttnFwdSm80INS1_25CollectiveMainloopFwdSm80ILi8ELi1ELb0EN4cute5tupleIJNS5_1CILi128EEENS7_ILi96EEENS7_ILi256EEEEEELi256ENS_6half_tEfNS_4arch4Sm80ELb0ELb0ELb1ELb0ELb1ELb0ELb1ELb0EEENS1_21CollectiveEpilogueFwdINS6_IJS8_SA_S9_EEENS6_IJNS7_ILi1EEESI_SI_EEESC_SE_Li256ELb0ELb1ELb0ELb0EEENS1_19SingleTileSchedulerILb0ELb0ELb1ELi128EEEEEEEEEvNT_6ParamsE)
        .other          _ZN7cutlass13device_kernelIN5flash19enable_sm80_to_sm89INS1_16FlashAttnFwdSm80INS1_25CollectiveMainloopFwdSm80ILi8ELi1ELb0EN4cute5tupleIJNS5_1CILi128EEENS7_ILi96EEENS7_ILi256EEEEEELi256ENS_6half_tEfNS_4arch4Sm80ELb0ELb0ELb1ELb0ELb1ELb0ELb1ELb0EEENS1_21CollectiveEpilogueFwdINS6_IJS8_SA_S9_EEENS6_IJNS7_ILi1EEESI_SI_EEESC_SE_Li256ELb0ELb1ELb0ELb0EEENS1_19SingleTileSchedulerILb0ELb0ELb1ELi128EEEEEEEEEvNT_6ParamsE,@"STO_CUDA_ENTRY STV_DEFAULT"
_ZN7cutlass13device_kernelIN5flash19enable_sm80_to_sm89INS1_16FlashAttnFwdSm80INS1_25CollectiveMainloopFwdSm80ILi8ELi1ELb0EN4cute5tupleIJNS5_1CILi128EEENS7_ILi96EEENS7_ILi256EEEEEELi256ENS_6half_tEfNS_4arch4Sm80ELb0ELb0ELb1ELb0ELb1ELb0ELb1ELb0EEENS1_21CollectiveEpilogueFwdINS6_IJS8_SA_S9_EEENS6_IJNS7_ILi1EEESI_SI_EEESC_SE_Li256ELb0ELb1ELb0ELb0EEENS1_19SingleTileSchedulerILb0ELb0ELb1ELi128EEEEEEEEEvNT_6ParamsE:
        /* <DEDUP_REMOVED lines=15> */
[----:B------:R-:W-:Y:S02]  /*00f0*/  ULDC.64 UR4, c[0x0][0x340] ;  /* 0x0000d00000047ab9 */ /* 0x000fe40000000a00 */
[----:B------:R-:W-:Y:S02]  /*0100*/  UISETP.NE.U32.AND UP1, UPT, URZ, UR4, UPT ;  /* 0x000000043f00728c */ /* 0x000fe4000bf25070 */
[----:B------:R1:W2:Y:S01]  /*0110*/  @P2 LDG.E R4, [R4.64] ;  /* 0x0000000c04042981 */ /* 0x0002a2000c1e1900 */
[----:B------:R-:W-:Y:S02]  /*0120*/  ULDC.64 UR6, c[0x0][0x340] ;  /* 0x0000d00000067ab9 */ /* 0x000fe40000000a00 */
[----:B------:R-:W-:-:S06]  /*0130*/  UISETP.NE.AND.EX UP1, UPT, URZ, UR5, UPT, UP1 ;  /* 0x000000053f00728c */ /* 0x000fcc000bf25310 */
[----:B------:R-:W-:-:S05]  /*0140*/  PLOP3.LUT P6, PT, PT, PT, UP1, 0x80, 0x0 ;  /* 0x000000000000781c */ /* 0x000fca0003fcf018 */
[----:B------:R-:W-:Y:S02]  /*0150*/  @UP1 UMOV UR4, 0x4 ;  /* 0x0000000400041882 */ /* 0x000fe40000000000 */
[----:B------:R-:W-:-:S06]  /*0160*/  @UP1 UIMAD.WIDE UR4, UR14, UR4, UR6 ;  /* 0x000000040e0412a5 */ /* 0x000fcc000f8e0206 */
[----:B------:R-:W-:Y:S02]  /*0170*/  IMAD.U32 R3, RZ, RZ, UR5 ;  /* 0x00000005ff037e24 */ /* 0x000fe4000f8e00ff */
[----:B------:R-:W-:Y:S01]  /*0180*/  IMAD.U32 R2, RZ, RZ, UR4 ;  /* 0x00000004ff027e24 */ /* 0x000fe2000f8e00ff */
[----:B------:R-:W3:Y:S01]  /*0190*/  S2UR UR7, SR_CTAID.Y ;  /* 0x00000000000779c3 */ /* 0x000ee20000002600 */
[----:B------:R-:W4:Y:S01]  /*01a0*/  S2R R13, SR_CTAID.X ;  /* 0x00000000000d7919 */ /* 0x000f220000002500 */
[----:B------:R-:W-:Y:S01]  /*01b0*/  IMAD.MOV.U32 R11, RZ, RZ, c[0x0][0x2c4] ;  /* 0x0000b100ff0b7624 */ /* 0x000fe200078e00ff */
[----:B------:R-:W-:Y:S02]  /*01c0*/  ULDC.64 UR4, c[0x0][0x1b8] ;  /* 0x00006e0000047ab9 */ /* 0x000fe40000000a00 */
[----:B------:R5:W2:Y:S01]  /*01d0*/  @P6 LDG.E R3, [R2.64] ;  /* 0x0000000c02036981 */ /* 0x000aa2000c1e1900 */
[----:B------:R-:W-:Y:S01]  /*01e0*/  USHF.R.S32.HI UR9, URZ, 0x1f, UR14 ;  /* 0x0000001f3f097899 */ /* 0x000fe2000801140e */
[C---:B------:R-:W-:Y:S01]  /*01f0*/  ISETP.NE.AND P0, PT, R11.reuse, 0x1, PT ;  /* 0x000000010b00780c */ /* 0x040fe20003f05270 */
[----:B------:R-:W-:Y:S01]  /*0200*/  IMAD R11, R11, c[0x0][0x168], RZ ;  /* 0x00005a000b0b7a24 */ /* 0x000fe200078e02ff */
[----:B---3--:R-:W-:-:S02]  /*0210*/  USHF.R.S32.HI UR6, URZ, 0x1f, UR7 ;  /* 0x0000001f3f067899 */ /* 0x008fc40008011407 */
[----:B------:R-:W-:Y:S02]  /*0220*/  UIMAD.WIDE.U32 UR10, UR7, UR4, URZ ;  /* 0x00000004070a72a5 */ /* 0x000fe4000f8e003f */
[----:B------:R-:W-:Y:S01]  /*0230*/  UIMAD UR8, UR6, UR4, URZ ;  /* 0x00000004060872a4 */ /* 0x000fe2000f8e023f */
[----:B-----5:R-:W3:Y:S03]  /*0240*/  S2R R2, SR_TID.X ;  /* 0x0000000000027919 */ /* 0x020ee60000002100 */
[----:B------:R-:W-:-:S03]  /*0250*/  UIMAD UR8, UR7, UR5, UR8 ;  /* 0x00000005070872a4 */ /* 0x000fc6000f8e0208 */
[----:B------:R-:W-:Y:S02]  /*0260*/  ULDC.64 UR4, c[0x0][0x1c0] ;  /* 0x0000700000047ab9 */ /* 0x000fe40000000a00 */
[----:B------:R-:W-:Y:S02]  /*0270*/  UIADD3 UR11, UR11, UR8, URZ ;  /* 0x000000080b0b7290 */ /* 0x000fe4000fffe03f */
[----:B------:R-:W-:Y:S02]  /*0280*/  UIMAD UR9, UR9, UR4, URZ ;  /* 0x00000004090972a4 */ /* 0x000fe4000f8e023f */
[----:B------:R-:W-:Y:S02]  /*0290*/  UIMAD.WIDE.U32 UR10, UR14, UR4, UR10 ;  /* 0x000000040e0a72a5 */ /* 0x000fe4000f8e000a */
[----:B------:R-:W-:Y:S02]  /*02a0*/  UIMAD UR5, UR14, UR5, UR9 ;  /* 0x000000050e0572a4 */ /* 0x000fe4000f8e0209 */
[----:B------:R-:W-:-:S02]  /*02b0*/  ULDC UR4, c[0x0][0x2ac] ;  /* 0x0000ab0000047ab9 */ /* 0x000fc40000000800 */
[----:B------:R-:W-:Y:S01]  /*02c0*/  UIADD3 UR5, UR11, UR5, URZ ;  /* 0x000000050b057290 */ /* 0x000fe2000fffe03f */
[----:B------:R-:W-:Y:S01]  /*02d0*/  IMAD.U32 R15, RZ, RZ, UR11 ;  /* 0x0000000bff0f7e24 */ /* 0x000fe2000f8e00ff */
[----:B------:R-:W-:Y:S01]  /*02e0*/  UMOV UR8, 0x60 ;  /* 0x0000006000087882 */ /* 0x000fe20000000000 */
[----:B------:R-:W-:Y:S01]  /*02f0*/  IMAD.U32 R14, RZ, RZ, UR10 ;  /* 0x0000000aff0e7e24 */ /* 0x000fe2000f8e00ff */
[----:B------:R-:W-:Y:S02]  /*0300*/  UMOV UR11, URZ ;  /* 0x0000003f000b7c82 */ /* 0x000fe40008000000 */
[----:B------:R-:W-:Y:S01]  /*0310*/  IMAD.U32 R15, RZ, RZ, UR5 ;  /* 0x00000005ff0f7e24 */ /* 0x000fe2000f8e00ff */
[----:B---3--:R-:W-:Y:S01]  /*0320*/  SHF.R.S32.HI R17, RZ, 0x1f, R2 ;  /* 0x0000001fff117819 */ /* 0x008fe20000011402 */
[----:B------:R-:W-:Y:S02]  /*0330*/  ULDC UR10, c[0x0][0x1d0] ;  /* 0x00007400000a7ab9 */ /* 0x000fe40000000800 */
[----:B------:R-:W-:Y:S01]  /*0340*/  UIMAD UR10, UR4, UR10, URZ ;  /* 0x0000000a040a72a4 */ /* 0x000fe2000f8e023f */
[----:B------:R-:W-:-:S02]  /*0350*/  LEA.HI R7, R17, R2, RZ, 0x3 ;  /* 0x0000000211077211 */ /* 0x000fc400078f18ff */
[----:B------:R-:W-:Y:S02]  /*0360*/  ULDC UR4, c[0x0][0x2b8] ;  /* 0x0000ae0000047ab9 */ /* 0x000fe40000000800 */
[----:B------:R-:W-:Y:S01]  /*0370*/  LOP3.LUT R0, R7, 0xfffffff8, RZ, 0xc0, !PT ;  /* 0xfffffff807007812 */ /* 0x000fe200078ec0ff */
[----:B------:R-:W-:Y:S01]  /*0380*/  UIADD3 UR16, UR10, 0x5f, URZ ;  /* 0x0000005f0a107890 */ /* 0x000fe2000fffe03f */
[----:B------:R-:W-:Y:S01]  /*0390*/  SHF.R.S32.HI R7, RZ, 0x3, R7 ;  /* 0x00000003ff077819 */ /* 0x000fe20000011407 */
[----:B------:R-:W-:Y:S02]  /*03a0*/  UISETP.NE.AND UP0, UPT, UR4, 0x1, UPT ;  /* 0x000000010400788c */ /* 0x000fe4000bf05270 */
[----:B------:R-:W-:Y:S01]  /*03b0*/  IMAD.IADD R0, R2, 0x1, -R0 ;  /* 0x0000000102007824 */ /* 0x000fe200078e0a00 */
[----:B------:R-:W-:Y:S01]  /*03c0*/  UIMAD.WIDE UR16, UR16, 0x2aaaaaab, URZ ;  /* 0x2aaaaaab101078a5 */ /* 0x000fe2000f8e023f */
[--C-:B----4-:R-:W-:Y:S02]  /*03d0*/  IMAD R16, R13, 0x80, R7.reuse ;  /* 0x000000800d107824 */ /* 0x110fe400078e0207 */
[----:B------:R-:W-:-:S02]  /*03e0*/  IMAD R116, R0, 0x20, R7 ;  /* 0x0000002000747824 */ /* 0x000fc400078e0207 */
[----:B------:R-:W-:Y:S02]  /*03f0*/  IMAD.SHL.U32 R213, R0, 0x8, RZ ;  /* 0x0000000800d57824 */ /* 0x000fe400078e00ff */
[----:B------:R-:W-:Y:S01]  /*0400*/  IMAD R9, R13, 0x80, R116 ;  /* 0x000000800d097824 */ /* 0x000fe200078e0274 */
[----:B------:R-:W-:Y:S01]  /*0410*/  STL [R1+0xc], R116 ;  /* 0x00000c7401007387 */ /* 0x000fe20000100800 */
[----:B------:R-:W-:Y:S01]  /*0420*/  UMOV UR5, UR17 ;  /* 0x0000001100057c82 */ /* 0x000fe20008000000 */
[----:B------:R-:W-:Y:S01]  /*0430*/  IADD3 R29, R213, 0x40, RZ ;  /* 0x00000040d51d7810 */ /* 0x000fe20007ffe0ff */
[----:B-1----:R-:W-:Y:S01]  /*0440*/  @P0 IMAD.HI.U32 R5, R9, c[0x0][0x2c8], RZ ;  /* 0x0000b20009050a27 */ /* 0x002fe200078e00ff */
[----:B------:R1:W-:Y:S01]  /*0450*/  STL [R1+0x8], R9 ;  /* 0x0000080901007387 */ /* 0x0003e20000100800 */
[C---:B------:R-:W-:Y:S01]  /*0460*/  IADD3 R28, R213.reuse, 0x80, RZ ;  /* 0x00000080d51c7810 */ /* 0x040fe20007ffe0ff */
[----:B------:R-:W-:Y:S01]  /*0470*/  USHF.R.U32.HI UR9, URZ, 0x1f, UR5 ;  /* 0x0000001f3f097899 */ /* 0x000fe20008011605 */
[----:B------:R-:W-:Y:S01]  /*0480*/  IMAD.MOV.U32 R6, RZ, RZ, R9 ;  /* 0x000000ffff067224 */ /* 0x000fe200078e0009 */
[----:B------:R-:W-:Y:S01]  /*0490*/  @P0 SHF.R.U32.HI R6, RZ, c[0x0][0x2cc], R5 ;  /* 0x0000b300ff060a19 */ /* 0x000fe20000011605 */
[----:B------:R-:W-:Y:S01]  /*04a0*/  IMAD.MOV.U32 R251, RZ, RZ, RZ ;  /* 0x000000fffffb7224 */ /* 0x000fe200078e00ff */
[----:B------:R-:W-:Y:S01]  /*04b0*/  IADD3 R215, R213, 0xc0, RZ ;  /* 0x000000c0d5d77810 */ /* 0x000fe20007ffe0ff */
[----:B------:R-:W-:Y:S01]  /*04c0*/  ULEA.HI.SX32 UR9, UR5, UR9, 0x1c ;  /* 0x0000000905097291 */ /* 0x000fe2000f8fe23f */
[--C-:B------:R-:W-:Y:S01]  /*04d0*/  SHF.R.S32.HI R5, RZ, 0x1f, R6.reuse ;  /* 0x0000001fff057819 */ /* 0x100fe20000011406 */
[----:B------:R-:W-:Y:S01]  /*04e0*/  IMAD.MOV R8, RZ, RZ, -R6 ;  /* 0x000000ffff087224 */ /* 0x000fe200078e0a06 */
[----:B------:R-:W-:Y:S01]  /*04f0*/  ISETP.GE.AND P5, PT, R29, c[0x0][0x198], PT ;  /* 0x000066001d007a0c */ /* 0x000fe20003fa6270 */
[----:B------:R-:W-:Y:S01]  /*0500*/  IMAD.WIDE.U32 R14, R6, c[0x0][0x1b0], R14 ;  /* 0x00006c00060e7a25 */ /* 0x000fe200078e000e */
[----:B------:R-:W-:Y:S01]  /*0510*/  ISETP.GE.AND P4, PT, R28, c[0x0][0x198], PT ;  /* 0x000066001c007a0c */ /* 0x000fe20003f86270 */
[----:B------:R-:W-:Y:S01]  /*0520*/  UIMAD UR8, UR9, UR8, -0x60 ;  /* 0xffffffa0090874a4 */ /* 0x000fe2000f8e0208 */
[----:B------:R-:W-:Y:S01]  /*0530*/  ISETP.GE.AND P3, PT, R215, c[0x0][0x198], PT ;  /* 0x00006600d7007a0c */ /* 0x000fe20003f66270 */
[----:B------:R-:W-:Y:S01]  /*0540*/  IMAD R5, R5, c[0x0][0x1b0], RZ ;  /* 0x00006c0005057a24 */ /* 0x000fe200078e02ff */
[----:B------:R-:W-:Y:S01]  /*0550*/  ULDC.64 UR4, c[0x0][0x2b0] ;  /* 0x0000ac0000047ab9 */ /* 0x000fe20000000a00 */
[----:B------:R-:W-:Y:S01]  /*0560*/  IMAD R8, R8, c[0x0][0x2c4], R9 ;  /* 0x0000b10008087a24 */ /* 0x000fe200078e0209 */
[----:B------:R-:W-:Y:S01]  /*0570*/  STL [R1+0x14], R213 ;  /* 0x000014d501007387 */ /* 0x000fe20000100800 */
[----:B------:R-:W-:-:S03]  /*0580*/  IMAD R5, R6, c[0x0][0x1b4], R5 ;  /* 0x00006d0006057a24 */ /* 0x000fc600078e0205 */
[----:B------:R-:W-:Y:S01]  /*0590*/  SHF.R.S32.HI R6, RZ, 0x1f, R8 ;  /* 0x0000001fff067819 */ /* 0x000fe20000011408 */
[----:B------:R-:W-:Y:S01]  /*05a0*/  IMAD.IADD R15, R15, 0x1, R5 ;  /* 0x000000010f0f7824 */ /* 0x000fe200078e0205 */
[----:B------:R-:W-:Y:S01]  /*05b0*/  STL [R1], R16 ;  /* 0x0000001001007387 */ /* 0x000fe20000100800 */
[----:B------:R-:W-:Y:S02]  /*05c0*/  IMAD.SHL.U32 R5, R7, 0x40, RZ ;  /* 0x0000004007057824 */ /* 0x000fe400078e00ff */
[----:B------:R-:W-:-:S03]  /*05d0*/  IMAD R6, R6, c[0x0][0x1a8], RZ ;  /* 0x00006a0006067a24 */ /* 0x000fc600078e02ff */
[----:B------:R-:W-:Y:S01]  /*05e0*/  LOP3.LUT R5, R5, 0x1c0, RZ, 0xc0, !PT ;  /* 0x000001c005057812 */ /* 0x000fe200078ec0ff */
[C---:B------:R-:W-:Y:S02]  /*05f0*/  IMAD R6, R8.reuse, c[0x0][0x1ac], R6 ;  /* 0x00006b0008067a24 */ /* 0x040fe400078e0206 */
[----:B-1----:R-:W-:Y:S01]  /*0600*/  IMAD.WIDE.U32 R8, R8, c[0x0][0x1a8], R14 ;  /* 0x00006a0008087a25 */ /* 0x002fe200078e000e */
[----:B------:R-:W-:Y:S02]  /*0610*/  SHF.R.U32.HI R12, RZ, 0x3, R5 ;  /* 0x00000003ff0c7819 */ /* 0x000fe40000011605 */
[----:B------:R-:W-:Y:S01]  /*0620*/  LOP3.LUT R5, R5, 0x38, R213, 0xf8, !PT ;  /* 0x0000003805057812 */ /* 0x000fe200078ef8d5 */
[----:B------:R-:W-:Y:S01]  /*0630*/  IMAD.IADD R9, R9, 0x1, R6 ;  /* 0x0000000109097824 */ /* 0x000fe200078e0206 */
[----:B------:R-:W-:Y:S02]  /*0640*/  LEA R10, P0, R8, c[0x0][0x160], 0x1 ;  /* 0x00005800080a7a11 */ /* 0x000fe400078008ff */
[----:B------:R-:W-:-:S02]  /*0650*/  LOP3.LUT R5, R5, R12, RZ, 0x3c, !PT ;  /* 0x0000000c05057212 */ /* 0x000fc400078e3cff */
[----:B------:R-:W-:Y:S01]  /*0660*/  LEA.HI.X R9, R8, c[0x0][0x164], R9, 0x1, P0 ;  /* 0x0000590008097a11 */ /* 0x000fe200000f0c09 */
[----:B------:R-:W-:Y:S01]  /*0670*/  SHFL.IDX PT, R12, R10, RZ, 0x181f ;  /* 0x00181fff0a0c7589 */ /* 0x000fe200000e0000 */
[-C--:B------:R-:W-:Y:S02]  /*0680*/  ISETP.GE.AND P0, PT, R16, R11.reuse, PT ;  /* 0x0000000b1000720c */ /* 0x080fe40003f06270 */
[----:B------:R-:W-:Y:S01]  /*0690*/  LEA.HI R6, R17, R2, RZ, 0x6 ;  /* 0x0000000211067211 */ /* 0x000fe200078f30ff */
[----:B------:R-:W1:Y:S04]  /*06a0*/  SHFL.IDX PT, R13, R9, RZ, 0x181f ;  /* 0x00181fff090d7589 */ /* 0x000e6800000e0000 */
[----:B------:R-:W-:Y:S01]  /*06b0*/  IMAD.SHL.U32 R8, R6, 0x8, RZ ;  /* 0x0000000806087824 */ /* 0x000fe200078e00ff */
[----:B------:R-:W-:Y:S01]  /*06c0*/  IADD3 R6, R16, 0x20, RZ ;  /* 0x0000002010067810 */ /* 0x000fe20007ffe0ff */
[----:B------:R-:W-:Y:S03]  /*06d0*/  SHFL.IDX PT, R22, R10, 0x1, 0x181f ;  /* 0x00381f000a167f89 */ /* 0x000fe600000e0000 */
[----:B------:R-:W-:Y:S01]  /*06e0*/  ISETP.GE.AND P1, PT, R6, R11, PT ;  /* 0x0000000b0600720c */ /* 0x000fe20003f26270 */
[----:B------:R-:W3:Y:S01]  /*06f0*/  SHFL.IDX PT, R23, R9, 0x1, 0x181f ;  /* 0x00381f0009177f89 */ /* 0x000ee200000e0000 */
[----:B------:R-:W-:-:S02]  /*0700*/  LOP3.LUT R214, R5, 0xfffffe00, R8, 0xf8, !PT ;  /* 0xfffffe0005d67812 */ /* 0x000fc400078ef808 */
[----:B------:R-:W-:Y:S02]  /*0710*/  @!P0 SHF.R.S32.HI R6, RZ, 0x1f, R29 ;  /* 0x0000001fff068819 */ /* 0x000fe4000001141d */
[----:B------:R-:W-:Y:S01]  /*0720*/  @!P0 SHF.R.S32.HI R5, RZ, 0x1f, R28 ;  /* 0x0000001fff058819 */ /* 0x000fe2000001141c */
[----:B------:R-:W-:Y:S01]  /*0730*/  @!P0 IMAD.SHL.U32 R8, R214, 0x2, RZ ;  /* 0x00000002d6088824 */ /* 0x000fe200078e00ff */
[----:B------:R-:W-:Y:S01]  /*0740*/  @!P0 LEA.HI R6, R6, R29, RZ, 0x3 ;  /* 0x0000001d06068211 */ /* 0x000fe200078f18ff */
[----:B------:R-:W-:Y:S01]  /*0750*/  STL [R1+0x4], R214 ;  /* 0x000004d601007387 */ /* 0x000fe20000100800 */
[----:B------:R-:W-:Y:S02]  /*0760*/  @!P0 LEA.HI R5, R5, R28, RZ, 0x3 ;  /* 0x0000001c05058211 */ /* 0x000fe400078f18ff */
[----:B------:R-:W-:Y:S01]  /*0770*/  @!P0 LOP3.LUT R6, R6, 0xfffffff8, RZ, 0xc0, !PT ;  /* 0xfffffff806068812 */ /* 0x000fe200078ec0ff */
[----:B------:R-:W-:Y:S01]  /*0780*/  STL [R1+0x10], R215 ;  /* 0x000010d701007387 */ /* 0x000fe20000100800 */
[----:B------:R-:W-:Y:S01]  /*0790*/  @!P0 LOP3.LUT R5, R5, 0xfffffff8, RZ, 0xc0, !PT ;  /* 0xfffffff805058812 */ /* 0x000fe200078ec0ff */
[----:B-1----:R-:W-:-:S02]  /*07a0*/  @!P0 IMAD.WIDE R14, R213, 0x2, R12 ;  /* 0x00000002d50e8825 */ /* 0x002fc400078e020c */
[----:B------:R-:W4:Y:S02]  /*07b0*/  LDL.LU R212, [R1+0x18] ;  /* 0x0000180001d47983 */ /* 0x000f240000300800 */
[----:B------:R-:W-:-:S04]  /*07c0*/  @!P0 IMAD.WIDE R18, R6, 0x2, R12 ;  /* 0x0000000206128825 */ /* 0x000fc800078e020c */
[----:B------:R-:W-:Y:S01]  /*07d0*/  @!P0 IMAD.WIDE R20, R5, 0x2, R12 ;  /* 0x0000000205148825 */ /* 0x000fe200078e020c */
[----:B--2---:R1:W2:Y:S01]  /*07e0*/  @P2 R2UR UR11, R4 ;  /* 0x00000000040b23c2 */ /* 0x0042a200000e0000 */
[----:B------:R-:W-:-:S13]  /*07f0*/  ISETP.GE.AND P2, PT, R213, c[0x0][0x198], PT ;  /* 0x00006600d5007a0c */ /* 0x000fda0003f46270 */
[----:B------:R5:W-:Y:S04]  /*0800*/  @!P0 LDGSTS.E.BYPASS.LTC128B.128 [R8+0x18100], [R14.64], !P2 ;  /* 0x181000000e088fae */ /* 0x000be8000d101d4c */
[----:B------:R2:W-:Y:S04]  /*0810*/  @!P0 LDGSTS.E.BYPASS.LTC128B.128 [R8+0x1c100], [R18.64], !P5 ;  /* 0x1c10000012088fae */ /* 0x0005e8000e901d4c */
[----:B------:R3:W-:Y:S01]  /*0820*/  @!P0 LDGSTS.E.BYPASS.LTC128B.128 [R8+0x20100], [R20.64], !P4 ;  /* 0x2010000014088fae */ /* 0x0007e2000e101d4c */
[----:B-1----:R-:W-:-:S04]  /*0830*/  @!P0 SHF.R.S32.HI R4, RZ, 0x1f, R215 ;  /* 0x0000001fff048819 */ /* 0x002fc800000114d7 */
[----:B------:R-:W-:Y:S01]  /*0840*/  @!P0 LEA.HI R4, R4, R215, RZ, 0x3 ;  /* 0x000000d704048211 */ /* 0x000fe200078f18ff */
[----:B------:R1:W1:Y:S03]  /*0850*/  @P6 R2UR UR15, R3 ;  /* 0x00000000030f63c2 */ /* 0x00026600000e0000 */
[----:B------:R-:W-:Y:S02]  /*0860*/  @!P0 LOP3.LUT R4, R4, 0xfffffff8, RZ, 0xc0, !PT ;  /* 0xfffffff804048812 */ /* 0x000fe400078ec0ff */
[----:B------:R-:W-:-:S03]  /*0870*/  PLOP3.LUT P6, PT, PT, PT, UP0, 0x80, 0x0 ;  /* 0x000000000000781c */ /* 0x000fc60003fcf008 */
[----:B------:R-:W-:Y:S01]  /*0880*/  @!P0 IMAD.WIDE R12, R4, 0x2, R12 ;  /* 0x00000002040c8825 */ /* 0x000fe200078e020c */
[----:B------:R-:W-:-:S04]  /*0890*/  IADD3 R4, R16, 0x40, RZ ;  /* 0x0000004010047810 */ /* 0x000fc80007ffe0ff */
[----:B------:R1:W-:Y:S01]  /*08a0*/  @!P0 LDGSTS.E.BYPASS.LTC128B.128 [R8+0x24100], [R12.64], !P3 ;  /* 0x241000000c088fae */ /* 0x0003e2000d901d4c */
[----:B------:R-:W-:Y:S02]  /*08b0*/  ISETP.GE.AND P0, PT, R4, R11, PT ;  /* 0x0000000b0400720c */ /* 0x000fe40003f06270 */
[----:B------:R-:W-:Y:S02]  /*08c0*/  @!P1 SHF.R.S32.HI R4, RZ, 0x1f, R29 ;  /* 0x0000001fff049819 */ /* 0x000fe4000001141d */
[----:B--2---:R-:W-:Y:S02]  /*08d0*/  @!P1 SHF.R.S32.HI R18, RZ, 0x1f, R28 ;  /* 0x0000001fff129819 */ /* 0x004fe4000001141c */
[----:B------:R-:W-:Y:S01]  /*08e0*/  @!P1 LEA.HI R4, R4, R29, RZ, 0x3 ;  /* 0x0000001d04049211 */ /* 0x000fe200078f18ff */
[----:B---3--:R-:W-:Y:S01]  /*08f0*/  @!P1 IMAD.WIDE R20, R213, 0x2, R22 ;  /* 0x00000002d5149825 */ /* 0x008fe200078e0216 */
[----:B-----5:R-:W-:Y:S02]  /*0900*/  @!P1 SHF.R.S32.HI R14, RZ, 0x1f, R215 ;  /* 0x0000001fff0e9819 */ /* 0x020fe400000114d7 */
[----:B------:R-:W-:-:S02]  /*0910*/  @!P1 LOP3.LUT R4, R4, 0xfffffff8, RZ, 0xc0, !PT ;  /* 0xfffffff804049812 */ /* 0x000fc400078ec0ff */
[----:B------:R-:W-:Y:S01]  /*0920*/  @!P1 LEA.HI R18, R18, R28, RZ, 0x3 ;  /* 0x0000001c12129211 */ /* 0x000fe200078f18ff */
[----:B------:R-:W-:Y:S01]  /*0930*/  @!P0 IMAD.SHL.U32 R6, R214, 0x2, RZ ;  /* 0x00000002d6068824 */ /* 0x000fe200078e00ff */
[----:B-1----:R-:W-:Y:S01]  /*0940*/  @!P0 SHF.R.S32.HI R3, RZ, 0x1f, R215 ;  /* 0x0000001fff038819 */ /* 0x002fe200000114d7 */
[----:B------:R-:W-:Y:S01]  /*0950*/  @!P1 IMAD.WIDE R4, R4, 0x2, R22 ;  /* 0x0000000204049825 */ /* 0x000fe200078e0216 */
[-C--:B------:R-:W-:Y:S02]  /*0960*/  @!P1 LEA.HI R14, R14, R215.reuse, RZ, 0x3 ;  /* 0x000000d70e0e9211 */ /* 0x080fe400078f18ff */
[----:B------:R-:W-:Y:S02]  /*0970*/  @!P0 LEA.HI R3, R3, R215, RZ, 0x3 ;  /* 0x000000d703038211 */ /* 0x000fe400078f18ff */
[----:B------:R-:W-:Y:S02]  /*0980*/  @!P1 LOP3.LUT R18, R18, 0xfffffff8, RZ, 0xc0, !PT ;  /* 0xfffffff812129812 */ /* 0x000fe400078ec0ff */
[----:B------:R-:W-:-:S02]  /*0990*/  @!P1 LOP3.LUT R14, R14, 0xfffffff8, RZ, 0xc0, !PT ;  /* 0xfffffff80e0e9812 */ /* 0x000fc400078ec0ff */
[----:B------:R-:W-:Y:S01]  /*09a0*/  @!P0 LOP3.LUT R3, R3, 0xfffffff8, RZ, 0xc0, !PT ;  /* 0xfffffff803038812 */ /* 0x000fe200078ec0ff */
[--C-:B------:R-:W-:Y:S01]  /*09b0*/  @!P1 IMAD.WIDE R18, R18, 0x2, R22.reuse ;  /* 0x0000000212129825 */ /* 0x100fe200078e0216 */
[----:B------:R-:W-:Y:S03]  /*09c0*/  SHFL.IDX PT, R12, R10, 0x2, 0x181f ;  /* 0x00581f000a0c7f89 */ /* 0x000fe600000e0000 */
[----:B------:R-:W-:Y:S01]  /*09d0*/  @!P1 IMAD.SHL.U32 R8, R214, 0x2, RZ ;  /* 0x00000002d6089824 */ /* 0x000fe200078e00ff */
[----:B------:R-:W1:Y:S01]  /*09e0*/  SHFL.IDX PT, R13, R9, 0x2, 0x181f ;  /* 0x00581f00090d7f89 */ /* 0x000e6200000e0000 */
[----:B------:R-:W-:-:S03]  /*09f0*/  @!P1 IMAD.WIDE R14, R14, 0x2, R22 ;  /* 0x000000020e0e9825 */ /* 0x000fc600078e0216 */
[----:B------:R2:W-:Y:S04]  /*0a00*/  @!P1 LDGSTS.E.BYPASS.LTC128B.128 [R8+0x19100], [R20.64], !P2 ;  /* 0x1910000014089fae */ /* 0x0005e8000d101d4c */
[----:B------:R3:W-:Y:S04]  /*0a10*/  @!P1 LDGSTS.E.BYPASS.LTC128B.128 [R8+0x1d100], [R4.64], !P5 ;  /* 0x1d10000004089fae */ /* 0x0007e8000e901d4c */
[----:B------:R2:W-:Y:S04]  /*0a20*/  @!P1 LDGSTS.E.BYPASS.LTC128B.128 [R8+0x21100], [R18.64], !P4 ;  /* 0x2110000012089fae */ /* 0x0005e8000e101d4c */
[----:B------:R2:W-:Y:S01]  /*0a30*/  @!P1 LDGSTS.E.BYPASS.LTC128B.128 [R8+0x25100], [R14.64], !P3 ;  /* 0x251000000e089fae */ /* 0x0005e2000d901d4c */
[----:B-1----:R-:W-:Y:S01]  /*0a40*/  @!P0 IMAD.WIDE R22, R3, 0x2, R12 ;  /* 0x0000000203168825 */ /* 0x002fe200078e020c */
[----:B---3--:R-:W-:-:S02]  /*0a50*/  @!P0 SHF.R.S32.HI R5, RZ, 0x1f, R29 ;  /* 0x0000001fff058819 */ /* 0x008fc4000001141d */
[----:B------:R-:W-:Y:S02]  /*0a60*/  @!P0 SHF.R.S32.HI R4, RZ, 0x1f, R28 ;  /* 0x0000001fff048819 */ /* 0x000fe4000001141c */
[----:B------:R-:W-:Y:S02]  /*0a70*/  @!P0 LEA.HI R5, R5, R29, RZ, 0x3 ;  /* 0x0000001d05058211 */ /* 0x000fe400078f18ff */
[----:B------:R-:W-:Y:S02]  /*0a80*/  @!P0 LEA.HI R4, R4, R28, RZ, 0x3 ;  /* 0x0000001c04048211 */ /* 0x000fe400078f18ff */
[----:B------:R-:W-:Y:S02]  /*0a90*/  @!P0 LOP3.LUT R5, R5, 0xfffffff8, RZ, 0xc0, !PT ;  /* 0xfffffff805058812 */ /* 0x000fe400078ec0ff */
[----:B------:R-:W-:Y:S02]  /*0aa0*/  @!P0 LOP3.LUT R4, R4, 0xfffffff8, RZ, 0xc0, !PT ;  /* 0xfffffff804048812 */ /* 0x000fe400078ec0ff */
[----:B--2---:R-:W-:Y:S01]  /*0ab0*/  IADD3 R8, R16, 0x60, RZ ;  /* 0x0000006010087810 */ /* 0x004fe20007ffe0ff */
[--C-:B------:R-:W-:Y:S01]  /*0ac0*/  @!P0 IMAD.WIDE R20, R5, 0x2, R12.reuse ;  /* 0x0000000205148825 */ /* 0x100fe200078e020c */
[----:B------:R-:W-:Y:S01]  /*0ad0*/  PLOP3.LUT P1, PT, PT, PT, UP0, 0x80, 0x0 ;  /* 0x000000000000781c */ /* 0x000fe20003f2f008 */
[----:B------:R-:W-:Y:S01]  /*0ae0*/  SHFL.IDX PT, R10, R10, 0x3, 0x181f ;  /* 0x00781f000a0a7f89 */ /* 0x000fe200000e0000 */
[----:B------:R-:W-:Y:S01]  /*0af0*/  IADD3 R3, R116, UR8, RZ ;  /* 0x0000000874037c10 */ /* 0x000fe2000fffe0ff */
[----:B------:R-:W-:-:S04]  /*0b00*/  @!P0 IMAD.WIDE R4, R4, 0x2, R12 ;  /* 0x0000000204048825 */ /* 0x000fc800078e020c */
[----:B------:R-:W-:-:S05]  /*0b10*/  @!P0 IMAD.WIDE R12, R213, 0x2, R12 ;  /* 0x00000002d50c8825 */ /* 0x000fca00078e020c */
[----:B------:R1:W-:Y:S04]  /*0b20*/  @!P0 LDGSTS.E.BYPASS.LTC128B.128 [R6+0x1a100], [R12.64], !P2 ;  /* 0x1a1000000c068fae */ /* 0x0003e8000d101d4c */
[----:B------:R1:W-:Y:S04]  /*0b30*/  @!P0 LDGSTS.E.BYPASS.LTC128B.128 [R6+0x1e100], [R20.64], !P5 ;  /* 0x1e10000014068fae */ /* 0x0003e8000e901d4c */
[----:B------:R2:W-:Y:S04]  /*0b40*/  @!P0 LDGSTS.E.BYPASS.LTC128B.128 [R6+0x22100], [R4.64], !P4 ;  /* 0x2210000004068fae */ /* 0x0005e8000e101d4c */
[----:B------:R1:W-:Y:S01]  /*0b50*/  @!P0 LDGSTS.E.BYPASS.LTC128B.128 [R6+0x26100], [R22.64], !P3 ;  /* 0x2610000016068fae */ /* 0x0003e2000d901d4c */
[----:B------:R-:W-:-:S03]  /*0b60*/  ISETP.GE.AND P0, PT, R8, R11, PT ;  /* 0x0000000b0800720c */ /* 0x000fc60003f06270 */
[----:B------:R-:W3:Y:S01]  /*0b70*/  SHFL.IDX PT, R11, R9, 0x3, 0x181f ;  /* 0x00781f00090b7f89 */ /* 0x000ee200000e0000 */
[----:B------:R-:W-:-:S09]  /*0b80*/  IADD3 R252, R3, UR11, RZ ;  /* 0x0000000b03fc7c10 */ /* 0x000fd2000fffe0ff */
[----:B------:R-:W-:Y:S01]  /*0b90*/  @!P0 SHF.R.S32.HI R8, RZ, 0x1f, R29 ;  /* 0x0000001fff088819 */ /* 0x000fe2000001141d */
[----:B--2---:R-:W-:-:S04]  /*0ba0*/  @P1 IMAD.HI.U32 R5, R252, c[0x0][0x2bc], RZ ;  /* 0x0000af00fc051a27 */ /* 0x004fc800078e00ff */
[----:B------:R-:W-:Y:S01]  /*0bb0*/  IMAD.MOV.U32 R4, RZ, RZ, R252 ;  /* 0x000000ffff047224 */ /* 0x000fe200078e00fc */
[----:B------:R-:W-:Y:S02]  /*0bc0*/  @P6 SHF.R.U32.HI R4, RZ, c[0x0][0x2c0], R5 ;  /* 0x0000b000ff046a19 */ /* 0x000fe40000011605 */
[----:B-1----:R-:W-:Y:S02]  /*0bd0*/  @!P0 SHF.R.S32.HI R6, RZ, 0x1f, R28 ;  /* 0x0000001fff068819 */ /* 0x002fe4000001141c */
[----:B------:R-:W-:Y:S02]  /*0be0*/  @!P0 SHF.R.S32.HI R5, RZ, 0x1f, R215 ;  /* 0x0000001fff058819 */ /* 0x000fe400000114d7 */
[----:B------:R-:W-:Y:S02]  /*0bf0*/  @!P0 LEA.HI R8, R8, R29, RZ, 0x3 ;  /* 0x0000001d08088211 */ /* 0x000fe400078f18ff */
[----:B------:R-:W-:Y:S02]  /*0c00*/  @!P0 LEA.HI R6, R6, R28, RZ, 0x3 ;  /* 0x0000001c06068211 */ /* 0x000fe400078f18ff */
[----:B------:R-:W-:-:S02]  /*0c10*/  @!P0 LEA.HI R5, R5, R215, RZ, 0x3 ;  /* 0x000000d705058211 */ /* 0x000fc400078f18ff */
[----:B------:R-:W-:Y:S02]  /*0c20*/  @!P0 LOP3.LUT R8, R8, 0xfffffff8, RZ, 0xc0, !PT ;  /* 0xfffffff808088812 */ /* 0x000fe400078ec0ff */
[----:B------:R-:W-:Y:S02]  /*0c30*/  @!P0 LOP3.LUT R6, R6, 0xfffffff8, RZ, 0xc0, !PT ;  /* 0xfffffff806068812 */ /* 0x000fe400078ec0ff */
[----:B------:R-:W-:Y:S01]  /*0c40*/  @!P0 LOP3.LUT R5, R5, 0xfffffff8, RZ, 0xc0, !PT ;  /* 0xfffffff805058812 */ /* 0x000fe200078ec0ff */
[----:B---3--:R-:W-:Y:S01]  /*0c50*/  @!P0 IMAD.WIDE R18, R213, 0x2, R10 ;  /* 0x00000002d5128825 */ /* 0x008fe200078e020a */
[----:B------:R-:W-:-:S03]  /*0c60*/  ISETP.GE.AND P1, PT, R3, UR10, PT ;  /* 0x0000000a03007c0c */ /* 0x000fc6000bf26270 */
[----:B------:R-:W-:Y:S02]  /*0c70*/  @!P0 IMAD.SHL.U32 R3, R214, 0x2, RZ ;  /* 0x00000002d6038824 */ /* 0x000fe400078e00ff */
[--C-:B------:R-:W-:Y:S01]  /*0c80*/  @!P0 IMAD.WIDE R20, R8, 0x2, R10.reuse ;  /* 0x0000000208148825 */ /* 0x100fe200078e020a */
[----:B------:R-:W-:Y:S02]  /*0c90*/  @!UP1 UMOV UR15, UR14 ;  /* 0x0000000e000f9c82 */ /* 0x000fe40008000000 */
[----:B------:R1:W-:Y:S01]  /*0ca0*/  @!P0 LDGSTS.E.BYPASS.LTC128B.128 [R3+0x1b100], [R18.64], !P2 ;  /* 0x1b10000012038fae */ /* 0x0003e2000d101d4c */
[--C-:B------:R-:W-:Y:S01]  /*0cb0*/  @!P0 IMAD.WIDE R22, R6, 0x2, R10.reuse ;  /* 0x0000000206168825 */ /* 0x100fe200078e020a */
[----:B------:R-:W-:Y:S01]  /*0cc0*/  USHF.R.S32.HI UR14, URZ, 0x1f, UR15 ;  /* 0x0000001f3f0e7899 */ /* 0x000fe2000801140f */
[----:B------:R-:W-:Y:S01]  /*0cd0*/  ISETP.GT.OR P1, PT, R116, 0x5f, P1 ;  /* 0x0000005f7400780c */ /* 0x000fe20000f24670 */
[----:B------:R1:W-:Y:S01]  /*0ce0*/  @!P0 LDGSTS.E.BYPASS.LTC128B.128 [R3+0x1f100], [R20.64], !P5 ;  /* 0x1f10000014038fae */ /* 0x0003e2000e901d4c */
[----:B------:R-:W-:-:S03]  /*0cf0*/  @!P0 IMAD.WIDE R10, R5, 0x2, R10 ;  /* 0x00000002050a8825 */ /* 0x000fc600078e020a */
[----:B------:R1:W-:Y:S01]  /*0d00*/  @!P0 LDGSTS.E.BYPASS.LTC128B.128 [R3+0x23100], [R22.64], !P4 ;  /* 0x2310000016038fae */ /* 0x0003e2000e101d4c */
[----:B------:R-:W-:-:S03]  /*0d10*/  UIMAD UR14, UR14, UR4, URZ ;  /* 0x000000040e0e72a4 */ /* 0x000fc6000f8e023f */
[----:B------:R1:W-:Y:S04]  /*0d20*/  @!P0 LDGSTS.E.BYPASS.LTC128B.128 [R3+0x27100], [R10.64], !P3 ;  /* 0x271000000a038fae */ /* 0x0003e8000d901d4c */
[----:B------:R-:W0:Y:S01]  /*0d30*/  LDGDEPBAR ;  /* 0x00000000000079af */ /* 0x000e220000000000 */
[----:B------:R-:W-:Y:S02]  /*0d40*/  UIMAD.WIDE.U32 UR16, UR15, UR4, URZ ;  /* 0x000000040f1072a5 */ /* 0x000fe4000f8e003f */
[----:B------:R-:W-:-:S03]  /*0d50*/  UIMAD UR14, UR15, UR5, UR14 ;  /* 0x000000050f0e72a4 */ /* 0x000fc6000f8e020e */
[----:B------:R-:W-:Y:S02]  /*0d60*/  ULDC.64 UR4, c[0x0][0x1e8] ;  /* 0x00007a0000047ab9 */ /* 0x000fe40000000a00 */
[----:B------:R-:W-:Y:S01]  /*0d70*/  UIADD3 UR14, UR17, UR14, URZ ;  /* 0x0000000e110e7290 */ /* 0x000fe2000fffe03f */
[----:B------:R-:W-:-:S05]  /*0d80*/  @!P1 IADD3 R12, P6, R4, UR16, RZ ;  /* 0x00000010040c9c10 */ /* 0x000fca000ffde0ff */
[----:B------:R-:W-:Y:S02]  /*0d90*/  @!P1 LEA.HI.X.SX32 R9, R4, UR14, 0x1, P6 ;  /* 0x0000000e04099c11 */ /* 0x000fe4000b0f0eff */
[----:B------:R-:W-:-:S04]  /*0da0*/  @!P1 LEA R14, P6, R12, c[0x0][0x2a0], 0x2 ;  /* 0x0000a8000c0e9a11 */ /* 0x000fc800078c10ff */
[----:B------:R-:W-:Y:S01]  /*0db0*/  @!P1 LEA.HI.X R15, R12, c[0x0][0x2a4], R9, 0x2, P6 ;  /* 0x0000a9000c0f9a11 */ /* 0x000fe200030f1409 */
[----:B------:R-:W-:Y:S06]  /*0dc0*/  BAR.SYNC.DEFER_BLOCKING 0x0 ;  /* 0x0000000000007b1d */ /* 0x000fec0000010000 */
[----:B------:R-:W2:Y:S01]  /*0dd0*/  @!P1 LDG.E R251, [R14.64] ;  /* 0x0000000c0efb9981 */ /* 0x000ea2000c1e1900 */
[----:B-1----:R-:W-:-:S04]  /*0de0*/  IMAD.MOV R3, RZ, RZ, -R4 ;  /* 0x000000ffff037224 */ /* 0x002fc800078e0a04 */
[----:B------:R-:W-:-:S05]  /*0df0*/  IMAD R252, R3, c[0x0][0x2b8], R252 ;  /* 0x0000ae0003fc7a24 */ /* 0x000fca00078e02fc */
[----:B------:R-:W-:Y:S01]  /*0e00*/  SHF.R.S32.HI R9, RZ, 0x1f, R252 ;  /* 0x0000001fff097819 */ /* 0x000fe200000114fc */
[----:B------:R-:W-:-:S04]  /*0e10*/  IMAD.WIDE.U32 R4, R252, c[0x0][0x1e0], RZ ;  /* 0x00007800fc047a25 */ /* 0x000fc800078e00ff */
[----:B------:R-:W-:-:S04]  /*0e20*/  IMAD R3, R9, c[0x0][0x1e0], RZ ;  /* 0x0000780009037a24 */ /* 0x000fc800078e02ff */
[----:B------:R-:W-:Y:S01]  /*0e30*/  IMAD R3, R252, c[0x0][0x1e4], R3 ;  /* 0x00007900fc037a24 */ /* 0x000fe200078e0203 */
[----:B------:R-:W-:-:S03]  /*0e40*/  UIMAD UR15, UR6, UR4, URZ ;  /* 0x00000004060f72a4 */ /* 0x000fc6000f8e023f */
[----:B------:R-:W-:Y:S01]  /*0e50*/  IMAD.IADD R5, R5, 0x1, R3 ;  /* 0x0000000105057824 */ /* 0x000fe200078e0203 */
[----:B------:R-:W-:Y:S02]  /*0e60*/  UIMAD.WIDE.U32 UR20, UR7, UR4, URZ ;  /* 0x00000004071472a5 */ /* 0x000fe4000f8e003f */
[----:B------:R-:W-:Y:S02]  /*0e70*/  UIMAD UR15, UR7, UR5, UR15 ;  /* 0x00000005070f72a4 */ /* 0x000fe4000f8e020f */
[----:B------:R-:W-:Y:S02]  /*0e80*/  UIADD3 UR18, UR9, -0x1, URZ ;  /* 0xffffffff09127890 */ /* 0x000fe4000fffe03f */
[----:B------:R-:W-:Y:S02]  /*0e90*/  UIADD3 UR15, UR21, UR15, URZ ;  /* 0x0000000f150f7290 */ /* 0x000fe4000fffe03f */
[----:B------:R-:W-:Y:S01]  /*0ea0*/  UIMAD UR18, UR18, -0x60, UR10 ;  /* 0xffffffa0121278a4 */ /* 0x000fe2000f8e020a */
[----:B------:R-:W-:Y:S01]  /*0eb0*/  LEA.HI R3, R17, R2, RZ, 0x4 ;  /* 0x0000000211037211 */ /* 0x000fe200078f20ff */
[----:B------:R-:W-:-:S02]  /*0ec0*/  IMAD R18, R252, c[0x0][0x1e0], RZ ;  /* 0x00007800fc127a24 */ /* 0x000fc400078e02ff */
[----:B------:R-:W-:Y:S01]  /*0ed0*/  IMAD.SHL.U32 R249, R0, 0x40, RZ ;  /* 0x0000004000f97824 */ /* 0x000fe200078e00ff */
[----:B------:R-:W-:Y:S02]  /*0ee0*/  SHF.R.S32.HI R12, RZ, 0x4, R3 ;  /* 0x00000004ff0c7819 */ /* 0x000fe40000011403 */
[----:B----4-:R-:W-:Y:S01]  /*0ef0*/  LOP3.LUT R212, R212, 0xfffffffe, RZ, 0xc0, !PT ;  /* 0xfffffffed4d47812 */ /* 0x010fe200078ec0ff */
[----:B------:R-:W-:Y:S01]  /*0f00*/  UISETP.GE.AND UP1, UPT, UR10, 0x1, UPT ;  /* 0x000000010a00788c */ /* 0x000fe2000bf26270 */
[C---:B------:R-:W-:Y:S01]  /*0f10*/  LOP3.LUT R11, R3.reuse, 0xfffffff0, RZ, 0xc0, !PT ;  /* 0xfffffff0030b7812 */ /* 0x040fe200078ec0ff */
[----:B------:R-:W-:Y:S01]  /*0f20*/  ULDC.64 UR4, c[0x0][0x210] ;  /* 0x0000840000047ab9 */ /* 0x000fe20000000a00 */
[----:B------:R-:W-:-:S04]  /*0f30*/  LEA.HI R3, R3, R12, RZ, 0x1 ;  /* 0x0000000c03037211 */ /* 0x000fc800078f08ff */
[----:B------:R-:W-:Y:S02]  /*0f40*/  LOP3.LUT R3, R3, 0xfffffffe, RZ, 0xc0, !PT ;  /* 0xfffffffe03037812 */ /* 0x000fe400078ec0ff */
[----:B------:R-:W-:-:S03]  /*0f50*/  LOP3.LUT R249, R249, 0x1c0, RZ, 0xc0, !PT ;  /* 0x000001c0f9f97812 */ /* 0x000fc600078ec0ff */
[----:B------:R-:W-:Y:S01]  /*0f60*/  IMAD.IADD R3, R12, 0x1, -R3 ;  /* 0x000000010c037824 */ /* 0x000fe200078e0a03 */
[----:B------:R-:W-:Y:S01]  /*0f70*/  ISETP.GE.AND P6, PT, R213, c[0x0][0x1d4], PT ;  /* 0x00007500d5007a0c */ /* 0x000fe20003fc6270 */
[----:B------:R-:W-:Y:S01]  /*0f80*/  IMAD.IADD R11, R2, 0x1, -R11 ;  /* 0x00000001020b7824 */ /* 0x000fe200078e0a0b */
[----:B------:R-:W-:Y:S02]  /*0f90*/  ISETP.GE.AND P5, PT, R29, c[0x0][0x1d4], PT ;  /* 0x000075001d007a0c */ /* 0x000fe40003fa6270 */
[----:B------:R-:W-:Y:S02]  /*0fa0*/  ISETP.GE.AND P4, PT, R28, c[0x0][0x1d4], PT ;  /* 0x000075001c007a0c */ /* 0x000fe40003f86270 */
[----:B------:R-:W-:-:S13]  /*0fb0*/  ISETP.GE.AND P3, PT, R215, c[0x0][0x1d4], PT ;  /* 0x00007500d7007a0c */ /* 0x000fda0003f66270 */
[----:B------:R-:W-:-:S05]  /*0fc0*/  @P3 LOP3.LUT R212, R212, 0x1, RZ, 0xfc, !PT ;  /* 0x00000001d4d43812 */ /* 0x000fca00078efcff */
[----:B------:R-:W-:Y:S01]  /*0fd0*/  STL [R1+0x18], R212 ;  /* 0x000018d401007387 */ /* 0x000fe20000100800 */
[----:B------:R-:W-:Y:S02]  /*0fe0*/  UIMAD UR6, UR6, UR4, URZ ;  /* 0x00000004060672a4 */ /* 0x000fe4000f8e023f */
[----:B------:R-:W-:Y:S02]  /*0ff0*/  UIMAD.WIDE.U32 UR22, UR7, UR4, URZ ;  /* 0x00000004071672a5 */ /* 0x000fe4000f8e003f */
[----:B------:R-:W-:-:S04]  /*1000*/  UIMAD UR5, UR7, UR5, UR6 ;  /* 0x00000005070572a4 */ /* 0x000fc8000f8e0206 */
[----:B------:R-:W-:Y:S01]  /*1010*/  UIADD3 UR5, UR23, UR5, URZ ;  /* 0x0000000517057290 */ /* 0x000fe2000fffe03f */
[----:B--2---:R-:W-:Y:S01]  /*1020*/  SHF.R.S32.HI R8, RZ, 0x1f, R251 ;  /* 0x0000001fff087819 */ /* 0x004fe200000114fb */
[----:B------:R-:W-:-:S04]  /*1030*/  IMAD.WIDE.U32 R4, R251, c[0x0][0x1f0], R4 ;  /* 0x00007c00fb047a25 */ /* 0x000fc800078e0004 */
[----:B------:R-:W-:Y:S01]  /*1040*/  IMAD R6, R8, c[0x0][0x1f0], RZ ;  /* 0x00007c0008067a24 */ /* 0x000fe200078e02ff */
[----:B------:R-:W-:-:S03]  /*1050*/  IADD3 R10, P1, R4, UR20, RZ ;  /* 0x00000014040a7c10 */ /* 0x000fc6000ff3e0ff */
[----:B------:R-:W-:Y:S01]  /*1060*/  IMAD R4, R251, c[0x0][0x1f4], R6 ;  /* 0x00007d00fb047a24 */ /* 0x000fe200078e0206 */
[----:B------:R-:W-:Y:S01]  /*1070*/  LEA R20, P0, R10, c[0x0][0x1c8], 0x1 ;  /* 0x000072000a147a11 */ /* 0x000fe200078008ff */
[----:B------:R-:W-:-:S03]  /*1080*/  IMAD.SHL.U32 R6, R7, 0x8, RZ ;  /* 0x0000000807067824 */ /* 0x000fc600078e00ff */
[----:B------:R-:W-:Y:S02]  /*1090*/  IADD3.X R4, R5, UR15, R4, P1, !PT ;  /* 0x0000000f05047c10 */ /* 0x000fe40008ffe404 */
[----:B------:R-:W-:Y:S02]  /*10a0*/  IADD3 R7, -R7, UR18, RZ ;  /* 0x0000001207077c10 */ /* 0x000fe4000fffe1ff */
[----:B------:R-:W-:Y:S01]  /*10b0*/  LEA.HI.X R10, R10, c[0x0][0x1cc], R4, 0x1, P0 ;  /* 0x000073000a0a7a11 */ /* 0x000fe200000f0c04 */
[----:B------:R-:W-:Y:S01]  /*10c0*/  SHFL.IDX PT, R26, R20, RZ, 0x181f ;  /* 0x00181fff141a7589 */ /* 0x000fe200000e0000 */
[----:B------:R-:W-:-:S03]  /*10d0*/  ISETP.GE.AND P2, PT, R7, 0x1, PT ;  /* 0x000000010700780c */ /* 0x000fc60003f46270 */
[----:B------:R-:W1:Y:S01]  /*10e0*/  SHFL.IDX PT, R27, R10, RZ, 0x181f ;  /* 0x00181fff0a1b7589 */ /* 0x000e6200000e0000 */
[----:B------:R-:W-:Y:S01]  /*10f0*/  IMAD R18, R251, c[0x0][0x1f0], R18 ;  /* 0x00007c00fb127a24 */ /* 0x000fe200078e0212 */
[----:B------:R-:W-:-:S04]  /*1100*/  LOP3.LUT R6, R249, 0x8, R6, 0xf8, !PT ;  /* 0x00000008f9067812 */ /* 0x000fc800078ef806 */
[----:B------:R-:W-:-:S04]  /*1110*/  IADD3 R18, R18, UR20, RZ ;  /* 0x0000001412127c10 */ /* 0x000fc8000fffe0ff */
[----:B------:R-:W-:Y:S02]  /*1120*/  @P2 SHF.R.S32.HI R22, RZ, 0x1f, R29 ;  /* 0x0000001fff162819 */ /* 0x000fe4000001141d */
[----:B------:R-:W-:Y:S02]  /*1130*/  @P2 SHF.R.S32.HI R14, RZ, 0x1f, R28 ;  /* 0x0000001fff0e2819 */ /* 0x000fe4000001141c */
[----:B------:R-:W-:Y:S02]  /*1140*/  @P2 SHF.R.S32.HI R12, RZ, 0x1f, R215 ;  /* 0x0000001fff0c2819 */ /* 0x000fe400000114d7 */
[----:B------:R-:W-:Y:S02]  /*1150*/  @P2 LEA.HI R22, R22, R29, RZ, 0x3 ;  /* 0x0000001d16162211 */ /* 0x000fe400078f18ff */
[----:B------:R-:W-:Y:S02]  /*1160*/  @P2 LEA.HI R14, R14, R28, RZ, 0x3 ;  /* 0x0000001c0e0e2211 */ /* 0x000fe400078f18ff */
[----:B------:R-:W-:-:S02]  /*1170*/  @P2 LEA.HI R12, R12, R215, RZ, 0x3 ;  /* 0x000000d70c0c2211 */ /* 0x000fc400078f18ff */
[----:B------:R-:W-:Y:S02]  /*1180*/  SHF.R.U32.HI R249, RZ, 0x3, R249 ;  /* 0x00000003fff97819 */ /* 0x000fe400000116f9 */
[----:B------:R-:W-:Y:S01]  /*1190*/  ISETP.GE.AND P1, PT, R7, 0x21, PT ;  /* 0x000000210700780c */ /* 0x000fe20003f26270 */
[----:B------:R-:W-:Y:S01]  /*11a0*/  SHFL.IDX PT, R20, R20, 0x1, 0x181f ;  /* 0x00381f0014147f89 */ /* 0x000fe200000e0000 */
[----:B------:R-:W-:Y:S02]  /*11b0*/  @P2 LOP3.LUT R22, R22, 0xfffffff8, RZ, 0xc0, !PT ;  /* 0xfffffff816162812 */ /* 0x000fe400078ec0ff */
[----:B------:R-:W-:Y:S01]  /*11c0*/  LEA R18, R18, c[0x0][0x1c8], 0x1 ;  /* 0x0000720012127a11 */ /* 0x000fe200078e08ff */
[----:B------:R-:W2:Y:S01]  /*11d0*/  SHFL.IDX PT, R21, R10, 0x1, 0x181f ;  /* 0x00381f000a157f89 */ /* 0x000ea200000e0000 */
[----:B------:R-:W-:Y:S02]  /*11e0*/  @P2 LOP3.LUT R14, R14, 0xfffffff8, RZ, 0xc0, !PT ;  /* 0xfffffff80e0e2812 */ /* 0x000fe400078ec0ff */
[----:B------:R-:W-:Y:S01]  /*11f0*/  @P2 LOP3.LUT R12, R12, 0xfffffff8, RZ, 0xc0, !PT ;  /* 0xfffffff80c0c2812 */ /* 0x000fe200078ec0ff */
[----:B-1----:R-:W-:Y:S01]  /*1200*/  @P2 IMAD.WIDE R24, R213, 0x2, R26 ;  /* 0x00000002d5182825 */ /* 0x002fe200078e021a */
[----:B------:R-:W-:-:S02]  /*1210*/  SHF.R.S32.HI R5, RZ, 0x1f, R11 ;  /* 0x0000001fff057819 */ /* 0x000fc4000001140b */
[----:B------:R-:W-:Y:S01]  /*1220*/  LOP3.LUT R249, R6, R249, RZ, 0x3c, !PT ;  /* 0x000000f906f97212 */ /* 0x000fe200078e3cff */
[----:B------:R-:W-:Y:S01]  /*1230*/  @P2 IMAD.SHL.U32 R6, R214, 0x2, RZ ;  /* 0x00000002d6062824 */ /* 0x000fe200078e00ff */
[----:B------:R-:W-:Y:S01]  /*1240*/  ISETP.GE.AND P0, PT, R7, 0x41, PT ;  /* 0x000000410700780c */ /* 0x000fe20003f06270 */
[--C-:B------:R-:W-:Y:S01]  /*1250*/  @P2 IMAD.WIDE R22, R22, 0x2, R26.reuse ;  /* 0x0000000216162825 */ /* 0x100fe200078e021a */
[----:B------:R-:W-:Y:S01]  /*1260*/  SHFL.IDX PT, R18, R18, 0x2, 0x181f ;  /* 0x00581f0012127f89 */ /* 0x000fe200000e0000 */
[----:B------:R-:W-:Y:S02]  /*1270*/  LEA.HI R5, R5, R11, RZ, 0x3 ;  /* 0x0000000b05057211 */ /* 0x000fe400078f18ff */
[--C-:B------:R-:W-:Y:S01]  /*1280*/  @P2 IMAD.WIDE R14, R14, 0x2, R26.reuse ;  /* 0x000000020e0e2825 */ /* 0x100fe200078e021a */
[----:B------:R1:W3:Y:S03]  /*1290*/  SHFL.IDX PT, R19, R10, 0x2, 0x181f ;  /* 0x00581f000a137f89 */ /* 0x0002e600000e0000 */
[----:B------:R-:W-:Y:S01]  /*12a0*/  @P2 IMAD.WIDE R12, R12, 0x2, R26 ;  /* 0x000000020c0c2825 */ /* 0x000fe200078e021a */
[----:B------:R4:W-:Y:S01]  /*12b0*/  @P2 LDGSTS.E.BYPASS.LTC128B.128 [R6+0xc100], [R24.64], !P6 ;  /* 0x0c10000018062fae */ /* 0x0009e2000f101d4c */
[----:B------:R-:W-:-:S03]  /*12c0*/  LOP3.LUT R4, R5, 0xfffffff8, RZ, 0xc0, !PT ;  /* 0xfffffff805047812 */ /* 0x000fc600078ec0ff */
[----:B------:R2:W-:Y:S04]  /*12d0*/  @P2 LDGSTS.E.BYPASS.LTC128B.128 [R6+0xf100], [R22.64], !P5 ;  /* 0x0f10000016062fae */ /* 0x0005e8000e901d4c */
[----:B------:R5:W-:Y:S04]  /*12e0*/  @P2 LDGSTS.E.BYPASS.LTC128B.128 [R6+0x12100], [R14.64], !P4 ;  /* 0x121000000e062fae */ /* 0x000be8000e101d4c */
[----:B------:R2:W-:Y:S01]  /*12f0*/  @P2 LDGSTS.E.BYPASS.LTC128B.128 [R6+0x15100], [R12.64], !P3 ;  /* 0x151000000c062fae */ /* 0x0005e2000d901d4c */
[----:B------:R-:W-:Y:S01]  /*1300*/  IMAD.IADD R4, R11, 0x1, -R4 ;  /* 0x000000010b047824 */ /* 0x000fe200078e0a04 */
[----:B------:R-:W-:-:S02]  /*1310*/  @P0 SHF.R.S32.HI R11, RZ, 0x1f, R28 ;  /* 0x0000001fff0b0819 */ /* 0x000fc4000001141c */
[----:B-1----:R-:W-:Y:S02]  /*1320*/  @P0 SHF.R.S32.HI R10, RZ, 0x1f, R215 ;  /* 0x0000001fff0a0819 */ /* 0x002fe400000114d7 */
[----:B------:R-:W-:Y:S02]  /*1330*/  @P0 LEA.HI R11, R11, R28, RZ, 0x3 ;  /* 0x0000001c0b0b0211 */ /* 0x000fe400078f18ff */
[----:B------:R-:W-:Y:S02]  /*1340*/  @P0 LEA.HI R10, R10, R215, RZ, 0x3 ;  /* 0x000000d70a0a0211 */ /* 0x000fe400078f18ff */
[----:B-----5:R-:W-:Y:S02]  /*1350*/  @P1 SHF.R.S32.HI R15, RZ, 0x1f, R29 ;  /* 0x0000001fff0f1819 */ /* 0x020fe4000001141d */
[----:B------:R-:W-:Y:S02]  /*1360*/  @P1 SHF.R.S32.HI R14, RZ, 0x1f, R28 ;  /* 0x0000001fff0e1819 */ /* 0x000fe4000001141c */
[----:B--2---:R-:W-:-:S02]  /*1370*/  @P1 SHF.R.S32.HI R13, RZ, 0x1f, R215 ;  /* 0x0000001fff0d1819 */ /* 0x004fc400000114d7 */
[----:B------:R-:W-:Y:S02]  /*1380*/  @P1 LEA.HI R15, R15, R29, RZ, 0x3 ;  /* 0x0000001d0f0f1211 */ /* 0x000fe400078f18ff */
[----:B------:R-:W-:Y:S02]  /*1390*/  @P0 SHF.R.S32.HI R12, RZ, 0x1f, R29 ;  /* 0x0000001fff0c0819 */ /* 0x000fe4000001141d */
[----:B------:R-:W-:Y:S02]  /*13a0*/  @P1 LEA.HI R14, R14, R28, RZ, 0x3 ;  /* 0x0000001c0e0e1211 */ /* 0x000fe400078f18ff */
[----:B------:R-:W-:Y:S02]  /*13b0*/  @P1 LEA.HI R13, R13, R215, RZ, 0x3 ;  /* 0x000000d70d0d1211 */ /* 0x000fe400078f18ff */
[----:B------:R-:W-:Y:S02]  /*13c0*/  @P1 LOP3.LUT R15, R15, 0xfffffff8, RZ, 0xc0, !PT ;  /* 0xfffffff80f0f1812 */ /* 0x000fe400078ec0ff */
[----:B------:R-:W-:-:S02]  /*13d0*/  @P0 LEA.HI R12, R12, R29, RZ, 0x3 ;  /* 0x0000001d0c0c0211 */ /* 0x000fc400078f18ff */
[----:B------:R-:W-:Y:S02]  /*13e0*/  @P1 LOP3.LUT R14, R14, 0xfffffff8, RZ, 0xc0, !PT ;  /* 0xfffffff80e0e1812 */ /* 0x000fe400078ec0ff */
[----:B------:R-:W-:Y:S01]  /*13f0*/  @P1 LOP3.LUT R13, R13, 0xfffffff8, RZ, 0xc0, !PT ;  /* 0xfffffff80d0d1812 */ /* 0x000fe200078ec0ff */
[--C-:B------:R-:W-:Y:S01]  /*1400*/  @P1 IMAD.WIDE R22, R15, 0x2, R20.reuse ;  /* 0x000000020f161825 */ /* 0x100fe200078e0214 */
[----:B------:R-:W-:Y:S02]  /*1410*/  @P0 LOP3.LUT R12, R12, 0xfffffff8, RZ, 0xc0, !PT ;  /* 0xfffffff80c0c0812 */ /* 0x000fe400078ec0ff */
[----:B------:R-:W-:Y:S01]  /*1420*/  @P0 LOP3.LUT R11, R11, 0xfffffff8, RZ, 0xc0, !PT ;  /* 0xfffffff80b0b0812 */ /* 0x000fe200078ec0ff */
[----:B------:R-:W-:Y:S01]  /*1430*/  @P1 IMAD.WIDE R14, R14, 0x2, R20 ;  /* 0x000000020e0e1825 */ /* 0x000fe200078e0214 */
[----:B------:R-:W-:-:S03]  /*1440*/  @P0 LOP3.LUT R10, R10, 0xfffffff8, RZ, 0xc0, !PT ;  /* 0xfffffff80a0a0812 */ /* 0x000fc600078ec0ff */
[----:B----4-:R-:W-:-:S04]  /*1450*/  @P1 IMAD.WIDE R24, R13, 0x2, R20 ;  /* 0x000000020d181825 */ /* 0x010fc800078e0214 */
[----:B------:R-:W-:Y:S02]  /*1460*/  @P1 IMAD.SHL.U32 R16, R214, 0x2, RZ ;  /* 0x00000002d6101824 */ /* 0x000fe400078e00ff */
[----:B------:R-:W-:-:S04]  /*1470*/  @P1 IMAD.WIDE R20, R213, 0x2, R20 ;  /* 0x00000002d5141825 */ /* 0x000fc800078e0214 */
[--C-:B---3--:R-:W-:Y:S01]  /*1480*/  @P0 IMAD.WIDE R12, R12, 0x2, R18.reuse ;  /* 0x000000020c0c0825 */ /* 0x108fe200078e0212 */
[----:B------:R1:W-:Y:S03]  /*1490*/  @P1 LDGSTS.E.BYPASS.LTC128B.128 [R16+0xd100], [R20.64], !P6 ;  /* 0x0d10000014101fae */ /* 0x0003e6000f101d4c */
[--C-:B------:R-:W-:Y:S01]  /*14a0*/  @P0 IMAD.WIDE R30, R11, 0x2, R18.reuse ;  /* 0x000000020b1e0825 */ /* 0x100fe200078e0212 */
[----:B------:R1:W-:Y:S03]  /*14b0*/  @P1 LDGSTS.E.BYPASS.LTC128B.128 [R16+0x10100], [R22.64], !P5 ;  /* 0x1010000016101fae */ /* 0x0003e6000e901d4c */
[--C-:B------:R-:W-:Y:S01]  /*14c0*/  @P0 IMAD.WIDE R26, R10, 0x2, R18.reuse ;  /* 0x000000020a1a0825 */ /* 0x100fe200078e0212 */
[----:B------:R2:W-:Y:S03]  /*14d0*/  @P1 LDGSTS.E.BYPASS.LTC128B.128 [R16+0x13100], [R14.64], !P4 ;  /* 0x131000000e101fae */ /* 0x0005e6000e101d4c */
[----:B------:R-:W-:Y:S01]  /*14e0*/  @P0 IMAD.SHL.U32 R6, R214, 0x2, RZ ;  /* 0x00000002d6060824 */ /* 0x000fe200078e00ff */
[----:B------:R3:W-:Y:S01]  /*14f0*/  @P1 LDGSTS.E.BYPASS.LTC128B.128 [R16+0x16100], [R24.64], !P3 ;  /* 0x1610000018101fae */ /* 0x0007e2000d901d4c */
[----:B------:R-:W-:-:S05]  /*1500*/  @P0 IMAD.WIDE R18, R213, 0x2, R18 ;  /* 0x00000002d5120825 */ /* 0x000fca00078e0212 */
[----:B------:R4:W-:Y:S04]  /*1510*/  @P0 LDGSTS.E.BYPASS.LTC128B.128 [R6+0xe100], [R18.64], !P6 ;  /* 0x0e10000012060fae */ /* 0x0009e8000f101d4c */
[----:B------:R5:W-:Y:S04]  /*1520*/  @P0 LDGSTS.E.BYPASS.LTC128B.128 [R6+0x11100], [R12.64], !P5 ;  /* 0x111000000c060fae */ /* 0x000be8000e901d4c */
[----:B------:R4:W-:Y:S04]  /*1530*/  @P0 LDGSTS.E.BYPASS.LTC128B.128 [R6+0x14100], [R30.64], !P4 ;  /* 0x141000001e060fae */ /* 0x0009e8000e101d4c */
[----:B------:R4:W-:Y:S04]  /*1540*/  @P0 LDGSTS.E.BYPASS.LTC128B.128 [R6+0x17100], [R26.64], !P3 ;  /* 0x171000001a060fae */ /* 0x0009e8000d901d4c */
[----:B------:R-:W0:Y:S01]  /*1550*/  LDGDEPBAR ;  /* 0x00000000000079af */ /* 0x000e220000000000 */
[C---:B------:R-:W-:Y:S01]  /*1560*/  R2P PR, R4.reuse, 0x6 ;  /* 0x0000000604007804 */ /* 0x040fe20000000000 */
[----:B------:R-:W-:-:S02]  /*1570*/  IMAD.SHL.U32 R4, R4, 0x40, RZ ;  /* 0x0000004004047824 */ /* 0x000fc400078e00ff */
[C---:B------:R-:W-:Y:S02]  /*1580*/  IMAD R249, R3.reuse, 0x200, R249 ;  /* 0x0000020003f97824 */ /* 0x040fe400078e02f9 */
[----:B------:R-:W-:Y:S01]  /*1590*/  IMAD.SHL.U32 R3, R3, 0x8, RZ ;  /* 0x0000000803037824 */ /* 0x000fe200078e00ff */
[----:B------:R-:W-:Y:S01]  /*15a0*/  LEA.HI R11, R17, R2, RZ, 0x5 ;  /* 0x00000002110b7211 */ /* 0x000fe200078f28ff */
[----:B------:R-:W-:Y:S02]  /*15b0*/  IMAD.MOV.U32 R10, RZ, RZ, 0x20 ;  /* 0x00000020ff0a7424 */ /* 0x000fe400078e00ff */
[----:B-----5:R-:W-:Y:S01]  /*15c0*/  IMAD.MOV.U32 R13, RZ, RZ, 0x10 ;  /* 0x00000010ff0d7424 */ /* 0x020fe200078e00ff */
[----:B------:R-:W-:Y:S01]  /*15d0*/  SHF.R.S32.HI R12, RZ, 0x5, R11 ;  /* 0x00000005ff0c7819 */ /* 0x000fe2000001140b */
[----:B----4-:R-:W-:Y:S01]  /*15e0*/  IMAD.SHL.U32 R6, R5, 0x40, RZ ;  /* 0x0000004005067824 */ /* 0x010fe200078e00ff */
[----:B------:R-:W-:Y:S01]  /*15f0*/  LOP3.LUT R5, R4, 0x1c0, RZ, 0xc0, !PT ;  /* 0x000001c004057812 */ /* 0x000fe200078ec0ff */
[----:B------:R-:W-:-:S04]  /*1600*/  DEPBAR.LE SB0, 0x1 ;  /* 0x000080400000791a */ /* 0x000fc80000000000 */
[----:B------:R-:W-:Y:S01]  /*1610*/  SEL R4, R13, 0xfffffff0, !P1 ;  /* 0xfffffff00d047807 */ /* 0x000fe20004800000 */
[----:B------:R-:W-:-:S04]  /*1620*/  DEPBAR.LE SB0, 0x0 ;  /* 0x000080000000791a */ /* 0x000fc80000000000 */
[----:B------:R-:W-:Y:S02]  /*1630*/  LOP3.LUT R13, R5, 0x8, R3, 0xf8, !PT ;  /* 0x00000008050d7812 */ /* 0x000fe400078ef803 */
[----:B------:R-:W-:Y:S02]  /*1640*/  LOP3.LUT R6, R6, 0xfffffe00, RZ, 0xc0, !PT ;  /* 0xfffffe0006067812 */ /* 0x000fe400078ec0ff */
[----:B------:R-:W-:Y:S02]  /*1650*/  SHF.R.U32.HI R5, RZ, 0x3, R5 ;  /* 0x00000003ff057819 */ /* 0x000fe40000011605 */
[----:B------:R-:W-:Y:S01]  /*1660*/  SEL R3, R10, 0xffffffe0, !P2 ;  /* 0xffffffe00a037807 */ /* 0x000fe20005000000 */
[----:B------:R-:W-:Y:S01]  /*1670*/  BAR.SYNC.DEFER_BLOCKING 0x0 ;  /* 0x0000000000007b1d */ /* 0x000fe20000010000 */
[----:B------:R-:W-:Y:S01]  /*1680*/  R2P PR, R0, 0x6 ;  /* 0x0000000600007804 */ /* 0x000fe20000000000 */
[----:B------:R-:W-:Y:S01]  /*1690*/  IMAD R0, R12, 0x400, R6 ;  /* 0x000004000c007824 */ /* 0x000fe200078e0206 */
[----:B------:R-:W-:Y:S01]  /*16a0*/  LOP3.LUT R5, R13, R5, RZ, 0x3c, !PT ;  /* 0x000000050d057212 */ /* 0x000fe200078e3cff */
[----:B------:R-:W-:Y:S01]  /*16b0*/  IMAD.SHL.U32 R249, R249, 0x2, RZ ;  /* 0x00000002f9f97824 */ /* 0x000fe200078e00ff */
[----:B------:R-:W-:-:S03]  /*16c0*/  PLOP3.LUT P0, PT, PT, PT, UP1, 0x80, 0x0 ;  /* 0x000000000000781c */ /* 0x000fc60003f0f018 */
[----:B------:R-:W-:Y:S01]  /*16d0*/  IMAD.IADD R0, R5, 0x1, R0 ;  /* 0x0000000105007824 */ /* 0x000fe200078e0200 */
[C---:B------:R-:W-:Y:S02]  /*16e0*/  IADD3 R12, R249.reuse, 0xc100, RZ ;  /* 0x0000c100f90c7810 */ /* 0x040fe40007ffe0ff */
[----:B------:R-:W-:Y:S02]  /*16f0*/  IADD3 R247, R249, 0xc120, RZ ;  /* 0x0000c120f9f77810 */ /* 0x000fe40007ffe0ff */
[----:B------:R-:W-:Y:S02]  /*1700*/  LEA R250, R0, 0x18100, 0x1 ;  /* 0x0001810000fa7811 */ /* 0x000fe400078e08ff */
[----:B------:R-:W-:Y:S01]  /*1710*/  @P1 IADD3 R247, R12, -0x20, RZ ;  /* 0xffffffe00cf71810 */ /* 0x000fe20007ffe0ff */
[----:B------:R-:W-:Y:S02]  /*1720*/  IMAD.SHL.U32 R12, R0, 0x2, RZ ;  /* 0x00000002000c7824 */ /* 0x000fe400078e00ff */
[----:B------:R-:W-:Y:S01]  /*1730*/  IMAD R248, R4, 0x2, R250 ;  /* 0x0000000204f87824 */ /* 0x000fe200078e02fa */
[----:B------:R-:W-:-:S02]  /*1740*/  LOP3.LUT R11, R11, 0xffffffe0, RZ, 0xc0, !PT ;  /* 0xffffffe00b0b7812 */ /* 0x000fc400078ec0ff */
[----:B------:R-:W-:Y:S01]  /*1750*/  ISETP.GE.AND P1, PT, R215, c[0x0][0x1d4], PT ;  /* 0x00007500d7007a0c */ /* 0x000fe20003f26270 */
[----:B--2---:R-:W2:Y:S01]  /*1760*/  LDSM.16.M88.4 R12, [R12+0x18100] ;  /* 0x018100000c0c783b */ /* 0x004ea20000000200 */
[----:B------:R-:W-:-:S03]  /*1770*/  LOP3.LUT R5, R5, R6, RZ, 0xfc, !PT ;  /* 0x0000000605057212 */ /* 0x000fc600078efcff */
[----:B------:R1:W4:Y:S01]  /*1780*/  LDSM.16.M88.4 R80, [R249+0xc100] ;  /* 0x00c10000f950783b */ /* 0x0003220000000200 */
[----:B------:R-:W-:-:S03]  /*1790*/  IMAD.IADD R2, R2, 0x1, -R11 ;  /* 0x0000000102027824 */ /* 0x000fc600078e0a0b */
[----:B------:R1:W1:Y:S01]  /*17a0*/  LDSM.16.M88.4 R72, [R249+0xc900] ;  /* 0x00c90000f948783b */ /* 0x0002620000000200 */
[----:B------:R-:W-:-:S03]  /*17b0*/  ISETP.GT.AND P3, PT, R116, 0x5f, PT ;  /* 0x0000005f7400780c */ /* 0x000fc60003f64270 */
[----:B------:R1:W1:Y:S01]  /*17c0*/  LDSM.16.M88.4 R64, [R249+0xd100] ;  /* 0x00d10000f940783b */ /* 0x0002620000000200 */
[----:B------:R-:W-:-:S03]  /*17d0*/  SEL R6, RZ, 0x10, P1 ;  /* 0x00000010ff067807 */ /* 0x000fc60000800000 */
[----:B------:R1:W1:Y:S01]  /*17e0*/  LDSM.16.M88.4 R56, [R249+0xd900] ;  /* 0x00d90000f938783b */ /* 0x0002620000000200 */
[----:B------:R-:W-:-:S03]  /*17f0*/  SEL R0, R10, 0xffffffe0, !P2 ;  /* 0xffffffe00a007807 */ /* 0x000fc60005000000 */
[----:B------:R1:W1:Y:S01]  /*1800*/  LDSM.16.M88.4 R48, [R249+0xe100] ;  /* 0x00e10000f930783b */ /* 0x0002620000000200 */
[----:B------:R-:W-:-:S03]  /*1810*/  IADD3 R239, R247, 0x800, RZ ;  /* 0x00000800f7ef7810 */ /* 0x000fc60007ffe0ff */
[----:B------:R1:W1:Y:S01]  /*1820*/  LDSM.16.M88.4 R96, [R249+0xe900] ;  /* 0x00e90000f960783b */ /* 0x0002620000000200 */
[----:B------:R-:W-:-:S03]  /*1830*/  IADD3 R238, R247, 0x1000, RZ ;  /* 0x00001000f7ee7810 */ /* 0x000fc60007ffe0ff */
[----:B------:R1:W1:Y:S01]  /*1840*/  LDSM.16.M88.4 R84, [R248] ;  /* 0x00000000f854783b */ /* 0x0002620000000200 */
[----:B------:R-:W-:-:S03]  /*1850*/  IADD3 R237, R247, 0x1800, RZ ;  /* 0x00001800f7ed7810 */ /* 0x000fc60007ffe0ff */
[----:B------:R1:W1:Y:S01]  /*1860*/  LDSM.16.M88.4 R40, [R247] ;  /* 0x00000000f728783b */ /* 0x0002620000000200 */
[----:B------:R-:W-:-:S03]  /*1870*/  IADD3 R236, R247, 0x2000, RZ ;  /* 0x00002000f7ec7810 */ /* 0x000fc60007ffe0ff */
[----:B------:R1:W1:Y:S01]  /*1880*/  LDSM.16.M88.4 R36, [R247+0x800] ;  /* 0x00080000f724783b */ /* 0x0002620000000200 */
[----:B------:R-:W-:-:S03]  /*1890*/  IADD3 R235, R247, 0x2800, RZ ;  /* 0x00002800f7eb7810 */ /* 0x000fc60007ffe0ff */
[----:B------:R1:W1:Y:S04]  /*18a0*/  LDSM.16.M88.4 R32, [R247+0x1000] ;  /* 0x00100000f720783b */ /* 0x0002680000000200 */
[----:B---3--:R3:W1:Y:S04]  /*18b0*/  LDSM.16.M88.4 R24, [R247+0x1800] ;  /* 0x00180000f718783b */ /* 0x0086680000000200 */
[----:B------:R3:W1:Y:S04]  /*18c0*/  LDSM.16.M88.4 R92, [R247+0x2000] ;  /* 0x00200000f75c783b */ /* 0x0006680000000200 */
[----:B------:R3:W1:Y:S01]  /*18d0*/  LDSM.16.M88.4 R88, [R247+0x2800] ;  /* 0x00280000f758783b */ /* 0x0006620000000200 */
[----:B------:R-:W-:Y:S05]  /*18e0*/  @!P0 BRA `(.L_x_769) ;  /* 0x0000059000008947 */ /* 0x000fea0003800000 */
[----:B--2-4-:R-:W-:Y:S01]  /*18f0*/  IMAD R9, R9, c[0x0][0x208], RZ ;  /* 0x0000820009097a24 */ /* 0x014fe200078e02ff */
[----:B-1----:R-:W-:Y:S01]  /*1900*/  P2R R20, PR, RZ, 0x8 ;  /* 0x00000008ff147803 */ /* 0x002fe20000000000 */
[----:B------:R-:W-:Y:S01]  /*1910*/  IMAD.WIDE.U32 R10, R252, c[0x0][0x208], RZ ;  /* 0x00008200fc0a7a25 */ /* 0x000fe200078e00ff */
[----:B------:R-:W-:-:S02]  /*1920*/  ISETP.GE.AND P3, PT, R213, c[0x0][0x1d4], PT ;  /* 0x00007500d5007a0c */ /* 0x000fc40003f66270 */
[----:B------:R-:W-:Y:S01]  /*1930*/  SHF.R.S32.HI R44, RZ, 0x1f, R29 ;  /* 0x0000001fff2c7819 */ /* 0x000fe2000001141d */
[----:B------:R-:W-:Y:S01]  /*1940*/  IMAD R9, R252, c[0x0][0x20c], R9 ;  /* 0x00008300fc097a24 */ /* 0x000fe200078e0209 */
[----:B------:R-:W-:Y:S01]  /*1950*/  SHF.R.S32.HI R30, RZ, 0x1f, R28 ;  /* 0x0000001fff1e7819 */ /* 0x000fe2000001141c */
[----:B------:R-:W-:Y:S01]  /*1960*/  IMAD R8, R8, c[0x0][0x218], RZ ;  /* 0x0000860008087a24 */ /* 0x000fe200078e02ff */
[----:B------:R-:W-:Y:S01]  /*1970*/  LEA.HI R44, R44, R29, RZ, 0x3 ;  /* 0x0000001d2c2c7211 */ /* 0x000fe200078f18ff */
[----:B------:R-:W-:Y:S01]  /*1980*/  IMAD.IADD R11, R11, 0x1, R9 ;  /* 0x000000010b0b7824 */ /* 0x000fe200078e0209 */
[----:B------:R-:W-:Y:S01]  /*1990*/  LEA.HI R30, R30, R28, RZ, 0x3 ;  /* 0x0000001c1e1e7211 */ /* 0x000fe200078f18ff */
[C---:B------:R-:W-:Y:S01]  /*19a0*/  IMAD R8, R251.reuse, c[0x0][0x21c], R8 ;  /* 0x00008700fb087a24 */ /* 0x040fe200078e0208 */
[----:B------:R-:W-:Y:S01]  /*19b0*/  LOP3.LUT R44, R44, 0xfffffff8, RZ, 0xc0, !PT ;  /* 0xfffffff82c2c7812 */ /* 0x000fe200078ec0ff */
[----:B------:R-:W-:Y:S01]  /*19c0*/  IMAD.WIDE.U32 R10, R251, c[0x0][0x218], R10 ;  /* 0x00008600fb0a7a25 */ /* 0x000fe200078e000a */
[----:B------:R-:W-:-:S02]  /*19d0*/  LOP3.LUT R30, R30, 0xfffffff8, RZ, 0xc0, !PT ;  /* 0xfffffff81e1e7812 */ /* 0x000fc400078ec0ff */
[----:B------:R-:W-:Y:S01]  /*19e0*/  ISETP.GE.AND P2, PT, R29, c[0x0][0x1d4], PT ;  /* 0x000075001d007a0c */ /* 0x000fe20003f46270 */
[----:B------:R-:W-:Y:S01]  /*19f0*/  IMAD.WIDE R46, R213, 0x2, RZ ;  /* 0x00000002d52e7825 */ /* 0x000fe200078e02ff */
[----:B------:R-:W-:Y:S02]  /*1a00*/  IADD3 R10, P0, R10, UR22, RZ ;  /* 0x000000160a0a7c10 */ /* 0x000fe4000ff1e0ff */
[----:B------:R-:W-:Y:S01]  /*1a10*/  ISETP.GE.AND P1, PT, R28, c[0x0][0x1d4], PT ;  /* 0x000075001c007a0c */ /* 0x000fe20003f26270 */
[----:B------:R-:W-:Y:S01]  /*1a20*/  IMAD.SHL.U32 R9, R214, 0x2, RZ ;  /* 0x00000002d6097824 */ /* 0x000fe200078e00ff */
[----:B------:R-:W-:Y:S01]  /*1a30*/  IADD3.X R8, R11, UR5, R8, P0, !PT ;  /* 0x000000050b087c10 */ /* 0x000fe200087fe408 */
[----:B------:R-:W-:Y:S01]  /*1a40*/  IMAD.WIDE R44, R44, 0x2, RZ ;  /* 0x000000022c2c7825 */ /* 0x000fe200078e02ff */
[----:B------:R-:W-:Y:S02]  /*1a50*/  LEA R11, P0, R10, c[0x0][0x1f8], 0x1 ;  /* 0x00007e000a0b7a11 */ /* 0x000fe400078008ff */
[----:B------:R-:W-:Y:S01]  /*1a60*/  P2R R21, PR, RZ, 0x20 ;  /* 0x00000020ff157803 */ /* 0x000fe20000000000 */
[----:B------:R-:W-:Y:S01]  /*1a70*/  IMAD.WIDE R30, R30, 0x2, RZ ;  /* 0x000000021e1e7825 */ /* 0x000fe200078e02ff */
[----:B------:R-:W-:Y:S01]  /*1a80*/  LEA.HI.X R10, R10, c[0x0][0x1fc], R8, 0x1, P0 ;  /* 0x00007f000a0a7a11 */ /* 0x000fe200000f0c08 */
[----:B------:R-:W1:Y:S01]  /*1a90*/  SHFL.IDX PT, R18, R11, RZ, 0x181f ;  /* 0x00181fff0b127589 */ /* 0x000e6200000e0000 */
[----:B------:R-:W-:-:S03]  /*1aa0*/  SHF.R.S32.HI R8, RZ, 0x1f, R215 ;  /* 0x0000001fff087819 */ /* 0x000fc600000114d7 */
[----:B------:R-:W2:Y:S01]  /*1ab0*/  SHFL.IDX PT, R19, R10, RZ, 0x181f ;  /* 0x00181fff0a137589 */ /* 0x000ea200000e0000 */
[----:B------:R-:W-:-:S03]  /*1ac0*/  LEA.HI R8, R8, R215, RZ, 0x3 ;  /* 0x000000d708087211 */ /* 0x000fc600078f18ff */
[----:B------:R-:W4:Y:S01]  /*1ad0*/  SHFL.IDX PT, R16, R11, 0x1, 0x181f ;  /* 0x00381f000b107f89 */ /* 0x000f2200000e0000 */
[----:B------:R-:W-:-:S03]  /*1ae0*/  LOP3.LUT R8, R8, 0xfffffff8, RZ, 0xc0, !PT ;  /* 0xfffffff808087812 */ /* 0x000fc600078ec0ff */
[----:B------:R-:W5:Y:S02]  /*1af0*/  SHFL.IDX PT, R17, R10, 0x1, 0x181f ;  /* 0x00381f000a117f89 */ /* 0x000f6400000e0000 */
[----:B------:R-:W-:Y:S01]  /*1b00*/  IMAD.WIDE R54, R8, 0x2, RZ ;  /* 0x0000000208367825 */ /* 0x000fe200078e02ff */
[----:B------:R-:W-:Y:S01]  /*1b10*/  P2R R8, PR, RZ, 0x10 ;  /* 0x00000010ff087803 */ /* 0x000fe20000000000 */
[----:B------:R-:W3:Y:S01]  /*1b20*/  SHFL.IDX PT, R11, R11, 0x2, 0x181f ;  /* 0x00581f000b0b7f89 */ /* 0x000ee200000e0000 */
[----:B------:R-:W-:-:S03]  /*1b30*/  ISETP.LT.OR P4, PT, R7, 0x21, P2 ;  /* 0x000000210700780c */ /* 0x000fc60001781670 */
[----:B------:R-:W3:Y:S01]  /*1b40*/  SHFL.IDX PT, R10, R10, 0x2, 0x181f ;  /* 0x00581f000a0a7f89 */ /* 0x000ee200000e0000 */
[----:B-1----:R-:W-:-:S05]  /*1b50*/  IADD3 R22, P0, R18, R46, RZ ;  /* 0x0000002e12167210 */ /* 0x002fca0007f1e0ff */
[----:B--2---:R-:W-:Y:S01]  /*1b60*/  IMAD.X R23, R19, 0x1, R47, P0 ;  /* 0x0000000113177824 */ /* 0x004fe200000e062f */
[----:B------:R-:W-:-:S13]  /*1b70*/  ISETP.LT.OR P0, PT, R7, 0x1, P3 ;  /* 0x000000010700780c */ /* 0x000fda0001f01670 */
[----:B------:R1:W-:Y:S02]  /*1b80*/  LDGSTS.E.BYPASS.LTC128B.128 [R9+0x100], [R22.64], !P0 ;  /* 0x0010000016097fae */ /* 0x0003e4000c101d4c */
[----:B-1----:R-:W-:-:S05]  /*1b90*/  IADD3 R22, P0, R18, R44, RZ ;  /* 0x0000002c12167210 */ /* 0x002fca0007f1e0ff */
[----:B------:R-:W-:Y:S01]  /*1ba0*/  IMAD.X R23, R19, 0x1, R45, P0 ;  /* 0x0000000113177824 */ /* 0x000fe200000e062d */
[----:B------:R-:W-:-:S05]  /*1bb0*/  IADD3 R52, P0, R18, R30, RZ ;  /* 0x0000001e12347210 */ /* 0x000fca0007f1e0ff */
[----:B------:R-:W-:Y:S01]  /*1bc0*/  IMAD.X R53, R19, 0x1, R31, P0 ;  /* 0x0000000113357824 */ /* 0x000fe200000e061f */
[----:B------:R-:W-:-:S05]  /*1bd0*/  IADD3 R18, P0, R18, R54, RZ ;  /* 0x0000003612127210 */ /* 0x000fca0007f1e0ff */
[----:B------:R-:W-:Y:S01]  /*1be0*/  IMAD.X R19, R19, 0x1, R55, P0 ;  /* 0x0000000113137824 */ /* 0x000fe200000e0637 */
[----:B----4-:R-:W-:-:S05]  /*1bf0*/  IADD3 R68, P0, R46, R16, RZ ;  /* 0x000000102e447210 */ /* 0x010fca0007f1e0ff */
[----:B-----5:R-:W-:Y:S01]  /*1c00*/  IMAD.X R69, R47, 0x1, R17, P0 ;  /* 0x000000012f457824 */ /* 0x020fe200000e0611 */
[----:B------:R-:W-:-:S05]  /*1c10*/  IADD3 R62, P0, R44, R16, RZ ;  /* 0x000000102c3e7210 */ /* 0x000fca0007f1e0ff */
[----:B------:R-:W-:Y:S01]  /*1c20*/  IMAD.X R63, R45, 0x1, R17, P0 ;  /* 0x000000012d3f7824 */ /* 0x000fe200000e0611 */
[----:B------:R-:W-:-:S05]  /*1c30*/  IADD3 R60, P0, R30, R16, RZ ;  /* 0x000000101e3c7210 */ /* 0x000fca0007f1e0ff */
[----:B------:R-:W-:Y:S01]  /*1c40*/  IMAD.X R61, R31, 0x1, R17, P0 ;  /* 0x000000011f3d7824 */ /* 0x000fe200000e0611 */
[----:B------:R-:W-:-:S05]  /*1c50*/  IADD3 R16, P0, R54, R16, RZ ;  /* 0x0000001036107210 */ /* 0x000fca0007f1e0ff */
[----:B------:R-:W-:Y:S01]  /*1c60*/  IMAD.X R17, R55, 0x1, R17, P0 ;  /* 0x0000000137117824 */ /* 0x000fe200000e0611 */
[----:B---3--:R-:W-:-:S05]  /*1c70*/  IADD3 R46, P0, R46, R11, RZ ;  /* 0x0000000b2e2e7210 */ /* 0x008fca0007f1e0ff */
[----:B------:R-:W-:Y:S01]  /*1c80*/  IMAD.X R47, R47, 0x1, R10, P0 ;  /* 0x000000012f2f7824 */ /* 0x000fe200000e060a */
[----:B------:R-:W-:-:S05]  /*1c90*/  IADD3 R44, P0, R44, R11, RZ ;  /* 0x0000000b2c2c7210 */ /* 0x000fca0007f1e0ff */
[----:B------:R-:W-:Y:S01]  /*1ca0*/  IMAD.X R45, R45, 0x1, R10, P0 ;  /* 0x000000012d2d7824 */ /* 0x000fe200000e060a */
[----:B------:R-:W-:-:S05]  /*1cb0*/  IADD3 R30, P0, R30, R11, RZ ;  /* 0x0000000b1e1e7210 */ /* 0x000fca0007f1e0ff */
[----:B------:R-:W-:Y:S01]  /*1cc0*/  IMAD.X R31, R31, 0x1, R10, P0 ;  /* 0x000000011f1f7824 */ /* 0x000fe200000e060a */
[----:B------:R-:W-:-:S05]  /*1cd0*/  IADD3 R54, P0, R54, R11, RZ ;  /* 0x0000000b36367210 */ /* 0x000fca0007f1e0ff */
[----:B------:R-:W-:Y:S01]  /*1ce0*/  IMAD.X R55, R55, 0x1, R10, P0 ;  /* 0x0000000137377824 */ /* 0x000fe200000e060a */
[C---:B------:R-:W-:Y:S02]  /*1cf0*/  ISETP.LT.OR P0, PT, R7.reuse, 0x1, P2 ;  /* 0x000000010700780c */ /* 0x040fe40001701670 */
[----:B------:R-:W-:-:S11]  /*1d00*/  ISETP.LT.OR P2, PT, R7, 0x41, P2 ;  /* 0x000000410700780c */ /* 0x000fd60001741670 */
[----:B------:R1:W-:Y:S01]  /*1d10*/  LDGSTS.E.BYPASS.LTC128B.128 [R9+0x3100], [R22.64], !P0 ;  /* 0x0310000016097fae */ /* 0x0003e2000c101d4c */
[----:B------:R-:W-:-:S13]  /*1d20*/  ISETP.LT.OR P0, PT, R7, 0x1, P1 ;  /* 0x000000010700780c */ /* 0x000fda0000f01670 */
[----:B------:R1:W-:Y:S01]  /*1d30*/  LDGSTS.E.BYPASS.LTC128B.128 [R9+0x6100], [R52.64], !P0 ;  /* 0x0610000034097fae */ /* 0x0003e2000c101d4c */
[----:B------:R-:W-:-:S04]  /*1d40*/  ISETP.GE.AND P0, PT, R215, c[0x0][0x1d4], PT ;  /* 0x00007500d7007a0c */ /* 0x000fc80003f06270 */
[----:B------:R-:W-:-:S13]  /*1d50*/  ISETP.LT.OR P5, PT, R7, 0x1, P0 ;  /* 0x000000010700780c */ /* 0x000fda00007a1670 */
[----:B------:R1:W-:Y:S01]  /*1d60*/  LDGSTS.E.BYPASS.LTC128B.128 [R9+0x9100], [R18.64], !P5 ;  /* 0x0910000012097fae */ /* 0x0003e2000e901d4c */
[C---:B------:R-:W-:Y:S02]  /*1d70*/  ISETP.LT.OR P5, PT, R7.reuse, 0x21, P3 ;  /* 0x000000210700780c */ /* 0x040fe40001fa1670 */
[----:B------:R-:W-:-:S11]  /*1d80*/  ISETP.LT.OR P3, PT, R7, 0x41, P3 ;  /* 0x000000410700780c */ /* 0x000fd60001f61670 */
[----:B------:R1:W-:Y:S01]  /*1d90*/  LDGSTS.E.BYPASS.LTC128B.128 [R9+0x1100], [R68.64], !P5 ;  /* 0x0110000044097fae */ /* 0x0003e2000e901d4c */
[----:B------:R-:W-:-:S03]  /*1da0*/  ISETP.NE.AND P5, PT, R21, RZ, PT ;  /* 0x000000ff1500720c */ /* 0x000fc60003fa5270 */
[----:B------:R1:W-:Y:S01]  /*1db0*/  LDGSTS.E.BYPASS.LTC128B.128 [R9+0x4100], [R62.64], !P4 ;  /* 0x041000003e097fae */ /* 0x0003e2000e101d4c */
[C---:B------:R-:W-:Y:S02]  /*1dc0*/  ISETP.LT.OR P4, PT, R7.reuse, 0x21, P1 ;  /* 0x000000210700780c */ /* 0x040fe40000f81670 */
[----:B------:R-:W-:-:S11]  /*1dd0*/  ISETP.LT.OR P1, PT, R7, 0x41, P1 ;  /* 0x000000410700780c */ /* 0x000fd60000f21670 */
[----:B------:R1:W-:Y:S01]  /*1de0*/  LDGSTS.E.BYPASS.LTC128B.128 [R9+0x7100], [R60.64], !P4 ;  /* 0x071000003c097fae */ /* 0x0003e2000e101d4c */
[C---:B------:R-:W-:Y:S02]  /*1df0*/  ISETP.LT.OR P4, PT, R7.reuse, 0x21, P0 ;  /* 0x000000210700780c */ /* 0x040fe40000781670 */
[----:B------:R-:W-:-:S11]  /*1e00*/  ISETP.LT.OR P0, PT, R7, 0x41, P0 ;  /* 0x000000410700780c */ /* 0x000fd60000701670 */
[----:B------:R1:W-:Y:S01]  /*1e10*/  LDGSTS.E.BYPASS.LTC128B.128 [R9+0xa100], [R16.64], !P4 ;  /* 0x0a10000010097fae */ /* 0x0003e2000e101d4c */
[----:B------:R-:W-:-:S03]  /*1e20*/  ISETP.NE.AND P4, PT, R8, RZ, PT ;  /* 0x000000ff0800720c */ /* 0x000fc60003f85270 */
[----:B------:R1:W-:Y:S01]  /*1e30*/  LDGSTS.E.BYPASS.LTC128B.128 [R9+0x2100], [R46.64], !P3 ;  /* 0x021000002e097fae */ /* 0x0003e2000d901d4c */
[----:B------:R-:W-:-:S03]  /*1e40*/  ISETP.NE.AND P3, PT, R20, RZ, PT ;  /* 0x000000ff1400720c */ /* 0x000fc60003f65270 */
[----:B------:R1:W-:Y:S04]  /*1e50*/  LDGSTS.E.BYPASS.LTC128B.128 [R9+0x5100], [R44.64], !P2 ;  /* 0x051000002c097fae */ /* 0x0003e8000d101d4c */
[----:B------:R1:W-:Y:S04]  /*1e60*/  LDGSTS.E.BYPASS.LTC128B.128 [R9+0x8100], [R30.64], !P1 ;  /* 0x081000001e097fae */ /* 0x0003e8000c901d4c */
[----:B------:R1:W-:Y:S02]  /*1e70*/  LDGSTS.E.BYPASS.LTC128B.128 [R9+0xb100], [R54.64], !P0 ;  /* 0x0b10000036097fae */ /* 0x0003e4000c101d4c */
.L_x_769:
[C---:B-12-4-:R-:W-:Y:S01]  /*1e80*/  HMMA.16816.F32 R8, R12.reuse, R80, RZ ;  /* 0x000000500c08723c */ /* 0x056fe200000018ff */
[C---:B------:R-:W-:Y:S01]  /*1e90*/  LEA R246, R3.reuse, R250, 0x1 ;  /* 0x000000fa03f67211 */ /* 0x040fe200078e08ff */
[----:B------:R-:W0:Y:S01]  /*1ea0*/  LDGDEPBAR ;  /* 0x00000000000079af */ /* 0x000e220000000000 */
[C---:B------:R-:W-:Y:S01]  /*1eb0*/  LEA R243, R0.reuse, R249, 0x1 ;  /* 0x000000f900f37211 */ /* 0x040fe200078e08ff */
[----:B------:R-:W-:Y:S01]  /*1ec0*/  UISETP.GE.AND UP1, UPT, UR10, 0x61, UPT ;  /* 0x000000610a00788c */ /* 0x000fe2000bf26270 */
[----:B------:R-:W-:Y:S01]  /*1ed0*/  LEA R245, R3, R248, 0x1 ;  /* 0x000000f803f57211 */ /* 0x000fe200078e08ff */
[----:B------:R-:W-:Y:S01]  /*1ee0*/  LDSM.16.M88.4 R20, [R246] ;  /* 0x00000000f614783b */ /* 0x000fe20000000200 */
[----:B------:R-:W-:Y:S01]  /*1ef0*/  LEA R234, R0, R247, 0x1 ;  /* 0x000000f700ea7211 */ /* 0x000fe200078e08ff */
[----:B------:R-:W-:Y:S01]  /*1f00*/  HMMA.16816.F32 R76, R12, R72, RZ ;  /* 0x000000480c4c723c */ /* 0x000fe200000018ff */
[----:B------:R-:W-:Y:S01]  /*1f10*/  IADD3 R233, R247, 0x3000, RZ ;  /* 0x00003000f7e97810 */ /* 0x000fe20007ffe0ff */
[----:B------:R-:W-:Y:S01]  /*1f20*/  LDSM.16.M88.4 R44, [R243+0xc100] ;  /* 0x00c10000f32c783b */ /* 0x000fe20000000200 */
[----:B------:R-:W-:-:S02]  /*1f30*/  PLOP3.LUT P0, PT, PT, PT, UP1, 0x40, 0x0 ;  /* 0x000000000000781c */ /* 0x000fc40003f0e818 */
[C---:B------:R-:W-:Y:S01]  /*1f40*/  IADD3 R232, R247.reuse, 0x3800, RZ ;  /* 0x00003800f7e87810 */ /* 0x040fe20007ffe0ff */
[----:B------:R-:W-:Y:S01]  /*1f50*/  LDSM.16.M88.4 R112, [R243+0xe900] ;  /* 0x00e90000f370783b */ /* 0x000fe20000000200 */
[C---:B------:R-:W-:Y:S01]  /*1f60*/  IADD3 R231, R247.reuse, 0x4000, RZ ;  /* 0x00004000f7e77810 */ /* 0x040fe20007ffe0ff */
[C---:B------:R-:W-:Y:S01]  /*1f70*/  HMMA.16816.F32 R80, R12.reuse, R82, RZ ;  /* 0x000000520c50723c */ /* 0x040fe200000018ff */
[C---:B------:R-:W-:Y:S01]  /*1f80*/  IADD3 R230, R247.reuse, 0x4800, RZ ;  /* 0x00004800f7e67810 */ /* 0x040fe20007ffe0ff */
[----:B------:R-:W-:Y:S01]  /*1f90*/  LDSM.16.M88.4 R108, [R245] ;  /* 0x00000000f56c783b */ /* 0x000fe20000000200 */
[C---:B------:R-:W-:Y:S02]  /*1fa0*/  IADD3 R229, R247.reuse, 0x5000, RZ ;  /* 0x00005000f7e57810 */ /* 0x040fe40007ffe0ff */
[C---:B------:R-:W-:Y:S01]  /*1fb0*/  IADD3 R228, R247.reuse, 0x5800, RZ ;  /* 0x00005800f7e47810 */ /* 0x040fe20007ffe0ff */
[----:B------:R-:W-:Y:S01]  /*1fc0*/  LDSM.16.M88.4 R100, [R234+0x800] ;  /* 0x00080000ea64783b */ /* 0x000fe20000000200 */
[C---:B------:R-:W-:Y:S01]  /*1fd0*/  IADD3 R227, R247.reuse, 0x6000, RZ ;  /* 0x00006000f7e37810 */ /* 0x040fe20007ffe0ff */
[----:B------:R-:W-:Y:S01]  /*1fe0*/  HMMA.16816.F32 R72, R12, R74, RZ ;  /* 0x0000004a0c48723c */ /* 0x000fe200000018ff */
[C---:B------:R-:W-:Y:S01]  /*1ff0*/  IADD3 R226, R247.reuse, 0x6800, RZ ;  /* 0x00006800f7e27810 */ /* 0x040fe20007ffe0ff */
[----:B------:R-:W-:Y:S01]  /*2000*/  LDSM.16.M88.4 R104, [R234] ;  /* 0x00000000ea68783b */ /* 0x000fe20000000200 */
[----:B------:R-:W-:-:S02]  /*2010*/  IADD3 R225, R247, 0x7000, RZ ;  /* 0x00007000f7e17810 */ /* 0x000fc40007ffe0ff */
[C---:B------:R-:W-:Y:S02]  /*2020*/  IADD3 R224, R247.reuse, 0x7800, RZ ;  /* 0x00007800f7e07810 */ /* 0x040fe40007ffe0ff */
[C---:B------:R-:W-:Y:S01]  /*2030*/  IADD3 R223, R247.reuse, 0x8000, RZ ;  /* 0x00008000f7df7810 */ /* 0x040fe20007ffe0ff */
[C---:B------:R-:W-:Y:S01]  /*2040*/  HMMA.16816.F32 R68, R12.reuse, R64, RZ ;  /* 0x000000400c44723c */ /* 0x040fe200000018ff */
[C---:B------:R-:W-:Y:S02]  /*2050*/  IADD3 R222, R247.reuse, 0x8800, RZ ;  /* 0x00008800f7de7810 */ /* 0x040fe40007ffe0ff */
[C---:B------:R-:W-:Y:S02]  /*2060*/  IADD3 R221, R247.reuse, 0x9000, RZ ;  /* 0x00009000f7dd7810 */ /* 0x040fe40007ffe0ff */
[C---:B------:R-:W-:Y:S02]  /*2070*/  IADD3 R220, R247.reuse, 0x9800, RZ ;  /* 0x00009800f7dc7810 */ /* 0x040fe40007ffe0ff */
[C---:B------:R-:W-:Y:S01]  /*2080*/  IADD3 R219, R247.reuse, 0xa000, RZ ;  /* 0x0000a000f7db7810 */ /* 0x040fe20007ffe0ff */
[----:B------:R-:W-:Y:S01]  /*2090*/  HMMA.16816.F32 R64, R12, R66, RZ ;  /* 0x000000420c40723c */ /* 0x000fe200000018ff */
[----:B------:R-:W-:-:S02]  /*20a0*/  IADD3 R218, R247, 0xa800, RZ ;  /* 0x0000a800f7da7810 */ /* 0x000fc40007ffe0ff */
[C---:B------:R-:W-:Y:S02]  /*20b0*/  IADD3 R217, R247.reuse, 0xb000, RZ ;  /* 0x0000b000f7d97810 */ /* 0x040fe40007ffe0ff */
[----:B------:R-:W-:-:S03]  /*20c0*/  IADD3 R216, R247, 0xb800, RZ ;  /* 0x0000b800f7d87810 */ /* 0x000fc60007ffe0ff */
        /* <DEDUP_REMOVED lines=10> */
[----:B------:R-:W4:Y:S07]  /*2170*/  LDSM.16.M88.4 R32, [R243+0xd900] ;  /* 0x00d90000f320783b */ /* 0x000f2e0000000200 */
[C---:B------:R-:W-:Y:S08]  /*2180*/  HMMA.16816.F32 R52, R12.reuse, R48, RZ ;  /* 0x000000300c34723c */ /* 0x040ff000000018ff */
[C---:B------:R-:W-:Y:S08]  /*2190*/  HMMA.16816.F32 R48, R12.reuse, R50, RZ ;  /* 0x000000320c30723c */ /* 0x040ff000000018ff */
[C---:B------:R-:W-:Y:S08]  /*21a0*/  HMMA.16816.F32 R16, R12.reuse, R96, RZ ;  /* 0x000000600c10723c */ /* 0x040ff000000018ff */
[----:B------:R-:W-:Y:S01]  /*21b0*/  HMMA.16816.F32 R12, R12, R98, RZ ;  /* 0x000000620c0c723c */ /* 0x000fe200000018ff */
[----:B------:R-:W-:Y:S07]  /*21c0*/  LDSM.16.M88.4 R96, [R234+0x1000] ;  /* 0x00100000ea60783b */ /* 0x000fee0000000200 */
[C---:B------:R-:W-:Y:S08]  /*21d0*/  HMMA.16816.F32 R60, R84.reuse, R24, R60 ;  /* 0x00000018543c723c */ /* 0x040ff0000000183c */
[C---:B------:R-:W-:Y:S01]  /*21e0*/  HMMA.16816.F32 R56, R84.reuse, R26, R56 ;  /* 0x0000001a5438723c */ /* 0x040fe20000001838 */
[----:B------:R-:W5:Y:S07]  /*21f0*/  LDSM.16.M88.4 R24, [R243+0xe100] ;  /* 0x00e10000f318783b */ /* 0x000f6e0000000200 */
[C---:B------:R-:W-:Y:S08]  /*2200*/  HMMA.16816.F32 R52, R84.reuse, R92, R52 ;  /* 0x0000005c5434723c */ /* 0x040ff00000001834 */
[C---:B------:R-:W-:Y:S01]  /*2210*/  HMMA.16816.F32 R48, R84.reuse, R94, R48 ;  /* 0x0000005e5430723c */ /* 0x040fe20000001830 */
[----:B------:R-:W-:Y:S07]  /*2220*/  LDSM.16.M88.4 R92, [R234+0x1800] ;  /* 0x00180000ea5c783b */ /* 0x000fee0000000200 */
[C---:B------:R-:W-:Y:S08]  /*2230*/  HMMA.16816.F32 R16, R84.reuse, R88, R16 ;  /* 0x000000585410723c */ /* 0x040ff00000001810 */
[----:B------:R-:W-:Y:S01]  /*2240*/  HMMA.16816.F32 R12, R84, R90, R12 ;  /* 0x0000005a540c723c */ /* 0x000fe2000000180c */
[----:B------:R-:W3:Y:S04]  /*2250*/  LDSM.16.M88.4 R88, [R234+0x2000] ;  /* 0x00200000ea58783b */ /* 0x000ee80000000200 */
[----:B------:R-:W-:Y:S03]  /*2260*/  LDSM.16.M88.4 R84, [R234+0x2800] ;  /* 0x00280000ea54783b */ /* 0x000fe60000000200 */
[C---:B-1----:R-:W-:Y:S08]  /*2270*/  HMMA.16816.F32 R76, R20.reuse, R40, R76 ;  /* 0x00000028144c723c */ /* 0x042ff0000000184c */
[C---:B------:R-:W-:Y:S01]  /*2280*/  HMMA.16816.F32 R72, R20.reuse, R42, R72 ;  /* 0x0000002a1448723c */ /* 0x040fe20000001848 */
[----:B------:R-:W-:Y:S07]  /*2290*/  LDSM.16.M88.4 R40, [R249+0xf100] ;  /* 0x00f10000f928783b */ /* 0x000fee0000000200 */
[C---:B--2---:R-:W-:Y:S08]  /*22a0*/  HMMA.16816.F32 R68, R20.reuse, R36, R68 ;  /* 0x000000241444723c */ /* 0x044ff00000001844 */
[C---:B------:R-:W-:Y:S01]  /*22b0*/  HMMA.16816.F32 R64, R20.reuse, R38, R64 ;  /* 0x000000261440723c */ /* 0x040fe20000001840 */
[----:B------:R-:W-:Y:S07]  /*22c0*/  LDSM.16.M88.4 R36, [R249+0xf900] ;  /* 0x00f90000f924783b */ /* 0x000fee0000000200 */
[C---:B------:R-:W-:Y:S08]  /*22d0*/  HMMA.16816.F32 R8, R20.reuse, R44, R8 ;  /* 0x0000002c1408723c */ /* 0x040ff00000001808 */
[C---:B------:R-:W-:Y:S01]  /*22e0*/  HMMA.16816.F32 R80, R20.reuse, R46, R80 ;  /* 0x0000002e1450723c */ /* 0x040fe20000001850 */
[----:B------:R-:W1:Y:S07]  /*22f0*/  LDSM.16.M88.4 R44, [R250+0x4000] ;  /* 0x00400000fa2c783b */ /* 0x000e6e0000000200 */
[C---:B----4-:R-:W-:Y:S08]  /*2300*/  HMMA.16816.F32 R60, R20.reuse, R32, R60 ;  /* 0x00000020143c723c */ /* 0x050ff0000000183c */
[C---:B------:R-:W-:Y:S01]  /*2310*/  HMMA.16816.F32 R56, R20.reuse, R34, R56 ;  /* 0x000000221438723c */ /* 0x040fe20000001838 */
[----:B------:R-:W2:Y:S07]  /*2320*/  LDSM.16.M88.4 R32, [R249+0x10100] ;  /* 0x01010000f920783b */ /* 0x000eae0000000200 */
[C---:B-----5:R-:W-:Y:S08]  /*2330*/  HMMA.16816.F32 R52, R20.reuse, R24, R52 ;  /* 0x000000181434723c */ /* 0x060ff00000001834 */
[C---:B------:R-:W-:Y:S01]  /*2340*/  HMMA.16816.F32 R48, R20.reuse, R26, R48 ;  /* 0x0000001a1430723c */ /* 0x040fe20000001830 */
[----:B------:R-:W4:Y:S07]  /*2350*/  LDSM.16.M88.4 R24, [R249+0x10900] ;  /* 0x01090000f918783b */ /* 0x000f2e0000000200 */
[C---:B------:R-:W-:Y:S08]  /*2360*/  HMMA.16816.F32 R16, R20.reuse, R112, R16 ;  /* 0x000000701410723c */ /* 0x040ff00000001810 */
[----:B------:R-:W-:Y:S01]  /*2370*/  HMMA.16816.F32 R12, R20, R114, R12 ;  /* 0x00000072140c723c */ /* 0x000fe2000000180c */
[----:B------:R-:W5:Y:S07]  /*2380*/  LDSM.16.M88.4 R20, [R249+0x11100] ;  /* 0x01110000f914783b */ /* 0x000f6e0000000200 */
[C---:B------:R-:W-:Y:S08]  /*2390*/  HMMA.16816.F32 R76, R108.reuse, R100, R76 ;  /* 0x000000646c4c723c */ /* 0x040ff0000000184c */
[C---:B------:R-:W-:Y:S01]  /*23a0*/  HMMA.16816.F32 R72, R108.reuse, R102, R72 ;  /* 0x000000666c48723c */ /* 0x040fe20000001848 */
[----:B------:R-:W-:Y:S07]  /*23b0*/  LDSM.16.M88.4 R100, [R243+0x10100] ;  /* 0x01010000f364783b */ /* 0x000fee0000000200 */
[C---:B------:R-:W-:Y:S08]  /*23c0*/  HMMA.16816.F32 R68, R108.reuse, R96, R68 ;  /* 0x000000606c44723c */ /* 0x040ff00000001844 */
[C---:B------:R-:W-:Y:S01]  /*23d0*/  HMMA.16816.F32 R64, R108.reuse, R98, R64 ;  /* 0x000000626c40723c */ /* 0x040fe20000001840 */
[----:B------:R-:W-:Y:S07]  /*23e0*/  LDSM.16.M88.4 R96, [R243+0x10900] ;  /* 0x01090000f360783b */ /* 0x000fee0000000200 */
[C---:B---3--:R-:W-:Y:S08]  /*23f0*/  HMMA.16816.F32 R52, R108.reuse, R88, R52 ;  /* 0x000000586c34723c */ /* 0x048ff00000001834 */
        /* <DEDUP_REMOVED lines=10> */
[----:B------:R-:W-:Y:S07]  /*24a0*/  LDSM.16.M88.4 R36, [R248+0x4000] ;  /* 0x00400000f824783b */ /* 0x000fee0000000200 */
[C---:B--2---:R-:W-:Y:S08]  /*24b0*/  HMMA.16816.F32 R68, R44.reuse, R32, R68 ;  /* 0x000000202c44723c */ /* 0x044ff00000001844 */
[----:B------:R-:W-:Y:S01]  /*24c0*/  HMMA.16816.F32 R64, R44, R34, R64 ;  /* 0x000000222c40723c */ /* 0x000fe20000001840 */
[----:B------:R-:W1:Y:S07]  /*24d0*/  LDSM.16.M88.4 R32, [R247+0x3000] ;  /* 0x00300000f720783b */ /* 0x000e6e0000000200 */
[C---:B------:R-:W-:Y:S08]  /*24e0*/  HMMA.16816.F32 R16, R108.reuse, R84, R16 ;  /* 0x000000546c10723c */ /* 0x040ff00000001810 */
[----:B------:R-:W-:Y:S01]  /*24f0*/  HMMA.16816.F32 R12, R108, R86, R12 ;  /* 0x000000566c0c723c */ /* 0x000fe2000000180c */
[----:B------:R-:W-:Y:S04]  /*2500*/  LDSM.16.M88.4 R84, [R247+0x5800] ;  /* 0x00580000f754783b */ /* 0x000fe80000000200 */
[----:B------:R-:W-:Y:S03]  /*2510*/  LDSM.16.M88.4 R108, [R243+0x11900] ;  /* 0x01190000f36c783b */ /* 0x000fe60000000200 */
[C---:B------:R-:W-:Y:S08]  /*2520*/  HMMA.16816.F32 R8, R44.reuse, R40, R8 ;  /* 0x000000282c08723c */ /* 0x040ff00000001808 */
[C---:B------:R-:W-:Y:S01]  /*2530*/  HMMA.16816.F32 R80, R44.reuse, R42, R80 ;  /* 0x0000002a2c50723c */ /* 0x040fe20000001850 */
[----:B------:R-:W-:Y:S07]  /*2540*/  LDSM.16.M88.4 R40, [R247+0x4000] ;  /* 0x00400000f728783b */ /* 0x000fee0000000200 */
[C---:B----4-:R-:W-:Y:S08]  /*2550*/  HMMA.16816.F32 R60, R44.reuse, R24, R60 ;  /* 0x000000182c3c723c */ /* 0x050ff0000000183c */
[C---:B------:R-:W-:Y:S01]  /*2560*/  HMMA.16816.F32 R56, R44.reuse, R26, R56 ;  /* 0x0000001a2c38723c */ /* 0x040fe20000001838 */
[----:B------:R-:W2:Y:S07]  /*2570*/  LDSM.16.M88.4 R24, [R247+0x3800] ;  /* 0x00380000f718783b */ /* 0x000eae0000000200 */
[C---:B-----5:R-:W-:Y:S08]  /*2580*/  HMMA.16816.F32 R52, R44.reuse, R20, R52 ;  /* 0x000000142c34723c */ /* 0x060ff00000001834 */
[C---:B------:R-:W-:Y:S01]  /*2590*/  HMMA.16816.F32 R48, R44.reuse, R22, R48 ;  /* 0x000000162c30723c */ /* 0x040fe20000001830 */
[----:B------:R-:W4:Y:S07]  /*25a0*/  LDSM.16.M88.4 R20, [R247+0x4800] ;  /* 0x00480000f714783b */ /* 0x000f2e0000000200 */
[C---:B---3--:R-:W-:Y:S08]  /*25b0*/  HMMA.16816.F32 R16, R44.reuse, R88, R16 ;  /* 0x000000582c10723c */ /* 0x048ff00000001810 */
[----:B------:R-:W-:Y:S01]  /*25c0*/  HMMA.16816.F32 R88, R44, R90, R12 ;  /* 0x0000005a2c58723c */ /* 0x000fe2000000180c */
[----:B------:R-:W-:Y:S04]  /*25d0*/  LDSM.16.M88.4 R44, [R246+0x4000] ;  /* 0x00400000f62c783b */ /* 0x000fe80000000200 */
[----:B------:R-:W3:Y:S03]  /*25e0*/  LDSM.16.M88.4 R12, [R243+0xf100] ;  /* 0x00f10000f30c783b */ /* 0x000ee60000000200 */
[C---:B-1----:R-:W-:Y:S08]  /*25f0*/  HMMA.16816.F32 R8, R36.reuse, R32, R8 ;  /* 0x000000202408723c */ /* 0x042ff00000001808 */
[C---:B------:R-:W-:Y:S01]  /*2600*/  HMMA.16816.F32 R80, R36.reuse, R34, R80 ;  /* 0x000000222450723c */ /* 0x040fe20000001850 */
[----:B------:R-:W1:Y:S07]  /*2610*/  LDSM.16.M88.4 R32, [R243+0x11100] ;  /* 0x01110000f320783b */ /* 0x000e6e0000000200 */
[C---:B--2---:R-:W-:Y:S08]  /*2620*/  HMMA.16816.F32 R76, R36.reuse, R24, R76 ;  /* 0x00000018244c723c */ /* 0x044ff0000000184c */
[C---:B------:R-:W-:Y:S01]  /*2630*/  HMMA.16816.F32 R72, R36.reuse, R26, R72 ;  /* 0x0000001a2448723c */ /* 0x040fe20000001848 */
[----:B------:R-:W-:Y:S07]  /*2640*/  LDSM.16.M88.4 R24, [R245+0x4000] ;  /* 0x00400000f518783b */ /* 0x000fee0000000200 */
[C---:B----4-:R-:W-:Y:S08]  /*2650*/  HMMA.16816.F32 R60, R36.reuse, R20, R60 ;  /* 0x00000014243c723c */ /* 0x050ff0000000183c */
[C---:B------:R-:W-:Y:S01]  /*2660*/  HMMA.16816.F32 R56, R36.reuse, R22, R56 ;  /* 0x000000162438723c */ /* 0x040fe20000001838 */
[----:B------:R-:W2:Y:S07]  /*2670*/  LDSM.16.M88.4 R20, [R234+0x3000] ;  /* 0x00300000ea14783b */ /* 0x000eae0000000200 */
[C---:B------:R-:W-:Y:S08]  /*2680*/  HMMA.16816.F32 R52, R36.reuse, R92, R52 ;  /* 0x0000005c2434723c */ /* 0x040ff00000001834 */
[C---:B------:R-:W-:Y:S01]  /*2690*/  HMMA.16816.F32 R48, R36.reuse, R94, R48 ;  /* 0x0000005e2430723c */ /* 0x040fe20000001830 */
[----:B------:R-:W-:Y:S07]  /*26a0*/  LDSM.16.M88.4 R92, [R249+0x13100] ;  /* 0x01310000f95c783b */ /* 0x000fee0000000200 */
[C---:B------:R-:W-:Y:S08]  /*26b0*/  HMMA.16816.F32 R68, R36.reuse, R40, R68 ;  /* 0x000000282444723c */ /* 0x040ff00000001844 */
[C---:B------:R-:W-:Y:S01]  /*26c0*/  HMMA.16816.F32 R64, R36.reuse, R42, R64 ;  /* 0x0000002a2440723c */ /* 0x040fe20000001840 */
[----:B------:R-:W-:Y:S07]  /*26d0*/  LDSM.16.M88.4 R40, [R234+0x5000] ;  /* 0x00500000ea28783b */ /* 0x000fee0000000200 */
[C---:B------:R-:W-:Y:S08]  /*26e0*/  HMMA.16816.F32 R16, R36.reuse, R84, R16 ;  /* 0x000000542410723c */ /* 0x040ff00000001810 */
[----:B------:R-:W-:Y:S01]  /*26f0*/  HMMA.16816.F32 R88, R36, R86, R88 ;  /* 0x000000562458723c */ /* 0x000fe20000001858 */
[----:B------:R-:W4:Y:S04]  /*2700*/  LDSM.16.M88.4 R36, [R234+0x3800] ;  /* 0x00380000ea24783b */ /* 0x000f280000000200 */
[----:B------:R-:W-:Y:S03]  /*2710*/  LDSM.16.M88.4 R84, [R234+0x5800] ;  /* 0x00580000ea54783b */ /* 0x000fe60000000200 */
[C---:B---3--:R-:W-:Y:S08]  /*2720*/  HMMA.16816.F32 R8, R44.reuse, R12, R8 ;  /* 0x0000000c2c08723c */ /* 0x048ff00000001808 */
[C---:B------:R-:W-:Y:S01]  /*2730*/  HMMA.16816.F32 R80, R44.reuse, R14, R80 ;  /* 0x0000000e2c50723c */ /* 0x040fe20000001850 */
[----:B------:R-:W-:Y:S07]  /*2740*/  LDSM.16.M88.4 R12, [R234+0x4800] ;  /* 0x00480000ea0c783b */ /* 0x000fee0000000200 */
[C---:B-1----:R-:W-:Y:S08]  /*2750*/  HMMA.16816.F32 R52, R44.reuse, R32, R52 ;  /* 0x000000202c34723c */ /* 0x042ff00000001834 */
[C---:B------:R-:W-:Y:S01]  /*2760*/  HMMA.16816.F32 R48, R44.reuse, R34, R48 ;  /* 0x000000222c30723c */ /* 0x040fe20000001830 */
[----:B------:R-:W1:Y:S07]  /*2770*/  LDSM.16.M88.4 R32, [R234+0x4000] ;  /* 0x00400000ea20783b */ /* 0x000e6e0000000200 */
[C---:B------:R-:W-:Y:S08]  /*2780*/  HMMA.16816.F32 R76, R44.reuse, R104, R76 ;  /* 0x000000682c4c723c */ /* 0x040ff0000000184c */
[C---:B------:R-:W-:Y:S01]  /*2790*/  HMMA.16816.F32 R72, R44.reuse, R106, R72 ;  /* 0x0000006a2c48723c */ /* 0x040fe20000001848 */
[----:B------:R-:W-:Y:S07]  /*27a0*/  LDSM.16.M88.4 R104, [R249+0x14100] ;  /* 0x01410000f968783b */ /* 0x000fee0000000200 */
        /* <DEDUP_REMOVED lines=8> */
[----:B------:R-:W-:Y:S07]  /*2830*/  LDSM.16.M88.4 R44, [R250+0x8000] ;  /* 0x00800000fa2c783b */ /* 0x000fee0000000200 */
[C---:B--2---:R-:W-:Y:S08]  /*2840*/  HMMA.16816.F32 R8, R24.reuse, R20, R8 ;  /* 0x000000141808723c */ /* 0x044ff00000001808 */
[C---:B------:R-:W-:Y:S01]  /*2850*/  HMMA.16816.F32 R80, R24.reuse, R22, R80 ;  /* 0x000000161850723c */ /* 0x040fe20000001850 */
[----:B------:R-:W2:Y:S07]  /*2860*/  LDSM.16.M88.4 R20, [R249+0x12100] ;  /* 0x01210000f914783b */ /* 0x000eae0000000200 */
[C---:B----4-:R-:W-:Y:S08]  /*2870*/  HMMA.16816.F32 R76, R24.reuse, R36, R76 ;  /* 0x00000024184c723c */ /* 0x050ff0000000184c */
[C---:B------:R-:W-:Y:S01]  /*2880*/  HMMA.16816.F32 R72, R24.reuse, R38, R72 ;  /* 0x000000261848723c */ /* 0x040fe20000001848 */
[----:B------:R-:W3:Y:S07]  /*2890*/  LDSM.16.M88.4 R36, [R249+0x13900] ;  /* 0x01390000f924783b */ /* 0x000eee0000000200 */
[C---:B-1----:R-:W-:Y:S08]  /*28a0*/  HMMA.16816.F32 R68, R24.reuse, R32, R68 ;  /* 0x000000201844723c */ /* 0x042ff00000001844 */
[C---:B------:R-:W-:Y:S01]  /*28b0*/  HMMA.16816.F32 R64, R24.reuse, R34, R64 ;  /* 0x000000221840723c */ /* 0x040fe20000001840 */
[----:B------:R-:W-:Y:S07]  /*28c0*/  LDSM.16.M88.4 R32, [R248+0x8000] ;  /* 0x00800000f820783b */ /* 0x000fee0000000200 */
[C---:B------:R-:W-:Y:S08]  /*28d0*/  HMMA.16816.F32 R60, R24.reuse, R12, R60 ;  /* 0x0000000c183c723c */ /* 0x040ff0000000183c */
[C---:B------:R-:W-:Y:S01]  /*28e0*/  HMMA.16816.F32 R56, R24.reuse, R14, R56 ;  /* 0x0000000e1838723c */ /* 0x040fe20000001838 */
[----:B------:R-:W1:Y:S07]  /*28f0*/  LDSM.16.M88.4 R12, [R247+0x6000] ;  /* 0x00600000f70c783b */ /* 0x000e6e0000000200 */
[C---:B------:R-:W-:Y:S01]  /*2900*/  HMMA.16816.F32 R108, R24.reuse, R40, R52 ;  /* 0x00000028186c723c */ /* 0x040fe20000001834 */
[----:B------:R-:W4:Y:S07]  /*2910*/  LDSM.16.M88.4 R52, [R247+0x6800] ;  /* 0x00680000f734783b */ /* 0x000f2e0000000200 */
[C---:B------:R-:W-:Y:S01]  /*2920*/  HMMA.16816.F32 R48, R24.reuse, R42, R48 ;  /* 0x0000002a1830723c */ /* 0x040fe20000001830 */
[----:B------:R-:W-:Y:S07]  /*2930*/  LDSM.16.M88.4 R40, [R247+0x7000] ;  /* 0x00700000f728783b */ /* 0x000fee0000000200 */
[C---:B------:R-:W-:Y:S08]  /*2940*/  HMMA.16816.F32 R16, R24.reuse, R84, R16 ;  /* 0x000000541810723c */ /* 0x040ff00000001810 */
[----:B------:R-:W-:Y:S01]  /*2950*/  HMMA.16816.F32 R88, R24, R86, R88 ;  /* 0x000000561858723c */ /* 0x000fe20000001858 */
[----:B------:R-:W5:Y:S04]  /*2960*/  LDSM.16.M88.4 R24, [R247+0x7800] ;  /* 0x00780000f718783b */ /* 0x000f680000000200 */
[----:B------:R-:W-:Y:S03]  /*2970*/  LDSM.16.M88.4 R84, [R246+0x8000] ;  /* 0x00800000f654783b */ /* 0x000fe60000000200 */
[C---:B--2---:R-:W-:Y:S08]  /*2980*/  HMMA.16816.F32 R8, R44.reuse, R20, R8 ;  /* 0x000000142c08723c */ /* 0x044ff00000001808 */
[C---:B------:R-:W-:Y:S01]  /*2990*/  HMMA.16816.F32 R80, R44.reuse, R22, R80 ;  /* 0x000000162c50723c */ /* 0x040fe20000001850 */
[----:B------:R-:W2:Y:S07]  /*29a0*/  LDSM.16.M88.4 R20, [R247+0x8000] ;  /* 0x00800000f714783b */ /* 0x000eae0000000200 */
[C---:B------:R-:W-:Y:S08]  /*29b0*/  HMMA.16816.F32 R76, R44.reuse, R96, R76 ;  /* 0x000000602c4c723c */ /* 0x040ff0000000184c */
[C---:B------:R-:W-:Y:S01]  /*29c0*/  HMMA.16816.F32 R72, R44.reuse, R98, R72 ;  /* 0x000000622c48723c */ /* 0x040fe20000001848 */
[----:B------:R-:W1:Y:S07]  /*29d0*/  LDSM.16.M88.4 R96, [R247+0x8800] ;  /* 0x00880000f760783b */ /* 0x000e6e0000000200 */
[C---:B------:R-:W-:Y:S08]  /*29e0*/  HMMA.16816.F32 R68, R44.reuse, R92, R68 ;  /* 0x0000005c2c44723c */ /* 0x040ff00000001844 */
[C---:B------:R-:W-:Y:S08]  /*29f0*/  HMMA.16816.F32 R64, R44.reuse, R94, R64 ;  /* 0x0000005e2c40723c */ /* 0x040ff00000001840 */
[C---:B---3--:R-:W-:Y:S01]  /*2a00*/  HMMA.16816.F32 R92, R44.reuse, R36, R60 ;  /* 0x000000242c5c723c */ /* 0x048fe2000000183c */
[----:B------:R-:W3:Y:S07]  /*2a10*/  LDSM.16.M88.4 R60, [R243+0x12100] ;  /* 0x01210000f33c783b */ /* 0x000eee0000000200 */
[C---:B------:R-:W-:Y:S01]  /*2a20*/  HMMA.16816.F32 R56, R44.reuse, R38, R56 ;  /* 0x000000262c38723c */ /* 0x040fe20000001838 */
[----:B------:R-:W2:Y:S07]  /*2a30*/  LDSM.16.M88.4 R36, [R243+0x13900] ;  /* 0x01390000f324783b */ /* 0x000eae0000000200 */
[C---:B------:R-:W-:Y:S08]  /*2a40*/  HMMA.16816.F32 R108, R44.reuse, R104, R108 ;  /* 0x000000682c6c723c */ /* 0x040ff0000000186c */
[C---:B------:R-:W-:Y:S08]  /*2a50*/  HMMA.16816.F32 R48, R44.reuse, R106, R48 ;  /* 0x0000006a2c30723c */ /* 0x040ff00000001830 */
[C---:B------:R-:W-:Y:S08]  /*2a60*/  HMMA.16816.F32 R16, R44.reuse, R100, R16 ;  /* 0x000000642c10723c */ /* 0x040ff00000001810 */
[----:B------:R-:W-:Y:S01]  /*2a70*/  HMMA.16816.F32 R88, R44, R102, R88 ;  /* 0x000000662c58723c */ /* 0x000fe20000001858 */
[----:B------:R-:W2:Y:S04]  /*2a80*/  LDSM.16.M88.4 R100, [R243+0x12900] ;  /* 0x01290000f364783b */ /* 0x000ea80000000200 */
[----:B------:R-:W-:Y:S03]  /*2a90*/  LDSM.16.M88.4 R44, [R243+0x13100] ;  /* 0x01310000f32c783b */ /* 0x000fe60000000200 */
[C---:B-1----:R-:W-:Y:S08]  /*2aa0*/  HMMA.16816.F32 R8, R32.reuse, R12, R8 ;  /* 0x0000000c2008723c */ /* 0x042ff00000001808 */
[C---:B------:R-:W-:Y:S01]  /*2ab0*/  HMMA.16816.F32 R80, R32.reuse, R14, R80 ;  /* 0x0000000e2050723c */ /* 0x040fe20000001850 */
[----:B------:R-:W1:Y:S07]  /*2ac0*/  LDSM.16.M88.4 R12, [R243+0x14100] ;  /* 0x01410000f30c783b */ /* 0x000e6e0000000200 */
[C---:B----4-:R-:W-:Y:S08]  /*2ad0*/  HMMA.16816.F32 R76, R32.reuse, R52, R76 ;  /* 0x00000034204c723c */ /* 0x050ff0000000184c */
[C---:B------:R-:W-:Y:S01]  /*2ae0*/  HMMA.16816.F32 R72, R32.reuse, R54, R72 ;  /* 0x000000362048723c */ /* 0x040fe20000001848 */
[----:B------:R-:W4:Y:S07]  /*2af0*/  LDSM.16.M88.4 R52, [R243+0x14900] ;  /* 0x01490000f334783b */ /* 0x000f2e0000000200 */
[C---:B-----5:R-:W-:Y:S08]  /*2b00*/  HMMA.16816.F32 R92, R32.reuse, R24, R92 ;  /* 0x00000018205c723c */ /* 0x060ff0000000185c */
[C---:B------:R-:W-:Y:S01]  /*2b10*/  HMMA.16816.F32 R56, R32.reuse, R26, R56 ;  /* 0x0000001a2038723c */ /* 0x040fe20000001838 */
[----:B------:R-:W-:Y:S07]  /*2b20*/  LDSM.16.M88.4 R24, [R245+0x8000] ;  /* 0x00800000f518783b */ /* 0x000fee0000000200 */
[C---:B--2---:R-:W-:Y:S08]  /*2b30*/  HMMA.16816.F32 R108, R32.reuse, R20, R108 ;  /* 0x00000014206c723c */ /* 0x044ff0000000186c */
[C---:B------:R-:W-:Y:S01]  /*2b40*/  HMMA.16816.F32 R48, R32.reuse, R22, R48 ;  /* 0x000000162030723c */ /* 0x040fe20000001830 */
[----:B------:R-:W2:Y:S07]  /*2b50*/  LDSM.16.M88.4 R20, [R234+0x6000] ;  /* 0x00600000ea14783b */ /* 0x000eae0000000200 */
[C---:B------:R-:W-:Y:S08]  /*2b60*/  HMMA.16816.F32 R16, R32.reuse, R96, R16 ;  /* 0x000000602010723c */ /* 0x040ff00000001810 */
[C---:B------:R-:W-:Y:S08]  /*2b70*/  HMMA.16816.F32 R68, R32.reuse, R40, R68 ;  /* 0x000000282044723c */ /* 0x040ff00000001844 */
[C---:B------:R-:W-:Y:S01]  /*2b80*/  HMMA.16816.F32 R64, R32.reuse, R42, R64 ;  /* 0x0000002a2040723c */ /* 0x040fe20000001840 */
[----:B------:R-:W-:Y:S07]  /*2b90*/  LDSM.16.M88.4 R40, [R234+0x7000] ;  /* 0x00700000ea28783b */ /* 0x000fee0000000200 */
[----:B------:R-:W-:Y:S01]  /*2ba0*/  HMMA.16816.F32 R88, R32, R98, R88 ;  /* 0x000000622058723c */ /* 0x000fe20000001858 */
[----:B------:R-:W5:Y:S04]  /*2bb0*/  LDSM.16.M88.4 R32, [R234+0x6800] ;  /* 0x00680000ea20783b */ /* 0x000f680000000200 */
[----:B------:R-:W-:Y:S03]  /*2bc0*/  LDSM.16.M88.4 R96, [R234+0x8800] ;  /* 0x00880000ea60783b */ /* 0x000fe60000000200 */
[C---:B---3--:R-:W-:Y:S08]  /*2bd0*/  HMMA.16816.F32 R8, R84.reuse, R60, R8 ;  /* 0x0000003c5408723c */ /* 0x048ff00000001808 */
[C---:B------:R-:W-:Y:S01]  /*2be0*/  HMMA.16816.F32 R80, R84.reuse, R62, R80 ;  /* 0x0000003e5450723c */ /* 0x040fe20000001850 */
[----:B------:R-:W-:Y:S07]  /*2bf0*/  LDSM.16.M88.4 R60, [R243+0x15100] ;  /* 0x01510000f33c783b */ /* 0x000fee0000000200 */
[C---:B------:R-:W-:Y:S08]  /*2c00*/  HMMA.16816.F32 R92, R84.reuse, R36, R92 ;  /* 0x00000024545c723c */ /* 0x040ff0000000185c */
[C---:B------:R-:W-:Y:S08]  /*2c10*/  HMMA.16816.F32 R56, R84.reuse, R38, R56 ;  /* 0x000000265438723c */ /* 0x040ff00000001838 */
[C---:B------:R-:W-:Y:S08]  /*2c20*/  HMMA.16816.F32 R76, R84.reuse, R100, R76 ;  /* 0x00000064544c723c */ /* 0x040ff0000000184c */
[C---:B------:R-:W-:Y:S01]  /*2c30*/  HMMA.16816.F32 R72, R84.reuse, R102, R72 ;  /* 0x000000665448723c */ /* 0x040fe20000001848 */
[----:B------:R-:W-:Y:S07]  /*2c40*/  LDSM.16.M88.4 R100, [R245+0xc000] ;  /* 0x00c00000f564783b */ /* 0x000fee0000000200 */
[C---:B-1----:R-:W-:Y:S08]  /*2c50*/  HMMA.16816.F32 R108, R84.reuse, R12, R108 ;  /* 0x0000000c546c723c */ /* 0x042ff0000000186c */
[C---:B------:R-:W-:Y:S01]  /*2c60*/  HMMA.16816.F32 R48, R84.reuse, R14, R48 ;  /* 0x0000000e5430723c */ /* 0x040fe20000001830 */
[----:B------:R-:W-:Y:S07]  /*2c70*/  LDSM.16.M88.4 R12, [R249+0x15100] ;  /* 0x01510000f90c783b */ /* 0x000fee0000000200 */
[C---:B----4-:R-:W-:Y:S01]  /*2c80*/  HMMA.16816.F32 R36, R84.reuse, R52, R16 ;  /* 0x000000345424723c */ /* 0x050fe20000001810 */
[----:B------:R-:W1:Y:S07]  /*2c90*/  LDSM.16.M88.4 R16, [R250+0xc000] ;  /* 0x00c00000fa10783b */ /* 0x000e6e0000000200 */
[C---:B------:R-:W-:Y:S08]  /*2ca0*/  HMMA.16816.F32 R68, R84.reuse, R44, R68 ;  /* 0x0000002c5444723c */ /* 0x040ff00000001844 */
[C---:B------:R-:W-:Y:S08]  /*2cb0*/  HMMA.16816.F32 R64, R84.reuse, R46, R64 ;  /* 0x0000002e5440723c */ /* 0x040ff00000001840 */
[----:B------:R-:W-:Y:S01]  /*2cc0*/  HMMA.16816.F32 R88, R84, R54, R88 ;  /* 0x000000365458723c */ /* 0x000fe20000001858 */
[----:B------:R-:W3:Y:S07]  /*2cd0*/  LDSM.16.M88.4 R52, [R249+0x15900] ;  /* 0x01590000f934783b */ /* 0x000eee0000000200 */
[C---:B--2---:R-:W-:Y:S01]  /*2ce0*/  HMMA.16816.F32 R44, R24.reuse, R20, R8 ;  /* 0x00000014182c723c */ /* 0x044fe20000001808 */
[----:B------:R-:W-:Y:S07]  /*2cf0*/  LDSM.16.M88.4 R8, [R247+0x9000] ;  /* 0x00900000f708783b */ /* 0x000fee0000000200 */
[C---:B------:R-:W-:Y:S01]  /*2d00*/  HMMA.16816.F32 R80, R24.reuse, R22, R80 ;  /* 0x000000161850723c */ /* 0x040fe20000001850 */
[----:B------:R-:W2:Y:S07]  /*2d10*/  LDSM.16.M88.4 R20, [R248+0xc000] ;  /* 0x00c00000f814783b */ /* 0x000eae0000000200 */
[C---:B-----5:R-:W-:Y:S08]  /*2d20*/  HMMA.16816.F32 R76, R24.reuse, R32, R76 ;  /* 0x00000020184c723c */ /* 0x060ff0000000184c */
[----:B------:R-:W-:Y:S01]  /*2d30*/  HMMA.16816.F32 R72, R24, R34, R72 ;  /* 0x000000221848723c */ /* 0x000fe20000001848 */
[----:B------:R-:W4:Y:S07]  /*2d40*/  LDSM.16.M88.4 R32, [R234+0x7800] ;  /* 0x00780000ea20783b */ /* 0x000f2e0000000200 */
[C---:B-1----:R-:W-:Y:S08]  /*2d50*/  HMMA.16816.F32 R44, R16.reuse, R12, R44 ;  /* 0x0000000c102c723c */ /* 0x042ff0000000182c */
[----:B------:R-:W-:Y:S01]  /*2d60*/  HMMA.16816.F32 R80, R16, R14, R80 ;  /* 0x0000000e1050723c */ /* 0x000fe20000001850 */
[----:B------:R-:W1:Y:S07]  /*2d70*/  LDSM.16.M88.4 R12, [R247+0x9800] ;  /* 0x00980000f70c783b */ /* 0x000e6e0000000200 */
[C---:B------:R-:W-:Y:S01]  /*2d80*/  HMMA.16816.F32 R84, R24.reuse, R40, R68 ;  /* 0x000000281854723c */ /* 0x040fe20000001844 */
[----:B------:R-:W-:Y:S07]  /*2d90*/  LDSM.16.M88.4 R68, [R246+0xc000] ;  /* 0x00c00000f644783b */ /* 0x000fee0000000200 */
[----:B------:R-:W-:Y:S01]  /*2da0*/  HMMA.16816.F32 R64, R24, R42, R64 ;  /* 0x0000002a1840723c */ /* 0x000fe20000001840 */
[----:B------:R-:W5:Y:S07]  /*2db0*/  LDSM.16.M88.4 R40, [R234+0x8000] ;  /* 0x00800000ea28783b */ /* 0x000f6e0000000200 */
[C---:B---3--:R-:W-:Y:S08]  /*2dc0*/  HMMA.16816.F32 R76, R16.reuse, R52, R76 ;  /* 0x00000034104c723c */ /* 0x048ff0000000184c */
[----:B------:R-:W-:Y:S01]  /*2dd0*/  HMMA.16816.F32 R72, R16, R54, R72 ;  /* 0x000000361048723c */ /* 0x000fe20000001848 */
[----:B------:R-:W-:Y:S07]  /*2de0*/  LDSM.16.M88.4 R52, [R249+0x16900] ;  /* 0x01690000f934783b */ /* 0x000fee0000000200 */
[----:B--2---:R-:W-:Y:S08]  /*2df0*/  HMMA.16816.F32 R44, R20, R8, R44 ;  /* 0x00000008142c723c */ /* 0x004ff0000000182c */
[C---:B----4-:R-:W-:Y:S01]  /*2e00*/  HMMA.16816.F32 R104, R24.reuse, R32, R92 ;  /* 0x000000201868723c */ /* 0x050fe2000000185c */
[----:B------:R-:W-:Y:S07]  /*2e10*/  LDSM.16.M88.4 R92, [R234+0x9000] ;  /* 0x00900000ea5c783b */ /* 0x000fee0000000200 */
[----:B------:R-:W-:Y:S01]  /*2e20*/  HMMA.16816.F32 R56, R24, R34, R56 ;  /* 0x000000221838723c */ /* 0x000fe20000001838 */
[----:B------:R-:W-:Y:S07]  /*2e30*/  LDSM.16.M88.4 R32, [R243+0x15900] ;  /* 0x01590000f320783b */ /* 0x000fee0000000200 */
[C---:B------:R-:W-:Y:S01]  /*2e40*/  HMMA.16816.F32 R80, R20.reuse, R10, R80 ;  /* 0x0000000a1450723c */ /* 0x040fe20000001850 */
[----:B------:R-:W2:Y:S07]  /*2e50*/  LDSM.16.M88.4 R8, [R249+0x16100] ;  /* 0x01610000f908783b */ /* 0x000eae0000000200 */
[C---:B-1----:R-:W-:Y:S08]  /*2e60*/  HMMA.16816.F32 R76, R20.reuse, R12, R76 ;  /* 0x0000000c144c723c */ /* 0x042ff0000000184c */
[----:B------:R-:W-:Y:S01]  /*2e70*/  HMMA.16816.F32 R72, R20, R14, R72 ;  /* 0x0000000e1448723c */ /* 0x000fe20000001848 */
[----:B------:R-:W-:Y:S07]  /*2e80*/  LDSM.16.M88.4 R12, [R243+0x16100] ;  /* 0x01610000f30c783b */ /* 0x000fee0000000200 */
[C---:B-----5:R-:W-:Y:S08]  /*2e90*/  HMMA.16816.F32 R108, R24.reuse, R40, R108 ;  /* 0x00000028186c723c */ /* 0x060ff0000000186c */
[C---:B------:R-:W-:Y:S01]  /*2ea0*/  HMMA.16816.F32 R48, R24.reuse, R42, R48 ;  /* 0x0000002a1830723c */ /* 0x040fe20000001830 */
[----:B------:R-:W1:Y:S07]  /*2eb0*/  LDSM.16.M88.4 R40, [R247+0xa000] ;  /* 0x00a00000f728783b */ /* 0x000e6e0000000200 */
[C---:B------:R-:W-:Y:S08]  /*2ec0*/  HMMA.16816.F32 R36, R24.reuse, R96, R36 ;  /* 0x000000601824723c */ /* 0x040ff00000001824 */
[----:B------:R-:W-:Y:S01]  /*2ed0*/  HMMA.16816.F32 R88, R24, R98, R88 ;  /* 0x000000621858723c */ /* 0x000fe20000001858 */
[----:B------:R-:W3:Y:S07]  /*2ee0*/  LDSM.16.M88.4 R24, [R234+0x9800] ;  /* 0x00980000ea18783b */ /* 0x000eee0000000200 */
[----:B--2---:R-:W-:Y:S08]  /*2ef0*/  HMMA.16816.F32 R84, R16, R8, R84 ;  /* 0x000000081054723c */ /* 0x004ff00000001854 */
[----:B------:R-:W-:Y:S08]  /*2f00*/  HMMA.16816.F32 R76, R68, R32, R76 ;  /* 0x00000020444c723c */ /* 0x000ff0000000184c */
[----:B------:R-:W-:Y:S01]  /*2f10*/  HMMA.16816.F32 R64, R16, R10, R64 ;  /* 0x0000000a1040723c */ /* 0x000fe20000001840 */
[----:B------:R-:W2:Y:S07]  /*2f20*/  LDSM.16.M88.4 R8, [R247+0xa800] ;  /* 0x00a80000f708783b */ /* 0x000eae0000000200 */
[----:B------:R-:W-:Y:S01]  /*2f30*/  HMMA.16816.F32 R72, R68, R34, R72 ;  /* 0x000000224448723c */ /* 0x000fe20000001848 */
[----:B------:R-:W-:Y:S07]  /*2f40*/  LDSM.16.M88.4 R32, [R234+0xa000] ;  /* 0x00a00000ea20783b */ /* 0x000fee0000000200 */
[C---:B------:R-:W-:Y:S08]  /*2f50*/  HMMA.16816.F32 R104, R16.reuse, R52, R104 ;  /* 0x000000341068723c */ /* 0x040ff00000001868 */
[----:B------:R-:W-:Y:S08]  /*2f60*/  HMMA.16816.F32 R56, R16, R54, R56 ;  /* 0x000000361038723c */ /* 0x000ff00000001838 */
[----:B-1----:R-:W-:Y:S08]  /*2f70*/  HMMA.16816.F32 R84, R20, R40, R84 ;  /* 0x000000281454723c */ /* 0x002ff00000001854 */
[----:B---3--:R-:W-:Y:S08]  /*2f80*/  HMMA.16816.F32 R76, R100, R24, R76 ;  /* 0x00000018644c723c */ /* 0x008ff0000000184c */
[----:B------:R-:W-:Y:S01]  /*2f90*/  HMMA.16816.F32 R64, R20, R42, R64 ;  /* 0x0000002a1440723c */ /* 0x000fe20000001840 */
[----:B------:R-:W1:Y:S07]  /*2fa0*/  LDSM.16.M88.4 R40, [R249+0x17100] ;  /* 0x01710000f928783b */ /* 0x000e6e0000000200 */
[----:B------:R-:W-:Y:S01]  /*2fb0*/  HMMA.16816.F32 R72, R100, R26, R72 ;  /* 0x0000001a6448723c */ /* 0x000fe20000001848 */
[----:B------:R-:W3:Y:S07]  /*2fc0*/  LDSM.16.M88.4 R24, [R243+0x16900] ;  /* 0x01690000f318783b */ /* 0x000eee0000000200 */
[----:B--2---:R-:W-:Y:S01]  /*2fd0*/  HMMA.16816.F32 R104, R20, R8, R104 ;  /* 0x000000081468723c */ /* 0x004fe20000001868 */
[----:B------:R-:W-:-:S02]  /*2fe0*/  FMUL.FTZ R54, R77, c[0x0][0x320] ;  /* 0x0000c8004d367a20 */ /* 0x000fc40000410000 */
[----:B------:R-:W-:-:S04]  /*2ff0*/  FMUL.FTZ R55, R78, c[0x0][0x320] ;  /* 0x0000c8004e377a20 */ /* 0x000fc80000410000 */
[----:B------:R-:W2:Y:S01]  /*3000*/  MUFU.TANH R54, R54 ;  /* 0x0000003600367308 */ /* 0x000ea20000002400 */
[----:B------:R-:W-:Y:S01]  /*3010*/  HMMA.16816.F32 R56, R20, R10, R56 ;  /* 0x0000000a1438723c */ /* 0x000fe20000001838 */
[----:B------:R-:W4:Y:S06]  /*3020*/  LDSM.16.M88.4 R8, [R249+0x17900] ;  /* 0x01790000f908783b */ /* 0x000f2c0000000200 */
[----:B------:R-:W1:Y:S01]  /*3030*/  MUFU.TANH R55, R55 ;  /* 0x0000003700377308 */ /* 0x000e620000002400 */
[----:B------:R-:W-:Y:S01]  /*3040*/  HMMA.16816.F32 R84, R68, R12, R84 ;  /* 0x0000000c4454723c */ /* 0x000fe20000001854 */
[----:B------:R-:W-:-:S02]  /*3050*/  FMUL.FTZ R72, R72, c[0x0][0x320] ;  /* 0x0000c80048487a20 */ /* 0x000fc40000410000 */
[----:B------:R-:W-:Y:S02]  /*3060*/  FMUL.FTZ R73, R73, c[0x0][0x320] ;  /* 0x0000c80049497a20 */ /* 0x000fe40000410000 */
[----:B------:R-:W-:Y:S02]  /*3070*/  FMUL.FTZ R74, R74, c[0x0][0x320] ;  /* 0x0000c8004a4a7a20 */ /* 0x000fe40000410000 */
[----:B------:R-:W-:Y:S01]  /*3080*/  FMUL.FTZ R75, R75, c[0x0][0x320] ;  /* 0x0000c8004b4b7a20 */ /* 0x000fe20000410000 */
[C---:B------:R-:W-:Y:S01]  /*3090*/  HMMA.16816.F32 R64, R68.reuse, R14, R64 ;  /* 0x0000000e4440723c */ /* 0x040fe20000001840 */
[----:B------:R-:W5:Y:S01]  /*30a0*/  LDSM.16.M88.4 R12, [R247+0xb000] ;  /* 0x00b00000f70c783b */ /* 0x000f620000000200 */
[----:B------:R-:W2:Y:S06]  /*30b0*/  MUFU.TANH R72, R72 ;  /* 0x0000004800487308 */ /* 0x000eac0000002400 */
[----:B------:R-:W-:Y:S02]  /*30c0*/  HMMA.16816.F32 R44, R68, R60, R44 ;  /* 0x0000003c442c723c */ /* 0x000fe4000000182c */
[----:B------:R-:W2:Y:S06]  /*30d0*/  MUFU.TANH R73, R73 ;  /* 0x0000004900497308 */ /* 0x000eac0000002400 */
[----:B-1----:R-:W-:Y:S02]  /*30e0*/  HMMA.16816.F32 R108, R16, R40, R108 ;  /* 0x00000028106c723c */ /* 0x002fe4000000186c */
[----:B------:R-:W1:Y:S06]  /*30f0*/  MUFU.TANH R74, R74 ;  /* 0x0000004a004a7308 */ /* 0x000e6c0000002400 */
[----:B---3--:R-:W-:Y:S02]  /*3100*/  HMMA.16816.F32 R104, R68, R24, R104 ;  /* 0x000000184468723c */ /* 0x008fe40000001868 */
[----:B------:R-:W3:Y:S06]  /*3110*/  MUFU.TANH R75, R75 ;  /* 0x0000004b004b7308 */ /* 0x000eec0000002400 */
[----:B------:R-:W-:Y:S01]  /*3120*/  HMMA.16816.F32 R48, R16, R42, R48 ;  /* 0x0000002a1030723c */ /* 0x000fe20000001830 */
[----:B------:R-:W-:Y:S07]  /*3130*/  LDSM.16.M88.4 R40, [R234+0xb000] ;  /* 0x00b00000ea28783b */ /* 0x000fee0000000200 */
[----:B------:R-:W-:Y:S01]  /*3140*/  HMMA.16816.F32 R56, R68, R26, R56 ;  /* 0x0000001a4438723c */ /* 0x000fe20000001838 */
[----:B------:R-:W1:Y:S07]  /*3150*/  LDSM.16.M88.4 R24, [R247+0xb800] ;  /* 0x00b80000f718783b */ /* 0x000e6e0000000200 */
[C---:B----4-:R-:W-:Y:S08]  /*3160*/  HMMA.16816.F32 R36, R16.reuse, R8, R36 ;  /* 0x000000081024723c */ /* 0x050ff00000001824 */
[----:B------:R-:W-:Y:S01]  /*3170*/  HMMA.16816.F32 R88, R16, R10, R88 ;  /* 0x0000000a1058723c */ /* 0x000fe20000001858 */
[----:B------:R-:W-:Y:S07]  /*3180*/  LDSM.16.M88.4 R8, [R234+0xb800] ;  /* 0x00b80000ea08783b */ /* 0x000fee0000000200 */
[C---:B------:R-:W-:Y:S08]  /*3190*/  HMMA.16816.F32 R44, R100.reuse, R92, R44 ;  /* 0x0000005c642c723c */ /* 0x040ff0000000182c */
[C---:B------:R-:W-:Y:S08]  /*31a0*/  HMMA.16816.F32 R84, R100.reuse, R32, R84 ;  /* 0x000000206454723c */ /* 0x040ff00000001854 */
[----:B------:R-:W-:Y:S01]  /*31b0*/  HMMA.16816.F32 R64, R100, R34, R64 ;  /* 0x000000226440723c */ /* 0x000fe20000001840 */
[----:B------:R-:W4:Y:S07]  /*31c0*/  LDSM.16.M88.4 R32, [R243+0x17100] ;  /* 0x01710000f320783b */ /* 0x000f2e0000000200 */
[----:B-----5:R-:W-:Y:S01]  /*31d0*/  HMMA.16816.F32 R108, R20, R12, R108 ;  /* 0x0000000c146c723c */ /* 0x020fe2000000186c */
[----:B------:R-:W-:-:S02]  /*31e0*/  FMUL.FTZ R0, R44, c[0x0][0x320] ;  /* 0x0000c8002c007a20 */ /* 0x000fc40000410000 */
[----:B------:R-:W-:Y:S02]  /*31f0*/  FMUL.FTZ R7, R45, c[0x0][0x320] ;  /* 0x0000c8002d077a20 */ /* 0x000fe40000410000 */
[----:B------:R-:W-:Y:S02]  /*3200*/  FMUL.FTZ R30, R46, c[0x0][0x320] ;  /* 0x0000c8002e1e7a20 */ /* 0x000fe40000410000 */
[----:B------:R-:W-:Y:S01]  /*3210*/  FMUL.FTZ R31, R47, c[0x0][0x320] ;  /* 0x0000c8002f1f7a20 */ /* 0x000fe20000410000 */
[----:B------:R-:W-:Y:S01]  /*3220*/  HMMA.16816.F32 R48, R20, R14, R48 ;  /* 0x0000000e1430723c */ /* 0x000fe20000001830 */
[----:B------:R-:W5:Y:S01]  /*3230*/  LDSM.16.M88.4 R12, [R243+0x17900] ;  /* 0x01790000f30c783b */ /* 0x000f620000000200 */
[----:B------:R-:W-:Y:S01]  /*3240*/  FMUL.FTZ R77, R85, c[0x0][0x320] ;  /* 0x0000c800554d7a20 */ /* 0x000fe20000410000 */
[----:B------:R-:W2:Y:S01]  /*3250*/  MUFU.TANH R0, R0 ;  /* 0x0000000000007308 */ /* 0x000ea20000002400 */
[----:B------:R-:W-:Y:S01]  /*3260*/  FMUL.FTZ R78, R86, c[0x0][0x320] ;  /* 0x0000c800564e7a20 */ /* 0x000fe20000410000 */
[----:B------:R-:W2:Y:S01]  /*3270*/  LDSM.16.M88.4 R44, [R234+0xa800] ;  /* 0x00a80000ea2c783b */ /* 0x000ea20000000200 */
[----:B------:R-:W-:-:S04]  /*3280*/  DEPBAR.LE SB0, 0x0 ;  /* 0x000080000000791a */ /* 0x000fc80000000000 */
[C---:B-1----:R-:W-:Y:S01]  /*3290*/  HMMA.16816.F32 R36, R20.reuse, R24, R36 ;  /* 0x000000181424723c */ /* 0x042fe20000001824 */
[----:B------:R-:W-:Y:S01]  /*32a0*/  FMUL.FTZ R67, R67, c[0x0][0x320] ;  /* 0x0000c80043437a20 */ /* 0x000fe20000410000 */
[----:B------:R-:W1:Y:S06]  /*32b0*/  MUFU.TANH R7, R7 ;  /* 0x0000000700077308 */ /* 0x000e6c0000002400 */
[----:B------:R-:W-:Y:S02]  /*32c0*/  HMMA.16816.F32 R88, R20, R26, R88 ;  /* 0x0000001a1458723c */ /* 0x000fe40000001858 */
[----:B------:R-:W1:Y:S06]  /*32d0*/  MUFU.TANH R30, R30 ;  /* 0x0000001e001e7308 */ /* 0x000e6c0000002400 */
[C---:B------:R-:W-:Y:S02]  /*32e0*/  HMMA.16816.F32 R80, R68.reuse, R62, R80 ;  /* 0x0000003e4450723c */ /* 0x040fe40000001850 */
[----:B------:R-:W1:Y:S05]  /*32f0*/  MUFU.TANH R31, R31 ;  /* 0x0000001f001f7308 */ /* 0x000e6a0000002400 */
[----:B------:R-:W-:Y:S01]  /*3300*/  FMUL.FTZ R62, R76, c[0x0][0x320] ;  /* 0x0000c8004c3e7a20 */ /* 0x000fe20000410000 */
[----:B----4-:R-:W-:Y:S01]  /*3310*/  HMMA.16816.F32 R108, R68, R32, R108 ;  /* 0x00000020446c723c */ /* 0x010fe2000000186c */
[----:B------:R-:W-:Y:S01]  /*3320*/  FMUL.FTZ R63, R79, c[0x0][0x320] ;  /* 0x0000c8004f3f7a20 */ /* 0x000fe20000410000 */
[----:B------:R-:W4:Y:S01]  /*3330*/  MUFU.TANH R77, R77 ;  /* 0x0000004d004d7308 */ /* 0x000f220000002400 */
[----:B------:R-:W-:-:S02]  /*3340*/  FMUL.FTZ R76, R84, c[0x0][0x320] ;  /* 0x0000c800544c7a20 */ /* 0x000fc40000410000 */
[----:B------:R-:W-:-:S03]  /*3350*/  FMUL.FTZ R79, R87, c[0x0][0x320] ;  /* 0x0000c800574f7a20 */ /* 0x000fc60000410000 */
[C---:B------:R-:W-:Y:S02]  /*3360*/  HMMA.16816.F32 R48, R68.reuse, R34, R48 ;  /* 0x000000224430723c */ /* 0x040fe40000001830 */
[----:B------:R-:W1:Y:S06]  /*3370*/  MUFU.TANH R62, R62 ;  /* 0x0000003e003e7308 */ /* 0x000e6c0000002400 */
[C---:B-----5:R-:W-:Y:S02]  /*3380*/  HMMA.16816.F32 R36, R68.reuse, R12, R36 ;  /* 0x0000000c4424723c */ /* 0x060fe40000001824 */
[----:B------:R-:W1:Y:S06]  /*3390*/  MUFU.TANH R63, R63 ;  /* 0x0000003f003f7308 */ /* 0x000e6c0000002400 */
[----:B------:R-:W-:Y:S02]  /*33a0*/  HMMA.16816.F32 R88, R68, R14, R88 ;  /* 0x0000000e4458723c */ /* 0x000fe40000001858 */
[----:B------:R-:W1:Y:S06]  /*33b0*/  MUFU.TANH R76, R76 ;  /* 0x0000004c004c7308 */ /* 0x000e6c0000002400 */
[C---:B------:R-:W-:Y:S02]  /*33c0*/  HMMA.16816.F32 R80, R100.reuse, R94, R80 ;  /* 0x0000005e6450723c */ /* 0x040fe40000001850 */
[----:B------:R-:W1:Y:S06]  /*33d0*/  MUFU.TANH R78, R78 ;  /* 0x0000004e004e7308 */ /* 0x000e6c0000002400 */
[C---:B--2---:R-:W-:Y:S02]  /*33e0*/  HMMA.16816.F32 R104, R100.reuse, R44, R104 ;  /* 0x0000002c6468723c */ /* 0x044fe40000001868 */
[----:B------:R-:W2:Y:S05]  /*33f0*/  MUFU.TANH R79, R79 ;  /* 0x0000004f004f7308 */ /* 0x000eaa0000002400 */
[----:B------:R-:W-:Y:S01]  /*3400*/  FMUL.FTZ R44, R64, c[0x0][0x320] ;  /* 0x0000c800402c7a20 */ /* 0x000fe20000410000 */
[----:B------:R-:W-:Y:S01]  /*3410*/  HMMA.16816.F32 R56, R100, R46, R56 ;  /* 0x0000002e6438723c */ /* 0x000fe20000001838 */
[----:B------:R-:W-:Y:S01]  /*3420*/  FMUL.FTZ R45, R65, c[0x0][0x320] ;  /* 0x0000c800412d7a20 */ /* 0x000fe20000410000 */
[----:B------:R1:W1:Y:S01]  /*3430*/  MUFU.TANH R211, R67 ;  /* 0x0000004300d37308 */ /* 0x0002620000002400 */
[----:B------:R-:W-:-:S05]  /*3440*/  FMUL.FTZ R64, R66, c[0x0][0x320] ;  /* 0x0000c80042407a20 */ /* 0x000fca0000410000 */
[C---:B------:R-:W-:Y:S01]  /*3450*/  HMMA.16816.F32 R108, R100.reuse, R40, R108 ;  /* 0x00000028646c723c */ /* 0x040fe2000000186c */
[----:B------:R-:W-:Y:S01]  /*3460*/  FMUL.FTZ R60, R80, c[0x0][0x320] ;  /* 0x0000c800503c7a20 */ /* 0x000fe20000410000 */
[----:B------:R-:W1:Y:S01]  /*3470*/  MUFU.TANH R44, R44 ;  /* 0x0000002c002c7308 */ /* 0x000e620000002400 */
[----:B------:R-:W-:Y:S02]  /*3480*/  FMUL.FTZ R52, R81, c[0x0][0x320] ;  /* 0x0000c80051347a20 */ /* 0x000fe40000410000 */
[----:B------:R-:W-:Y:S02]  /*3490*/  FMUL.FTZ R53, R82, c[0x0][0x320] ;  /* 0x0000c80052357a20 */ /* 0x000fe40000410000 */
[----:B------:R-:W-:Y:S01]  /*34a0*/  FMUL.FTZ R61, R83, c[0x0][0x320] ;  /* 0x0000c800533d7a20 */ /* 0x000fe20000410000 */
[----:B------:R-:W-:Y:S01]  /*34b0*/  HMMA.16816.F32 R48, R100, R42, R48 ;  /* 0x0000002a6430723c */ /* 0x000fe20000001830 */
[----:B------:R-:W-:Y:S01]  /*34c0*/  FMUL.FTZ R104, R104, c[0x0][0x320] ;  /* 0x0000c80068687a20 */ /* 0x000fe20000410000 */
[----:B------:R-:W1:Y:S01]  /*34d0*/  MUFU.TANH R60, R60 ;  /* 0x0000003c003c7308 */ /* 0x000e620000002400 */
[----:B------:R-:W-:-:S02]  /*34e0*/  FMUL.FTZ R105, R105, c[0x0][0x320] ;  /* 0x0000c80069697a20 */ /* 0x000fc40000410000 */
[----:B------:R-:W-:Y:S02]  /*34f0*/  FMUL.FTZ R106, R106, c[0x0][0x320] ;  /* 0x0000c8006a6a7a20 */ /* 0x000fe40000410000 */
[----:B------:R-:W-:Y:S01]  /*3500*/  FMUL.FTZ R107, R107, c[0x0][0x320] ;  /* 0x0000c8006b6b7a20 */ /* 0x000fe20000410000 */
        /* <DEDUP_REMOVED lines=11> */
[----:B------:R-:W-:Y:S02]  /*35c0*/  FMUL.FTZ R111, R111, c[0x0][0x320] ;  /* 0x0000c8006f6f7a20 */ /* 0x000fe40000410000 */
[----:B------:R-:W-:Y:S01]  /*35d0*/  FMUL.FTZ R48, R48, c[0x0][0x320] ;  /* 0x0000c80030307a20 */ /* 0x000fe20000410000 */
[----:B------:R-:W1:Y:S01]  /*35e0*/  MUFU.TANH R61, R61 ;  /* 0x0000003d003d7308 */ /* 0x000e620000002400 */
[----:B------:R-:W-:Y:S02]  /*35f0*/  FMUL.FTZ R49, R49, c[0x0][0x320] ;  /* 0x0000c80031317a20 */ /* 0x000fe40000410000 */
[----:B------:R-:W-:Y:S02]  /*3600*/  FMUL.FTZ R50, R50, c[0x0][0x320] ;  /* 0x0000c80032327a20 */ /* 0x000fe40000410000 */
[----:B------:R-:W-:-:S02]  /*3610*/  FMUL.FTZ R51, R51, c[0x0][0x320] ;  /* 0x0000c80033337a20 */ /* 0x000fc40000410000 */
[----:B------:R-:W-:Y:S01]  /*3620*/  FMUL.FTZ R36, R36, c[0x0][0x320] ;  /* 0x0000c80024247a20 */ /* 0x000fe20000410000 */
[----:B------:R-:W1:Y:S01]  /*3630*/  MUFU.TANH R45, R45 ;  /* 0x0000002d002d7308 */ /* 0x000e620000002400 */
[----:B------:R-:W-:Y:S02]  /*3640*/  FMUL.FTZ R37, R37, c[0x0][0x320] ;  /* 0x0000c80025257a20 */ /* 0x000fe40000410000 */
[----:B------:R-:W-:Y:S02]  /*3650*/  FMUL.FTZ R38, R38, c[0x0][0x320] ;  /* 0x0000c80026267a20 */ /* 0x000fe40000410000 */
[----:B------:R-:W-:Y:S02]  /*3660*/  FMUL.FTZ R39, R39, c[0x0][0x320] ;  /* 0x0000c80027277a20 */ /* 0x000fe40000410000 */
[----:B------:R-:W-:Y:S01]  /*3670*/  FMUL.FTZ R88, R88, c[0x0][0x320] ;  /* 0x0000c80058587a20 */ /* 0x000fe20000410000 */
[----:B------:R-:W1:Y:S01]  /*3680*/  MUFU.TANH R64, R64 ;  /* 0x0000004000407308 */ /* 0x000e620000002400 */
[----:B------:R-:W-:-:S02]  /*3690*/  FMUL.FTZ R89, R89, c[0x0][0x320] ;  /* 0x0000c80059597a20 */ /* 0x000fc40000410000 */
[----:B------:R-:W-:Y:S02]  /*36a0*/  FMUL.FTZ R90, R90, c[0x0][0x320] ;  /* 0x0000c8005a5a7a20 */ /* 0x000fe40000410000 */
[----:B------:R-:W-:-:S03]  /*36b0*/  FMUL.FTZ R91, R91, c[0x0][0x320] ;  /* 0x0000c8005b5b7a20 */ /* 0x000fc60000410000 */
        /* <DEDUP_REMOVED lines=26> */
[----:B--234-:R-:W-:Y:S01]  /*3860*/  IMAD.U32 R8, RZ, RZ, UR8 ;  /* 0x00000008ff087e24 */ /* 0x01cfe2000f8e00ff */
[----:B------:R-:W-:Y:S01]  /*3870*/  PLOP3.LUT P1, PT, PT, PT, UP0, 0x80, 0x0 ;  /* 0x000000000000781c */ /* 0x000fe20003f2f008 */
[----:B------:R-:W-:Y:S01]  /*3880*/  IMAD.MOV.U32 R251, RZ, RZ, RZ ;  /* 0x000000fffffb7224 */ /* 0x000fe200078e00ff */
[----:B------:R-:W-:-:S02]  /*3890*/  PLOP3.LUT P0, PT, PT, PT, UP0, 0x80, 0x0 ;  /* 0x000000000000781c */ /* 0x000fc40003f0f008 */
        /* <DEDUP_REMOVED lines=11> */
[----:B------:R-:W-:Y:S01]  /*3950*/  SHF.R.S32.HI R22, RZ, 0x1f, R29 ;  /* 0x0000001fff167819 */ /* 0x000fe2000001141d */
[----:B------:R-:W-:Y:S01]  /*3960*/  IMAD.WIDE R24, R213, 0x2, RZ ;  /* 0x00000002d5187825 */ /* 0x000fe200078e02ff */
[----:B------:R-:W-:Y:S02]  /*3970*/  SEL R19, RZ, 0x10, P6 ;  /* 0x00000010ff137807 */ /* 0x000fe40003000000 */
[----:B------:R-:W-:Y:S01]  /*3980*/  LEA.HI R22, R22, R29, RZ, 0x3 ;  /* 0x0000001d16167211 */ /* 0x000fe200078f18ff */
[----:B------:R-:W-:Y:S01]  /*3990*/  IMAD R252, R8, c[0x0][0x2b8], R252 ;  /* 0x0000ae0008fc7a24 */ /* 0x000fe200078e02fc */
[----:B------:R-:W-:Y:S02]  /*39a0*/  SHF.R.S32.HI R9, RZ, 0x1f, R28 ;  /* 0x0000001fff097819 */ /* 0x000fe4000001141c */
[----:B------:R-:W-:-:S02]  /*39b0*/  IADD3 R26, -R19, 0x10, RZ ;  /* 0x00000010131a7810 */ /* 0x000fc40007ffe1ff */
[----:B------:R-:W-:Y:S02]  /*39c0*/  SHF.R.S32.HI R8, RZ, 0x1f, R252 ;  /* 0x0000001fff087819 */ /* 0x000fe400000114fc */
[----:B------:R-:W-:Y:S02]  /*39d0*/  SEL R18, RZ, 0x10, P5 ;  /* 0x00000010ff127807 */ /* 0x000fe40002800000 */
[----:B------:R-:W-:Y:S01]  /*39e0*/  LOP3.LUT R22, R22, 0xfffffff8, RZ, 0xc0, !PT ;  /* 0xfffffff816167812 */ /* 0x000fe200078ec0ff */
[----:B------:R-:W-:Y:S01]  /*39f0*/  IMAD R8, R8, c[0x0][0x1e0], RZ ;  /* 0x0000780008087a24 */ /* 0x000fe200078e02ff */
[----:B------:R-:W-:Y:S02]  /*3a00*/  LEA.HI R9, R9, R28, RZ, 0x3 ;  /* 0x0000001c09097211 */ /* 0x000fe400078f18ff */
[----:B------:R-:W-:Y:S01]  /*3a10*/  LOP3.LUT R26, R26, 0xf, RZ, 0xc0, !PT ;  /* 0x0000000f1a1a7812 */ /* 0x000fe200078ec0ff */
[----:B------:R-:W-:Y:S01]  /*3a20*/  IMAD R8, R252, c[0x0][0x1e4], R8 ;  /* 0x00007900fc087a24 */ /* 0x000fe200078e0208 */
[----:B------:R-:W-:Y:S01]  /*3a30*/  IADD3 R14, -R18, 0x10, RZ ;  /* 0x00000010120e7810 */ /* 0x000fe20007ffe1ff */
[----:B------:R-:W-:Y:S01]  /*3a40*/  IMAD.WIDE R22, R22, 0x2, RZ ;  /* 0x0000000216167825 */ /* 0x000fe200078e02ff */
[----:B------:R-:W-:-:S02]  /*3a50*/  SEL R17, RZ, 0x10, P4 ;  /* 0x00000010ff117807 */ /* 0x000fc40002000000 */
[----:B------:R-:W-:Y:S01]  /*3a60*/  LOP3.LUT R9, R9, 0xfffffff8, RZ, 0xc0, !PT ;  /* 0xfffffff809097812 */ /* 0x000fe200078ec0ff */
[----:B--2---:R-:W-:Y:S01]  /*3a70*/  IMAD.WIDE.U32 R10, R252, c[0x0][0x1e0], RZ ;  /* 0x00007800fc0a7a25 */ /* 0x004fe200078e00ff */
[----:B------:R-:W-:Y:S02]  /*3a80*/  LOP3.LUT R14, R14, 0xf, RZ, 0xc0, !PT ;  /* 0x0000000f0e0e7812 */ /* 0x000fe400078ec0ff */
[----:B------:R-:W-:Y:S01]  /*3a90*/  IADD3 R13, -R17, 0x10, RZ ;  /* 0x00000010110d7810 */ /* 0x000fe20007ffe1ff */
[----:B------:R-:W-:Y:S01]  /*3aa0*/  IMAD.IADD R11, R11, 0x1, R8 ;  /* 0x000000010b0b7824 */ /* 0x000fe200078e0208 */
[----:B------:R-:W-:Y:S01]  /*3ab0*/  IADD3 R12, -R6, 0x10, RZ ;  /* 0x00000010060c7810 */ /* 0x000fe20007ffe1ff */
[----:B------:R-:W-:Y:S01]  /*3ac0*/  IMAD.WIDE R32, R9, 0x2, RZ ;  /* 0x0000000209207825 */ /* 0x000fe200078e02ff */
[----:B------:R-:W-:Y:S02]  /*3ad0*/  LOP3.LUT R13, R13, 0xf, RZ, 0xc0, !PT ;  /* 0x0000000f0d0d7812 */ /* 0x000fe400078ec0ff */
[----:B------:R-:W-:-:S02]  /*3ae0*/  LOP3.LUT R12, R12, 0xf, RZ, 0xc0, !PT ;  /* 0x0000000f0c0c7812 */ /* 0x000fc400078ec0ff */
[----:B---3--:R-:W-:Y:S01]  /*3af0*/  SHF.R.S32.HI R8, RZ, 0x1f, R251 ;  /* 0x0000001fff087819 */ /* 0x008fe200000114fb */
[----:B------:R-:W-:-:S04]  /*3b00*/  IMAD.WIDE.U32 R10, R251, c[0x0][0x1f0], R10 ;  /* 0x00007c00fb0a7a25 */ /* 0x000fc800078e000a */
[----:B------:R-:W-:Y:S01]  /*3b10*/  IMAD R8, R8, c[0x0][0x1f0], RZ ;  /* 0x00007c0008087a24 */ /* 0x000fe200078e02ff */
[----:B------:R-:W-:-:S03]  /*3b20*/  IADD3 R10, P0, R10, UR20, RZ ;  /* 0x000000140a0a7c10 */ /* 0x000fc6000ff1e0ff */
[----:B------:R-:W-:-:S05]  /*3b30*/  IMAD R8, R251, c[0x0][0x1f4], R8 ;  /* 0x00007d00fb087a24 */ /* 0x000fca00078e0208 */
[----:B------:R-:W-:Y:S02]  /*3b40*/  IADD3.X R8, R11, UR15, R8, P0, !PT ;  /* 0x0000000f0b087c10 */ /* 0x000fe400087fe408 */
[----:B------:R-:W-:-:S04]  /*3b50*/  LEA R11, P0, R10, c[0x0][0x1c8], 0x1 ;  /* 0x000072000a0b7a11 */ /* 0x000fc800078008ff */
[----:B------:R-:W-:Y:S01]  /*3b60*/  LEA.HI.X R10, R10, c[0x0][0x1cc], R8, 0x1, P0 ;  /* 0x000073000a0a7a11 */ /* 0x000fe200000f0c08 */
[----:B------:R-:W2:Y:S01]  /*3b70*/  SHFL.IDX PT, R15, R11, 0x2, 0x181f ;  /* 0x00581f000b0f7f89 */ /* 0x000ea200000e0000 */
[----:B------:R-:W-:-:S03]  /*3b80*/  SHF.R.S32.HI R8, RZ, 0x1f, R215 ;  /* 0x0000001fff087819 */ /* 0x000fc600000114d7 */
[----:B------:R-:W3:Y:S01]  /*3b90*/  SHFL.IDX PT, R16, R10, 0x2, 0x181f ;  /* 0x00581f000a107f89 */ /* 0x000ee200000e0000 */
[----:B------:R-:W-:-:S03]  /*3ba0*/  LEA.HI R8, R8, R215, RZ, 0x3 ;  /* 0x000000d708087211 */ /* 0x000fc600078f18ff */
[----:B------:R-:W4:Y:S01]  /*3bb0*/  SHFL.IDX PT, R20, R11, RZ, 0x181f ;  /* 0x00181fff0b147589 */ /* 0x000f2200000e0000 */
[----:B------:R-:W-:-:S03]  /*3bc0*/  LOP3.LUT R8, R8, 0xfffffff8, RZ, 0xc0, !PT ;  /* 0xfffffff808087812 */ /* 0x000fc600078ec0ff */
[----:B------:R-:W-:Y:S02]  /*3bd0*/  SHFL.IDX PT, R21, R10, RZ, 0x181f ;  /* 0x00181fff0a157589 */ /* 0x000fe400000e0000 */
[----:B------:R-:W-:Y:S02]  /*3be0*/  IMAD.WIDE R8, R8, 0x2, RZ ;  /* 0x0000000208087825 */ /* 0x000fe400078e02ff */
[----:B------:R-:W5:Y:S04]  /*3bf0*/  SHFL.IDX PT, R11, R11, 0x1, 0x181f ;  /* 0x00381f000b0b7f89 */ /* 0x000f6800000e0000 */
[----:B------:R-:W1:Y:S01]  /*3c00*/  SHFL.IDX PT, R10, R10, 0x1, 0x181f ;  /* 0x00381f000a0a7f89 */ /* 0x000e6200000e0000 */
[----:B--2---:R-:W-:-:S04]  /*3c10*/  IADD3 R26, P1, P0, R26, R15, R24 ;  /* 0x0000000f1a1a7210 */ /* 0x004fc8000783e018 */
[----:B---3--:R-:W-:Y:S02]  /*3c20*/  IADD3.X R27, RZ, R16, R25, P1, P0 ;  /* 0x00000010ff1b7210 */ /* 0x008fe40000fe0419 */
[----:B------:R-:W-:-:S04]  /*3c30*/  IADD3 R34, P1, P0, R14, R15, R22 ;  /* 0x0000000f0e227210 */ /* 0x000fc8000783e016 */
[----:B------:R-:W-:Y:S02]  /*3c40*/  IADD3.X R35, RZ, R16, R23, P1, P0 ;  /* 0x00000010ff237210 */ /* 0x000fe40000fe0417 */
[----:B-1----:R-:W-:-:S04]  /*3c50*/  IADD3 R36, P1, P0, R13, R15, R32 ;  /* 0x0000000f0d247210 */ /* 0x002fc8000783e020 */
[----:B------:R-:W-:Y:S02]  /*3c60*/  IADD3.X R37, RZ, R16, R33, P1, P0 ;  /* 0x00000010ff257210 */ /* 0x000fe40000fe0421 */
[----:B------:R-:W-:-:S04]  /*3c70*/  IADD3 R12, P1, P0, R12, R15, R8 ;  /* 0x0000000f0c0c7210 */ /* 0x000fc8000783e008 */
[----:B------:R-:W-:Y:S02]  /*3c80*/  IADD3.X R13, RZ, R16, R9, P1, P0 ;  /* 0x00000010ff0d7210 */ /* 0x000fe40000fe0409 */
[-C--:B----4-:R-:W-:Y:S02]  /*3c90*/  IADD3 R40, P0, R24, R20.reuse, RZ ;  /* 0x0000001418287210 */ /* 0x090fe40007f1e0ff */
[CC--:B------:R-:W-:Y:S02]  /*3ca0*/  IADD3 R38, P1, R22.reuse, R20.reuse, RZ ;  /* 0x0000001416267210 */ /* 0x0c0fe40007f3e0ff */
[-C--:B-----5:R-:W-:Y:S01]  /*3cb0*/  IADD3 R22, P2, R22, R11.reuse, RZ ;  /* 0x0000000b16167210 */ /* 0x0a0fe20007f5e0ff */
[--C-:B------:R-:W-:Y:S01]  /*3cc0*/  IMAD.X R41, R25, 0x1, R21.reuse, P0 ;  /* 0x0000000119297824 */ /* 0x100fe200000e0615 */
[-C--:B------:R-:W-:Y:S01]  /*3cd0*/  IADD3 R14, P0, R32, R20.reuse, RZ ;  /* 0x00000014200e7210 */ /* 0x080fe20007f1e0ff */
[C-C-:B------:R-:W-:Y:S01]  /*3ce0*/  IMAD.X R39, R23.reuse, 0x1, R21.reuse, P1 ;  /* 0x0000000117277824 */ /* 0x140fe200008e0615 */
[----:B------:R-:W-:Y:S01]  /*3cf0*/  IADD3 R20, P1, R8, R20, RZ ;  /* 0x0000001408147210 */ /* 0x000fe20007f3e0ff */
[----:B------:R-:W-:Y:S01]  /*3d00*/  IMAD.X R23, R23, 0x1, R10, P2 ;  /* 0x0000000117177824 */ /* 0x000fe200010e060a */
[----:B------:R-:W-:Y:S01]  /*3d10*/  ISETP.GE.AND P2, PT, R215, c[0x0][0x1d4], PT ;  /* 0x00007500d7007a0c */ /* 0x000fe20003f46270 */
[--C-:B------:R-:W-:Y:S01]  /*3d20*/  IMAD.X R15, R33, 0x1, R21.reuse, P0 ;  /* 0x00000001210f7824 */ /* 0x100fe200000e0615 */
[-C--:B------:R-:W-:Y:S01]  /*3d30*/  IADD3 R24, P0, R24, R11.reuse, RZ ;  /* 0x0000000b18187210 */ /* 0x080fe20007f1e0ff */
[----:B------:R-:W-:Y:S01]  /*3d40*/  IMAD.X R21, R9, 0x1, R21, P1 ;  /* 0x0000000109157824 */ /* 0x000fe200008e0615 */
[----:B------:R-:W-:-:S03]  /*3d50*/  IADD3 R32, P1, R32, R11, RZ ;  /* 0x0000000b20207210 */ /* 0x000fc60007f3e0ff */
[--C-:B------:R-:W-:Y:S01]  /*3d60*/  IMAD.X R25, R25, 0x1, R10.reuse, P0 ;  /* 0x0000000119197824 */ /* 0x100fe200000e060a */
[----:B------:R-:W-:Y:S01]  /*3d70*/  IADD3 R42, P0, R8, R11, RZ ;  /* 0x0000000b082a7210 */ /* 0x000fe20007f1e0ff */
[--C-:B------:R-:W-:Y:S01]  /*3d80*/  IMAD.X R33, R33, 0x1, R10.reuse, P1 ;  /* 0x0000000121217824 */ /* 0x100fe200008e060a */
[----:B------:R-:W-:Y:S01]  /*3d90*/  ISETP.NE.U32.AND P1, PT, R19, RZ, PT ;  /* 0x000000ff1300720c */ /* 0x000fe20003f25070 */
[----:B------:R-:W-:Y:S02]  /*3da0*/  IMAD.SHL.U32 R8, R214, 0x2, RZ ;  /* 0x00000002d6087824 */ /* 0x000fe400078e00ff */
[----:B------:R-:W-:Y:S01]  /*3db0*/  IMAD.X R43, R9, 0x1, R10, P0 ;  /* 0x00000001092b7824 */ /* 0x000fe200000e060a */
[----:B------:R-:W-:Y:S02]  /*3dc0*/  ISETP.NE.U32.AND P0, PT, R18, RZ, PT ;  /* 0x000000ff1200720c */ /* 0x000fe40003f05070 */
[----:B------:R1:W-:Y:S04]  /*3dd0*/  LDGSTS.E.BYPASS.LTC128B.128 [R8+0xc100], [R40.64], !P6 ;  /* 0x0c10000028087fae */ /* 0x0003e8000f101d4c */
[----:B------:R1:W-:Y:S04]  /*3de0*/  LDGSTS.E.BYPASS.LTC128B.128 [R8+0xf100], [R38.64], !P5 ;  /* 0x0f10000026087fae */ /* 0x0003e8000e901d4c */
[----:B------:R1:W-:Y:S04]  /*3df0*/  LDGSTS.E.BYPASS.LTC128B.128 [R8+0x12100], [R14.64], !P4 ;  /* 0x121000000e087fae */ /* 0x0003e8000e101d4c */
[----:B------:R1:W-:Y:S04]  /*3e00*/  LDGSTS.E.BYPASS.LTC128B.128 [R8+0x15100], [R20.64], !P2 ;  /* 0x1510000014087fae */ /* 0x0003e8000d101d4c */
[----:B------:R1:W-:Y:S04]  /*3e10*/  LDGSTS.E.BYPASS.LTC128B.128 [R8+0xd100], [R24.64], !P6 ;  /* 0x0d10000018087fae */ /* 0x0003e8000f101d4c */
[----:B------:R1:W-:Y:S04]  /*3e20*/  LDGSTS.E.BYPASS.LTC128B.128 [R8+0x10100], [R22.64], !P5 ;  /* 0x1010000016087fae */ /* 0x0003e8000e901d4c */
[----:B------:R1:W-:Y:S04]  /*3e30*/  LDGSTS.E.BYPASS.LTC128B.128 [R8+0x13100], [R32.64], !P4 ;  /* 0x1310000020087fae */ /* 0x0003e8000e101d4c */
[----:B------:R1:W-:Y:S04]  /*3e40*/  LDGSTS.E.BYPASS.LTC128B.128 [R8+0x16100], [R42.64], !P2 ;  /* 0x161000002a087fae */ /* 0x0003e8000d101d4c */
[----:B------:R1:W-:Y:S01]  /*3e50*/  LDGSTS.E.BYPASS.LTC128B.128.ZFILL [R8+0xe100], [R26.64], P1 ;  /* 0x0e1000001a087fae */ /* 0x0003e20008941d4c */
[----:B------:R-:W-:-:S03]  /*3e60*/  ISETP.NE.U32.AND P1, PT, R17, RZ, PT ;  /* 0x000000ff1100720c */ /* 0x000fc60003f25070 */
[----:B------:R1:W-:Y:S01]  /*3e70*/  LDGSTS.E.BYPASS.LTC128B.128.ZFILL [R8+0x11100], [R34.64], P0 ;  /* 0x1110000022087fae */ /* 0x0003e20008141d4c */
[----:B------:R-:W-:-:S09]  /*3e80*/  ISETP.NE.U32.AND P0, PT, R6, RZ, PT ;  /* 0x000000ff0600720c */ /* 0x000fd20003f05070 */
[----:B------:R1:W-:Y:S04]  /*3e90*/  LDGSTS.E.BYPASS.LTC128B.128.ZFILL [R8+0x14100], [R36.64], P1 ;  /* 0x1410000024087fae */ /* 0x0003e80008941d4c */
[----:B------:R1:W-:Y:S02]  /*3ea0*/  LDGSTS.E.BYPASS.LTC128B.128.ZFILL [R8+0x17100], [R12.64], P0 ;  /* 0x171000000c087fae */ /* 0x0003e40008141d4c */
.L_x_770:
[----:B--234-:R-:W-:Y:S01]  /*3eb0*/  SHF.R.S32.HI R6, RZ, 0x1f, R2 ;  /* 0x0000001fff067819 */ /* 0x01cfe20000011402 */
[----:B------:R-:W-:Y:S01]  /*3ec0*/  IMAD.SHL.U32 R244, R5, 0x2, RZ ;  /* 0x0000000205f47824 */ /* 0x000fe200078e00ff */
[----:B------:R-:W0:Y:S02]  /*3ed0*/  LDGDEPBAR ;  /* 0x00000000000079af */ /* 0x000e240000000000 */
[----:B-1----:R-:W-:Y:S01]  /*3ee0*/  LEA.HI R8, R6, R2, RZ, 0x2 ;  /* 0x0000000206087211 */ /* 0x002fe200078f10ff */
[----:B------:R-:W-:Y:S01]  /*3ef0*/  IMAD.U32 R6, RZ, RZ, UR18 ;  /* 0x00000012ff067e24 */ /* 0x000fe2000f8e00ff */
[----:B------:R-:W-:Y:S01]  /*3f00*/  LDSM.16.MT88.4 R140, [R244+0x3100] ;  /* 0x00310000f48c783b */ /* 0x000fe20000004200 */
[----:B------:R-:W-:-:S02]  /*3f10*/  IMAD R241, R3, 0x2, R244 ;  /* 0x0000000203f17824 */ /* 0x000fc400078e02f4 */
[----:B------:R-:W-:Y:S01]  /*3f20*/  IMAD R242, R4, 0x2, R244 ;  /* 0x0000000204f27824 */ /* 0x000fe200078e02f4 */
[----:B------:R1:W-:Y:S03]  /*3f30*/  STL [R1+0x1c], R8 ;  /* 0x00001c0801007387 */ /* 0x0003e60000100800 */
[----:B------:R-:W-:Y:S01]  /*3f40*/  IMAD R240, R3, 0x2, R242 ;  /* 0x0000000203f07824 */ /* 0x000fe200078e02f2 */
[----:B------:R-:W-:Y:S04]  /*3f50*/  LDSM.16.MT88.4 R156, [R241+0x100] ;  /* 0x00010000f19c783b */ /* 0x000fe80000004200 */
[----:B------:R-:W-:Y:S04]  /*3f60*/  LDSM.16.MT88.4 R164, [R242+0x100] ;  /* 0x00010000f2a4783b */ /* 0x000fe80000004200 */
[----:B------:R-:W-:Y:S04]  /*3f70*/  LDSM.16.MT88.4 R12, [R241+0x900] ;  /* 0x00090000f10c783b */ /* 0x000fe80000004200 */
[----:B------:R-:W-:Y:S04]  /*3f80*/  LDSM.16.MT88.4 R148, [R240+0x100] ;  /* 0x00010000f094783b */ /* 0x000fe80000004200 */
[----:B------:R-:W-:Y:S04]  /*3f90*/  LDSM.16.MT88.4 R132, [R242+0x3100] ;  /* 0x00310000f284783b */ /* 0x000fe80000004200 */
[----:B------:R-:W-:Y:S01]  /*3fa0*/  LDSM.16.MT88.4 R172, [R244+0x100] ;  /* 0x00010000f4ac783b */ /* 0x000fe20000004200 */
[----:B-1----:R-:W-:-:S03]  /*3fb0*/  LOP3.LUT R8, R8, 0x7ffffffc, RZ, 0xc0, !PT ;  /* 0x7ffffffc08087812 */ /* 0x002fc600078ec0ff */
[----:B------:R-:W-:Y:S02]  /*3fc0*/  LDSM.16.MT88.4 R24, [R242+0x3900] ;  /* 0x00390000f218783b */ /* 0x000fe40000004200 */
[----:B------:R-:W-:Y:S02]  /*3fd0*/  IMAD.IADD R2, R2, 0x1, -R8 ;  /* 0x0000000102027824 */ /* 0x000fe400078e0a08 */
[----:B------:R-:W-:Y:S02]  /*3fe0*/  LDSM.16.MT88.4 R112, [R242+0x9100] ;  /* 0x00910000f270783b */ /* 0x000fe40000004200 */
[----:B------:R-:W-:Y:S02]  /*3ff0*/  IMAD R2, R2, -0x2, R6 ;  /* 0xfffffffe02027824 */ /* 0x000fe400078e0206 */
[----:B------:R-:W-:Y:S03]  /*4000*/  LDSM.16.MT88.4 R80, [R242+0x6100] ;  /* 0x00610000f250783b */ /* 0x000fe60000004200 */
[C---:B------:R-:W-:Y:S01]  /*4010*/  ISETP.GT.AND P0, PT, R2.reuse, RZ, PT ;  /* 0x000000ff0200720c */ /* 0x040fe20003f04270 */
[----:B------:R-:W-:Y:S01]  /*4020*/  LDSM.16.MT88.4 R16, [R244+0x900] ;  /* 0x00090000f410783b */ /* 0x000fe20000004200 */
[----:B------:R-:W-:-:S02]  /*4030*/  ISETP.GT.AND P1, PT, R2, 0x1, PT ;  /* 0x000000010200780c */ /* 0x000fc40003f24270 */
[----:B------:R-:W-:Y:S01]  /*4040*/  FSEL R8, R30, -INF , P0 ;  /* 0xff8000001e087808 */ /* 0x000fe20000000000 */
[----:B------:R-:W-:Y:S01]  /*4050*/  LDSM.16.MT88.4 R56, [R241+0x3100] ;  /* 0x00310000f138783b */ /* 0x000fe20000004200 */
[----:B------:R-:W-:Y:S02]  /*4060*/  FSEL R0, R0, -INF , P0 ;  /* 0xff80000000007808 */ /* 0x000fe40000000000 */
[C---:B------:R-:W-:Y:S01]  /*4070*/  ISETP.GT.AND P0, PT, R2.reuse, 0x8, PT ;  /* 0x000000080200780c */ /* 0x040fe20003f04270 */
[----:B------:R-:W-:Y:S01]  /*4080*/  LDSM.16.MT88.4 R88, [R241+0x6100] ;  /* 0x00610000f158783b */ /* 0x000fe20000004200 */
[----:B------:R-:W-:Y:S02]  /*4090*/  FSEL R7, R7, -INF , P1 ;  /* 0xff80000007077808 */ /* 0x000fe40000800000 */
[----:B------:R-:W-:Y:S01]  /*40a0*/  FSEL R6, R31, -INF , P1 ;  /* 0xff8000001f067808 */ /* 0x000fe20000800000 */
[----:B------:R-:W-:Y:S01]  /*40b0*/  LDSM.16.MT88.4 R96, [R240+0x6100] ;  /* 0x00610000f060783b */ /* 0x000fe20000004200 */
[----:B------:R-:W-:-:S02]  /*40c0*/  ISETP.GT.AND P1, PT, R2, 0x9, PT ;  /* 0x000000090200780c */ /* 0x000fc40003f24270 */
[----:B------:R-:W-:Y:S01]  /*40d0*/  FSEL R60, R60, -INF , P0 ;  /* 0xff8000003c3c7808 */ /* 0x000fe20000000000 */
[----:B------:R-:W-:Y:S01]  /*40e0*/  LDSM.16.MT88.4 R104, [R244+0x9100] ;  /* 0x00910000f468783b */ /* 0x000fe20000004200 */
[----:B------:R-:W-:Y:S02]  /*40f0*/  FMNMX.FTZ R9, R0, R7, !PT ;  /* 0x0000000700097209 */ /* 0x000fe40007810000 */
[----:B------:R-:W-:Y:S01]  /*4100*/  FSEL R53, R53, -INF , P0 ;  /* 0xff80000035357808 */ /* 0x000fe20000000000 */
[----:B------:R-:W-:Y:S01]  /*4110*/  LDSM.16.MT88.4 R120, [R241+0x9100] ;  /* 0x00910000f178783b */ /* 0x000fe20000004200 */
[----:B------:R-:W-:Y:S02]  /*4120*/  ISETP.GT.AND P0, PT, R2, 0x10, PT ;  /* 0x000000100200780c */ /* 0x000fe40003f04270 */
[----:B------:R-:W-:Y:S01]  /*4130*/  FSEL R52, R52, -INF , P1 ;  /* 0xff80000034347808 */ /* 0x000fe20000800000 */
[----:B------:R-:W-:Y:S01]  /*4140*/  LDSM.16.MT88.4 R20, [R241+0x3900] ;  /* 0x00390000f114783b */ /* 0x000fe20000004200 */
[----:B------:R-:W-:-:S02]  /*4150*/  FMNMX.FTZ R9, R60, R9, !PT ;  /* 0x000000093c097209 */ /* 0x000fc40007810000 */
[----:B------:R-:W-:Y:S01]  /*4160*/  FSEL R61, R61, -INF , P1 ;  /* 0xff8000003d3d7808 */ /* 0x000fe20000800000 */
[----:B------:R-:W-:Y:S01]  /*4170*/  LDSM.16.MT88.4 R188, [R241+0x6900] ;  /* 0x00690000f1bc783b */ /* 0x000fe20000004200 */
[----:B------:R-:W-:Y:S02]  /*4180*/  ISETP.GT.AND P1, PT, R2, 0x11, PT ;  /* 0x000000110200780c */ /* 0x000fe40003f24270 */
[----:B------:R-:W-:Y:S02]  /*4190*/  FSEL R62, R62, -INF , P0 ;  /* 0xff8000003e3e7808 */ /* 0x000fe40000000000 */
[----:B------:R-:W-:Y:S02]  /*41a0*/  FMNMX.FTZ R9, R52, R9, !PT ;  /* 0x0000000934097209 */ /* 0x000fe40007810000 */
[----:B------:R-:W-:Y:S02]  /*41b0*/  FSEL R55, R55, -INF , P0 ;  /* 0xff80000037377808 */ /* 0x000fe40000000000 */
[----:B------:R-:W-:-:S02]  /*41c0*/  ISETP.GT.AND P0, PT, R2, 0x18, PT ;  /* 0x000000180200780c */ /* 0x000fc40003f04270 */
[----:B------:R-:W-:Y:S02]  /*41d0*/  FSEL R54, R54, -INF , P1 ;  /* 0xff80000036367808 */ /* 0x000fe40000800000 */
[----:B------:R-:W-:Y:S02]  /*41e0*/  FMNMX.FTZ R9, R62, R9, !PT ;  /* 0x000000093e097209 */ /* 0x000fe40007810000 */
[----:B------:R-:W-:Y:S02]  /*41f0*/  FSEL R63, R63, -INF , P1 ;  /* 0xff8000003f3f7808 */ /* 0x000fe40000800000 */
[----:B------:R-:W-:Y:S02]  /*4200*/  ISETP.GT.AND P1, PT, R2, 0x19, PT ;  /* 0x000000190200780c */ /* 0x000fe40003f24270 */
[----:B------:R-:W-:Y:S02]  /*4210*/  FSEL R72, R72, -INF , P0 ;  /* 0xff80000048487808 */ /* 0x000fe40000000000 */
[----:B------:R-:W-:-:S02]  /*4220*/  FMNMX.FTZ R9, R54, R9, !PT ;  /* 0x0000000936097209 */ /* 0x000fc40007810000 */
[----:B------:R-:W-:Y:S02]  /*4230*/  FSEL R74, R74, -INF , P0 ;  /* 0xff8000004a4a7808 */ /* 0x000fe40000000000 */
        /* <DEDUP_REMOVED lines=11> */
[----:B------:R-:W-:Y:S02]  /*42f0*/  FMNMX.FTZ R10, R8, R6, !PT ;  /* 0x00000006080a7209 */ /* 0x000fe40007810000 */
[----:B------:R-:W-:Y:S02]  /*4300*/  FSEL R32, R79, -INF , P1 ;  /* 0xff8000004f207808 */ /* 0x000fe40000800000 */
[----:B------:R-:W-:Y:S01]  /*4310*/  ISETP.GT.AND P1, PT, R2, 0x29, PT ;  /* 0x000000290200780c */ /* 0x000fe20003f24270 */
[----:B------:R-:W-:Y:S01]  /*4320*/  LDSM.16.MT88.4 R76, [R244+0x3900] ;  /* 0x00390000f44c783b */ /* 0x000fe20000004200 */
[----:B------:R-:W-:Y:S02]  /*4330*/  FSEL R33, R44, -INF , P0 ;  /* 0xff8000002c217808 */ /* 0x000fe40000000000 */
[----:B------:R-:W-:Y:S02]  /*4340*/  FMNMX.FTZ R9, R34, R9, !PT ;  /* 0x0000000922097209 */ /* 0x000fe40007810000 */
[----:B------:R-:W-:-:S02]  /*4350*/  FMNMX.FTZ R10, R53, R10, !PT ;  /* 0x0000000a350a7209 */ /* 0x000fc40007810000 */
[----:B------:R-:W-:Y:S02]  /*4360*/  FSEL R31, R64, -INF , P0 ;  /* 0xff800000401f7808 */ /* 0x000fe40000000000 */
[----:B------:R-:W-:Y:S01]  /*4370*/  ISETP.GT.AND P0, PT, R2, 0x30, PT ;  /* 0x000000300200780c */ /* 0x000fe20003f04270 */
[----:B------:R-:W-:Y:S01]  /*4380*/  LDSM.16.MT88.4 R64, [R240+0x3100] ;  /* 0x00310000f040783b */ /* 0x000fe20000004200 */
[----:B------:R-:W-:Y:S02]  /*4390*/  FSEL R30, R45, -INF , P1 ;  /* 0xff8000002d1e7808 */ /* 0x000fe40000800000 */
[----:B------:R-:W-:Y:S02]  /*43a0*/  FMNMX.FTZ R9, R33, R9, !PT ;  /* 0x0000000921097209 */ /* 0x000fe40007810000 */
[----:B------:R-:W-:Y:S02]  /*43b0*/  FMNMX.FTZ R10, R61, R10, !PT ;  /* 0x0000000a3d0a7209 */ /* 0x000fe40007810000 */
[----:B------:R-:W-:-:S02]  /*43c0*/  FSEL R211, R211, -INF , P1 ;  /* 0xff800000d3d37808 */ /* 0x000fc40000800000 */
[----:B------:R-:W-:Y:S02]  /*43d0*/  ISETP.GT.AND P1, PT, R2, 0x31, PT ;  /* 0x000000310200780c */ /* 0x000fe40003f24270 */
[----:B------:R-:W-:Y:S02]  /*43e0*/  FSEL R195, R195, -INF , P0 ;  /* 0xff800000c3c37808 */ /* 0x000fe40000000000 */
[----:B------:R-:W-:Y:S02]  /*43f0*/  FMNMX.FTZ R9, R30, R9, !PT ;  /* 0x000000091e097209 */ /* 0x000fe40007810000 */
[----:B------:R-:W-:Y:S02]  /*4400*/  FMNMX.FTZ R10, R55, R10, !PT ;  /* 0x0000000a370a7209 */ /* 0x000fe40007810000 */
[----:B------:R-:W-:Y:S02]  /*4410*/  FSEL R207, R207, -INF , P0 ;  /* 0xff800000cfcf7808 */ /* 0x000fe40000000000 */
[----:B------:R-:W-:-:S02]  /*4420*/  ISETP.GT.AND P0, PT, R2, 0x38, PT ;  /* 0x000000380200780c */ /* 0x000fc40003f04270 */
[----:B------:R-:W-:Y:S02]  /*4430*/  FSEL R210, R210, -INF , P1 ;  /* 0xff800000d2d27808 */ /* 0x000fe40000800000 */
[----:B------:R-:W-:Y:S02]  /*4440*/  FMNMX.FTZ R9, R195, R9, !PT ;  /* 0x00000009c3097209 */ /* 0x000fe40007810000 */
[----:B------:R-:W-:Y:S02]  /*4450*/  FMNMX.FTZ R10, R63, R10, !PT ;  /* 0x0000000a3f0a7209 */ /* 0x000fe40007810000 */
[----:B------:R-:W-:Y:S02]  /*4460*/  FSEL R196, R196, -INF , P1 ;  /* 0xff800000c4c47808 */ /* 0x000fe40000800000 */
[----:B------:R-:W-:Y:S02]  /*4470*/  ISETP.GT.AND P1, PT, R2, 0x39, PT ;  /* 0x000000390200780c */ /* 0x000fe40003f24270 */
[----:B------:R-:W-:-:S02]  /*4480*/  FSEL R209, R209, -INF , P0 ;  /* 0xff800000d1d17808 */ /* 0x000fc40000000000 */
[----:B------:R-:W-:Y:S02]  /*4490*/  FMNMX.FTZ R9, R210, R9, !PT ;  /* 0x00000009d2097209 */ /* 0x000fe40007810000 */
[----:B------:R-:W-:Y:S02]  /*44a0*/  FMNMX.FTZ R10, R74, R10, !PT ;  /* 0x0000000a4a0a7209 */ /* 0x000fe40007810000 */
[----:B------:R-:W-:Y:S02]  /*44b0*/  FSEL R198, R198, -INF , P0 ;  /* 0xff800000c6c67808 */ /* 0x000fe40000000000 */
[----:B------:R-:W-:Y:S02]  /*44c0*/  ISETP.GT.AND P0, PT, R2, 0x40, PT ;  /* 0x000000400200780c */ /* 0x000fe40003f04270 */
[----:B------:R-:W-:Y:S02]  /*44d0*/  FSEL R208, R208, -INF , P1 ;  /* 0xff800000d0d07808 */ /* 0x000fe40000800000 */
[----:B------:R-:W-:-:S02]  /*44e0*/  FMNMX.FTZ R9, R209, R9, !PT ;  /* 0x00000009d1097209 */ /* 0x000fc40007810000 */
[----:B------:R-:W-:Y:S02]  /*44f0*/  FMNMX.FTZ R10, R75, R10, !PT ;  /* 0x0000000a4b0a7209 */ /* 0x000fe40007810000 */
[----:B------:R-:W-:Y:S02]  /*4500*/  FSEL R197, R197, -INF , P1 ;  /* 0xff800000c5c57808 */ /* 0x000fe40000800000 */
[----:B------:R-:W-:Y:S02]  /*4510*/  ISETP.GT.AND P1, PT, R2, 0x41, PT ;  /* 0x000000410200780c */ /* 0x000fe40003f24270 */
[----:B------:R-:W-:Y:S02]  /*4520*/  FSEL R206, R206, -INF , P0 ;  /* 0xff800000cece7808 */ /* 0x000fe40000000000 */
[----:B------:R-:W-:Y:S02]  /*4530*/  FMNMX.FTZ R9, R208, R9, !PT ;  /* 0x00000009d0097209 */ /* 0x000fe40007810000 */
[----:B------:R-:W-:-:S02]  /*4540*/  FMNMX.FTZ R10, R36, R10, !PT ;  /* 0x0000000a240a7209 */ /* 0x000fc40007810000 */
[----:B------:R-:W-:Y:S02]  /*4550*/  FSEL R203, R203, -INF , P0 ;  /* 0xff800000cbcb7808 */ /* 0x000fe40000000000 */
[----:B------:R-:W-:Y:S02]  /*4560*/  ISETP.GT.AND P0, PT, R2, 0x48, PT ;  /* 0x000000480200780c */ /* 0x000fe40003f04270 */
        /* <DEDUP_REMOVED lines=23> */
[----:B------:R-:W-:Y:S02]  /*46e0*/  FMNMX.FTZ R9, R192, R9, !PT ;  /* 0x00000009c0097209 */ /* 0x000fe40007810000 */
[----:B------:R-:W-:Y:S02]  /*46f0*/  FMNMX.FTZ R10, R198, R10, !PT ;  /* 0x0000000ac60a7209 */ /* 0x000fe40007810000 */
[----:B------:R-:W-:Y:S02]  /*4700*/  FSEL R194, R194, -INF , P0 ;  /* 0xff800000c2c27808 */ /* 0x000fe40000000000 */
[----:B------:R-:W-:Y:S02]  /*4710*/  ISETP.GT.AND P0, PT, R2, 0x59, PT ;  /* 0x000000590200780c */ /* 0x000fe40003f04270 */
[----:B------:R-:W-:-:S02]  /*4720*/  FMNMX.FTZ R2, R187, R9, !PT ;  /* 0x00000009bb027209 */ /* 0x000fc40007810000 */
[----:B------:R-:W-:Y:S02]  /*4730*/  FMNMX.FTZ R9, R197, R10, !PT ;  /* 0x0000000ac5097209 */ /* 0x000fe40007810000 */
[----:B------:R-:W-:Y:S02]  /*4740*/  FSEL R186, R186, -INF , P0 ;  /* 0xff800000baba7808 */ /* 0x000fe40000000000 */
[----:B------:R-:W-:Y:S02]  /*4750*/  FMNMX.FTZ R9, R203, R9, !PT ;  /* 0x00000009cb097209 */ /* 0x000fe40007810000 */
[----:B------:R-:W-:Y:S02]  /*4760*/  FMNMX.FTZ R2, R186, R2, !PT ;  /* 0x00000002ba027209 */ /* 0x000fe40007810000 */
[----:B------:R-:W-:Y:S02]  /*4770*/  FMNMX.FTZ R9, R201, R9, !PT ;  /* 0x00000009c9097209 */ /* 0x000fe40007810000 */
[----:B------:R-:W-:Y:S01]  /*4780*/  FSEL R184, R184, -INF , P2 ;  /* 0xff800000b8b87808 */ /* 0x000fe20001000000 */
[----:B------:R-:W1:Y:S01]  /*4790*/  SHFL.BFLY PT, R11, R2, 0x2, 0x1f ;  /* 0x0c401f00020b7f89 */ /* 0x000e6200000e0000 */
[----:B------:R-:W-:-:S02]  /*47a0*/  FMNMX.FTZ R9, R200, R9, !PT ;  /* 0x00000009c8097209 */ /* 0x000fc40007810000 */
[----:B------:R-:W-:Y:S02]  /*47b0*/  FSEL R183, R183, -INF , P1 ;  /* 0xff800000b7b77808 */ /* 0x000fe40000800000 */
[----:B------:R-:W-:Y:S02]  /*47c0*/  FMNMX.FTZ R9, R199, R9, !PT ;  /* 0x00000009c7097209 */ /* 0x000fe40007810000 */
[----:B------:R-:W-:Y:S02]  /*47d0*/  FSEL R182, R182, -INF , P0 ;  /* 0xff800000b6b67808 */ /* 0x000fe40000000000 */
[----:B------:R-:W-:-:S04]  /*47e0*/  FMNMX.FTZ R9, R194, R9, !PT ;  /* 0x00000009c2097209 */ /* 0x000fc80007810000 */
[----:B------:R-:W-:-:S04]  /*47f0*/  FMNMX.FTZ R9, R184, R9, !PT ;  /* 0x00000009b8097209 */ /* 0x000fc80007810000 */
[----:B------:R-:W-:-:S04]  /*4800*/  FMNMX.FTZ R9, R183, R9, !PT ;  /* 0x00000009b7097209 */ /* 0x000fc80007810000 */
[----:B------:R-:W-:Y:S02]  /*4810*/  FMNMX.FTZ R9, R182, R9, !PT ;  /* 0x00000009b6097209 */ /* 0x000fe40007810000 */
        /* <DEDUP_REMOVED lines=20> */
[----:B------:R-:W1:Y:S01]  /*4960*/  MUFU.EX2 R49, R49 ;  /* 0x0000003100317308 */ /* 0x000e620000000800 */
[--C-:B------:R-:W-:Y:S02]  /*4970*/  FFMA.FTZ R35, R73, c[0x0][0x2d0], -R185.reuse ;  /* 0x0000b40049237a23 */ /* 0x100fe400000108b9 */
[--C-:B------:R-:W-:Y:S01]  /*4980*/  FFMA.FTZ R38, R38, c[0x0][0x2d0], -R185.reuse ;  /* 0x0000b40026267a23 */ /* 0x100fe200000108b9 */
[----:B------:R-:W-:Y:S01]  /*4990*/  FSEL R181, R181, RZ, P0 ;  /* 0x000000ffb5b57208 */ /* 0x000fe20000000000 */
[--C-:B------:R-:W-:Y:S01]  /*49a0*/  FFMA.FTZ R34, R34, c[0x0][0x2d0], -R185.reuse ;  /* 0x0000b40022227a23 */ /* 0x100fe200000108b9 */
[----:B------:R-:W-:Y:S01]  /*49b0*/  PLOP3.LUT P0, PT, PT, PT, UP1, 0x40, 0x0 ;  /* 0x000000000000781c */ /* 0x000fe20003f0e818 */
[----:B------:R-:W-:Y:S01]  /*49c0*/  FFMA.FTZ R33, R33, c[0x0][0x2d0], -R185 ;  /* 0x0000b40021217a23 */ /* 0x000fe200000108b9 */
[----:B------:R-:W-:Y:S01]  /*49d0*/  MUFU.EX2 R46, R46 ;  /* 0x0000002e002e7308 */ /* 0x000fe20000000800 */
[----:B------:R-:W-:-:S02]  /*49e0*/  FFMA.FTZ R180, R8, c[0x0][0x2d0], -R181 ;  /* 0x0000b40008b47a23 */ /* 0x000fc400000108b5 */
[--C-:B------:R-:W-:Y:S01]  /*49f0*/  FFMA.FTZ R51, R6, c[0x0][0x2d0], -R181.reuse ;  /* 0x0000b40006337a23 */ /* 0x100fe200000108b5 */
[----:B------:R-:W-:Y:S01]  /*4a00*/  LDSM.16.MT88.4 R8, [R242+0x900] ;  /* 0x00090000f208783b */ /* 0x000fe20000004200 */
[--C-:B------:R-:W-:Y:S02]  /*4a10*/  FFMA.FTZ R48, R53, c[0x0][0x2d0], -R181.reuse ;  /* 0x0000b40035307a23 */ /* 0x100fe400000108b5 */
[--C-:B------:R-:W-:Y:S01]  /*4a20*/  FFMA.FTZ R47, R61, c[0x0][0x2d0], -R181.reuse ;  /* 0x0000b4003d2f7a23 */ /* 0x100fe200000108b5 */
[----:B------:R-:W2:Y:S01]  /*4a30*/  MUFU.EX2 R45, R45 ;  /* 0x0000002d002d7308 */ /* 0x000ea20000000800 */
[----:B-1----:R-:W-:Y:S01]  /*4a40*/  F2FP.PACK_AB R128, R49, R50 ;  /* 0x000000323180723e */ /* 0x002fe200000000ff */
[--C-:B------:R-:W-:Y:S02]  /*4a50*/  FFMA.FTZ R44, R55, c[0x0][0x2d0], -R181.reuse ;  /* 0x0000b400372c7a23 */ /* 0x100fe400000108b5 */
[--C-:B------:R-:W-:Y:S02]  /*4a60*/  FFMA.FTZ R41, R63, c[0x0][0x2d0], -R181.reuse ;  /* 0x0000b4003f297a23 */ /* 0x100fe400000108b5 */
[----:B------:R-:W-:-:S02]  /*4a70*/  FFMA.FTZ R40, R74, c[0x0][0x2d0], -R181 ;  /* 0x0000b4004a287a23 */ /* 0x000fc400000108b5 */
[----:B------:R-:W-:Y:S01]  /*4a80*/  MUFU.EX2 R180, R180 ;  /* 0x000000b400b47308 */ /* 0x000fe20000000800 */
[----:B------:R-:W-:Y:S02]  /*4a90*/  FFMA.FTZ R37, R75, c[0x0][0x2d0], -R181 ;  /* 0x0000b4004b257a23 */ /* 0x000fe400000108b5 */
[----:B------:R-:W1:Y:S01]  /*4aa0*/  LDSM.16.MT88.4 R72, [R244+0x6100] ;  /* 0x00610000f448783b */ /* 0x000e620000004200 */
[----:B------:R-:W-:Y:S02]  /*4ab0*/  FFMA.FTZ R30, R30, c[0x0][0x2d0], -R185 ;  /* 0x0000b4001e1e7a23 */ /* 0x000fe400000108b9 */
[--C-:B------:R-:W-:Y:S02]  /*4ac0*/  FFMA.FTZ R36, R36, c[0x0][0x2d0], -R181.reuse ;  /* 0x0000b40024247a23 */ /* 0x100fe400000108b5 */
[----:B------:R-:W3:Y:S01]  /*4ad0*/  MUFU.EX2 R51, R51 ;  /* 0x0000003300337308 */ /* 0x000ee20000000800 */
[----:B--2---:R-:W-:Y:S01]  /*4ae0*/  F2FP.PACK_AB R130, R45, R46 ;  /* 0x0000002e2d82723e */ /* 0x004fe200000000ff */
[----:B------:R-:W-:-:S02]  /*4af0*/  FFMA.FTZ R32, R32, c[0x0][0x2d0], -R181 ;  /* 0x0000b40020207a23 */ /* 0x000fc400000108b5 */
[--C-:B------:R-:W-:Y:S02]  /*4b00*/  FFMA.FTZ R31, R31, c[0x0][0x2d0], -R181.reuse ;  /* 0x0000b4001f1f7a23 */ /* 0x100fe400000108b5 */
[----:B------:R-:W-:Y:S02]  /*4b10*/  FFMA.FTZ R3, R211, c[0x0][0x2d0], -R181 ;  /* 0x0000b400d3037a23 */ /* 0x000fe400000108b5 */
[----:B------:R-:W-:Y:S01]  /*4b20*/  MUFU.EX2 R48, R48 ;  /* 0x0000003000307308 */ /* 0x000fe20000000800 */
[----:B------:R-:W-:Y:S02]  /*4b30*/  FFMA.FTZ R195, R195, c[0x0][0x2d0], -R185 ;  /* 0x0000b400c3c37a23 */ /* 0x000fe400000108b9 */
[--C-:B------:R-:W-:Y:S02]  /*4b40*/  FFMA.FTZ R196, R196, c[0x0][0x2d0], -R181.reuse ;  /* 0x0000b400c4c47a23 */ /* 0x100fe400000108b5 */
[--C-:B------:R-:W-:Y:S02]  /*4b50*/  FFMA.FTZ R198, R198, c[0x0][0x2d0], -R181.reuse ;  /* 0x0000b400c6c67a23 */ /* 0x100fe400000108b5 */
[----:B------:R-:W-:Y:S01]  /*4b60*/  FFMA.FTZ R197, R197, c[0x0][0x2d0], -R181 ;  /* 0x0000b400c5c57a23 */ /* 0x000fe200000108b5 */
[----:B------:R-:W2:Y:S01]  /*4b70*/  MUFU.EX2 R47, R47 ;  /* 0x0000002f002f7308 */ /* 0x000ea20000000800 */
[----:B---3--:R-:W-:Y:S01]  /*4b80*/  F2FP.PACK_AB R129, R51, R180 ;  /* 0x000000b43381723e */ /* 0x008fe200000000ff */
[----:B------:R-:W-:-:S02]  /*4b90*/  FFMA.FTZ R206, R206, c[0x0][0x2d0], -R185 ;  /* 0x0000b400cece7a23 */ /* 0x000fc400000108b9 */
[--C-:B------:R-:W-:Y:S02]  /*4ba0*/  FFMA.FTZ R205, R205, c[0x0][0x2d0], -R185.reuse ;  /* 0x0000b400cdcd7a23 */ /* 0x100fe400000108b9 */
[--C-:B------:R-:W-:Y:S02]  /*4bb0*/  FFMA.FTZ R204, R204, c[0x0][0x2d0], -R185.reuse ;  /* 0x0000b400cccc7a23 */ /* 0x100fe400000108b9 */
[----:B------:R-:W-:Y:S01]  /*4bc0*/  MUFU.EX2 R43, R43 ;  /* 0x0000002b002b7308 */ /* 0x000fe20000000800 */
[----:B------:R-:W-:Y:S02]  /*4bd0*/  FFMA.FTZ R202, R202, c[0x0][0x2d0], -R185 ;  /* 0x0000b400caca7a23 */ /* 0x000fe400000108b9 */
[--C-:B------:R-:W-:Y:S02]  /*4be0*/  FFMA.FTZ R203, R203, c[0x0][0x2d0], -R181.reuse ;  /* 0x0000b400cbcb7a23 */ /* 0x100fe400000108b5 */
[--C-:B------:R-:W-:Y:S02]  /*4bf0*/  FFMA.FTZ R201, R201, c[0x0][0x2d0], -R181.reuse ;  /* 0x0000b400c9c97a23 */ /* 0x100fe400000108b5 */
[--C-:B------:R-:W-:Y:S01]  /*4c00*/  FFMA.FTZ R200, R200, c[0x0][0x2d0], -R181.reuse ;  /* 0x0000b400c8c87a23 */ /* 0x100fe200000108b5 */
[----:B--2---:R-:W-:Y:S01]  /*4c10*/  F2FP.PACK_AB R131, R47, R48 ;  /* 0x000000302f83723e */ /* 0x004fe200000000ff */
[----:B------:R-:W2:Y:S01]  /*4c20*/  MUFU.EX2 R39, R39 ;  /* 0x0000002700277308 */ /* 0x000ea20000000800 */
[----:B------:R-:W-:-:S02]  /*4c30*/  FFMA.FTZ R199, R199, c[0x0][0x2d0], -R181 ;  /* 0x0000b400c7c77a23 */ /* 0x000fc400000108b5 */
[--C-:B------:R-:W-:Y:S02]  /*4c40*/  FFMA.FTZ R193, R193, c[0x0][0x2d0], -R185.reuse ;  /* 0x0000b400c1c17a23 */ /* 0x100fe400000108b9 */
[--C-:B------:R-:W-:Y:S01]  /*4c50*/  FFMA.FTZ R192, R192, c[0x0][0x2d0], -R185.reuse ;  /* 0x0000b400c0c07a23 */ /* 0x100fe200000108b9 */
[C---:B------:R-:W-:Y:S01]  /*4c60*/  HMMA.16816.F32 R160, R128.reuse, R156, RZ ;  /* 0x0000009c80a0723c */ /* 0x040fe200000018ff */
[----:B------:R-:W-:Y:S01]  /*4c70*/  FFMA.FTZ R187, R187, c[0x0][0x2d0], -R185 ;  /* 0x0000b400bbbb7a23 */ /* 0x000fe200000108b9 */
[----:B------:R-:W-:Y:S01]  /*4c80*/  MUFU.EX2 R42, R42 ;  /* 0x0000002a002a7308 */ /* 0x000fe20000000800 */
[--C-:B------:R-:W-:Y:S02]  /*4c90*/  FFMA.FTZ R184, R184, c[0x0][0x2d0], -R181.reuse ;  /* 0x0000b400b8b87a23 */ /* 0x100fe400000108b5 */
[----:B------:R-:W-:Y:S02]  /*4ca0*/  FFMA.FTZ R183, R183, c[0x0][0x2d0], -R181 ;  /* 0x0000b400b7b77a23 */ /* 0x000fe400000108b5 */
[----:B------:R-:W-:Y:S01]  /*4cb0*/  FADD.FTZ R49, R50, R49 ;  /* 0x0000003132317221 */ /* 0x000fe20000010000 */
[----:B------:R-:W-:Y:S01]  /*4cc0*/  HMMA.16816.F32 R156, R128, R158, RZ ;  /* 0x0000009e809c723c */ /* 0x000fe200000018ff */
[----:B------:R-:W-:Y:S01]  /*4cd0*/  FADD.FTZ R51, R180, R51 ;  /* 0x00000033b4337221 */ /* 0x000fe20000010000 */
[----:B------:R-:W3:Y:S01]  /*4ce0*/  MUFU.EX2 R35, R35 ;  /* 0x0000002300237308 */ /* 0x000ee20000000800 */
[----:B--2---:R-:W-:Y:S01]  /*4cf0*/  F2FP.PACK_AB R4, R39, R43 ;  /* 0x0000002b2704723e */ /* 0x004fe200000000ff */
[----:B------:R-:W-:-:S02]  /*4d00*/  FADD.FTZ R49, R46, R49 ;  /* 0x000000312e317221 */ /* 0x000fc40000010000 */
[----:B------:R-:W-:Y:S02]  /*4d10*/  FADD.FTZ R51, R48, R51 ;  /* 0x0000003330337221 */ /* 0x000fe40000010000 */
[----:B------:R-:W-:Y:S01]  /*4d20*/  HMMA.16816.F32 R168, R128, R164, RZ ;  /* 0x000000a480a8723c */ /* 0x000fe200000018ff */
[----:B------:R-:W-:Y:S01]  /*4d30*/  FADD.FTZ R45, R45, R49 ;  /* 0x000000312d2d7221 */ /* 0x000fe20000010000 */
[----:B------:R-:W2:Y:S01]  /*4d40*/  MUFU.EX2 R44, R44 ;  /* 0x0000002c002c7308 */ /* 0x000ea20000000800 */
[----:B------:R-:W-:Y:S02]  /*4d50*/  FADD.FTZ R47, R47, R51 ;  /* 0x000000332f2f7221 */ /* 0x000fe40000010000 */
[----:B------:R-:W-:-:S03]  /*4d60*/  FADD.FTZ R45, R43, R45 ;  /* 0x0000002d2b2d7221 */ /* 0x000fc60000010000 */
[----:B------:R-:W-:Y:S01]  /*4d70*/  HMMA.16816.F32 R164, R128, R166, RZ ;  /* 0x000000a680a4723c */ /* 0x000fe200000018ff */
[----:B------:R-:W-:Y:S01]  /*4d80*/  FADD.FTZ R45, R39, R45 ;  /* 0x0000002d272d7221 */ /* 0x000fe20000010000 */
[----:B------:R-:W4:Y:S01]  /*4d90*/  MUFU.EX2 R41, R41 ;  /* 0x0000002900297308 */ /* 0x000f220000000800 */
[----:B---3--:R-:W-:Y:S02]  /*4da0*/  F2FP.PACK_AB R6, R35, R42 ;  /* 0x0000002a2306723e */ /* 0x008fe400000000ff */
[----:B------:R-:W-:-:S03]  /*4db0*/  FADD.FTZ R42, R42, R45 ;  /* 0x0000002d2a2a7221 */ /* 0x000fc60000010000 */
[----:B-1----:R-:W-:Y:S01]  /*4dc0*/  HMMA.16816.F32 R68, R128, R72, RZ ;  /* 0x000000488044723c */ /* 0x002fe200000018ff */
[----:B------:R-:W-:Y:S01]  /*4dd0*/  FADD.FTZ R42, R35, R42 ;  /* 0x0000002a232a7221 */ /* 0x000fe20000010000 */
[----:B------:R-:W-:Y:S01]  /*4de0*/  MUFU.EX2 R40, R40 ;  /* 0x0000002800287308 */ /* 0x000fe20000000800 */
[----:B--2---:R-:W-:-:S05]  /*4df0*/  FADD.FTZ R47, R44, R47 ;  /* 0x0000002f2c2f7221 */ /* 0x004fca0000010000 */
[----:B------:R-:W-:Y:S02]  /*4e00*/  HMMA.16816.F32 R72, R128, R74, RZ ;  /* 0x0000004a8048723c */ /* 0x000fe400000018ff */
[----:B------:R-:W1:Y:S01]  /*4e10*/  MUFU.EX2 R37, R37 ;  /* 0x0000002500257308 */ /* 0x000e620000000800 */
[C---:B----4-:R-:W-:Y:S01]  /*4e20*/  F2FP.PACK_AB R5, R41.reuse, R44 ;  /* 0x0000002c2905723e */ /* 0x050fe200000000ff */
[----:B------:R-:W-:-:S04]  /*4e30*/  FADD.FTZ R47, R41, R47 ;  /* 0x0000002f292f7221 */ /* 0x000fc80000010000 */
[C---:B------:R-:W-:Y:S02]  /*4e40*/  HMMA.16816.F32 R152, R128.reuse, R148, RZ ;  /* 0x000000948098723c */ /* 0x040fe400000018ff */
[----:B------:R-:W-:Y:S06]  /*4e50*/  MUFU.EX2 R38, R38 ;  /* 0x0000002600267308 */ /* 0x000fec0000000800 */
[----:B------:R-:W-:Y:S01]  /*4e60*/  HMMA.16816.F32 R148, R128, R150, RZ ;  /* 0x000000968094723c */ /* 0x000fe200000018ff */
[----:B-1----:R-:W-:Y:S01]  /*4e70*/  F2FP.PACK_AB R7, R37, R40 ;  /* 0x000000282507723e */ /* 0x002fe200000000ff */
[----:B------:R-:W1:Y:S01]  /*4e80*/  MUFU.EX2 R34, R34 ;  /* 0x0000002200227308 */ /* 0x000e620000000800 */
[----:B------:R-:W-:-:S05]  /*4e90*/  FADD.FTZ R40, R40, R47 ;  /* 0x0000002f28287221 */ /* 0x000fca0000010000 */
[----:B------:R-:W-:Y:S01]  /*4ea0*/  HMMA.16816.F32 R136, R128, R132, RZ ;  /* 0x000000848088723c */ /* 0x000fe200000018ff */
[----:B------:R-:W-:Y:S01]  /*4eb0*/  FADD.FTZ R40, R37, R40 ;  /* 0x0000002825287221 */ /* 0x000fe20000010000 */
[----:B------:R-:W-:Y:S06]  /*4ec0*/  MUFU.EX2 R33, R33 ;  /* 0x0000002100217308 */ /* 0x000fec0000000800 */
[C---:B------:R-:W-:Y:S02]  /*4ed0*/  HMMA.16816.F32 R160, R4.reuse, R12, R160 ;  /* 0x0000000c04a0723c */ /* 0x040fe400000018a0 */
[----:B------:R-:W2:Y:S06]  /*4ee0*/  MUFU.EX2 R30, R30 ;  /* 0x0000001e001e7308 */ /* 0x000eac0000000800 */
[C---:B------:R-:W-:Y:S01]  /*4ef0*/  HMMA.16816.F32 R156, R4.reuse, R14, R156 ;  /* 0x0000000e049c723c */ /* 0x040fe2000000189c */
[----:B------:R-:W3:Y:S01]  /*4f00*/  LDSM.16.MT88.4 R12, [R244+0x6900] ;  /* 0x00690000f40c783b */ /* 0x000ee20000004200 */
[----:B------:R-:W-:Y:S06]  /*4f10*/  MUFU.EX2 R36, R36 ;  /* 0x0000002400247308 */ /* 0x000fec0000000800 */
[C---:B------:R-:W-:Y:S02]  /*4f20*/  HMMA.16816.F32 R168, R4.reuse, R8, R168 ;  /* 0x0000000804a8723c */ /* 0x040fe400000018a8 */
[----:B------:R-:W4:Y:S06]  /*4f30*/  MUFU.EX2 R32, R32 ;  /* 0x0000002000207308 */ /* 0x000f2c0000000800 */
[----:B------:R-:W-:Y:S01]  /*4f40*/  HMMA.16816.F32 R164, R4, R10, R164 ;  /* 0x0000000a04a4723c */ /* 0x000fe200000018a4 */
[----:B------:R-:W5:Y:S01]  /*4f50*/  LDSM.16.MT88.4 R8, [R240+0x900] ;  /* 0x00090000f008783b */ /* 0x000f620000004200 */
[----:B------:R-:W-:Y:S06]  /*4f60*/  MUFU.EX2 R31, R31 ;  /* 0x0000001f001f7308 */ /* 0x000fec0000000800 */
[C---:B------:R-:W-:Y:S02]  /*4f70*/  HMMA.16816.F32 R132, R128.reuse, R134, RZ ;  /* 0x000000868084723c */ /* 0x040fe400000018ff */
[----:B------:R-:W1:Y:S06]  /*4f80*/  MUFU.EX2 R3, R3 ;  /* 0x0000000300037308 */ /* 0x000e6c0000000800 */
[C---:B------:R-:W-:Y:S02]  /*4f90*/  HMMA.16816.F32 R144, R128.reuse, R140, RZ ;  /* 0x0000008c8090723c */ /* 0x040fe400000018ff */
[----:B------:R-:W-:Y:S06]  /*4fa0*/  MUFU.EX2 R195, R195 ;  /* 0x000000c300c37308 */ /* 0x000fec0000000800 */
[----:B------:R-:W-:Y:S02]  /*4fb0*/  HMMA.16816.F32 R140, R128, R142, RZ ;  /* 0x0000008e808c723c */ /* 0x000fe400000018ff */
[----:B------:R-:W-:Y:S06]  /*4fc0*/  MUFU.EX2 R196, R196 ;  /* 0x000000c400c47308 */ /* 0x000fec0000000800 */
[C---:B---3--:R-:W-:Y:S02]  /*4fd0*/  HMMA.16816.F32 R68, R4.reuse, R12, R68 ;  /* 0x0000000c0444723c */ /* 0x048fe40000001844 */
[----:B------:R-:W-:Y:S06]  /*4fe0*/  MUFU.EX2 R198, R198 ;  /* 0x000000c600c67308 */ /* 0x000fec0000000800 */
[----:B------:R-:W-:Y:S01]  /*4ff0*/  HMMA.16816.F32 R72, R4, R14, R72 ;  /* 0x0000000e0448723c */ /* 0x000fe20000001848 */
[----:B------:R-:W3:Y:S01]  /*5000*/  LDSM.16.MT88.4 R12, [R242+0x9900] ;  /* 0x00990000f20c783b */ /* 0x000ee20000004200 */
[----:B------:R-:W-:Y:S06]  /*5010*/  MUFU.EX2 R197, R197 ;  /* 0x000000c500c57308 */ /* 0x000fec0000000800 */
[----:B------:R-:W-:Y:S02]  /*5020*/  HMMA.16816.F32 R176, R128, R172, RZ ;  /* 0x000000ac80b0723c */ /* 0x000fe400000018ff */
[----:B------:R-:W-:Y:S06]  /*5030*/  MUFU.EX2 R206, R206 ;  /* 0x000000ce00ce7308 */ /* 0x000fec0000000800 */
[C---:B-----5:R-:W-:Y:S02]  /*5040*/  HMMA.16816.F32 R152, R4.reuse, R8, R152 ;  /* 0x000000080498723c */ /* 0x060fe40000001898 */
[----:B------:R-:W-:Y:S06]  /*5050*/  MUFU.EX2 R205, R205 ;  /* 0x000000cd00cd7308 */ /* 0x000fec0000000800 */
[----:B------:R-:W-:Y:S01]  /*5060*/  HMMA.16816.F32 R148, R4, R10, R148 ;  /* 0x0000000a0494723c */ /* 0x000fe20000001894 */
[----:B------:R-:W5:Y:S01]  /*5070*/  LDSM.16.MT88.4 R8, [R242+0x6900] ;  /* 0x00690000f208783b */ /* 0x000f620000004200 */
[----:B------:R-:W-:Y:S06]  /*5080*/  MUFU.EX2 R204, R204 ;  /* 0x000000cc00cc7308 */ /* 0x000fec0000000800 */
[----:B------:R-:W-:Y:S02]  /*5090*/  HMMA.16816.F32 R172, R128, R174, RZ ;  /* 0x000000ae80ac723c */ /* 0x000fe400000018ff */
[----:B------:R-:W-:Y:S06]  /*50a0*/  MUFU.EX2 R202, R202 ;  /* 0x000000ca00ca7308 */ /* 0x000fec0000000800 */
[C---:B------:R-:W-:Y:S02]  /*50b0*/  HMMA.16816.F32 R136, R4.reuse, R24, R136 ;  /* 0x000000180488723c */ /* 0x040fe40000001888 */
[----:B------:R-:W-:Y:S06]  /*50c0*/  MUFU.EX2 R203, R203 ;  /* 0x000000cb00cb7308 */ /* 0x000fec0000000800 */
[----:B------:R-:W-:Y:S01]  /*50d0*/  HMMA.16816.F32 R132, R4, R26, R132 ;  /* 0x0000001a0484723c */ /* 0x000fe20000001884 */
[----:B------:R-:W1:Y:S01]  /*50e0*/  LDSM.16.MT88.4 R24, [R240+0x9100] ;  /* 0x00910000f018783b */ /* 0x000e620000004200 */
[----:B------:R-:W-:Y:S06]  /*50f0*/  MUFU.EX2 R201, R201 ;  /* 0x000000c900c97308 */ /* 0x000fec0000000800 */
[C---:B------:R-:W-:Y:S02]  /*5100*/  HMMA.16816.F32 R108, R128.reuse, R112, RZ ;  /* 0x00000070806c723c */ /* 0x040fe400000018ff */
[----:B------:R-:W-:Y:S06]  /*5110*/  MUFU.EX2 R200, R200 ;  /* 0x000000c800c87308 */ /* 0x000fec0000000800 */
[----:B------:R-:W-:Y:S02]  /*5120*/  HMMA.16816.F32 R112, R128, R114, RZ ;  /* 0x000000728070723c */ /* 0x000fe400000018ff */
[----:B------:R-:W-:Y:S06]  /*5130*/  MUFU.EX2 R199, R199 ;  /* 0x000000c700c77308 */ /* 0x000fec0000000800 */
[C---:B------:R-:W-:Y:S02]  /*5140*/  HMMA.16816.F32 R144, R4.reuse, R76, R144 ;  /* 0x0000004c0490723c */ /* 0x040fe40000001890 */
[----:B------:R-:W-:Y:S06]  /*5150*/  MUFU.EX2 R193, R193 ;  /* 0x000000c100c17308 */ /* 0x000fec0000000800 */
[----:B------:R-:W-:Y:S02]  /*5160*/  HMMA.16816.F32 R140, R4, R78, R140 ;  /* 0x0000004e048c723c */ /* 0x000fe4000000188c */
[----:B------:R-:W-:Y:S06]  /*5170*/  MUFU.EX2 R192, R192 ;  /* 0x000000c000c07308 */ /* 0x000fec0000000800 */
[C---:B------:R-:W-:Y:S02]  /*5180*/  HMMA.16816.F32 R76, R128.reuse, R80, RZ ;  /* 0x00000050804c723c */ /* 0x040fe400000018ff */
[----:B------:R-:W-:Y:S06]  /*5190*/  MUFU.EX2 R187, R187 ;  /* 0x000000bb00bb7308 */ /* 0x000fec0000000800 */
[----:B------:R-:W-:Y:S02]  /*51a0*/  HMMA.16816.F32 R80, R128, R82, RZ ;  /* 0x000000528050723c */ /* 0x000fe400000018ff */
[----:B------:R-:W-:Y:S06]  /*51b0*/  MUFU.EX2 R184, R184 ;  /* 0x000000b800b87308 */ /* 0x000fec0000000800 */
[C---:B------:R-:W-:Y:S02]  /*51c0*/  HMMA.16816.F32 R176, R4.reuse, R16, R176 ;  /* 0x0000001004b0723c */ /* 0x040fe400000018b0 */
[----:B------:R-:W-:Y:S06]  /*51d0*/  MUFU.EX2 R183, R183 ;  /* 0x000000b700b77308 */ /* 0x000fec0000000800 */
[C---:B------:R-:W-:Y:S01]  /*51e0*/  HMMA.16816.F32 R172, R4.reuse, R18, R172 ;  /* 0x0000001204ac723c */ /* 0x040fe200000018ac */
[----:B------:R-:W1:Y:S07]  /*51f0*/  LDSM.16.MT88.4 R16, [R240+0x3900] ;  /* 0x00390000f010783b */ /* 0x000e6e0000004200 */
[C---:B---3--:R-:W-:Y:S08]  /*5200*/  HMMA.16816.F32 R108, R4.reuse, R12, R108 ;  /* 0x0000000c046c723c */ /* 0x048ff0000000186c */
[----:B------:R-:W-:Y:S01]  /*5210*/  HMMA.16816.F32 R112, R4, R14, R112 ;  /* 0x0000000e0470723c */ /* 0x000fe20000001870 */
[----:B------:R-:W3:Y:S07]  /*5220*/  LDSM.16.MT88.4 R12, [R240+0x9900] ;  /* 0x00990000f00c783b */ /* 0x000eee0000004200 */
[C---:B------:R-:W-:Y:S08]  /*5230*/  HMMA.16816.F32 R52, R128.reuse, R56, RZ ;  /* 0x000000388034723c */ /* 0x040ff000000018ff */
[----:B------:R-:W-:Y:S08]  /*5240*/  HMMA.16816.F32 R60, R128, R64, RZ ;  /* 0x00000040803c723c */ /* 0x000ff000000018ff */
[C---:B-----5:R-:W-:Y:S08]  /*5250*/  HMMA.16816.F32 R76, R4.reuse, R8, R76 ;  /* 0x00000008044c723c */ /* 0x060ff0000000184c */
[----:B------:R-:W-:Y:S01]  /*5260*/  HMMA.16816.F32 R80, R4, R10, R80 ;  /* 0x0000000a0450723c */ /* 0x000fe20000001850 */
[----:B------:R-:W5:Y:S07]  /*5270*/  LDSM.16.MT88.4 R8, [R241+0x9900] ;  /* 0x00990000f108783b */ /* 0x000f6e0000004200 */
        /* <DEDUP_REMOVED lines=10> */
[C---:B-1----:R-:W-:Y:S08]  /*5320*/  HMMA.16816.F32 R124, R128.reuse, R24, RZ ;  /* 0x00000018807c723c */ /* 0x042ff000000018ff */
[----:B------:R-:W-:Y:S01]  /*5330*/  HMMA.16816.F32 R128, R128, R26, RZ ;  /* 0x0000001a8080723c */ /* 0x000fe200000018ff */
[----:B------:R-:W-:Y:S07]  /*5340*/  LDSM.16.MT88.4 R24, [R241+0x1100] ;  /* 0x00110000f118783b */ /* 0x000fee0000004200 */
[C---:B------:R-:W-:Y:S08]  /*5350*/  HMMA.16816.F32 R52, R4.reuse, R20, R52 ;  /* 0x000000140434723c */ /* 0x040ff00000001834 */
[C---:B------:R-:W-:Y:S01]  /*5360*/  HMMA.16816.F32 R56, R4.reuse, R22, R56 ;  /* 0x000000160438723c */ /* 0x040fe20000001838 */
[----:B------:R-:W1:Y:S07]  /*5370*/  LDSM.16.MT88.4 R20, [R240+0x6900] ;  /* 0x00690000f014783b */ /* 0x000e6e0000004200 */
[C---:B------:R-:W-:Y:S08]  /*5380*/  HMMA.16816.F32 R60, R4.reuse, R16, R60 ;  /* 0x00000010043c723c */ /* 0x040ff0000000183c */
[C---:B------:R-:W-:Y:S01]  /*5390*/  HMMA.16816.F32 R64, R4.reuse, R18, R64 ;  /* 0x000000120440723c */ /* 0x040fe20000001840 */
[----:B------:R-:W1:Y:S07]  /*53a0*/  LDSM.16.MT88.4 R16, [R244+0x9900] ;  /* 0x00990000f410783b */ /* 0x000e6e0000004200 */
[C---:B---3--:R-:W-:Y:S08]  /*53b0*/  HMMA.16816.F32 R124, R4.reuse, R12, R124 ;  /* 0x0000000c047c723c */ /* 0x048ff0000000187c */
[C---:B------:R-:W-:Y:S01]  /*53c0*/  HMMA.16816.F32 R128, R4.reuse, R14, R128 ;  /* 0x0000000e0480723c */ /* 0x040fe20000001880 */
[----:B------:R-:W3:Y:S07]  /*53d0*/  LDSM.16.MT88.4 R12, [R244+0x1100] ;  /* 0x00110000f40c783b */ /* 0x000eee0000004200 */
[C---:B-----5:R-:W-:Y:S08]  /*53e0*/  HMMA.16816.F32 R116, R4.reuse, R8, R116 ;  /* 0x000000080474723c */ /* 0x060ff00000001874 */
[C---:B------:R-:W-:Y:S01]  /*53f0*/  HMMA.16816.F32 R120, R4.reuse, R10, R120 ;  /* 0x0000000a0478723c */ /* 0x040fe20000001878 */
[----:B------:R-:W5:Y:S07]  /*5400*/  LDSM.16.MT88.4 R8, [R242+0x1100] ;  /* 0x00110000f208783b */ /* 0x000f6e0000004200 */
[C---:B------:R-:W-:Y:S07]  /*5410*/  HMMA.16816.F32 R84, R4.reuse, R188, R84 ;  /* 0x000000bc0454723c */ /* 0x040fee0000001854 */
[--C-:B------:R-:W-:Y:S01]  /*5420*/  FFMA.FTZ R189, R209, c[0x0][0x2d0], -R185.reuse ;  /* 0x0000b400d1bd7a23 */ /* 0x100fe200000108b9 */
[----:B------:R-:W-:Y:S01]  /*5430*/  HMMA.16816.F32 R88, R4, R190, R88 ;  /* 0x000000be0458723c */ /* 0x000fe20000001858 */
[----:B------:R-:W-:-:S04]  /*5440*/  FFMA.FTZ R188, R208, c[0x0][0x2d0], -R185 ;  /* 0x0000b400d0bc7a23 */ /* 0x000fc800000108b9 */
[----:B------:R-:W-:Y:S02]  /*5450*/  MUFU.EX2 R189, R189 ;  /* 0x000000bd00bd7308 */ /* 0x000fe40000000800 */
[----:B------:R-:W-:Y:S01]  /*5460*/  FFMA.FTZ R190, R210, c[0x0][0x2d0], -R185 ;  /* 0x0000b400d2be7a23 */ /* 0x000fe200000108b9 */
[C---:B-1----:R-:W-:Y:S01]  /*5470*/  HMMA.16816.F32 R92, R4.reuse, R20, R92 ;  /* 0x00000014045c723c */ /* 0x042fe2000000185c */
[----:B------:R-:W-:Y:S02]  /*5480*/  FFMA.FTZ R191, R207, c[0x0][0x2d0], -R181 ;  /* 0x0000b400cfbf7a23 */ /* 0x000fe400000108b5 */
[----:B------:R-:W-:Y:S02]  /*5490*/  FFMA.FTZ R185, R186, c[0x0][0x2d0], -R185 ;  /* 0x0000b400bab97a23 */ /* 0x000fe400000108b9 */
[----:B------:R-:W1:Y:S01]  /*54a0*/  MUFU.EX2 R190, R190 ;  /* 0x000000be00be7308 */ /* 0x000e620000000800 */
[--C-:B------:R-:W-:Y:S02]  /*54b0*/  FFMA.FTZ R186, R194, c[0x0][0x2d0], -R181.reuse ;  /* 0x0000b400c2ba7a23 */ /* 0x100fe400000108b5 */
[----:B------:R-:W-:Y:S01]  /*54c0*/  HMMA.16816.F32 R96, R4, R22, R96 ;  /* 0x000000160460723c */ /* 0x000fe20000001860 */
[----:B------:R-:W-:Y:S01]  /*54d0*/  LDSM.16.MT88.4 R20, [R241+0x4100] ;  /* 0x00410000f114783b */ /* 0x000fe20000004200 */
[----:B------:R-:W-:-:S03]  /*54e0*/  FFMA.FTZ R181, R182, c[0x0][0x2d0], -R181 ;  /* 0x0000b400b6b57a23 */ /* 0x000fc600000108b5 */
[----:B------:R-:W1:Y:S03]  /*54f0*/  MUFU.EX2 R188, R188 ;  /* 0x000000bc00bc7308 */ /* 0x000e660000000800 */
[C---:B------:R-:W-:Y:S05]  /*5500*/  HMMA.16816.F32 R100, R4.reuse, R16, R100 ;  /* 0x000000100464723c */ /* 0x040fea0000001864 */
[----:B------:R-:W1:Y:S03]  /*5510*/  MUFU.EX2 R191, R191 ;  /* 0x000000bf00bf7308 */ /* 0x000e660000000800 */
[----:B------:R-:W-:Y:S01]  /*5520*/  HMMA.16816.F32 R104, R4, R18, R104 ;  /* 0x000000120468723c */ /* 0x000fe20000001868 */
[----:B------:R-:W1:Y:S04]  /*5530*/  LDSM.16.MT88.4 R16, [R240+0x1100] ;  /* 0x00110000f010783b */ /* 0x000e680000004200 */
[----:B------:R-:W-:Y:S02]  /*5540*/  MUFU.EX2 R185, R185 ;  /* 0x000000b900b97308 */ /* 0x000fe40000000800 */
[----:B------:R-:W-:Y:S01]  /*5550*/  F2FP.PACK_AB R4, R34, R38 ;  /* 0x000000262204723e */ /* 0x000fe200000000ff */
[----:B------:R-:W-:Y:S01]  /*5560*/  FADD.FTZ R38, R38, R42 ;  /* 0x0000002a26267221 */ /* 0x000fe20000010000 */
[----:B--2---:R-:W-:-:S02]  /*5570*/  F2FP.PACK_AB R6, R30, R33 ;  /* 0x000000211e06723e */ /* 0x004fc400000000ff */
[----:B----4-:R-:W-:Y:S01]  /*5580*/  F2FP.PACK_AB R5, R32, R36 ;  /* 0x000000242005723e */ /* 0x010fe200000000ff */
[----:B------:R-:W-:Y:S01]  /*5590*/  FADD.FTZ R38, R34, R38 ;  /* 0x0000002622267221 */ /* 0x000fe20000010000 */
[----:B------:R-:W-:Y:S01]  /*55a0*/  F2FP.PACK_AB R7, R3, R31 ;  /* 0x0000001f0307723e */ /* 0x000fe200000000ff */
[----:B------:R-:W2:Y:S01]  /*55b0*/  MUFU.EX2 R186, R186 ;  /* 0x000000ba00ba7308 */ /* 0x000ea20000000800 */
[----:B------:R-:W-:Y:S02]  /*55c0*/  FADD.FTZ R36, R36, R40 ;  /* 0x0000002824247221 */ /* 0x000fe40000010000 */
[----:B------:R-:W-:Y:S02]  /*55d0*/  FADD.FTZ R33, R33, R38 ;  /* 0x0000002621217221 */ /* 0x000fe40000010000 */
[----:B------:R-:W-:Y:S01]  /*55e0*/  FADD.FTZ R36, R32, R36 ;  /* 0x0000002420247221 */ /* 0x000fe20000010000 */
[----:B---3--:R-:W-:Y:S01]  /*55f0*/  HMMA.16816.F32 R176, R4, R12, R176 ;  /* 0x0000000c04b0723c */ /* 0x008fe200000018b0 */
[----:B------:R-:W-:Y:S01]  /*5600*/  FADD.FTZ R33, R30, R33 ;  /* 0x000000211e217221 */ /* 0x000fe20000010000 */
[----:B------:R-:W3:Y:S01]  /*5610*/  MUFU.EX2 R181, R181 ;  /* 0x000000b500b57308 */ /* 0x000ee20000000800 */
[----:B------:R-:W-:-:S04]  /*5620*/  FADD.FTZ R31, R31, R36 ;  /* 0x000000241f1f7221 */ /* 0x000fc80000010000 */
[----:B------:R-:W-:Y:S01]  /*5630*/  FADD.FTZ R31, R3, R31 ;  /* 0x0000001f031f7221 */ /* 0x000fe20000010000 */
[C---:B------:R-:W-:Y:S01]  /*5640*/  HMMA.16816.F32 R172, R4.reuse, R14, R172 ;  /* 0x0000000e04ac723c */ /* 0x040fe200000018ac */
[----:B------:R-:W4:Y:S07]  /*5650*/  LDSM.16.MT88.4 R12, [R244+0x4100] ;  /* 0x00410000f40c783b */ /* 0x000f2e0000004200 */
[C---:B-----5:R-:W-:Y:S08]  /*5660*/  HMMA.16816.F32 R168, R4.reuse, R8, R168 ;  /* 0x0000000804a8723c */ /* 0x060ff000000018a8 */
[C---:B------:R-:W-:Y:S01]  /*5670*/  HMMA.16816.F32 R164, R4.reuse, R10, R164 ;  /* 0x0000000a04a4723c */ /* 0x040fe200000018a4 */
[----:B------:R-:W5:Y:S07]  /*5680*/  LDSM.16.MT88.4 R8, [R242+0x4100] ;  /* 0x00410000f208783b */ /* 0x000f6e0000004200 */
[C---:B-1----:R-:W-:Y:S08]  /*5690*/  HMMA.16816.F32 R152, R4.reuse, R16, R152 ;  /* 0x000000100498723c */ /* 0x042ff00000001898 */
[C---:B------:R-:W-:Y:S01]  /*56a0*/  HMMA.16816.F32 R148, R4.reuse, R18, R148 ;  /* 0x000000120494723c */ /* 0x040fe20000001894 */
[----:B------:R-:W-:Y:S07]  /*56b0*/  LDSM.16.MT88.4 R16, [R240+0x4100] ;  /* 0x00410000f010783b */ /* 0x000fee0000004200 */
[C---:B------:R-:W-:Y:S08]  /*56c0*/  HMMA.16816.F32 R160, R4.reuse, R24, R160 ;  /* 0x0000001804a0723c */ /* 0x040ff000000018a0 */
[C---:B----4-:R-:W-:Y:S08]  /*56d0*/  HMMA.16816.F32 R144, R4.reuse, R12, R144 ;  /* 0x0000000c0490723c */ /* 0x050ff00000001890 */
[C---:B------:R-:W-:Y:S01]  /*56e0*/  HMMA.16816.F32 R140, R4.reuse, R14, R140 ;  /* 0x0000000e048c723c */ /* 0x040fe2000000188c */
[----:B------:R-:W1:Y:S07]  /*56f0*/  LDSM.16.MT88.4 R12, [R244+0x7100] ;  /* 0x00710000f40c783b */ /* 0x000e6e0000004200 */
[C---:B-----5:R-:W-:Y:S08]  /*5700*/  HMMA.16816.F32 R136, R4.reuse, R8, R136 ;  /* 0x000000080488723c */ /* 0x060ff00000001888 */
[C---:B------:R-:W-:Y:S01]  /*5710*/  HMMA.16816.F32 R132, R4.reuse, R10, R132 ;  /* 0x0000000a0484723c */ /* 0x040fe20000001884 */
[----:B------:R-:W4:Y:S07]  /*5720*/  LDSM.16.MT88.4 R8, [R242+0x7100] ;  /* 0x00710000f208783b */ /* 0x000f2e0000004200 */
[C---:B------:R-:W-:Y:S01]  /*5730*/  HMMA.16816.F32 R156, R4.reuse, R26, R156 ;  /* 0x0000001a049c723c */ /* 0x040fe2000000189c */
[----:B------:R-:W5:Y:S07]  /*5740*/  LDSM.16.MT88.4 R24, [R241+0x7100] ;  /* 0x00710000f118783b */ /* 0x000f6e0000004200 */
[C---:B------:R-:W-:Y:S08]  /*5750*/  HMMA.16816.F32 R52, R4.reuse, R20, R52 ;  /* 0x000000140434723c */ /* 0x040ff00000001834 */
[C---:B------:R-:W-:Y:S01]  /*5760*/  HMMA.16816.F32 R56, R4.reuse, R22, R56 ;  /* 0x000000160438723c */ /* 0x040fe20000001838 */
[----:B------:R-:W-:Y:S07]  /*5770*/  LDSM.16.MT88.4 R20, [R240+0x7100] ;  /* 0x00710000f014783b */ /* 0x000fee0000004200 */
[C---:B-1----:R-:W-:Y:S08]  /*5780*/  HMMA.16816.F32 R68, R4.reuse, R12, R68 ;  /* 0x0000000c0444723c */ /* 0x042ff00000001844 */
[C---:B------:R-:W-:Y:S01]  /*5790*/  HMMA.16816.F32 R72, R4.reuse, R14, R72 ;  /* 0x0000000e0448723c */ /* 0x040fe20000001848 */
[----:B------:R-:W1:Y:S07]  /*57a0*/  LDSM.16.MT88.4 R12, [R242+0xa100] ;  /* 0x00a10000f20c783b */ /* 0x000e6e0000004200 */
[C---:B----4-:R-:W-:Y:S08]  /*57b0*/  HMMA.16816.F32 R76, R4.reuse, R8, R76 ;  /* 0x00000008044c723c */ /* 0x050ff0000000184c */
[C---:B------:R-:W-:Y:S01]  /*57c0*/  HMMA.16816.F32 R80, R4.reuse, R10, R80 ;  /* 0x0000000a0450723c */ /* 0x040fe20000001850 */
[----:B------:R-:W4:Y:S07]  /*57d0*/  LDSM.16.MT88.4 R8, [R241+0xa100] ;  /* 0x00a10000f108783b */ /* 0x000f2e0000004200 */
[C---:B------:R-:W-:Y:S08]  /*57e0*/  HMMA.16816.F32 R60, R4.reuse, R16, R60 ;  /* 0x00000010043c723c */ /* 0x040ff0000000183c */
[C---:B------:R-:W-:Y:S01]  /*57f0*/  HMMA.16816.F32 R64, R4.reuse, R18, R64 ;  /* 0x000000120440723c */ /* 0x040fe20000001840 */
[----:B------:R-:W2:Y:S07]  /*5800*/  LDSM.16.MT88.4 R16, [R244+0xa100] ;  /* 0x00a10000f410783b */ /* 0x000eae0000004200 */
[C---:B-----5:R-:W-:Y:S08]  /*5810*/  HMMA.16816.F32 R84, R4.reuse, R24, R84 ;  /* 0x000000180454723c */ /* 0x060ff00000001854 */
[C---:B-1----:R-:W-:Y:S08]  /*5820*/  HMMA.16816.F32 R108, R4.reuse, R12, R108 ;  /* 0x0000000c046c723c */ /* 0x042ff0000000186c */
[C---:B------:R-:W-:Y:S01]  /*5830*/  HMMA.16816.F32 R112, R4.reuse, R14, R112 ;  /* 0x0000000e0470723c */ /* 0x040fe20000001870 */
[----:B------:R-:W1:Y:S07]  /*5840*/  LDSM.16.MT88.4 R12, [R240+0xa100] ;  /* 0x00a10000f00c783b */ /* 0x000e6e0000004200 */
[C---:B----4-:R-:W-:Y:S08]  /*5850*/  HMMA.16816.F32 R116, R4.reuse, R8, R116 ;  /* 0x000000080474723c */ /* 0x050ff00000001874 */
[C---:B------:R-:W-:Y:S01]  /*5860*/  HMMA.16816.F32 R120, R4.reuse, R10, R120 ;  /* 0x0000000a0478723c */ /* 0x040fe20000001878 */
[----:B------:R-:W4:Y:S07]  /*5870*/  LDSM.16.MT88.4 R8, [R241+0x1900] ;  /* 0x00190000f108783b */ /* 0x000f2e0000004200 */
[C---:B------:R-:W-:Y:S01]  /*5880*/  HMMA.16816.F32 R88, R4.reuse, R26, R88 ;  /* 0x0000001a0458723c */ /* 0x040fe20000001858 */
[----:B------:R-:W-:Y:S07]  /*5890*/  LDSM.16.MT88.4 R24, [R240+0x4900] ;  /* 0x00490000f018783b */ /* 0x000fee0000004200 */
[C---:B------:R-:W-:Y:S08]  /*58a0*/  HMMA.16816.F32 R92, R4.reuse, R20, R92 ;  /* 0x00000014045c723c */ /* 0x040ff0000000185c */
[C---:B------:R-:W-:Y:S01]  /*58b0*/  HMMA.16816.F32 R96, R4.reuse, R22, R96 ;  /* 0x000000160460723c */ /* 0x040fe20000001860 */
[----:B------:R-:W-:Y:S07]  /*58c0*/  LDSM.16.MT88.4 R20, [R240+0x1900] ;  /* 0x00190000f014783b */ /* 0x000fee0000004200 */
[C---:B--2---:R-:W-:Y:S08]  /*58d0*/  HMMA.16816.F32 R100, R4.reuse, R16, R100 ;  /* 0x000000100464723c */ /* 0x044ff00000001864 */
[C---:B------:R-:W-:Y:S01]  /*58e0*/  HMMA.16816.F32 R104, R4.reuse, R18, R104 ;  /* 0x000000120468723c */ /* 0x040fe20000001868 */
[----:B------:R-:W2:Y:S07]  /*58f0*/  LDSM.16.MT88.4 R16, [R244+0x1900] ;  /* 0x00190000f410783b */ /* 0x000eae0000004200 */
[C---:B-1----:R-:W-:Y:S08]  /*5900*/  HMMA.16816.F32 R124, R4.reuse, R12, R124 ;  /* 0x0000000c047c723c */ /* 0x042ff0000000187c */
[----:B------:R-:W-:Y:S01]  /*5910*/  HMMA.16816.F32 R128, R4, R14, R128 ;  /* 0x0000000e0480723c */ /* 0x000fe20000001880 */
[----:B------:R-:W1:Y:S06]  /*5920*/  LDSM.16.MT88.4 R12, [R242+0x1900] ;  /* 0x00190000f20c783b */ /* 0x000e6c0000004200 */
[----:B------:R-:W-:Y:S01]  /*5930*/  F2FP.PACK_AB R4, R190, R195 ;  /* 0x000000c3be04723e */ /* 0x000fe200000000ff */
[----:B------:R-:W-:Y:S01]  /*5940*/  FADD.FTZ R195, R195, R33 ;  /* 0x00000021c3c37221 */ /* 0x000fe20000010000 */
[----:B------:R-:W-:-:S02]  /*5950*/  F2FP.PACK_AB R6, R188, R189 ;  /* 0x000000bdbc06723e */ /* 0x000fc400000000ff */
[----:B------:R-:W-:Y:S01]  /*5960*/  F2FP.PACK_AB R5, R196, R191 ;  /* 0x000000bfc405723e */ /* 0x000fe200000000ff */
[----:B------:R-:W-:Y:S01]  /*5970*/  FADD.FTZ R195, R190, R195 ;  /* 0x000000c3bec37221 */ /* 0x000fe20000010000 */
[----:B------:R-:W-:Y:S01]  /*5980*/  F2FP.PACK_AB R7, R197, R198 ;  /* 0x000000c6c507723e */ /* 0x000fe200000000ff */
[----:B------:R-:W-:Y:S02]  /*5990*/  FADD.FTZ R191, R191, R31 ;  /* 0x0000001fbfbf7221 */ /* 0x000fe40000010000 */
[----:B------:R-:W-:Y:S02]  /*59a0*/  FADD.FTZ R189, R189, R195 ;  /* 0x000000c3bdbd7221 */ /* 0x000fe40000010000 */
[----:B------:R-:W-:Y:S02]  /*59b0*/  FADD.FTZ R191, R196, R191 ;  /* 0x000000bfc4bf7221 */ /* 0x000fe40000010000 */
[----:B----4-:R-:W-:Y:S01]  /*59c0*/  HMMA.16816.F32 R160, R4, R8, R160 ;  /* 0x0000000804a0723c */ /* 0x010fe200000018a0 */
[----:B------:R-:W-:-:S02]  /*59d0*/  FADD.FTZ R189, R188, R189 ;  /* 0x000000bdbcbd7221 */ /* 0x000fc40000010000 */
[----:B------:R-:W-:-:S04]  /*59e0*/  FADD.FTZ R198, R198, R191 ;  /* 0x000000bfc6c67221 */ /* 0x000fc80000010000 */
[----:B------:R-:W-:Y:S01]  /*59f0*/  FADD.FTZ R198, R197, R198 ;  /* 0x000000c6c5c67221 */ /* 0x000fe20000010000 */
[C---:B------:R-:W-:Y:S01]  /*5a00*/  HMMA.16816.F32 R156, R4.reuse, R10, R156 ;  /* 0x0000000a049c723c */ /* 0x040fe2000000189c */
[----:B------:R-:W4:Y:S07]  /*5a10*/  LDSM.16.MT88.4 R8, [R241+0x4900] ;  /* 0x00490000f108783b */ /* 0x000f2e0000004200 */
[C---:B--2---:R-:W-:Y:S08]  /*5a20*/  HMMA.16816.F32 R176, R4.reuse, R16, R176 ;  /* 0x0000001004b0723c */ /* 0x044ff000000018b0 */
[C---:B------:R-:W-:Y:S01]  /*5a30*/  HMMA.16816.F32 R172, R4.reuse, R18, R172 ;  /* 0x0000001204ac723c */ /* 0x040fe200000018ac */
[----:B------:R-:W2:Y:S07]  /*5a40*/  LDSM.16.MT88.4 R16, [R244+0x4900] ;  /* 0x00490000f410783b */ /* 0x000eae0000004200 */
[C---:B-1----:R-:W-:Y:S08]  /*5a50*/  HMMA.16816.F32 R168, R4.reuse, R12, R168 ;  /* 0x0000000c04a8723c */ /* 0x042ff000000018a8 */
[C---:B------:R-:W-:Y:S01]  /*5a60*/  HMMA.16816.F32 R164, R4.reuse, R14, R164 ;  /* 0x0000000e04a4723c */ /* 0x040fe200000018a4 */
[----:B------:R-:W1:Y:S07]  /*5a70*/  LDSM.16.MT88.4 R12, [R242+0x4900] ;  /* 0x00490000f20c783b */ /* 0x000e6e0000004200 */
[C---:B------:R-:W-:Y:S08]  /*5a80*/  HMMA.16816.F32 R152, R4.reuse, R20, R152 ;  /* 0x000000140498723c */ /* 0x040ff00000001898 */
[C---:B----4-:R-:W-:Y:S08]  /*5a90*/  HMMA.16816.F32 R52, R4.reuse, R8, R52 ;  /* 0x000000080434723c */ /* 0x050ff00000001834 */
[C---:B------:R-:W-:Y:S01]  /*5aa0*/  HMMA.16816.F32 R56, R4.reuse, R10, R56 ;  /* 0x0000000a0438723c */ /* 0x040fe20000001838 */
[----:B------:R-:W4:Y:S07]  /*5ab0*/  LDSM.16.MT88.4 R8, [R240+0x7900] ;  /* 0x00790000f008783b */ /* 0x000f2e0000004200 */
[C---:B------:R-:W-:Y:S01]  /*5ac0*/  HMMA.16816.F32 R148, R4.reuse, R22, R148 ;  /* 0x000000160494723c */ /* 0x040fe20000001894 */
[----:B------:R-:W5:Y:S07]  /*5ad0*/  LDSM.16.MT88.4 R20, [R244+0x7900] ;  /* 0x00790000f414783b */ /* 0x000f6e0000004200 */
[C---:B--2---:R-:W-:Y:S08]  /*5ae0*/  HMMA.16816.F32 R144, R4.reuse, R16, R144 ;  /* 0x000000100490723c */ /* 0x044ff00000001890 */
[C---:B------:R-:W-:Y:S01]  /*5af0*/  HMMA.16816.F32 R140, R4.reuse, R18, R140 ;  /* 0x00000012048c723c */ /* 0x040fe2000000188c */
[----:B------:R-:W2:Y:S07]  /*5b00*/  LDSM.16.MT88.4 R16, [R242+0x7900] ;  /* 0x00790000f210783b */ /* 0x000eae0000004200 */
[C---:B-1----:R-:W-:Y:S08]  /*5b10*/  HMMA.16816.F32 R136, R4.reuse, R12, R136 ;  /* 0x0000000c0488723c */ /* 0x042ff00000001888 */
[C---:B------:R-:W-:Y:S01]  /*5b20*/  HMMA.16816.F32 R132, R4.reuse, R14, R132 ;  /* 0x0000000e0484723c */ /* 0x040fe20000001884 */
[----:B------:R-:W1:Y:S07]  /*5b30*/  LDSM.16.MT88.4 R12, [R241+0x7900] ;  /* 0x00790000f10c783b */ /* 0x000e6e0000004200 */
[C---:B----4-:R-:W-:Y:S08]  /*5b40*/  HMMA.16816.F32 R92, R4.reuse, R8, R92 ;  /* 0x00000008045c723c */ /* 0x050ff0000000185c */
[C---:B------:R-:W-:Y:S01]  /*5b50*/  HMMA.16816.F32 R96, R4.reuse, R10, R96 ;  /* 0x0000000a0460723c */ /* 0x040fe20000001860 */
[----:B------:R-:W4:Y:S07]  /*5b60*/  LDSM.16.MT88.4 R8, [R240+0xa900] ;  /* 0x00a90000f008783b */ /* 0x000f2e0000004200 */
[C---:B-----5:R-:W-:Y:S08]  /*5b70*/  HMMA.16816.F32 R68, R4.reuse, R20, R68 ;  /* 0x000000140444723c */ /* 0x060ff00000001844 */
        /* <DEDUP_REMOVED lines=13> */
[----:B------:R-:W-:Y:S07]  /*5c50*/  LDSM.16.MT88.4 R24, [R242+0x2100] ;  /* 0x00210000f218783b */ /* 0x000fee0000004200 */
[C---:B-----5:R-:W-:Y:S08]  /*5c60*/  HMMA.16816.F32 R100, R4.reuse, R20, R100 ;  /* 0x000000140464723c */ /* 0x060ff00000001864 */
        /* <DEDUP_REMOVED lines=19> */
[----:B------:R-:W-:Y:S02]  /*5da0*/  FADD.FTZ R200, R200, R203 ;  /* 0x000000cbc8c87221 */ /* 0x000fe40000010000 */
[----:B------:R-:W-:Y:S02]  /*5db0*/  FADD.FTZ R204, R193, R204 ;  /* 0x000000ccc1cc7221 */ /* 0x000fe40000010000 */
[----:B------:R-:W-:Y:S01]  /*5dc0*/  FADD.FTZ R200, R199, R200 ;  /* 0x000000c8c7c87221 */ /* 0x000fe20000010000 */
[----:B------:R-:W-:Y:S01]  /*5dd0*/  HMMA.16816.F32 R172, R4, R10, R172 ;  /* 0x0000000a04ac723c */ /* 0x000fe200000018ac */
[----:B------:R-:W4:Y:S01]  /*5de0*/  LDSM.16.MT88.4 R8, [R244+0x5100] ;  /* 0x00510000f408783b */ /* 0x000f220000004200 */
[----:B------:R-:W-:Y:S02]  /*5df0*/  FADD.FTZ R204, R192, R204 ;  /* 0x000000ccc0cc7221 */ /* 0x000fe40000010000 */
[----:B------:R-:W-:Y:S02]  /*5e00*/  FADD.FTZ R200, R186, R200 ;  /* 0x000000c8bac87221 */ /* 0x000fe40000010000 */
[----:B------:R-:W-:-:S02]  /*5e10*/  FADD.FTZ R204, R187, R204 ;  /* 0x000000ccbbcc7221 */ /* 0x000fc40000010000 */
[----:B--2---:R-:W-:Y:S01]  /*5e20*/  HMMA.16816.F32 R160, R4, R16, R160 ;  /* 0x0000001004a0723c */ /* 0x004fe200000018a0 */
[----:B------:R-:W-:Y:S02]  /*5e30*/  FADD.FTZ R200, R184, R200 ;  /* 0x000000c8b8c87221 */ /* 0x000fe40000010000 */
[----:B------:R-:W-:-:S05]  /*5e40*/  FADD.FTZ R3, R185, R204 ;  /* 0x000000ccb9037221 */ /* 0x000fca0000010000 */
[C---:B------:R-:W-:Y:S01]  /*5e50*/  HMMA.16816.F32 R156, R4.reuse, R18, R156 ;  /* 0x00000012049c723c */ /* 0x040fe2000000189c */
[----:B------:R-:W2:Y:S04]  /*5e60*/  LDSM.16.MT88.4 R16, [R241+0x5100] ;  /* 0x00510000f110783b */ /* 0x000ea80000004200 */
[----:B------:R-:W-:Y:S03]  /*5e70*/  STL [R1+0x60], R3 ;  /* 0x0000600301007387 */ /* 0x000fe60000100800 */
[C---:B-1----:R-:W-:Y:S08]  /*5e80*/  HMMA.16816.F32 R152, R4.reuse, R12, R152 ;  /* 0x0000000c0498723c */ /* 0x042ff00000001898 */
[C---:B------:R-:W-:Y:S01]  /*5e90*/  HMMA.16816.F32 R148, R4.reuse, R14, R148 ;  /* 0x0000000e0494723c */ /* 0x040fe20000001894 */
[----:B------:R-:W-:Y:S07]  /*5ea0*/  LDSM.16.MT88.4 R12, [R240+0x5100] ;  /* 0x00510000f00c783b */ /* 0x000fee0000004200 */
[C---:B------:R-:W-:Y:S08]  /*5eb0*/  HMMA.16816.F32 R136, R4.reuse, R20, R136 ;  /* 0x000000140488723c */ /* 0x040ff00000001888 */
[C---:B----4-:R-:W-:Y:S08]  /*5ec0*/  HMMA.16816.F32 R144, R4.reuse, R8, R144 ;  /* 0x000000080490723c */ /* 0x050ff00000001890 */
[C---:B------:R-:W-:Y:S01]  /*5ed0*/  HMMA.16816.F32 R140, R4.reuse, R10, R140 ;  /* 0x0000000a048c723c */ /* 0x040fe2000000188c */
[----:B------:R-:W1:Y:S07]  /*5ee0*/  LDSM.16.MT88.4 R8, [R244+0x8100] ;  /* 0x00810000f408783b */ /* 0x000e6e0000004200 */
[C---:B------:R-:W-:Y:S01]  /*5ef0*/  HMMA.16816.F32 R132, R4.reuse, R22, R132 ;  /* 0x000000160484723c */ /* 0x040fe20000001884 */
[----:B------:R-:W4:Y:S07]  /*5f00*/  LDSM.16.MT88.4 R20, [R241+0x8100] ;  /* 0x00810000f114783b */ /* 0x000f2e0000004200 */
[C---:B--2---:R-:W-:Y:S08]  /*5f10*/  HMMA.16816.F32 R52, R4.reuse, R16, R52 ;  /* 0x000000100434723c */ /* 0x044ff00000001834 */
[C---:B------:R-:W-:Y:S01]  /*5f20*/  HMMA.16816.F32 R56, R4.reuse, R18, R56 ;  /* 0x000000120438723c */ /* 0x040fe20000001838 */
[----:B------:R-:W2:Y:S07]  /*5f30*/  LDSM.16.MT88.4 R16, [R240+0x8100] ;  /* 0x00810000f010783b */ /* 0x000eae0000004200 */
[C---:B------:R-:W-:Y:S08]  /*5f40*/  HMMA.16816.F32 R168, R4.reuse, R24, R168 ;  /* 0x0000001804a8723c */ /* 0x040ff000000018a8 */
[C---:B------:R-:W-:Y:S01]  /*5f50*/  HMMA.16816.F32 R164, R4.reuse, R26, R164 ;  /* 0x0000001a04a4723c */ /* 0x040fe200000018a4 */
[----:B------:R-:W-:Y:S07]  /*5f60*/  LDSM.16.MT88.4 R24, [R242+0x8100] ;  /* 0x00810000f218783b */ /* 0x000fee0000004200 */
[C---:B-1----:R-:W-:Y:S08]  /*5f70*/  HMMA.16816.F32 R68, R4.reuse, R8, R68 ;  /* 0x000000080444723c */ /* 0x042ff00000001844 */
[C---:B------:R-:W-:Y:S01]  /*5f80*/  HMMA.16816.F32 R72, R4.reuse, R10, R72 ;  /* 0x0000000a0448723c */ /* 0x040fe20000001848 */
[----:B------:R-:W1:Y:S07]  /*5f90*/  LDSM.16.MT88.4 R8, [R242+0xb100] ;  /* 0x00b10000f208783b */ /* 0x000e6e0000004200 */
[C---:B------:R-:W-:Y:S08]  /*5fa0*/  HMMA.16816.F32 R60, R4.reuse, R12, R60 ;  /* 0x0000000c043c723c */ /* 0x040ff0000000183c */
[C---:B------:R-:W-:Y:S01]  /*5fb0*/  HMMA.16816.F32 R64, R4.reuse, R14, R64 ;  /* 0x0000000e0440723c */ /* 0x040fe20000001840 */
[----:B------:R-:W5:Y:S07]  /*5fc0*/  LDSM.16.MT88.4 R12, [R244+0xb100] ;  /* 0x00b10000f40c783b */ /* 0x000f6e0000004200 */
[C---:B----4-:R-:W-:Y:S08]  /*5fd0*/  HMMA.16816.F32 R84, R4.reuse, R20, R84 ;  /* 0x000000140454723c */ /* 0x050ff00000001854 */
        /* <DEDUP_REMOVED lines=9> */
[C---:B------:R-:W-:Y:S01]  /*6070*/  HMMA.16816.F32 R80, R4.reuse, R26, R80 ;  /* 0x0000001a0450723c */ /* 0x040fe20000001850 */
[----:B------:R-:W-:Y:S07]  /*6080*/  LDSM.16.MT88.4 R24, [R241+0x2900] ;  /* 0x00290000f118783b */ /* 0x000fee0000004200 */
[C---:B-----5:R-:W-:Y:S08]  /*6090*/  HMMA.16816.F32 R100, R4.reuse, R12, R100 ;  /* 0x0000000c0464723c */ /* 0x060ff00000001864 */
[C---:B------:R-:W-:Y:S01]  /*60a0*/  HMMA.16816.F32 R104, R4.reuse, R14, R104 ;  /* 0x0000000e0468723c */ /* 0x040fe20000001868 */
[----:B------:R-:W5:Y:S07]  /*60b0*/  LDSM.16.MT88.4 R12, [R244+0x2900] ;  /* 0x00290000f40c783b */ /* 0x000f6e0000004200 */
[C---:B----4-:R-:W-:Y:S08]  /*60c0*/  HMMA.16816.F32 R116, R4.reuse, R20, R116 ;  /* 0x000000140474723c */ /* 0x050ff00000001874 */
[C---:B------:R-:W-:Y:S01]  /*60d0*/  HMMA.16816.F32 R120, R4.reuse, R22, R120 ;  /* 0x000000160478723c */ /* 0x040fe20000001878 */
[----:B------:R-:W-:Y:S07]  /*60e0*/  LDSM.16.MT88.4 R20, [R240+0x2900] ;  /* 0x00290000f014783b */ /* 0x000fee0000004200 */
[C---:B--2---:R-:W-:Y:S08]  /*60f0*/  HMMA.16816.F32 R124, R4.reuse, R16, R124 ;  /* 0x00000010047c723c */ /* 0x044ff0000000187c */
[----:B------:R-:W-:Y:S01]  /*6100*/  HMMA.16816.F32 R128, R4, R18, R128 ;  /* 0x000000120480723c */ /* 0x000fe20000001880 */
[----:B------:R-:W2:Y:S06]  /*6110*/  LDSM.16.MT88.4 R16, [R244+0x5900] ;  /* 0x00590000f410783b */ /* 0x000eac0000004200 */
[----:B------:R-:W-:-:S02]  /*6120*/  F2FP.PACK_AB R4, R192, R193 ;  /* 0x000000c1c004723e */ /* 0x000fc400000000ff */
[----:B------:R-:W-:Y:S02]  /*6130*/  F2FP.PACK_AB R6, R185, R187 ;  /* 0x000000bbb906723e */ /* 0x000fe400000000ff */
[----:B------:R-:W-:Y:S02]  /*6140*/  F2FP.PACK_AB R5, R184, R186 ;  /* 0x000000bab805723e */ /* 0x000fe400000000ff */
[----:B---3--:R-:W-:Y:S01]  /*6150*/  F2FP.PACK_AB R7, R181, R183 ;  /* 0x000000b7b507723e */ /* 0x008fe200000000ff */
[----:B------:R-:W-:-:S04]  /*6160*/  FADD.FTZ R183, R183, R200 ;  /* 0x000000c8b7b77221 */ /* 0x000fc80000010000 */
[----:B------:R-:W-:Y:S02]  /*6170*/  FADD.FTZ R183, R181, R183 ;  /* 0x000000b7b5b77221 */ /* 0x000fe40000010000 */
[C---:B-1----:R-:W-:Y:S08]  /*6180*/  HMMA.16816.F32 R168, R4.reuse, R8, R168 ;  /* 0x0000000804a8723c */ /* 0x042ff000000018a8 */
[C---:B------:R-:W-:Y:S01]  /*6190*/  HMMA.16816.F32 R164, R4.reuse, R10, R164 ;  /* 0x0000000a04a4723c */ /* 0x040fe200000018a4 */
[----:B------:R-:W1:Y:S07]  /*61a0*/  LDSM.16.MT88.4 R8, [R242+0x5900] ;  /* 0x00590000f208783b */ /* 0x000e6e0000004200 */
[C---:B-----5:R-:W-:Y:S08]  /*61b0*/  HMMA.16816.F32 R176, R4.reuse, R12, R176 ;  /* 0x0000000c04b0723c */ /* 0x060ff000000018b0 */
[C---:B------:R-:W-:Y:S01]  /*61c0*/  HMMA.16816.F32 R172, R4.reuse, R14, R172 ;  /* 0x0000000e04ac723c */ /* 0x040fe200000018ac */
[----:B------:R-:W3:Y:S07]  /*61d0*/  LDSM.16.MT88.4 R12, [R241+0x5900] ;  /* 0x00590000f10c783b */ /* 0x000eee0000004200 */
[C---:B--2---:R-:W-:Y:S08]  /*61e0*/  HMMA.16816.F32 R144, R4.reuse, R16, R144 ;  /* 0x000000100490723c */ /* 0x044ff00000001890 */
[C---:B------:R-:W-:Y:S01]  /*61f0*/  HMMA.16816.F32 R140, R4.reuse, R18, R140 ;  /* 0x00000012048c723c */ /* 0x040fe2000000188c */
[----:B------:R-:W-:Y:S07]  /*6200*/  LDSM.16.MT88.4 R16, [R242+0x8900] ;  /* 0x00890000f210783b */ /* 0x000fee0000004200 */
[C---:B------:R-:W-:Y:S08]  /*6210*/  HMMA.16816.F32 R160, R4.reuse, R24, R160 ;  /* 0x0000001804a0723c */ /* 0x040ff000000018a0 */
[C---:B-1----:R-:W-:Y:S08]  /*6220*/  HMMA.16816.F32 R136, R4.reuse, R8, R136 ;  /* 0x000000080488723c */ /* 0x042ff00000001888 */
[C---:B------:R-:W-:Y:S01]  /*6230*/  HMMA.16816.F32 R132, R4.reuse, R10, R132 ;  /* 0x0000000a0484723c */ /* 0x040fe20000001884 */
[----:B------:R-:W1:Y:S07]  /*6240*/  LDSM.16.MT88.4 R8, [R241+0x8900] ;  /* 0x00890000f108783b */ /* 0x000e6e0000004200 */
[C---:B---3--:R-:W-:Y:S08]  /*6250*/  HMMA.16816.F32 R52, R4.reuse, R12, R52 ;  /* 0x0000000c0434723c */ /* 0x048ff00000001834 */
[C---:B------:R-:W-:Y:S01]  /*6260*/  HMMA.16816.F32 R56, R4.reuse, R14, R56 ;  /* 0x0000000e0438723c */ /* 0x040fe20000001838 */
[----:B------:R-:W2:Y:S07]  /*6270*/  LDSM.16.MT88.4 R12, [R240+0x8900] ;  /* 0x00890000f00c783b */ /* 0x000eae0000004200 */
[C---:B------:R-:W-:Y:S01]  /*6280*/  HMMA.16816.F32 R156, R4.reuse, R26, R156 ;  /* 0x0000001a049c723c */ /* 0x040fe2000000189c */
[----:B------:R-:W3:Y:S07]  /*6290*/  LDSM.16.MT88.4 R24, [R240+0x5900] ;  /* 0x00590000f018783b */ /* 0x000eee0000004200 */
        /* <DEDUP_REMOVED lines=13> */
[C---:B-1----:R-:W-:Y:S08]  /*6370*/  HMMA.16816.F32 R100, R4.reuse, R8, R100 ;  /* 0x000000080464723c */ /* 0x042ff00000001864 */
[C---:B------:R-:W-:Y:S01]  /*6380*/  HMMA.16816.F32 R104, R4.reuse, R10, R104 ;  /* 0x0000000a0468723c */ /* 0x040fe20000001868 */
[----:B------:R-:W1:Y:S07]  /*6390*/  LDSM.16.MT88.4 R8, [R240+0xb900] ;  /* 0x00b90000f008783b */ /* 0x000e6e0000004200 */
[C---:B------:R-:W-:Y:S08]  /*63a0*/  HMMA.16816.F32 R64, R4.reuse, R26, R64 ;  /* 0x0000001a0440723c */ /* 0x040ff00000001840 */
[C---:B------:R-:W-:Y:S08]  /*63b0*/  HMMA.16816.F32 R68, R4.reuse, R20, R68 ;  /* 0x000000140444723c */ /* 0x040ff00000001844 */
[C---:B------:R-:W-:Y:S08]  /*63c0*/  HMMA.16816.F32 R72, R4.reuse, R22, R72 ;  /* 0x000000160448723c */ /* 0x040ff00000001848 */
[C---:B----4-:R-:W-:Y:S08]  /*63d0*/  HMMA.16816.F32 R108, R4.reuse, R16, R108 ;  /* 0x00000010046c723c */ /* 0x050ff0000000186c */
[C---:B------:R-:W-:Y:S08]  /*63e0*/  HMMA.16816.F32 R112, R4.reuse, R18, R112 ;  /* 0x000000120470723c */ /* 0x040ff00000001870 */
[C---:B--2---:R-:W-:Y:S08]  /*63f0*/  HMMA.16816.F32 R116, R4.reuse, R12, R116 ;  /* 0x0000000c0474723c */ /* 0x044ff00000001874 */
[C---:B------:R-:W-:Y:S08]  /*6400*/  HMMA.16816.F32 R120, R4.reuse, R14, R120 ;  /* 0x0000000e0478723c */ /* 0x040ff00000001878 */
[C---:B-1----:R-:W-:Y:S08]  /*6410*/  HMMA.16816.F32 R124, R4.reuse, R8, R124 ;  /* 0x00000008047c723c */ /* 0x042ff0000000187c */
[----:B------:R-:W-:Y:S01]  /*6420*/  HMMA.16816.F32 R128, R4, R10, R128 ;  /* 0x0000000a0480723c */ /* 0x000fe20000001880 */
[----:B------:R-:W-:Y:S07]  /*6430*/  @P0 BRA `(.L_x_771) ;  /* 0x000053d000000947 */ /* 0x000fee0003800000 */
[----:B------:R-:W-:Y:S01]  /*6440*/  SHF.R.S32.HI R5, RZ, 0x1f, R29 ;  /* 0x0000001fff057819 */ /* 0x000fe2000001141d */
[----:B------:R-:W-:Y:S01]  /*6450*/  IMAD.MOV.U32 R3, RZ, RZ, R0 ;  /* 0x000000ffff037224 */ /* 0x000fe200078e0000 */
[----:B------:R-:W-:Y:S01]  /*6460*/  SHF.R.S32.HI R4, RZ, 0x1f, R28 ;  /* 0x0000001fff047819 */ /* 0x000fe2000001141c */
[----:B------:R-:W-:Y:S01]  /*6470*/  IMAD.MOV.U32 R180, RZ, RZ, R2 ;  /* 0x000000ffffb47224 */ /* 0x000fe200078e0002 */
[----:B------:R-:W-:Y:S01]  /*6480*/  SHF.R.S32.HI R6, RZ, 0x1f, R215 ;  /* 0x0000001fff067819 */ /* 0x000fe200000114d7 */
[----:B------:R-:W-:Y:S01]  /*6490*/  UIADD3 UR9, UR9, -0x2, URZ ;  /* 0xfffffffe09097890 */ /* 0x000fe2000fffe03f */
[----:B------:R-:W-:-:S02]  /*64a0*/  LEA.HI R5, R5, R29, RZ, 0x3 ;  /* 0x0000001d05057211 */ /* 0x000fc400078f18ff */
[----:B------:R-:W-:Y:S02]  /*64b0*/  LEA.HI R4, R4, R28, RZ, 0x3 ;  /* 0x0000001c04047211 */ /* 0x000fe400078f18ff */
[----:B------:R-:W-:Y:S02]  /*64c0*/  LEA.HI R6, R6, R215, RZ, 0x3 ;  /* 0x000000d706067211 */ /* 0x000fe400078f18ff */
[----:B------:R-:W-:Y:S02]  /*64d0*/  LOP3.LUT R5, R5, 0xfffffff8, RZ, 0xc0, !PT ;  /* 0xfffffff805057812 */ /* 0x000fe400078ec0ff */
[----:B------:R-:W-:Y:S02]  /*64e0*/  LOP3.LUT R4, R4, 0xfffffff8, RZ, 0xc0, !PT ;  /* 0xfffffff804047812 */ /* 0x000fe400078ec0ff */
[----:B------:R-:W-:Y:S02]  /*64f0*/  LOP3.LUT R0, R6, 0xfffffff8, RZ, 0xc0, !PT ;  /* 0xfffffff806007812 */ /* 0x000fe400078ec0ff */
[----:B------:R-:W-:-:S02]  /*6500*/  SHF.R.S32.HI R7, RZ, 0x1f, R5 ;  /* 0x0000001fff077819 */ /* 0x000fc40000011405 */
[----:B------:R-:W-:Y:S02]  /*6510*/  SHF.R.S32.HI R6, RZ, 0x1f, R4 ;  /* 0x0000001fff067819 */ /* 0x000fe40000011404 */
[----:B------:R-:W-:Y:S02]  /*6520*/  SHF.R.S32.HI R2, RZ, 0x1f, R0 ;  /* 0x0000001fff027819 */ /* 0x000fe40000011400 */
[C---:B------:R-:W-:Y:S01]  /*6530*/  SHF.L.U64.HI R8, R5.reuse, 0x1, R7 ;  /* 0x0000000105087819 */ /* 0x040fe20000010207 */
[----:B------:R-:W-:Y:S01]  /*6540*/  IMAD.SHL.U32 R7, R5, 0x2, RZ ;  /* 0x0000000205077824 */ /* 0x000fe200078e00ff */
[C---:B------:R-:W-:Y:S01]  /*6550*/  SHF.L.U64.HI R5, R4.reuse, 0x1, R6 ;  /* 0x0000000104057819 */ /* 0x040fe20000010206 */
[----:B------:R-:W-:Y:S01]  /*6560*/  IMAD.SHL.U32 R4, R4, 0x2, RZ ;  /* 0x0000000204047824 */ /* 0x000fe200078e00ff */
[C---:B------:R-:W-:Y:S01]  /*6570*/  SHF.L.U64.HI R2, R0.reuse, 0x1, R2 ;  /* 0x0000000100027819 */ /* 0x040fe20000010202 */
[----:B------:R-:W-:Y:S01]  /*6580*/  STL [R1+0x40], R8 ;  /* 0x0000400801007387 */ /* 0x000fe20000100800 */
[----:B------:R-:W-:Y:S01]  /*6590*/  SEL R6, RZ, 0x10, P6 ;  /* 0x00000010ff067807 */ /* 0x000fe20003000000 */
[----:B------:R-:W-:Y:S01]  /*65a0*/  IMAD.SHL.U32 R0, R0, 0x2, RZ ;  /* 0x0000000200007824 */ /* 0x000fe200078e00ff */
[----:B------:R-:W-:Y:S01]  /*65b0*/  LOP3.LUT R212, R212, 0xfffffff7, RZ, 0xc0, !PT ;  /* 0xfffffff7d4d47812 */ /* 0x000fe200078ec0ff */
[----:B------:R1:W-:Y:S01]  /*65c0*/  STL [R1+0x44], R7 ;  /* 0x0000440701007387 */ /* 0x0003e20000100800 */
[----:B------:R-:W-:-:S02]  /*65d0*/  ISETP.NE.U32.AND P1, PT, R6, RZ, PT ;  /* 0x000000ff0600720c */ /* 0x000fc40003f25070 */
[----:B------:R-:W-:Y:S01]  /*65e0*/  ISETP.GE.AND P2, PT, R215, c[0x0][0x1d4], PT ;  /* 0x00007500d7007a0c */ /* 0x000fe20003f46270 */
[----:B------:R2:W-:Y:S04]  /*65f0*/  STL [R1+0x48], R5 ;  /* 0x0000480501007387 */ /* 0x0005e80000100800 */
[----:B------:R3:W-:Y:S04]  /*6600*/  STL [R1+0x4c], R4 ;  /* 0x00004c0401007387 */ /* 0x0007e80000100800 */
[----:B------:R4:W-:Y:S02]  /*6610*/  STL [R1+0x50], R2 ;  /* 0x0000500201007387 */ /* 0x0009e40000100800 */
[----:B------:R-:W-:-:S02]  /*6620*/  @P1 LOP3.LUT R212, R212, 0x8, RZ, 0xfc, !PT ;  /* 0x00000008d4d41812 */ /* 0x000fc400078efcff */
[----:B------:R5:W-:Y:S02]  /*6630*/  STL [R1+0x54], R0 ;  /* 0x0000540001007387 */ /* 0x000be40000100800 */
[----:B------:R-:W-:Y:S02]  /*6640*/  LOP3.LUT R212, R212, 0xfffffffb, RZ, 0xc0, !PT ;  /* 0xfffffffbd4d47812 */ /* 0x000fe400078ec0ff */
[----:B------:R5:W-:Y:S01]  /*6650*/  STL [R1+0x38], R6 ;  /* 0x0000380601007387 */ /* 0x000be20000100800 */
[----:B-1----:R-:W-:Y:S01]  /*6660*/  SEL R7, RZ, 0x10, P4 ;  /* 0x00000010ff077807 */ /* 0x002fe20002000000 */
[----:B--2---:R-:W-:Y:S01]  /*6670*/  IMAD.SHL.U32 R5, R214, 0x2, RZ ;  /* 0x00000002d6057824 */ /* 0x004fe200078e00ff */
[----:B---3--:R-:W-:Y:S02]  /*6680*/  LEA R4, P0, R213, RZ, 0x1 ;  /* 0x000000ffd5047211 */ /* 0x008fe400078008ff */
[----:B----4-:R-:W-:Y:S02]  /*6690*/  SEL R2, RZ, 0x10, P5 ;  /* 0x00000010ff027807 */ /* 0x010fe40002800000 */
[----:B-----5:R-:W-:-:S03]  /*66a0*/  SEL R0, RZ, 0x10, P2 ;  /* 0x00000010ff007807 */ /* 0x020fc60001000000 */
[----:B------:R-:W-:Y:S01]  /*66b0*/  STL [R1+0x34], R2 ;  /* 0x0000340201007387 */ /* 0x000fe20000100800 */
[----:B------:R-:W-:-:S03]  /*66c0*/  IADD3 R6, -R6, 0x10, RZ ;  /* 0x0000001006067810 */ /* 0x000fc60007ffe1ff */
[----:B------:R-:W-:Y:S01]  /*66d0*/  STL [R1+0x30], R7 ;  /* 0x0000300701007387 */ /* 0x000fe20000100800 */
[----:B------:R-:W-:Y:S02]  /*66e0*/  ISETP.NE.U32.AND P2, PT, R0, RZ, PT ;  /* 0x000000ff0000720c */ /* 0x000fe40003f45070 */
[----:B------:R-:W-:Y:S01]  /*66f0*/  LOP3.LUT R6, R6, 0xf, RZ, 0xc0, !PT ;  /* 0x0000000f06067812 */ /* 0x000fe200078ec0ff */
[----:B------:R1:W-:Y:S02]  /*6700*/  STL [R1+0x3c], R5 ;  /* 0x00003c0501007387 */ /* 0x0003e40000100800 */
[----:B-1----:R-:W-:Y:S02]  /*6710*/  LEA.HI.X.SX32 R5, R213, RZ, 0x1, P0 ;  /* 0x000000ffd5057211 */ /* 0x002fe400000f0eff */
[----:B------:R-:W-:-:S03]  /*6720*/  ISETP.NE.U32.AND P0, PT, R2, RZ, PT ;  /* 0x000000ff0200720c */ /* 0x000fc60003f05070 */
[----:B------:R1:W-:Y:S04]  /*6730*/  STL.64 [R1+0x58], R4 ;  /* 0x0000580401007387 */ /* 0x0003e80000100a00 */
[----:B------:R2:W-:Y:S06]  /*6740*/  STL [R1+0x2c], R6 ;  /* 0x00002c0601007387 */ /* 0x0005ec0000100800 */
[----:B------:R-:W-:-:S02]  /*6750*/  @P0 LOP3.LUT R212, R212, 0x4, RZ, 0xfc, !PT ;  /* 0x00000004d4d40812 */ /* 0x000fc400078efcff */
[----:B------:R-:W-:Y:S02]  /*6760*/  ISETP.NE.U32.AND P0, PT, R7, RZ, PT ;  /* 0x000000ff0700720c */ /* 0x000fe40003f05070 */
[----:B------:R-:W-:-:S11]  /*6770*/  LOP3.LUT R212, R212, 0xfffffffd, RZ, 0xc0, !PT ;  /* 0xfffffffdd4d47812 */ /* 0x000fd600078ec0ff */
[----:B------:R-:W-:Y:S02]  /*6780*/  @P0 LOP3.LUT R212, R212, 0x2, RZ, 0xfc, !PT ;  /* 0x00000002d4d40812 */ /* 0x000fe400078efcff */
[----:B-1----:R-:W-:Y:S02]  /*6790*/  IADD3 R5, -R2, 0x10, RZ ;  /* 0x0000001002057810 */ /* 0x002fe40007ffe1ff */
[----:B------:R-:W-:Y:S02]  /*67a0*/  IADD3 R4, -R7, 0x10, RZ ;  /* 0x0000001007047810 */ /* 0x000fe40007ffe1ff */
[----:B------:R-:W-:Y:S02]  /*67b0*/  IADD3 R2, -R0, 0x10, RZ ;  /* 0x0000001000027810 */ /* 0x000fe40007ffe1ff */
[----:B------:R-:W-:Y:S02]  /*67c0*/  LOP3.LUT R5, R5, 0xf, RZ, 0xc0, !PT ;  /* 0x0000000f05057812 */ /* 0x000fe400078ec0ff */
[----:B------:R-:W-:-:S02]  /*67d0*/  LOP3.LUT R4, R4, 0xf, RZ, 0xc0, !PT ;  /* 0x0000000f04047812 */ /* 0x000fc400078ec0ff */
[----:B------:R-:W-:Y:S01]  /*67e0*/  LOP3.LUT R2, R2, 0xf, RZ, 0xc0, !PT ;  /* 0x0000000f02027812 */ /* 0x000fe200078ec0ff */
[----:B------:R2:W-:Y:S04]  /*67f0*/  STL [R1+0x28], R5 ;  /* 0x0000280501007387 */ /* 0x0005e80000100800 */
[----:B------:R2:W-:Y:S04]  /*6800*/  STL [R1+0x24], R4 ;  /* 0x0000240401007387 */ /* 0x0005e80000100800 */
[----:B------:R2:W-:Y:S04]  /*6810*/  STL [R1+0x20], R2 ;  /* 0x0000200201007387 */ /* 0x0005e80000100800 */
[----:B------:R2:W-:Y:S01]  /*6820*/  STL [R1+0x18], R212 ;  /* 0x000018d401007387 */ /* 0x0005e20000100800 */
[----:B------:R-:W-:Y:S05]  /*6830*/  BRA `(.L_x_772) ;  /* 0x0000051000007947 */ /* 0x000fea0003800000 */
.L_x_774:
[----:B------:R-:W2:Y:S01]  /*6840*/  LDL R0, [R1+0xc] ;  /* 0x00000c0001007983 */ /* 0x000ea20000100800 */
[----:B------:R-:W-:Y:S01]  /*6850*/  UIMAD UR4, UR9, 0x60, UR11 ;  /* 0x00000060090478a4 */ /* 0x000fe2000f8e020b */
[----:B------:R-:W-:Y:S01]  /*6860*/  PLOP3.LUT P0, PT, PT, PT, UP0, 0x80, 0x0 ;  /* 0x000000000000781c */ /* 0x000fe20003f0f008 */
[----:B------:R-:W-:Y:S01]  /*6870*/  IMAD.MOV.U32 R251, RZ, RZ, RZ ;  /* 0x000000fffffb7224 */ /* 0x000fe200078e00ff */
[----:B------:R-:W3:Y:S03]  /*6880*/  LDL.64 R26, [R1+0x58] ;  /* 0x00005800011a7983 */ /* 0x000ee60000100a00 */
        /* <DEDUP_REMOVED lines=9> */
[----:B------:R-:W-:Y:S01]  /*6920*/  @P0 IMAD.HI.U32 R2, R252, c[0x0][0x2bc], RZ ;  /* 0x0000af00fc020a27 */ /* 0x000fe200078e00ff */
[----:B------:R-:W-:Y:S03]  /*6930*/  PLOP3.LUT P0, PT, PT, PT, UP0, 0x80, 0x0 ;  /* 0x000000000000781c */ /* 0x000fe60003f0f008 */
[----:B------:R-:W-:Y:S10]  /*6940*/  IMAD.MOV.U32 R0, RZ, RZ, R252 ;  /* 0x000000ffff007224 */ /* 0x000ff400078e00fc */
[----:B------:R-:W-:Y:S04]  /*6950*/  @P0 SHF.R.U32.HI R0, RZ, c[0x0][0x2c0], R2 ;  /* 0x0000b000ff000a19 */ /* 0x000fe80000011602 */
[C---:B------:R-:W-:Y:S04]  /*6960*/  @!P3 IADD3 R4, P0, R0.reuse, UR16, RZ ;  /* 0x000000100004bc10 */ /* 0x040fe8000ff1e0ff */
[----:B------:R-:W-:Y:S01]  /*6970*/  @!P3 LEA.HI.X.SX32 R2, R0, UR14, 0x1, P0 ;  /* 0x0000000e0002bc11 */ /* 0x000fe200080f0eff */
[----:B------:R-:W-:Y:S01]  /*6980*/  IMAD.MOV R0, RZ, RZ, -R0 ;  /* 0x000000ffff007224 */ /* 0x000fe200078e0a00 */
[----:B------:R-:W-:Y:S03]  /*6990*/  @!P3 LEA R6, P0, R4, c[0x0][0x2a0], 0x2 ;  /* 0x0000a8000406ba11 */ /* 0x000fe600078010ff */
[----:B------:R-:W-:Y:S01]  /*69a0*/  IMAD R252, R0, c[0x0][0x2b8], R252 ;  /* 0x0000ae0000fc7a24 */ /* 0x000fe200078e02fc */
[----:B------:R-:W-:Y:S03]  /*69b0*/  @!P3 LEA.HI.X R7, R4, c[0x0][0x2a4], R2, 0x2, P0 ;  /* 0x0000a9000407ba11 */ /* 0x000fe600000f1402 */
[----:B------:R-:W-:Y:S01]  /*69c0*/  IMAD.WIDE.U32 R4, R252, c[0x0][0x1e0], RZ ;  /* 0x00007800fc047a25 */ /* 0x000fe200078e00ff */
[----:B------:R-:W-:Y:S01]  /*69d0*/  SHF.R.S32.HI R0, RZ, 0x1f, R252 ;  /* 0x0000001fff007819 */ /* 0x000fe200000114fc */
[----:B------:R-:W2:Y:S04]  /*69e0*/  @!P3 LDG.E R251, [R6.64] ;  /* 0x0000000c06fbb981 */ /* 0x000ea8000c1e1900 */
        /* <DEDUP_REMOVED lines=10> */
[----:B------:R-:W-:Y:S01]  /*6a90*/  LEA.HI.X R0, R4, c[0x0][0x1cc], R0, 0x1, P0 ;  /* 0x0000730004007a11 */ /* 0x000fe200000f0c00 */
[----:B------:R-:W3:Y:S04]  /*6aa0*/  SHFL.IDX PT, R12, R2, RZ, 0x181f ;  /* 0x00181fff020c7589 */ /* 0x000ee800000e0000 */
[----:B------:R-:W1:Y:S04]  /*6ab0*/  SHFL.IDX PT, R4, R0, RZ, 0x181f ;  /* 0x00181fff00047589 */ /* 0x000e6800000e0000 */
[----:B------:R-:W-:Y:S04]  /*6ac0*/  SHFL.IDX PT, R5, R0, 0x1, 0x181f ;  /* 0x00381f0000057f89 */ /* 0x000fe800000e0000 */
[----:B------:R-:W-:Y:S01]  /*6ad0*/  SHFL.IDX PT, R0, R0, 0x2, 0x181f ;  /* 0x00581f0000007f89 */ /* 0x000fe200000e0000 */
[----:B---3--:R-:W-:Y:S05]  /*6ae0*/  IADD3 R6, P0, R26, R12, RZ ;  /* 0x0000000c1a067210 */ /* 0x008fea0007f1e0ff */
[C---:B-1----:R-:W-:Y:S01]  /*6af0*/  IMAD.X R7, R27.reuse, 0x1, R4, P0 ;  /* 0x000000011b077824 */ /* 0x042fe200000e0604 */
[----:B----4-:R-:W-:Y:S04]  /*6b00*/  IADD3 R16, P0, R12, R24, RZ ;  /* 0x000000180c107210 */ /* 0x010fe80007f1e0ff */
[----:B------:R1:W-:Y:S01]  /*6b10*/  LDGSTS.E.BYPASS.LTC128B.128 [R20+0xc100], [R6.64], !P6 ;  /* 0x0c10000006147fae */ /* 0x0003e2000f101d4c */
[----:B-----5:R-:W-:Y:S01]  /*6b20*/  IMAD.X R17, R4, 0x1, R23, P0 ;  /* 0x0000000104117824 */ /* 0x020fe200000e0617 */
[----:B------:R-:W-:Y:S04]  /*6b30*/  IADD3 R14, P0, R12, R22, RZ ;  /* 0x000000160c0e7210 */ /* 0x000fe80007f1e0ff */
[----:B------:R2:W-:Y:S01]  /*6b40*/  LDGSTS.E.BYPASS.LTC128B.128 [R20+0xf100], [R16.64], !P5 ;  /* 0x0f10000010147fae */ /* 0x0005e2000e901d4c */
[----:B------:R-:W-:Y:S01]  /*6b50*/  IMAD.X R15, R4, 0x1, R19, P0 ;  /* 0x00000001040f7824 */ /* 0x000fe200000e0613 */
[----:B------:R-:W-:Y:S04]  /*6b60*/  IADD3 R12, P0, R12, R18, RZ ;  /* 0x000000120c0c7210 */ /* 0x000fe80007f1e0ff */
[----:B------:R3:W-:Y:S01]  /*6b70*/  LDGSTS.E.BYPASS.LTC128B.128 [R20+0x12100], [R14.64], !P4 ;  /* 0x121000000e147fae */ /* 0x0007e2000e101d4c */
[----:B------:R-:W-:Y:S03]  /*6b80*/  IMAD.X R13, R4, 0x1, R21, P0 ;  /* 0x00000001040d7824 */ /* 0x000fe600000e0615 */
[----:B------:R-:W4:Y:S04]  /*6b90*/  SHFL.IDX PT, R4, R2, 0x1, 0x181f ;  /* 0x00381f0002047f89 */ /* 0x000f2800000e0000 */
[----:B------:R-:W2:Y:S04]  /*6ba0*/  SHFL.IDX PT, R2, R2, 0x2, 0x181f ;  /* 0x00581f0002027f89 */ /* 0x000ea800000e0000 */
[----:B------:R5:W-:Y:S01]  /*6bb0*/  LDGSTS.E.BYPASS.LTC128B.128 [R20+0x15100], [R12.64], !P1 ;  /* 0x151000000c147fae */ /* 0x000be2000c901d4c */
[----:B----4-:R-:W-:Y:S05]  /*6bc0*/  IADD3 R10, P0, R26, R4, RZ ;  /* 0x000000041a0a7210 */ /* 0x010fea0007f1e0ff */
[----:B------:R-:W-:Y:S01]  /*6bd0*/  IMAD.X R11, R27, 0x1, R5, P0 ;  /* 0x000000011b0b7824 */ /* 0x000fe200000e0605 */
[C---:B------:R-:W-:Y:S04]  /*6be0*/  IADD3 R8, P0, R4.reuse, R24, RZ ;  /* 0x0000001804087210 */ /* 0x040fe80007f1e0ff */
[----:B------:R4:W-:Y:S01]  /*6bf0*/  LDGSTS.E.BYPASS.LTC128B.128 [R20+0xd100], [R10.64], !P6 ;  /* 0x0d1000000a147fae */ /* 0x0009e2000f101d4c */
[C---:B------:R-:W-:Y:S01]  /*6c00*/  IMAD.X R9, R5.reuse, 0x1, R23, P0 ;  /* 0x0000000105097824 */ /* 0x040fe200000e0617 */
[C---:B-1----:R-:W-:Y:S04]  /*6c10*/  IADD3 R6, P0, R4.reuse, R22, RZ ;  /* 0x0000001604067210 */ /* 0x042fe80007f1e0ff */
[----:B------:R4:W-:Y:S01]  /*6c20*/  LDGSTS.E.BYPASS.LTC128B.128 [R20+0x10100], [R8.64], !P5 ;  /* 0x1010000008147fae */ /* 0x0009e2000e901d4c */
[C---:B------:R-:W-:Y:S01]  /*6c30*/  IMAD.X R7, R5.reuse, 0x1, R19, P0 ;  /* 0x0000000105077824 */ /* 0x040fe200000e0613 */
[----:B------:R-:W-:Y:S04]  /*6c40*/  IADD3 R4, P0, R4, R18, RZ ;  /* 0x0000001204047210 */ /* 0x000fe80007f1e0ff */
[----:B------:R4:W-:Y:S01]  /*6c50*/  LDGSTS.E.BYPASS.LTC128B.128 [R20+0x13100], [R6.64], !P4 ;  /* 0x1310000006147fae */ /* 0x0009e2000e101d4c */
[----:B------:R-:W-:Y:S01]  /*6c60*/  IMAD.X R5, R5, 0x1, R21, P0 ;  /* 0x0000000105057824 */ /* 0x000fe200000e0615 */
[----:B--2---:R-:W-:Y:S04]  /*6c70*/  IADD3 R16, P0, R26, R2, RZ ;  /* 0x000000021a107210 */ /* 0x004fe80007f1e0ff */
[----:B------:R4:W-:Y:S01]  /*6c80*/  LDGSTS.E.BYPASS.LTC128B.128 [R20+0x16100], [R4.64], !P1 ;  /* 0x1610000004147fae */ /* 0x0009e2000c901d4c */
[----:B------:R-:W-:Y:S01]  /*6c90*/  IMAD.X R17, R27, 0x1, R0, P0 ;  /* 0x000000011b117824 */ /* 0x000fe200000e0600 */
[----:B---3--:R-:W-:Y:S04]  /*6ca0*/  IADD3 R14, P0, R2, R24, RZ ;  /* 0x00000018020e7210 */ /* 0x008fe80007f1e0ff */
[----:B------:R4:W-:Y:S01]  /*6cb0*/  LDGSTS.E.BYPASS.LTC128B.128 [R20+0xe100], [R16.64], !P6 ;  /* 0x0e10000010147fae */ /* 0x0009e2000f101d4c */
[----:B------:R-:W-:Y:S01]  /*6cc0*/  IMAD.X R15, R0, 0x1, R23, P0 ;  /* 0x00000001000f7824 */ /* 0x000fe200000e0617 */
[----:B-----5:R-:W-:Y:S04]  /*6cd0*/  IADD3 R12, P0, R2, R22, RZ ;  /* 0x00000016020c7210 */ /* 0x020fe80007f1e0ff */
[----:B------:R4:W-:Y:S01]  /*6ce0*/  LDGSTS.E.BYPASS.LTC128B.128 [R20+0x11100], [R14.64], !P5 ;  /* 0x111000000e147fae */ /* 0x0009e2000e901d4c */
[----:B------:R-:W-:Y:S01]  /*6cf0*/  IMAD.X R13, R0, 0x1, R19, P0 ;  /* 0x00000001000d7824 */ /* 0x000fe200000e0613 */
[----:B------:R-:W-:Y:S04]  /*6d00*/  IADD3 R18, P0, R2, R18, RZ ;  /* 0x0000001202127210 */ /* 0x000fe80007f1e0ff */
[----:B------:R4:W-:Y:S01]  /*6d10*/  LDGSTS.E.BYPASS.LTC128B.128 [R20+0x14100], [R12.64], !P4 ;  /* 0x141000000c147fae */ /* 0x0009e2000e101d4c */
[----:B------:R-:W-:Y:S05]  /*6d20*/  IMAD.X R19, R0, 0x1, R21, P0 ;  /* 0x0000000100137824 */ /* 0x000fea00000e0615 */
[----:B------:R4:W-:Y:S01]  /*6d30*/  LDGSTS.E.BYPASS.LTC128B.128 [R20+0x17100], [R18.64], !P1 ;  /* 0x1710000012147fae */ /* 0x0009e2000c901d4c */
[----:B------:R-:W-:-:S05]  /*6d40*/  BRA `(.L_x_773) ;  /* 0x00001f7000007947 */ /* 0x000fca0003800000 */
.L_x_772:
[----:B------:R-:W3:Y:S01]  /*6d50*/  LDL R13, [R1+0x2c] ;  /* 0x00002c00010d7983 */ /* 0x000ee20000100800 */
[----:B------:R-:W-:Y:S01]  /*6d60*/  SHF.R.S32.HI R0, RZ, 0x1f, R252 ;  /* 0x0000001fff007819 */ /* 0x000fe200000114fc */
[----:B--2---:R-:W-:Y:S01]  /*6d70*/  IMAD.WIDE.U32 R4, R252, c[0x0][0x208], RZ ;  /* 0x00008200fc047a25 */ /* 0x004fe200078e00ff */
[----:B------:R-:W-:Y:S01]  /*6d80*/  SHF.R.S32.HI R2, RZ, 0x1f, R251 ;  /* 0x0000001fff027819 */ /* 0x000fe200000114fb */
[----:B------:R-:W-:Y:S04]  /*6d90*/  DEPBAR.LE SB0, 0x0 ;  /* 0x000080000000791a */ /* 0x000fe80000000000 */
[----:B------:R-:W3:Y:S01]  /*6da0*/  LDL.64 R18, [R1+0x58] ;  /* 0x0000580001127983 */ /* 0x000ee20000100a00 */
[----:B------:R-:W-:Y:S01]  /*6db0*/  IMAD R0, R0, c[0x0][0x208], RZ ;  /* 0x0000820000007a24 */ /* 0x000fe200078e02ff */
[----:B------:R-:W-:Y:S01]  /*6dc0*/  UISETP.GE.AND UP1, UPT, UR9, 0x1, UPT ;  /* 0x000000010900788c */ /* 0x000fe2000bf26270 */
[----:B------:R-:W-:Y:S02]  /*6dd0*/  IMAD R2, R2, c[0x0][0x218], RZ ;  /* 0x0000860002027a24 */ /* 0x000fe400078e02ff */
[----:B------:R-:W2:Y:S01]  /*6de0*/  LDL R12, [R1+0x28] ;  /* 0x00002800010c7983 */ /* 0x000ea20000100800 */
[----:B------:R-:W-:Y:S02]  /*6df0*/  IMAD R0, R252, c[0x0][0x20c], R0 ;  /* 0x00008300fc007a24 */ /* 0x000fe400078e0200 */
[----:B------:R-:W-:Y:S02]  /*6e00*/  IMAD R2, R251, c[0x0][0x21c], R2 ;  /* 0x00008700fb027a24 */ /* 0x000fe400078e0202 */
[----:B------:R-:W2:Y:S01]  /*6e10*/  LDL R17, [R1+0x44] ;  /* 0x0000440001117983 */ /* 0x000ea20000100800 */
[----:B------:R-:W-:Y:S04]  /*6e20*/  IADD3 R5, R5, R0, RZ ;  /* 0x0000000005057210 */ /* 0x000fe80007ffe0ff */
[----:B------:R-:W4:Y:S01]  /*6e30*/  LDL R7, [R1+0x24] ;  /* 0x0000240001077983 */ /* 0x000f220000100800 */
[----:B------:R-:W-:Y:S04]  /*6e40*/  IMAD.WIDE.U32 R4, R251, c[0x0][0x218], R4 ;  /* 0x00008600fb047a25 */ /* 0x000fe800078e0004 */
[----:B------:R-:W5:Y:S05]  /*6e50*/  LDL R16, [R1+0x40] ;  /* 0x0000400001107983 */ /* 0x000f6a0000100800 */
[----:B------:R-:W-:Y:S01]  /*6e60*/  BAR.SYNC.DEFER_BLOCKING 0x0 ;  /* 0x0000000000007b1d */ /* 0x000fe20000010000 */
[----:B------:R-:W-:Y:S04]  /*6e70*/  IADD3 R0, P0, R4, UR22, RZ ;  /* 0x0000001604007c10 */ /* 0x000fe8000ff1e0ff */
[----:B------:R-:W-:Y:S02]  /*6e80*/  IADD3.X R2, R5, UR5, R2, P0, !PT ;  /* 0x0000000505027c10 */ /* 0x000fe400087fe402 */
[C---:B------:R-:W-:Y:S04]  /*6e90*/  LEA R30, P0, R0.reuse, c[0x0][0x1f8], 0x1 ;  /* 0x00007e00001e7a11 */ /* 0x040fe800078008ff */
[----:B------:R-:W-:Y:S01]  /*6ea0*/  LEA.HI.X R0, R0, c[0x0][0x1fc], R2, 0x1, P0 ;  /* 0x00007f0000007a11 */ /* 0x000fe200000f0c02 */
[----:B------:R-:W-:Y:S05]  /*6eb0*/  LDSM.16.M88.4 R48, [R250] ;  /* 0x00000000fa30783b */ /* 0x000fea0000000200 */
[----:B------:R-:W4:Y:S05]  /*6ec0*/  LDL R11, [R1+0x4c] ;  /* 0x00004c00010b7983 */ /* 0x000f2a0000100800 */
[----:B------:R-:W2:Y:S05]  /*6ed0*/  LDL R6, [R1+0x20] ;  /* 0x0000200001067983 */ /* 0x000eaa0000100800 */
[----:B------:R-:W2:Y:S05]  /*6ee0*/  LDL R10, [R1+0x48] ;  /* 0x00004800010a7983 */ /* 0x000eaa0000100800 */
[----:B------:R-:W2:Y:S05]  /*6ef0*/  LDL R9, [R1+0x54] ;  /* 0x0000540001097983 */ /* 0x000eaa0000100800 */
[----:B------:R-:W2:Y:S05]  /*6f00*/  LDL R8, [R1+0x50] ;  /* 0x0000500001087983 */ /* 0x000eaa0000100800 */
[----:B------:R-:W2:Y:S05]  /*6f10*/  LDL.LU R181, [R1+0x18] ;  /* 0x0000180001b57983 */ /* 0x000eaa0000300800 */
[----:B------:R-:W3:Y:S05]  /*6f20*/  SHFL.IDX PT, R44, R30, 0x2, 0x181f ;  /* 0x00581f001e2c7f89 */ /* 0x000eea00000e0000 */
[----:B------:R-:W1:Y:S05]  /*6f30*/  SHFL.IDX PT, R2, R0, 0x2, 0x181f ;  /* 0x00581f0000027f89 */ /* 0x000e6a00000e0000 */
[----:B------:R-:W1:Y:S05]  /*6f40*/  SHFL.IDX PT, R14, R30, RZ, 0x181f ;  /* 0x00181fff1e0e7589 */ /* 0x000e6a00000e0000 */
[----:B------:R-:W-:Y:S05]  /*6f50*/  SHFL.IDX PT, R30, R30, 0x1, 0x181f ;  /* 0x00381f001e1e7f89 */ /* 0x000fea00000e0000 */
[----:B------:R-:W-:Y:S05]  /*6f60*/  LDSM.16.M88.4 R24, [R249+0xd100] ;  /* 0x00d10000f918783b */ /* 0x000fea0000000200 */
[----:B------:R-:W-:Y:S05]  /*6f70*/  LDSM.16.M88.4 R32, [R249+0xd900] ;  /* 0x00d90000f920783b */ /* 0x000fea0000000200 */
[----:B------:R-:W-:Y:S05]  /*6f80*/  LDSM.16.M88.4 R40, [R249+0xe100] ;  /* 0x00e10000f928783b */ /* 0x000fea0000000200 */
[----:B------:R-:W-:Y:S05]  /*6f90*/  LDSM.16.M88.4 R184, [R249+0xe900] ;  /* 0x00e90000f9b8783b */ /* 0x000fea0000000200 */
[----:B------:R-:W-:Y:S05]  /*6fa0*/  LDSM.16.M88.4 R188, [R248] ;  /* 0x00000000f8bc783b */ /* 0x000fea0000000200 */
[----:B------:R-:W-:Y:S05]  /*6fb0*/  LDSM.16.M88.4 R192, [R247] ;  /* 0x00000000f7c0783b */ /* 0x000fea0000000200 */
[----:B------:R-:W-:Y:S05]  /*6fc0*/  LDSM.16.M88.4 R196, [R239] ;  /* 0x00000000efc4783b */ /* 0x000fea0000000200 */
[----:B------:R-:W-:Y:S05]  /*6fd0*/  LDSM.16.M88.4 R200, [R238] ;  /* 0x00000000eec8783b */ /* 0x000fea0000000200 */
[----:B------:R-:W-:Y:S05]  /*6fe0*/  LDSM.16.M88.4 R204, [R237] ;  /* 0x00000000edcc783b */ /* 0x000fea0000000200 */
[----:B------:R-:W-:Y:S05]  /*6ff0*/  LDSM.16.M88.4 R208, [R236] ;  /* 0x00000000ecd0783b */ /* 0x000fea0000000200 */
[----:B------:R-:W-:Y:S01]  /*7000*/  LDSM.16.M88.4 R212, [R235] ;  /* 0x00000000ebd4783b */ /* 0x000fe20000000200 */
[----:B--2---:R-:W-:Y:S02]  /*7010*/  LOP3.LUT R181, R181, 0xffffffef, RZ, 0xc0, !PT ;  /* 0xffffffefb5b57812 */ /* 0x004fe400078ec0ff */
[----:B---3--:R-:W-:Y:S02]  /*7020*/  IADD3 R28, P1, P0, R13, R44, R18 ;  /* 0x0000002c0d1c7210 */ /* 0x008fe4000783e012 */
[----:B------:R-:W-:Y:S02]  /*7030*/  @P3 LOP3.LUT R181, R181, 0x10, RZ, 0xfc, !PT ;  /* 0x00000010b5b53812 */ /* 0x000fe400078efcff */
[----:B-1----:R-:W-:Y:S02]  /*7040*/  IADD3.X R29, RZ, R2, R19, P1, P0 ;  /* 0x00000002ff1d7210 */ /* 0x002fe40000fe0413 */
[----:B------:R-:W-:Y:S01]  /*7050*/  IADD3 R38, P1, P0, R12, R44, R17 ;  /* 0x0000002c0c267210 */ /* 0x000fe2000783e011 */
[----:B------:R-:W-:Y:S03]  /*7060*/  STL [R1+0x18], R181 ;  /* 0x000018b501007387 */ /* 0x000fe60000100800 */
[----:B-----5:R-:W-:Y:S02]  /*7070*/  IADD3.X R39, RZ, R2, R16, P1, P0 ;  /* 0x00000002ff277210 */ /* 0x020fe40000fe0410 */
[----:B----4-:R-:W-:Y:S01]  /*7080*/  IADD3 R36, P1, P0, R7, R44, R11 ;  /* 0x0000002c07247210 */ /* 0x010fe2000783e00b */
[----:B------:R-:W2:Y:S03]  /*7090*/  LDL R182, [R1+0x30] ;  /* 0x0000300001b67983 */ /* 0x000ea60000100800 */
[----:B------:R-:W-:Y:S02]  /*70a0*/  IADD3.X R37, RZ, R2, R10, P1, P0 ;  /* 0x00000002ff257210 */ /* 0x000fe40000fe040a */
[----:B------:R-:W-:Y:S04]  /*70b0*/  IADD3 R44, P1, P0, R6, R44, R9 ;  /* 0x0000002c062c7210 */ /* 0x000fe8000783e009 */
[----:B------:R-:W-:Y:S02]  /*70c0*/  IADD3.X R45, RZ, R2, R8, P1, P0 ;  /* 0x00000002ff2d7210 */ /* 0x000fe40000fe0408 */
[----:B------:R-:W1:Y:S01]  /*70d0*/  SHFL.IDX PT, R2, R0, RZ, 0x181f ;  /* 0x00181fff00027589 */ /* 0x000e6200000e0000 */
[----:B------:R-:W-:Y:S04]  /*70e0*/  IADD3 R46, P0, R18, R14, RZ ;  /* 0x0000000e122e7210 */ /* 0x000fe80007f1e0ff */
[----:B------:R-:W3:Y:S01]  /*70f0*/  SHFL.IDX PT, R0, R0, 0x1, 0x181f ;  /* 0x00381f0000007f89 */ /* 0x000ee200000e0000 */
[C---:B-1----:R-:W-:Y:S02]  /*7100*/  IADD3.X R47, R19.reuse, R2, RZ, P0, !PT ;  /* 0x00000002132f7210 */ /* 0x042fe400007fe4ff */
[----:B------:R-:W-:Y:S04]  /*7110*/  IADD3 R6, P0, R14, R17, RZ ;  /* 0x000000110e067210 */ /* 0x000fe80007f1e0ff */
[----:B------:R-:W-:Y:S02]  /*7120*/  IADD3.X R7, R2, R16, RZ, P0, !PT ;  /* 0x0000001002077210 */ /* 0x000fe400007fe4ff */
[----:B------:R-:W-:Y:S04]  /*7130*/  IADD3 R4, P0, R14, R11, RZ ;  /* 0x0000000b0e047210 */ /* 0x000fe80007f1e0ff */
[----:B------:R-:W-:Y:S02]  /*7140*/  IADD3.X R5, R2, R10, RZ, P0, !PT ;  /* 0x0000000a02057210 */ /* 0x000fe400007fe4ff */
[----:B------:R-:W-:Y:S04]  /*7150*/  IADD3 R14, P0, R14, R9, RZ ;  /* 0x000000090e0e7210 */ /* 0x000fe80007f1e0ff */
[----:B------:R-:W-:Y:S02]  /*7160*/  IADD3.X R15, R2, R8, RZ, P0, !PT ;  /* 0x00000008020f7210 */ /* 0x000fe400007fe4ff */
[----:B------:R-:W4:Y:S01]  /*7170*/  LDL R2, [R1+0x3c] ;  /* 0x00003c0001027983 */ /* 0x000f220000100800 */
[----:B------:R-:W-:Y:S04]  /*7180*/  IADD3 R12, P0, R18, R30, RZ ;  /* 0x0000001e120c7210 */ /* 0x000fe80007f1e0ff */
[----:B---3--:R-:W-:Y:S02]  /*7190*/  IADD3.X R13, R19, R0, RZ, P0, !PT ;  /* 0x00000000130d7210 */ /* 0x008fe400007fe4ff */
[----:B------:R-:W-:Y:S04]  /*71a0*/  IADD3 R22, P0, R30, R17, RZ ;  /* 0x000000111e167210 */ /* 0x000fe80007f1e0ff */
[----:B------:R-:W-:Y:S02]  /*71b0*/  IADD3.X R23, R0, R16, RZ, P0, !PT ;  /* 0x0000001000177210 */ /* 0x000fe400007fe4ff */
[----:B------:R-:W-:Y:S01]  /*71c0*/  IADD3 R20, P0, R30, R11, RZ ;  /* 0x0000000b1e147210 */ /* 0x000fe20007f1e0ff */
[----:B------:R-:W-:Y:S03]  /*71d0*/  LDSM.16.M88.4 R16, [R249+0xc900] ;  /* 0x00c90000f910783b */ /* 0x000fe60000000200 */
[----:B------:R-:W-:Y:S02]  /*71e0*/  IADD3.X R21, R0, R10, RZ, P0, !PT ;  /* 0x0000000a00157210 */ /* 0x000fe400007fe4ff */
[----:B------:R-:W-:Y:S04]  /*71f0*/  IADD3 R30, P0, R30, R9, RZ ;  /* 0x000000091e1e7210 */ /* 0x000fe80007f1e0ff */
[----:B------:R-:W-:Y:S02]  /*7200*/  IADD3.X R31, R0, R8, RZ, P0, !PT ;  /* 0x00000008001f7210 */ /* 0x000fe400007fe4ff */
[----:B------:R-:W1:Y:S05]  /*7210*/  LDSM.16.M88.4 R8, [R249+0xc100] ;  /* 0x00c10000f908783b */ /* 0x000e6a0000000200 */
[----:B------:R-:W3:Y:S05]  /*7220*/  LDL R0, [R1+0x34] ;  /* 0x0000340001007983 */ /* 0x000eea0000100800 */
[----:B------:R-:W-:Y:S01]  /*7230*/  @!PT LDS RZ, [RZ] ;  /* 0x00000000fffff984 */ /* 0x000fe20000000800 */
[----:B------:R-:W-:Y:S01]  /*7240*/  @!PT LDS RZ, [RZ] ;  /* 0x00000000fffff984 */ /* 0x000fe20000000800 */
[----:B------:R-:W-:Y:S01]  /*7250*/  @!PT LDS RZ, [RZ] ;  /* 0x00000000fffff984 */ /* 0x000fe20000000800 */
[----:B----4-:R4:W-:Y:S05]  /*7260*/  LDGSTS.E.BYPASS.LTC128B.128 [R2+0x100], [R46.64], !P6 ;  /* 0x001000002e027fae */ /* 0x0109ea000f101d4c */
[----:B------:R1:W-:Y:S05]  /*7270*/  LDGSTS.E.BYPASS.LTC128B.128 [R2+0x3100], [R6.64], !P5 ;  /* 0x0310000006027fae */ /* 0x0003ea000e901d4c */
[----:B------:R1:W-:Y:S05]  /*7280*/  LDGSTS.E.BYPASS.LTC128B.128 [R2+0x6100], [R4.64], !P4 ;  /* 0x0610000004027fae */ /* 0x0003ea000e101d4c */
[----:B----4-:R-:W4:Y:S01]  /*7290*/  LDL R46, [R1+0x10] ;  /* 0x00001000012e7983 */ /* 0x010f220000100800 */
[----:B---3--:R-:W-:Y:S04]  /*72a0*/  ISETP.NE.U32.AND P3, PT, R0, RZ, PT ;  /* 0x000000ff0000720c */ /* 0x008fe80003f65070 */
[----:B------:R-:W3:Y:S01]  /*72b0*/  LDL R47, [R1+0x38] ;  /* 0x00003800012f7983 */ /* 0x000ee20000100800 */
[C---:B-1----:R-:W-:Y:S08]  /*72c0*/  HMMA.16816.F32 R4, R48.reuse, R8, RZ ;  /* 0x000000083004723c */ /* 0x042ff000000018ff */
[C---:B------:R-:W-:Y:S01]  /*72d0*/  HMMA.16816.F32 R8, R48.reuse, R10, RZ ;  /* 0x0000000a3008723c */ /* 0x040fe200000018ff */
[----:B----4-:R-:W-:Y:S02]  /*72e0*/  ISETP.GE.AND P1, PT, R46, c[0x0][0x1d4], PT ;  /* 0x000075002e007a0c */ /* 0x010fe40003f26270 */
[----:B---3--:R-:W-:Y:S11]  /*72f0*/  ISETP.NE.U32.AND P0, PT, R47, RZ, PT ;  /* 0x000000ff2f00720c */ /* 0x008ff60003f05070 */
[----:B------:R1:W-:Y:S05]  /*7300*/  LDGSTS.E.BYPASS.LTC128B.128 [R2+0x9100], [R14.64], !P1 ;  /* 0x091000000e027fae */ /* 0x0003ea000c901d4c */
[----:B------:R1:W-:Y:S05]  /*7310*/  LDGSTS.E.BYPASS.LTC128B.128 [R2+0x1100], [R12.64], !P6 ;  /* 0x011000000c027fae */ /* 0x0003ea000f101d4c */
[----:B------:R3:W-:Y:S05]  /*7320*/  LDGSTS.E.BYPASS.LTC128B.128 [R2+0x4100], [R22.64], !P5 ;  /* 0x0410000016027fae */ /* 0x0007ea000e901d4c */
[----:B------:R3:W-:Y:S05]  /*7330*/  LDGSTS.E.BYPASS.LTC128B.128 [R2+0x7100], [R20.64], !P4 ;  /* 0x0710000014027fae */ /* 0x0007ea000e101d4c */
[----:B------:R4:W-:Y:S05]  /*7340*/  LDGSTS.E.BYPASS.LTC128B.128 [R2+0xa100], [R30.64], !P1 ;  /* 0x0a1000001e027fae */ /* 0x0009ea000c901d4c */
[----:B------:R4:W-:Y:S01]  /*7350*/  LDGSTS.E.BYPASS.LTC128B.128.ZFILL [R2+0x2100], [R28.64], P0 ;  /* 0x021000001c027fae */ /* 0x0009e20008141d4c */
[----:B--2---:R-:W-:Y:S04]  /*7360*/  ISETP.NE.U32.AND P0, PT, R182, RZ, PT ;  /* 0x000000ffb600720c */ /* 0x004fe80003f05070 */
[----:B------:R2:W-:Y:S01]  /*7370*/  LDGSTS.E.BYPASS.LTC128B.128.ZFILL [R2+0x5100], [R38.64], P3 ;  /* 0x0510000026027fae */ /* 0x0005e20009941d4c */
[----:B------:R-:W-:Y:S01]  /*7380*/  LOP3.LUT P3, RZ, R181, 0x10, RZ, 0xc0, !PT ;  /* 0x00000010b5ff7812 */ /* 0x000fe2000786c0ff */
[C---:B-1----:R-:W-:Y:S07]  /*7390*/  HMMA.16816.F32 R12, R48.reuse, R16, RZ ;  /* 0x00000010300c723c */ /* 0x042fee00000018ff */
[----:B------:R2:W-:Y:S01]  /*73a0*/  LDGSTS.E.BYPASS.LTC128B.128.ZFILL [R2+0x8100], [R36.64], P0 ;  /* 0x0810000024027fae */ /* 0x0005e20008141d4c */
[C---:B------:R-:W-:Y:S01]  /*73b0*/  HMMA.16816.F32 R16, R48.reuse, R18, RZ ;  /* 0x000000123010723c */ /* 0x040fe200000018ff */
[----:B------:R-:W-:Y:S03]  /*73c0*/  PLOP3.LUT P0, PT, PT, PT, UP1, 0x80, 0x0 ;  /* 0x000000000000781c */ /* 0x000fe60003f0f018 */
[----:B------:R1:W-:Y:S04]  /*73d0*/  LDGSTS.E.BYPASS.LTC128B.128.ZFILL [R2+0xb100], [R44.64], P2 ;  /* 0x0b1000002c027fae */ /* 0x0003e80009141d4c */
[C---:B---3--:R-:W-:Y:S01]  /*73e0*/  HMMA.16816.F32 R20, R48.reuse, R24, RZ ;  /* 0x000000183014723c */ /* 0x048fe200000018ff */
[----:B------:R-:W0:Y:S07]  /*73f0*/  LDGDEPBAR ;  /* 0x00000000000079af */ /* 0x000e2e0000000000 */
[C---:B------:R-:W-:Y:S08]  /*7400*/  HMMA.16816.F32 R24, R48.reuse, R26, RZ ;  /* 0x0000001a3018723c */ /* 0x040ff000000018ff */
[C---:B----4-:R-:W-:Y:S08]  /*7410*/  HMMA.16816.F32 R28, R48.reuse, R32, RZ ;  /* 0x00000020301c723c */ /* 0x050ff000000018ff */
[C---:B------:R-:W-:Y:S08]  /*7420*/  HMMA.16816.F32 R32, R48.reuse, R34, RZ ;  /* 0x000000223020723c */ /* 0x040ff000000018ff */
[C---:B--2---:R-:W-:Y:S08]  /*7430*/  HMMA.16816.F32 R36, R48.reuse, R40, RZ ;  /* 0x000000283024723c */ /* 0x044ff000000018ff */
[C---:B------:R-:W-:Y:S08]  /*7440*/  HMMA.16816.F32 R40, R48.reuse, R42, RZ ;  /* 0x0000002a3028723c */ /* 0x040ff000000018ff */
[C---:B-1----:R-:W-:Y:S08]  /*7450*/  HMMA.16816.F32 R44, R48.reuse, R184, RZ ;  /* 0x000000b8302c723c */ /* 0x042ff000000018ff */
[----:B------:R-:W-:Y:S01]  /*7460*/  HMMA.16816.F32 R48, R48, R186, RZ ;  /* 0x000000ba3030723c */ /* 0x000fe200000018ff */
[----:B------:R-:W-:Y:S07]  /*7470*/  LDSM.16.M88.4 R184, [R246] ;  /* 0x00000000f6b8783b */ /* 0x000fee0000000200 */
[C---:B------:R-:W-:Y:S08]  /*7480*/  HMMA.16816.F32 R4, R188.reuse, R192, R4 ;  /* 0x000000c0bc04723c */ /* 0x040ff00000001804 */
[C---:B------:R-:W-:Y:S01]  /*7490*/  HMMA.16816.F32 R8, R188.reuse, R194, R8 ;  /* 0x000000c2bc08723c */ /* 0x040fe20000001808 */
[----:B------:R-:W1:Y:S07]  /*74a0*/  LDSM.16.M88.4 R192, [R243+0xc100] ;  /* 0x00c10000f3c0783b */ /* 0x000e6e0000000200 */
[C---:B------:R-:W-:Y:S08]  /*74b0*/  HMMA.16816.F32 R12, R188.reuse, R196, R12 ;  /* 0x000000c4bc0c723c */ /* 0x040ff0000000180c */
[C---:B------:R-:W-:Y:S01]  /*74c0*/  HMMA.16816.F32 R16, R188.reuse, R198, R16 ;  /* 0x000000c6bc10723c */ /* 0x040fe20000001810 */
[----:B------:R-:W2:Y:S07]  /*74d0*/  LDSM.16.M88.4 R196, [R243+0xc900] ;  /* 0x00c90000f3c4783b */ /* 0x000eae0000000200 */
[C---:B------:R-:W-:Y:S08]  /*74e0*/  HMMA.16816.F32 R20, R188.reuse, R200, R20 ;  /* 0x000000c8bc14723c */ /* 0x040ff00000001814 */
        /* <DEDUP_REMOVED lines=10> */
[----:B------:R-:W5:Y:S07]  /*7590*/  LDSM.16.M88.4 R188, [R243+0xe100] ;  /* 0x00e10000f3bc783b */ /* 0x000f6e0000000200 */
[C---:B-1----:R-:W-:Y:S08]  /*75a0*/  HMMA.16816.F32 R4, R184.reuse, R192, R4 ;  /* 0x000000c0b804723c */ /* 0x042ff00000001804 */
[C---:B------:R-:W-:Y:S01]  /*75b0*/  HMMA.16816.F32 R8, R184.reuse, R194, R8 ;  /* 0x000000c2b808723c */ /* 0x040fe20000001808 */
[----:B------:R-:W-:Y:S07]  /*75c0*/  LDSM.16.M88.4 R192, [R234] ;  /* 0x00000000eac0783b */ /* 0x000fee0000000200 */
[C---:B--2---:R-:W-:Y:S08]  /*75d0*/  HMMA.16816.F32 R12, R184.reuse, R196, R12 ;  /* 0x000000c4b80c723c */ /* 0x044ff0000000180c */
[C---:B------:R-:W-:Y:S01]  /*75e0*/  HMMA.16816.F32 R16, R184.reuse, R198, R16 ;  /* 0x000000c6b810723c */ /* 0x040fe20000001810 */
[----:B------:R-:W-:Y:S07]  /*75f0*/  LDSM.16.M88.4 R196, [R234+0x800] ;  /* 0x00080000eac4783b */ /* 0x000fee0000000200 */
[C---:B---3--:R-:W-:Y:S08]  /*7600*/  HMMA.16816.F32 R20, R184.reuse, R200, R20 ;  /* 0x000000c8b814723c */ /* 0x048ff00000001814 */
[C---:B------:R-:W-:Y:S01]  /*7610*/  HMMA.16816.F32 R24, R184.reuse, R202, R24 ;  /* 0x000000cab818723c */ /* 0x040fe20000001818 */
[----:B------:R-:W-:Y:S07]  /*7620*/  LDSM.16.M88.4 R200, [R234+0x1000] ;  /* 0x00100000eac8783b */ /* 0x000fee0000000200 */
[C---:B----4-:R-:W-:Y:S08]  /*7630*/  HMMA.16816.F32 R28, R184.reuse, R204, R28 ;  /* 0x000000ccb81c723c */ /* 0x050ff0000000181c */
[C---:B------:R-:W-:Y:S01]  /*7640*/  HMMA.16816.F32 R32, R184.reuse, R206, R32 ;  /* 0x000000ceb820723c */ /* 0x040fe20000001820 */
[----:B------:R-:W-:Y:S07]  /*7650*/  LDSM.16.M88.4 R204, [R234+0x1800] ;  /* 0x00180000eacc783b */ /* 0x000fee0000000200 */
[C---:B-----5:R-:W-:Y:S08]  /*7660*/  HMMA.16816.F32 R36, R184.reuse, R188, R36 ;  /* 0x000000bcb824723c */ /* 0x060ff00000001824 */
[C---:B------:R-:W-:Y:S01]  /*7670*/  HMMA.16816.F32 R40, R184.reuse, R190, R40 ;  /* 0x000000beb828723c */ /* 0x040fe20000001828 */
[----:B------:R-:W1:Y:S07]  /*7680*/  LDSM.16.M88.4 R188, [R245] ;  /* 0x00000000f5bc783b */ /* 0x000e6e0000000200 */
[C---:B------:R-:W-:Y:S08]  /*7690*/  HMMA.16816.F32 R44, R184.reuse, R208, R44 ;  /* 0x000000d0b82c723c */ /* 0x040ff0000000182c */
[----:B------:R-:W-:Y:S01]  /*76a0*/  HMMA.16816.F32 R48, R184, R210, R48 ;  /* 0x000000d2b830723c */ /* 0x000fe20000001830 */
[----:B------:R-:W2:Y:S05]  /*76b0*/  LDSM.16.M88.4 R184, [R234+0x2000] ;  /* 0x00200000eab8783b */ /* 0x000eaa0000000200 */
[----:B------:R-:W3:Y:S02]  /*76c0*/  LDSM.16.M88.4 R208, [R234+0x2800] ;  /* 0x00280000ead0783b */ /* 0x000ee40000000200 */
[C---:B-1----:R-:W-:Y:S08]  /*76d0*/  HMMA.16816.F32 R4, R188.reuse, R192, R4 ;  /* 0x000000c0bc04723c */ /* 0x042ff00000001804 */
        /* <DEDUP_REMOVED lines=11> */
[C---:B--2---:R-:W-:Y:S08]  /*7790*/  HMMA.16816.F32 R36, R188.reuse, R184, R36 ;  /* 0x000000b8bc24723c */ /* 0x044ff00000001824 */
[C---:B------:R-:W-:Y:S01]  /*77a0*/  HMMA.16816.F32 R40, R188.reuse, R186, R40 ;  /* 0x000000babc28723c */ /* 0x040fe20000001828 */
[----:B------:R-:W1:Y:S07]  /*77b0*/  LDSM.16.M88.4 R184, [R250+0x4000] ;  /* 0x00400000fab8783b */ /* 0x000e6e0000000200 */
[C---:B---3--:R-:W-:Y:S08]  /*77c0*/  HMMA.16816.F32 R44, R188.reuse, R208, R44 ;  /* 0x000000d0bc2c723c */ /* 0x048ff0000000182c */
[----:B------:R-:W-:Y:S01]  /*77d0*/  HMMA.16816.F32 R48, R188, R210, R48 ;  /* 0x000000d2bc30723c */ /* 0x000fe20000001830 */
[----:B------:R-:W2:Y:S05]  /*77e0*/  LDSM.16.M88.4 R188, [R249+0x11100] ;  /* 0x01110000f9bc783b */ /* 0x000eaa0000000200 */
[----:B------:R-:W3:Y:S02]  /*77f0*/  LDSM.16.M88.4 R208, [R249+0x11900] ;  /* 0x01190000f9d0783b */ /* 0x000ee40000000200 */
[C---:B-1----:R-:W-:Y:S08]  /*7800*/  HMMA.16816.F32 R4, R184.reuse, R192, R4 ;  /* 0x000000c0b804723c */ /* 0x042ff00000001804 */
[C---:B------:R-:W-:Y:S01]  /*7810*/  HMMA.16816.F32 R8, R184.reuse, R194, R8 ;  /* 0x000000c2b808723c */ /* 0x040fe20000001808 */
[----:B------:R-:W-:Y:S07]  /*7820*/  LDSM.16.M88.4 R192, [R233] ;  /* 0x00000000e9c0783b */ /* 0x000fee0000000200 */
[C---:B------:R-:W-:Y:S08]  /*7830*/  HMMA.16816.F32 R12, R184.reuse, R196, R12 ;  /* 0x000000c4b80c723c */ /* 0x040ff0000000180c */
        /* <DEDUP_REMOVED lines=8> */
[C---:B--2---:R-:W-:Y:S08]  /*78c0*/  HMMA.16816.F32 R36, R184.reuse, R188, R36 ;  /* 0x000000bcb824723c */ /* 0x044ff00000001824 */
[C---:B------:R-:W-:Y:S01]  /*78d0*/  HMMA.16816.F32 R40, R184.reuse, R190, R40 ;  /* 0x000000beb828723c */ /* 0x040fe20000001828 */
[----:B------:R-:W1:Y:S07]  /*78e0*/  LDSM.16.M88.4 R188, [R248+0x4000] ;  /* 0x00400000f8bc783b */ /* 0x000e6e0000000200 */
[C---:B---3--:R-:W-:Y:S08]  /*78f0*/  HMMA.16816.F32 R44, R184.reuse, R208, R44 ;  /* 0x000000d0b82c723c */ /* 0x048ff0000000182c */
[----:B------:R-:W-:Y:S01]  /*7900*/  HMMA.16816.F32 R48, R184, R210, R48 ;  /* 0x000000d2b830723c */ /* 0x000fe20000001830 */
[----:B------:R-:W2:Y:S05]  /*7910*/  LDSM.16.M88.4 R184, [R229] ;  /* 0x00000000e5b8783b */ /* 0x000eaa0000000200 */
[----:B------:R-:W3:Y:S02]  /*7920*/  LDSM.16.M88.4 R208, [R228] ;  /* 0x00000000e4d0783b */ /* 0x000ee40000000200 */
        /* <DEDUP_REMOVED lines=113> */
[----:B------:R-:W-:Y:S02]  /*8040*/  LDSM.16.M88.4 R208, [R249+0x16100] ;  /* 0x01610000f9d0783b */ /* 0x000fe40000000200 */
        /* <DEDUP_REMOVED lines=16> */
[----:B------:R-:W-:Y:S01]  /*8150*/  HMMA.16816.F32 R48, R188, R194, R48 ;  /* 0x000000c2bc30723c */ /* 0x000fe20000001830 */
[----:B------:R-:W1:Y:S05]  /*8160*/  LDSM.16.M88.4 R188, [R249+0x17100] ;  /* 0x01710000f9bc783b */ /* 0x000e6a0000000200 */
[----:B------:R-:W5:Y:S02]  /*8170*/  LDSM.16.M88.4 R192, [R249+0x17900] ;  /* 0x01790000f9c0783b */ /* 0x000f640000000200 */
[C---:B---3--:R-:W-:Y:S08]  /*8180*/  HMMA.16816.F32 R4, R196.reuse, R200, R4 ;  /* 0x000000c8c404723c */ /* 0x048ff00000001804 */
[C---:B------:R-:W-:Y:S01]  /*8190*/  HMMA.16816.F32 R8, R196.reuse, R202, R8 ;  /* 0x000000cac408723c */ /* 0x040fe20000001808 */
[----:B------:R-:W-:Y:S07]  /*81a0*/  LDSM.16.M88.4 R200, [R248+0xc000] ;  /* 0x00c00000f8c8783b */ /* 0x000fee0000000200 */
[C---:B----4-:R-:W-:Y:S08]  /*81b0*/  HMMA.16816.F32 R12, R196.reuse, R204, R12 ;  /* 0x000000ccc40c723c */ /* 0x050ff0000000180c */
[C---:B------:R-:W-:Y:S01]  /*81c0*/  HMMA.16816.F32 R16, R196.reuse, R206, R16 ;  /* 0x000000cec410723c */ /* 0x040fe20000001810 */
[----:B------:R-:W3:Y:S07]  /*81d0*/  LDSM.16.M88.4 R204, [R221] ;  /* 0x00000000ddcc783b */ /* 0x000eee0000000200 */
        /* <DEDUP_REMOVED lines=8> */
[----:B------:R-:W1:Y:S07]  /*8260*/  LDSM.16.M88.4 R188, [R218] ;  /* 0x00000000dabc783b */ /* 0x000e6e0000000200 */
[C---:B-----5:R-:W-:Y:S08]  /*8270*/  HMMA.16816.F32 R44, R196.reuse, R192, R44 ;  /* 0x000000c0c42c723c */ /* 0x060ff0000000182c */
[----:B------:R-:W-:Y:S01]  /*8280*/  HMMA.16816.F32 R48, R196, R194, R48 ;  /* 0x000000c2c430723c */ /* 0x000fe20000001830 */
[----:B------:R-:W5:Y:S05]  /*8290*/  LDSM.16.M88.4 R192, [R217] ;  /* 0x00000000d9c0783b */ /* 0x000f6a0000000200 */
[----:B------:R-:W1:Y:S02]  /*82a0*/  LDSM.16.M88.4 R196, [R216] ;  /* 0x00000000d8c4783b */ /* 0x000e640000000200 */
[C---:B---3--:R-:W-:Y:S08]  /*82b0*/  HMMA.16816.F32 R4, R200.reuse, R204, R4 ;  /* 0x000000ccc804723c */ /* 0x048ff00000001804 */
[C---:B------:R-:W-:Y:S01]  /*82c0*/  HMMA.16816.F32 R8, R200.reuse, R206, R8 ;  /* 0x000000cec808723c */ /* 0x040fe20000001808 */
[----:B------:R-:W-:Y:S07]  /*82d0*/  LDSM.16.M88.4 R204, [R246+0xc000] ;  /* 0x00c00000f6cc783b */ /* 0x000fee0000000200 */
[C---:B----4-:R-:W-:Y:S08]  /*82e0*/  HMMA.16816.F32 R12, R200.reuse, R208, R12 ;  /* 0x000000d0c80c723c */ /* 0x050ff0000000180c */
        /* <DEDUP_REMOVED lines=8> */
[C---:B-----5:R-:W-:Y:S08]  /*8370*/  HMMA.16816.F32 R36, R200.reuse, R192, R36 ;  /* 0x000000c0c824723c */ /* 0x060ff00000001824 */
[C---:B------:R-:W-:Y:S01]  /*8380*/  HMMA.16816.F32 R40, R200.reuse, R194, R40 ;  /* 0x000000c2c828723c */ /* 0x040fe20000001828 */
[----:B------:R-:W4:Y:S07]  /*8390*/  LDSM.16.M88.4 R192, [R243+0x16900] ;  /* 0x01690000f3c0783b */ /* 0x000f2e0000000200 */
[C---:B------:R-:W-:Y:S08]  /*83a0*/  HMMA.16816.F32 R44, R200.reuse, R196, R44 ;  /* 0x000000c4c82c723c */ /* 0x040ff0000000182c */
[----:B------:R-:W-:Y:S01]  /*83b0*/  HMMA.16816.F32 R48, R200, R198, R48 ;  /* 0x000000c6c830723c */ /* 0x000fe20000001830 */
[----:B------:R-:W5:Y:S05]  /*83c0*/  LDSM.16.M88.4 R196, [R243+0x17100] ;  /* 0x01710000f3c4783b */ /* 0x000f6a0000000200 */
[----:B------:R-:W-:Y:S02]  /*83d0*/  LDSM.16.M88.4 R200, [R245+0xc000] ;  /* 0x00c00000f5c8783b */ /* 0x000fe40000000200 */
[C---:B---3--:R-:W-:Y:S08]  /*83e0*/  HMMA.16816.F32 R4, R204.reuse, R208, R4 ;  /* 0x000000d0cc04723c */ /* 0x048ff00000001804 */
[C---:B------:R-:W-:Y:S01]  /*83f0*/  HMMA.16816.F32 R8, R204.reuse, R210, R8 ;  /* 0x000000d2cc08723c */ /* 0x040fe20000001808 */
[----:B------:R-:W-:Y:S07]  /*8400*/  LDSM.16.M88.4 R208, [R234+0x9000] ;  /* 0x00900000ead0783b */ /* 0x000fee0000000200 */
[C---:B--2---:R-:W-:Y:S08]  /*8410*/  HMMA.16816.F32 R12, R204.reuse, R184, R12 ;  /* 0x000000b8cc0c723c */ /* 0x044ff0000000180c */
[C---:B------:R-:W-:Y:S01]  /*8420*/  HMMA.16816.F32 R16, R204.reuse, R186, R16 ;  /* 0x000000bacc10723c */ /* 0x040fe20000001810 */
[----:B------:R-:W2:Y:S07]  /*8430*/  LDSM.16.M88.4 R184, [R243+0x17900] ;  /* 0x01790000f3b8783b */ /* 0x000eae0000000200 */
[C---:B-1----:R-:W-:Y:S08]  /*8440*/  HMMA.16816.F32 R20, R204.reuse, R188, R20 ;  /* 0x000000bccc14723c */ /* 0x042ff00000001814 */
[C---:B------:R-:W-:Y:S08]  /*8450*/  HMMA.16816.F32 R24, R204.reuse, R190, R24 ;  /* 0x000000becc18723c */ /* 0x040ff00000001818 */
[C---:B----4-:R-:W-:Y:S08]  /*8460*/  HMMA.16816.F32 R28, R204.reuse, R192, R28 ;  /* 0x000000c0cc1c723c */ /* 0x050ff0000000181c */
[C---:B------:R-:W-:Y:S08]  /*8470*/  HMMA.16816.F32 R32, R204.reuse, R194, R32 ;  /* 0x000000c2cc20723c */ /* 0x040ff00000001820 */
[C---:B-----5:R-:W-:Y:S08]  /*8480*/  HMMA.16816.F32 R36, R204.reuse, R196, R36 ;  /* 0x000000c4cc24723c */ /* 0x060ff00000001824 */
[C---:B------:R-:W-:Y:S08]  /*8490*/  HMMA.16816.F32 R40, R204.reuse, R198, R40 ;  /* 0x000000c6cc28723c */ /* 0x040ff00000001828 */
[C---:B--2---:R-:W-:Y:S08]  /*84a0*/  HMMA.16816.F32 R44, R204.reuse, R184, R44 ;  /* 0x000000b8cc2c723c */ /* 0x044ff0000000182c */
[----:B------:R-:W-:Y:S01]  /*84b0*/  HMMA.16816.F32 R48, R204, R186, R48 ;  /* 0x000000bacc30723c */ /* 0x000fe20000001830 */
[----:B------:R-:W1:Y:S07]  /*84c0*/  LDSM.16.M88.4 R184, [R234+0x9800] ;  /* 0x00980000eab8783b */ /* 0x000e6e0000000200 */
[C---:B------:R-:W-:Y:S08]  /*84d0*/  HMMA.16816.F32 R4, R200.reuse, R208, R4 ;  /* 0x000000d0c804723c */ /* 0x040ff00000001804 */
        /* <DEDUP_REMOVED lines=10> */
[----:B------:R-:W-:Y:S01]  /*8580*/  MUFU.TANH R193, R4 ;  /* 0x0000000400c17308 */ /* 0x000fe20000002400 */
[----:B------:R-:W-:Y:S02]  /*8590*/  FMUL.FTZ R10, R10, c[0x0][0x320] ;  /* 0x0000c8000a0a7a20 */ /* 0x000fe40000410000 */
[----:B------:R-:W-:Y:S01]  /*85a0*/  FMUL.FTZ R11, R11, c[0x0][0x320] ;  /* 0x0000c8000b0b7a20 */ /* 0x000fe20000410000 */
[C---:B------:R-:W-:Y:S06]  /*85b0*/  HMMA.16816.F32 R16, R200.reuse, R186, R16 ;  /* 0x000000bac810723c */ /* 0x040fec0000001810 */
[----:B------:R-:W-:Y:S01]  /*85c0*/  MUFU.TANH R2, R10 ;  /* 0x0000000a00027308 */ /* 0x000fe20000002400 */
[----:B--2---:R1:W-:Y:S09]  /*85d0*/  STL [R1+0x64], R0 ;  /* 0x0000640001007387 */ /* 0x0043f20000100800 */
[----:B------:R-:W-:Y:S01]  /*85e0*/  MUFU.TANH R192, R5 ;  /* 0x0000000500c07308 */ /* 0x000fe20000002400 */
[----:B------:R-:W-:Y:S02]  /*85f0*/  FMUL.FTZ R13, R13, c[0x0][0x320] ;  /* 0x0000c8000d0d7a20 */ /* 0x000fe40000410000 */
[----:B------:R-:W-:Y:S02]  /*8600*/  FMUL.FTZ R14, R14, c[0x0][0x320] ;  /* 0x0000c8000e0e7a20 */ /* 0x000fe40000410000 */
[----:B------:R-:W-:Y:S02]  /*8610*/  FMUL.FTZ R15, R15, c[0x0][0x320] ;  /* 0x0000c8000f0f7a20 */ /* 0x000fe40000410000 */
[----:B------:R-:W-:Y:S02]  /*8620*/  FMUL.FTZ R12, R12, c[0x0][0x320] ;  /* 0x0000c8000c0c7a20 */ /* 0x000fe40000410000 */
[----:B------:R-:W-:Y:S01]  /*8630*/  FMUL.FTZ R16, R16, c[0x0][0x320] ;  /* 0x0000c80010107a20 */ /* 0x000fe20000410000 */
[----:B------:R2:W-:Y:S01]  /*8640*/  MUFU.TANH R191, R7 ;  /* 0x0000000700bf7308 */ /* 0x0005e20000002400 */
[----:B------:R-:W-:Y:S02]  /*8650*/  FMUL.FTZ R17, R17, c[0x0][0x320] ;  /* 0x0000c80011117a20 */ /* 0x000fe40000410000 */
[----:B------:R-:W-:Y:S02]  /*8660*/  FMUL.FTZ R18, R18, c[0x0][0x320] ;  /* 0x0000c80012127a20 */ /* 0x000fe40000410000 */
[----:B------:R-:W-:Y:S05]  /*8670*/  FMUL.FTZ R19, R19, c[0x0][0x320] ;  /* 0x0000c80013137a20 */ /* 0x000fea0000410000 */
[----:B-1----:R-:W1:Y:S10]  /*8680*/  MUFU.TANH R0, R8 ;  /* 0x0000000800007308 */ /* 0x002e740000002400 */
[----:B------:R-:W-:Y:S01]  /*8690*/  MUFU.TANH R208, R12 ;  /* 0x0000000c00d07308 */ /* 0x000fe20000002400 */
[----:B--2---:R-:W2:Y:S09]  /*86a0*/  LDSM.16.M88.4 R4, [R234+0xa000] ;  /* 0x00a00000ea04783b */ /* 0x004eb20000000200 */
[----:B------:R-:W-:Y:S01]  /*86b0*/  MUFU.TANH R184, R19 ;  /* 0x0000001300b87308 */ /* 0x000fe20000002400 */
[----:B-1----:R1:W-:Y:S09]  /*86c0*/  STL [R1+0x84], R0 ;  /* 0x0000840001007387 */ /* 0x0023f20000100800 */
[----:B-1----:R-:W1:Y:S01]  /*86d0*/  MUFU.TANH R0, R9 ;  /* 0x0000000900007308 */ /* 0x002e620000002400 */
[C---:B--2---:R-:W-:Y:S08]  /*86e0*/  HMMA.16816.F32 R20, R200.reuse, R4, R20 ;  /* 0x00000004c814723c */ /* 0x044ff00000001814 */
[C---:B------:R-:W-:Y:S01]  /*86f0*/  HMMA.16816.F32 R24, R200.reuse, R6, R24 ;  /* 0x00000006c818723c */ /* 0x040fe20000001818 */
[----:B------:R-:W-:Y:S05]  /*8700*/  LDSM.16.M88.4 R4, [R234+0xb000] ;  /* 0x00b00000ea04783b */ /* 0x000fea0000000200 */
[----:B-1----:R1:W-:Y:S05]  /*8710*/  STL [R1+0x8c], R0 ;  /* 0x00008c0001007387 */ /* 0x0023ea0000100800 */
[----:B------:R2:W-:Y:S05]  /*8720*/  STL [R1+0x88], R2 ;  /* 0x0000880201007387 */ /* 0x0005ea0000100800 */
[----:B------:R-:W-:Y:S02]  /*8730*/  FMUL.FTZ R20, R20, c[0x0][0x320] ;  /* 0x0000c80014147a20 */ /* 0x000fe40000410000 */
[----:B------:R-:W-:Y:S02]  /*8740*/  FMUL.FTZ R21, R21, c[0x0][0x320] ;  /* 0x0000c80015157a20 */ /* 0x000fe40000410000 */
[----:B------:R-:W-:Y:S01]  /*8750*/  MUFU.TANH R197, R20 ;  /* 0x0000001400c57308 */ /* 0x000fe20000002400 */
[----:B------:R-:W-:Y:S02]  /*8760*/  FMUL.FTZ R22, R22, c[0x0][0x320] ;  /* 0x0000c80016167a20 */ /* 0x000fe40000410000 */
[----:B------:R-:W-:Y:S02]  /*8770*/  FMUL.FTZ R23, R23, c[0x0][0x320] ;  /* 0x0000c80017177a20 */ /* 0x000fe40000410000 */
[----:B------:R-:W-:Y:S02]  /*8780*/  FMUL.FTZ R24, R24, c[0x0][0x320] ;  /* 0x0000c80018187a20 */ /* 0x000fe40000410000 */
[----:B------:R-:W-:Y:S02]  /*8790*/  FMUL.FTZ R25, R25, c[0x0][0x320] ;  /* 0x0000c80019197a20 */ /* 0x000fe40000410000 */
[----:B------:R-:W-:Y:S01]  /*87a0*/  FMUL.FTZ R26, R26, c[0x0][0x320] ;  /* 0x0000c8001a1a7a20 */ /* 0x000fe20000410000 */
[----:B------:R-:W-:Y:S01]  /*87b0*/  MUFU.TANH R198, R21 ;  /* 0x0000001500c67308 */ /* 0x000fe20000002400 */
[----:B------:R-:W-:Y:S09]  /*87c0*/  FMUL.FTZ R27, R27, c[0x0][0x320] ;  /* 0x0000c8001b1b7a20 */ /* 0x000ff20000410000 */
[----:B-1----:R1:W3:Y:S10]  /*87d0*/  MUFU.TANH R0, R11 ;  /* 0x0000000b00007308 */ /* 0x0022f40000002400 */
[----:B--2---:R-:W-:Y:S10]  /*87e0*/  MUFU.TANH R2, R15 ;  /* 0x0000000f00027308 */ /* 0x004ff40000002400 */
[----:B------:R-:W-:Y:S01]  /*87f0*/  MUFU.TANH R195, R22 ;  /* 0x0000001600c37308 */ /* 0x000fe20000002400 */
[----:B-1----:R-:W1:Y:S05]  /*8800*/  LDSM.16.M88.4 R8, [R234+0xa800] ;  /* 0x00a80000ea08783b */ /* 0x002e6a0000000200 */
[----:B---3--:R2:W-:Y:S04]  /*8810*/  STL [R1+0x80], R0 ;  /* 0x0000800001007387 */ /* 0x0085e80000100800 */
[----:B------:R-:W-:Y:S10]  /*8820*/  MUFU.TANH R194, R23 ;  /* 0x0000001700c27308 */ /* 0x000ff40000002400 */
[----:B------:R-:W-:Y:S10]  /*8830*/  MUFU.TANH R199, R24 ;  /* 0x0000001800c77308 */ /* 0x000ff40000002400 */
[----:B------:R-:W-:Y:S10]  /*8840*/  MUFU.TANH R210, R25 ;  /* 0x0000001900d27308 */ /* 0x000ff40000002400 */
[----:B--2---:R-:W2:Y:S01]  /*8850*/  MUFU.TANH R0, R13 ;  /* 0x0000000d00007308 */ /* 0x004ea20000002400 */
[C---:B-1----:R-:W-:Y:S09]  /*8860*/  HMMA.16816.F32 R28, R200.reuse, R8, R28 ;  /* 0x00000008c81c723c */ /* 0x042ff2000000181c */
[----:B------:R-:W-:Y:S01]  /*8870*/  MUFU.TANH R196, R26 ;  /* 0x0000001a00c47308 */ /* 0x000fe20000002400 */
[C---:B------:R-:W-:Y:S01]  /*8880*/  HMMA.16816.F32 R32, R200.reuse, R10, R32 ;  /* 0x0000000ac820723c */ /* 0x040fe20000001820 */
[----:B------:R-:W1:Y:S01]  /*8890*/  LDSM.16.M88.4 R8, [R234+0xb800] ;  /* 0x00b80000ea08783b */ /* 0x000e620000000200 */
[----:B------:R-:W-:Y:S07]  /*88a0*/  DEPBAR.LE SB0, 0x0 ;  /* 0x000080000000791a */ /* 0x000fee0000000000 */
[----:B------:R-:W-:Y:S01]  /*88b0*/  MUFU.TANH R209, R27 ;  /* 0x0000001b00d17308 */ /* 0x000fe20000002400 */
[----:B------:R-:W-:Y:S01]  /*88c0*/  BAR.SYNC.DEFER_BLOCKING 0x0 ;  /* 0x0000000000007b1d */ /* 0x000fe20000010000 */
[C---:B------:R-:W-:Y:S05]  /*88d0*/  HMMA.16816.F32 R36, R200.reuse, R4, R36 ;  /* 0x00000004c824723c */ /* 0x040fea0000001824 */
[----:B--2---:R2:W-:Y:S01]  /*88e0*/  STL [R1+0x78], R0 ;  /* 0x0000780001007387 */ /* 0x0045e20000100800 */
[----:B------:R-:W-:Y:S02]  /*88f0*/  FMUL.FTZ R30, R30, c[0x0][0x320] ;  /* 0x0000c8001e1e7a20 */ /* 0x000fe40000410000 */
[C---:B------:R-:W-:Y:S02]  /*8900*/  HMMA.16816.F32 R40, R200.reuse, R6, R40 ;  /* 0x00000006c828723c */ /* 0x040fe40000001828 */
[----:B------:R-:W-:Y:S02]  /*8910*/  MUFU.TANH R206, R30 ;  /* 0x0000001e00ce7308 */ /* 0x000fe40000002400 */
[----:B------:R-:W-:Y:S02]  /*8920*/  FMUL.FTZ R31, R31, c[0x0][0x320] ;  /* 0x0000c8001f1f7a20 */ /* 0x000fe40000410000 */
[----:B------:R-:W-:Y:S02]  /*8930*/  FMUL.FTZ R32, R32, c[0x0][0x320] ;  /* 0x0000c80020207a20 */ /* 0x000fe40000410000 */
[----:B------:R-:W-:Y:S04]  /*8940*/  FMUL.FTZ R33, R33, c[0x0][0x320] ;  /* 0x0000c80021217a20 */ /* 0x000fe80000410000 */
[----:B------:R-:W-:Y:S01]  /*8950*/  MUFU.TANH R207, R31 ;  /* 0x0000001f00cf7308 */ /* 0x000fe20000002400 */
[----:B------:R-:W-:Y:S02]  /*8960*/  FMUL.FTZ R34, R34, c[0x0][0x320] ;  /* 0x0000c80022227a20 */ /* 0x000fe40000410000 */
[----:B------:R-:W-:Y:S02]  /*8970*/  FMUL.FTZ R35, R35, c[0x0][0x320] ;  /* 0x0000c80023237a20 */ /* 0x000fe40000410000 */
[----:B------:R-:W-:Y:S02]  /*8980*/  FMUL.FTZ R28, R28, c[0x0][0x320] ;  /* 0x0000c8001c1c7a20 */ /* 0x000fe40000410000 */
[----:B------:R-:W-:Y:S02]  /*8990*/  FMUL.FTZ R29, R29, c[0x0][0x320] ;  /* 0x0000c8001d1d7a20 */ /* 0x000fe40000410000 */
[----:B------:R-:W-:Y:S01]  /*89a0*/  FMUL.FTZ R36, R36, c[0x0][0x320] ;  /* 0x0000c80024247a20 */ /* 0x000fe20000410000 */
[----:B--2---:R-:W2:Y:S01]  /*89b0*/  MUFU.TANH R0, R14 ;  /* 0x0000000e00007308 */ /* 0x004ea20000002400 */
[C---:B-1----:R-:W-:Y:S03]  /*89c0*/  HMMA.16816.F32 R44, R200.reuse, R8, R44 ;  /* 0x00000008c82c723c */ /* 0x042fe6000000182c */
[----:B------:R-:W-:Y:S02]  /*89d0*/  FMUL.FTZ R37, R37, c[0x0][0x320] ;  /* 0x0000c80025257a20 */ /* 0x000fe40000410000 */
[----:B------:R-:W-:Y:S02]  /*89e0*/  FMUL.FTZ R38, R38, c[0x0][0x320] ;  /* 0x0000c80026267a20 */ /* 0x000fe40000410000 */
[----:B------:R-:W-:Y:S01]  /*89f0*/  FMUL.FTZ R39, R39, c[0x0][0x320] ;  /* 0x0000c80027277a20 */ /* 0x000fe20000410000 */
[----:B------:R-:W-:Y:S01]  /*8a00*/  HMMA.16816.F32 R48, R200, R10, R48 ;  /* 0x0000000ac830723c */ /* 0x000fe20000001830 */
[----:B------:R-:W-:Y:S03]  /*8a10*/  MUFU.TANH R211, R28 ;  /* 0x0000001c00d37308 */ /* 0x000fe60000002400 */
[----:B------:R-:W-:Y:S02]  /*8a20*/  FMUL.FTZ R40, R40, c[0x0][0x320] ;  /* 0x0000c80028287a20 */ /* 0x000fe40000410000 */
[----:B------:R-:W-:Y:S02]  /*8a30*/  FMUL.FTZ R41, R41, c[0x0][0x320] ;  /* 0x0000c80029297a20 */ /* 0x000fe40000410000 */
[----:B------:R-:W-:Y:S03]  /*8a40*/  FMUL.FTZ R42, R42, c[0x0][0x320] ;  /* 0x0000c8002a2a7a20 */ /* 0x000fe60000410000 */
[----:B------:R-:W-:Y:S01]  /*8a50*/  MUFU.TANH R212, R29 ;  /* 0x0000001d00d47308 */ /* 0x000fe20000002400 */
[----:B------:R-:W-:Y:S01]  /*8a60*/  FMUL.FTZ R43, R43, c[0x0][0x320] ;  /* 0x0000c8002b2b7a20 */ /* 0x000fe20000410000 */
[----:B--2---:R1:W-:Y:S03]  /*8a70*/  STL [R1+0x74], R0 ;  /* 0x0000740001007387 */ /* 0x0043e60000100800 */
[----:B------:R-:W-:Y:S02]  /*8a80*/  FMUL.FTZ R44, R44, c[0x0][0x320] ;  /* 0x0000c8002c2c7a20 */ /* 0x000fe40000410000 */
[----:B------:R-:W-:Y:S01]  /*8a90*/  FMUL.FTZ R45, R45, c[0x0][0x320] ;  /* 0x0000c8002d2d7a20 */ /* 0x000fe20000410000 */
[----:B------:R-:W-:Y:S02]  /*8aa0*/  STL [R1+0x70], R2 ;  /* 0x0000700201007387 */ /* 0x000fe40000100800 */
        /* <DEDUP_REMOVED lines=8> */
[----:B-1----:R-:W1:Y:S10]  /*8b30*/  MUFU.TANH R0, R16 ;  /* 0x0000001000007308 */ /* 0x002e740000002400 */
[----:B------:R-:W-:Y:S10]  /*8b40*/  MUFU.TANH R205, R34 ;  /* 0x0000002200cd7308 */ /* 0x000ff40000002400 */
[----:B------:R-:W-:Y:S01]  /*8b50*/  MUFU.TANH R204, R35 ;  /* 0x0000002300cc7308 */ /* 0x000fe20000002400 */
[----:B-1----:R1:W-:Y:S09]  /*8b60*/  STL [R1+0x6c], R0 ;  /* 0x00006c0001007387 */ /* 0x0023f20000100800 */
[----:B------:R-:W-:Y:S10]  /*8b70*/  MUFU.TANH R215, R36 ;  /* 0x0000002400d77308 */ /* 0x000ff40000002400 */
[----:B------:R-:W-:Y:S10]  /*8b80*/  MUFU.TANH R35, R37 ;  /* 0x0000002500237308 */ /* 0x000ff40000002400 */
[----:B-1----:R-:W1:Y:S10]  /*8b90*/  MUFU.TANH R0, R17 ;  /* 0x0000001100007308 */ /* 0x002e740000002400 */
[----:B------:R-:W-:Y:S10]  /*8ba0*/  MUFU.TANH R189, R38 ;  /* 0x0000002600bd7308 */ /* 0x000ff40000002400 */
[----:B------:R-:W-:Y:S01]  /*8bb0*/  MUFU.TANH R190, R39 ;  /* 0x0000002700be7308 */ /* 0x000fe20000002400 */
[----:B-1----:R1:W-:Y:S09]  /*8bc0*/  STL [R1+0x7c], R0 ;  /* 0x00007c0001007387 */ /* 0x0023f20000100800 */
[----:B------:R-:W-:Y:S10]  /*8bd0*/  MUFU.TANH R34, R40 ;  /* 0x0000002800227308 */ /* 0x000ff40000002400 */
[----:B------:R-:W-:Y:S10]  /*8be0*/  MUFU.TANH R33, R41 ;  /* 0x0000002900217308 */ /* 0x000ff40000002400 */
[----:B-1----:R-:W1:Y:S10]  /*8bf0*/  MUFU.TANH R0, R18 ;  /* 0x0000001200007308 */ /* 0x002e740000002400 */
[----:B------:R2:W3:Y:S10]  /*8c00*/  MUFU.TANH R188, R42 ;  /* 0x0000002a00bc7308 */ /* 0x0004f40000002400 */
[----:B------:R2:W4:Y:S01]  /*8c10*/  MUFU.TANH R185, R43 ;  /* 0x0000002b00b97308 */ /* 0x0005220000002400 */
[----:B-1----:R2:W-:Y:S09]  /*8c20*/  STL [R1+0x68], R0 ;  /* 0x0000680001007387 */ /* 0x0025f20000100800 */
[----:B------:R2:W1:Y:S10]  /*8c30*/  MUFU.TANH R32, R44 ;  /* 0x0000002c00207308 */ /* 0x0004740000002400 */
[----:B------:R2:W1:Y:S10]  /*8c40*/  MUFU.TANH R200, R45 ;  /* 0x0000002d00c87308 */ /* 0x0004740000002400 */
[----:B------:R2:W1:Y:S10]  /*8c50*/  MUFU.TANH R186, R46 ;  /* 0x0000002e00ba7308 */ /* 0x0004740000002400 */
[----:B------:R2:W1:Y:S10]  /*8c60*/  MUFU.TANH R187, R47 ;  /* 0x0000002f00bb7308 */ /* 0x0004740000002400 */
[----:B------:R2:W1:Y:S10]  /*8c70*/  MUFU.TANH R31, R48 ;  /* 0x00000030001f7308 */ /* 0x0004740000002400 */
[----:B------:R2:W1:Y:S10]  /*8c80*/  MUFU.TANH R30, R49 ;  /* 0x00000031001e7308 */ /* 0x0004740000002400 */
[----:B------:R2:W1:Y:S10]  /*8c90*/  MUFU.TANH R182, R50 ;  /* 0x0000003200b67308 */ /* 0x0004740000002400 */
[----:B------:R2:W1:Y:S02]  /*8ca0*/  MUFU.TANH R181, R51 ;  /* 0x0000003300b57308 */ /* 0x0004640000002400 */
[----:B-1234-:R-:W-:-:S05]  /*8cb0*/  @P0 BRA `(.L_x_774) ;  /* 0xffffdb8000000947 */ /* 0x01efca000383ffff */
.L_x_773:
[----:B----4-:R-:W2:Y:S01]  /*8cc0*/  LDL.LU R12, [R1+0x68] ;  /* 0x00006800010c7983 */ /* 0x010ea20000300800 */
[----:B------:R-:W-:Y:S01]  /*8cd0*/  MOV R24, R208 ;  /* 0x000000d000187202 */ /* 0x000fe20000000f00 */
[----:B------:R-:W-:Y:S01]  /*8ce0*/  UIADD3 UR4, UR9, -0x1, URZ ;  /* 0xffffffff09047890 */ /* 0x000fe2000fffe03f */
[----:B------:R-:W-:Y:S01]  /*8cf0*/  ISETP.LT.AND P0, PT, RZ, UR9, PT ;  /* 0x00000009ff007c0c */ /* 0x000fe2000bf01270 */
[----:B------:R-:W3:Y:S04]  /*8d00*/  LDL.LU R10, [R1+0x7c] ;  /* 0x00007c00010a7983 */ /* 0x000ee80000300800 */
[----:B------:R-:W4:Y:S01]  /*8d10*/  LDL.LU R5, [R1+0x6c] ;  /* 0x00006c0001057983 */ /* 0x000f220000300800 */
[----:B------:R-:W-:Y:S03]  /*8d20*/  UMOV UR9, UR4 ;  /* 0x0000000400097c82 */ /* 0x000fe60008000000 */
[----:B------:R-:W5:Y:S04]  /*8d30*/  LDL.LU R4, [R1+0x70] ;  /* 0x0000700001047983 */ /* 0x000f680000300800 */
[----:B------:R-:W5:Y:S04]  /*8d40*/  LDL.LU R2, [R1+0x74] ;  /* 0x0000740001027983 */ /* 0x000f680000300800 */
[----:B------:R-:W5:Y:S04]  /*8d50*/  LDL.LU R0, [R1+0x78] ;  /* 0x0000780001007983 */ /* 0x000f680000300800 */
[----:B------:R-:W5:Y:S04]  /*8d60*/  LDL.LU R11, [R1+0x84] ;  /* 0x00008400010b7983 */ /* 0x000f680000300800 */
[----:B------:R-:W5:Y:S04]  /*8d70*/  LDL.LU R9, [R1+0x8c] ;  /* 0x00008c0001097983 */ /* 0x000f680000300800 */
[----:B------:R-:W5:Y:S04]  /*8d80*/  LDL.LU R8, [R1+0x64] ;  /* 0x0000640001087983 */ /* 0x000f680000300800 */
[----:B------:R-:W5:Y:S04]  /*8d90*/  LDL.LU R7, [R1+0x88] ;  /* 0x0000880001077983 */ /* 0x000f680000300800 */
[----:B------:R-:W5:Y:S04]  /*8da0*/  LDL.LU R6, [R1+0x80] ;  /* 0x0000800001067983 */ /* 0x000f680000300800 */
[----:B------:R-:W-:Y:S08]  /*8db0*/  LDSM.16.MT88.4 R20, [R242+0x100] ;  /* 0x00010000f214783b */ /* 0x000ff00000004200 */
[----:B------:R-:W-:Y:S08]  /*8dc0*/  LDSM.16.MT88.4 R36, [R240+0x100] ;  /* 0x00010000f024783b */ /* 0x000ff00000004200 */
[----:B------:R-:W-:Y:S08]  /*8dd0*/  LDSM.16.MT88.4 R44, [R244+0x3100] ;  /* 0x00310000f42c783b */ /* 0x000ff00000004200 */
[----:B------:R-:W0:Y:S01]  /*8de0*/  LDGDEPBAR ;  /* 0x00000000000079af */ /* 0x000e220000000000 */
[----:B--2---:R-:W-:Y:S07]  /*8df0*/  MOV R18, R12 ;  /* 0x0000000c00127202 */ /* 0x004fee0000000f00 */
[----:B------:R-:W-:Y:S01]  /*8e00*/  LDSM.16.MT88.4 R12, [R244+0x100] ;  /* 0x00010000f40c783b */ /* 0x000fe20000004200 */
[----:B---3--:R-:W-:Y:S02]  /*8e10*/  MOV R19, R10 ;  /* 0x0000000a00137202 */ /* 0x008fe40000000f00 */
[----:B----4-:R-:W-:Y:S02]  /*8e20*/  MOV R28, R5 ;  /* 0x00000005001c7202 */ /* 0x010fe40000000f00 */
[----:B-----5:R-:W-:Y:S02]  /*8e30*/  MOV R27, R4 ;  /* 0x00000004001b7202 */ /* 0x020fe40000000f00 */
[----:B------:R-:W-:Y:S02]  /*8e40*/  FMNMX.FTZ R4, R193, R180, !PT ;  /* 0x000000b4c1047209 */ /* 0x000fe40007810000 */
[----:B------:R-:W-:Y:S02]  /*8e50*/  MOV R26, R2 ;  /* 0x00000002001a7202 */ /* 0x000fe40000000f00 */
[----:B------:R-:W-:Y:S02]  /*8e60*/  FMNMX.FTZ R4, R192, R4, !PT ;  /* 0x00000004c0047209 */ /* 0x000fe40007810000 */
[----:B------:R-:W-:Y:S02]  /*8e70*/  MOV R25, R0 ;  /* 0x0000000000197202 */ /* 0x000fe40000000f00 */
[----:B------:R-:W-:Y:S04]  /*8e80*/  FMNMX.FTZ R4, R11, R4, !PT ;  /* 0x000000040b047209 */ /* 0x000fe80007810000 */
[----:B------:R-:W-:Y:S04]  /*8e90*/  FMNMX.FTZ R4, R9, R4, !PT ;  /* 0x0000000409047209 */ /* 0x000fe80007810000 */
        /* <DEDUP_REMOVED lines=39> */
[----:B------:R-:W-:Y:S03]  /*9110*/  FMNMX.FTZ R0, R185, R0, !PT ;  /* 0x00000000b9007209 */ /* 0x000fe60007810000 */
[----:B------:R-:W1:Y:S01]  /*9120*/  SHFL.BFLY PT, R2, R4, 0x2, 0x1f ;  /* 0x0c401f0004027f89 */ /* 0x000e6200000e0000 */
[----:B------:R-:W-:Y:S04]  /*9130*/  FMNMX.FTZ R0, R186, R0, !PT ;  /* 0x00000000ba007209 */ /* 0x000fe80007810000 */
[----:B------:R-:W-:Y:S04]  /*9140*/  FMNMX.FTZ R0, R187, R0, !PT ;  /* 0x00000000bb007209 */ /* 0x000fe80007810000 */
[----:B------:R-:W-:Y:S04]  /*9150*/  FMNMX.FTZ R0, R182, R0, !PT ;  /* 0x00000000b6007209 */ /* 0x000fe80007810000 */
[----:B------:R-:W-:Y:S05]  /*9160*/  FMNMX.FTZ R0, R181, R0, !PT ;  /* 0x00000000b5007209 */ /* 0x000fea0007810000 */
[----:B------:R-:W2:Y:S01]  /*9170*/  SHFL.BFLY PT, R5, R0, 0x2, 0x1f ;  /* 0x0c401f0000057f89 */ /* 0x000ea200000e0000 */
[----:B-1----:R-:W-:Y:S07]  /*9180*/  FMNMX.FTZ R4, R4, R2, !PT ;  /* 0x0000000204047209 */ /* 0x002fee0007810000 */
[----:B------:R-:W1:Y:S01]  /*9190*/  SHFL.BFLY PT, R2, R4, 0x1, 0x1f ;  /* 0x0c201f0004027f89 */ /* 0x000e6200000e0000 */
[----:B--2---:R-:W-:Y:S07]  /*91a0*/  FMNMX.FTZ R5, R0, R5, !PT ;  /* 0x0000000500057209 */ /* 0x004fee0007810000 */
[----:B------:R-:W2:Y:S01]  /*91b0*/  SHFL.BFLY PT, R0, R5, 0x1, 0x1f ;  /* 0x0c201f0005007f89 */ /* 0x000ea200000e0000 */
[----:B-1----:R-:W-:Y:S05]  /*91c0*/  FMNMX.FTZ R2, R4, R2, !PT ;  /* 0x0000000204027209 */ /* 0x002fea0007810000 */
[C---:B------:R-:W-:Y:S02]  /*91d0*/  FMUL.FTZ R10, R2.reuse, c[0x0][0x2d0] ;  /* 0x0000b400020a7a20 */ /* 0x040fe40000410000 */
[----:B------:R-:W-:Y:S02]  /*91e0*/  FADD.FTZ R4, -R2, R180 ;  /* 0x000000b402047221 */ /* 0x000fe40000010100 */
[--C-:B------:R-:W-:Y:S02]  /*91f0*/  FFMA.FTZ R193, R193, c[0x0][0x2d0], -R10.reuse ;  /* 0x0000b400c1c17a23 */ /* 0x100fe4000001080a */
[----:B------:R-:W-:Y:S02]  /*9200*/  FMUL.FTZ R4, R4, c[0x0][0x2d0] ;  /* 0x0000b40004047a20 */ /* 0x000fe40000410000 */
[----:B------:R1:W-:Y:S01]  /*9210*/  MUFU.EX2 R29, R193 ;  /* 0x000000c1001d7308 */ /* 0x0003e20000000800 */
[--C-:B------:R-:W-:Y:S02]  /*9220*/  FFMA.FTZ R208, R192, c[0x0][0x2d0], -R10.reuse ;  /* 0x0000b400c0d07a23 */ /* 0x100fe4000001080a */
[----:B------:R-:W-:Y:S01]  /*9230*/  FFMA.FTZ R202, R11, c[0x0][0x2d0], -R10 ;  /* 0x0000b4000bca7a23 */ /* 0x000fe2000001080a */
[----:B--2---:R-:W-:Y:S06]  /*9240*/  FMNMX.FTZ R0, R5, R0, !PT ;  /* 0x0000000005007209 */ /* 0x004fec0007810000 */
[----:B------:R2:W3:Y:S01]  /*9250*/  MUFU.EX2 R180, R4 ;  /* 0x0000000400b47308 */ /* 0x0004e20000000800 */
[C---:B------:R-:W-:Y:S02]  /*9260*/  FMUL.FTZ R192, R0.reuse, c[0x0][0x2d0] ;  /* 0x0000b40000c07a20 */ /* 0x040fe40000410000 */
[----:B------:R-:W-:Y:S02]  /*9270*/  FADD.FTZ R3, -R0, R3 ;  /* 0x0000000300037221 */ /* 0x000fe40000010100 */
[--C-:B------:R-:W-:Y:S02]  /*9280*/  FFMA.FTZ R203, R191, c[0x0][0x2d0], -R192.reuse ;  /* 0x0000b400bfcb7a23 */ /* 0x100fe400000108c0 */
[----:B------:R-:W-:Y:S02]  /*9290*/  FMUL.FTZ R3, R3, c[0x0][0x2d0] ;  /* 0x0000b40003037a20 */ /* 0x000fe40000410000 */
[--C-:B------:R-:W-:Y:S01]  /*92a0*/  FFMA.FTZ R191, R6, c[0x0][0x2d0], -R192.reuse ;  /* 0x0000b40006bf7a23 */ /* 0x100fe200000108c0 */
[----:B------:R-:W-:Y:S01]  /*92b0*/  MUFU.EX2 R208, R208 ;  /* 0x000000d000d07308 */ /* 0x000fe20000000800 */
[--C-:B------:R-:W-:Y:S02]  /*92c0*/  FFMA.FTZ R201, R7, c[0x0][0x2d0], -R192.reuse ;  /* 0x0000b40007c97a23 */ /* 0x100fe400000108c0 */
[----:B------:R-:W-:Y:S02]  /*92d0*/  FFMA.FTZ R184, R184, c[0x0][0x2d0], -R192 ;  /* 0x0000b400b8b87a23 */ /* 0x000fe400000108c0 */
[----:B-1----:R-:W-:Y:S02]  /*92e0*/  FFMA.FTZ R193, R9, c[0x0][0x2d0], -R10 ;  /* 0x0000b40009c17a23 */ /* 0x002fe4000001080a */
[--C-:B------:R-:W-:Y:S02]  /*92f0*/  FFMA.FTZ R209, R209, c[0x0][0x2d0], -R192.reuse ;  /* 0x0000b400d1d17a23 */ /* 0x100fe400000108c0 */
[--C-:B------:R-:W-:Y:S01]  /*9300*/  FFMA.FTZ R190, R190, c[0x0][0x2d0], -R192.reuse ;  /* 0x0000b400bebe7a23 */ /* 0x100fe200000108c0 */
[----:B------:R-:W1:Y:S01]  /*9310*/  MUFU.EX2 R3, R3 ;  /* 0x0000000300037308 */ /* 0x000e620000000800 */
[--C-:B------:R-:W-:Y:S02]  /*9320*/  FFMA.FTZ R188, R188, c[0x0][0x2d0], -R192.reuse ;  /* 0x0000b400bcbc7a23 */ /* 0x100fe400000108c0 */
[--C-:B------:R-:W-:Y:S02]  /*9330*/  FFMA.FTZ R185, R185, c[0x0][0x2d0], -R192.reuse ;  /* 0x0000b400b9b97a23 */ /* 0x100fe400000108c0 */
[----:B--2---:R-:W-:Y:S02]  /*9340*/  FFMA.FTZ R4, R8, c[0x0][0x2d0], -R192 ;  /* 0x0000b40008047a23 */ /* 0x004fe400000108c0 */
[C---:B---3--:R-:W-:Y:S02]  /*9350*/  FMUL.FTZ R5, R180.reuse, R177 ;  /* 0x000000b1b4057220 */ /* 0x048fe40000410000 */
[C---:B------:R-:W-:Y:S01]  /*9360*/  FMUL.FTZ R8, R180.reuse, R172 ;  /* 0x000000acb4087220 */ /* 0x040fe20000410000 */
[----:B------:R-:W-:Y:S01]  /*9370*/  MUFU.EX2 R202, R202 ;  /* 0x000000ca00ca7308 */ /* 0x000fe20000000800 */
[C---:B------:R-:W-:Y:S01]  /*9380*/  FMUL.FTZ R9, R180.reuse, R173 ;  /* 0x000000adb4097220 */ /* 0x040fe20000410000 */
[----:B------:R-:W-:Y:S01]  /*9390*/  MOV R173, R29 ;  /* 0x0000001d00ad7202 */ /* 0x000fe20000000f00 */
[C---:B------:R-:W-:Y:S01]  /*93a0*/  FMUL.FTZ R16, R180.reuse, R164 ;  /* 0x000000a4b4107220 */ /* 0x040fe20000410000 */
[----:B------:R-:W-:Y:S01]  /*93b0*/  MOV R164, R35 ;  /* 0x0000002300a47202 */ /* 0x000fe20000000f00 */
[C---:B------:R-:W-:Y:S02]  /*93c0*/  FMUL.FTZ R40, R180.reuse, R140 ;  /* 0x0000008cb4287220 */ /* 0x040fe40000410000 */
[C---:B------:R-:W-:Y:S02]  /*93d0*/  FMUL.FTZ R41, R180.reuse, R141 ;  /* 0x0000008db4297220 */ /* 0x040fe40000410000 */
[C---:B------:R-:W-:Y:S01]  /*93e0*/  FMUL.FTZ R48, R180.reuse, R132 ;  /* 0x00000084b4307220 */ /* 0x040fe20000410000 */
[----:B------:R-:W2:Y:S01]  /*93f0*/  MUFU.EX2 R193, R193 ;  /* 0x000000c100c17308 */ /* 0x000ea20000000800 */
[C---:B------:R-:W-:Y:S02]  /*9400*/  FMUL.FTZ R49, R180.reuse, R133 ;  /* 0x00000085b4317220 */ /* 0x040fe40000410000 */
[C---:B------:R-:W-:Y:S02]  /*9410*/  FMUL.FTZ R52, R180.reuse, R52 ;  /* 0x00000034b4347220 */ /* 0x040fe40000410000 */
[C---:B-1----:R-:W-:Y:S02]  /*9420*/  FMUL.FTZ R6, R3.reuse, R178 ;  /* 0x000000b203067220 */ /* 0x042fe40000410000 */
        /* <DEDUP_REMOVED lines=8> */
[----:B------:R-:W-:Y:S01]  /*94b0*/  LDSM.16.MT88.4 R140, [R242+0x3100] ;  /* 0x00310000f28c783b */ /* 0x000fe20000004200 */
[----:B------:R-:W-:Y:S01]  /*94c0*/  MUFU.EX2 R191, R191 ;  /* 0x000000bf00bf7308 */ /* 0x000fe20000000800 */
[C---:B------:R-:W-:Y:S02]  /*94d0*/  FMUL.FTZ R50, R3.reuse, R134 ;  /* 0x0000008603327220 */ /* 0x040fe40000410000 */
[----:B------:R-:W-:Y:S01]  /*94e0*/  FMUL.FTZ R51, R3, R135 ;  /* 0x0000008703337220 */ /* 0x000fe20000410000 */
[----:B--2---:R-:W-:Y:S01]  /*94f0*/  F2FP.PACK_AB R178, R193, R202 ;  /* 0x000000cac1b2723e */ /* 0x004fe200000000ff */
[C---:B------:R-:W-:Y:S02]  /*9500*/  FMUL.FTZ R53, R180.reuse, R53 ;  /* 0x00000035b4357220 */ /* 0x040fe40000410000 */
[----:B------:R-:W-:Y:S01]  /*9510*/  LDSM.16.MT88.4 R132, [R241+0x3100] ;  /* 0x00310000f184783b */ /* 0x000fe20000004200 */
[C---:B------:R-:W-:Y:S02]  /*9520*/  FMUL.FTZ R54, R3.reuse, R54 ;  /* 0x0000003603367220 */ /* 0x040fe40000410000 */
[----:B------:R-:W2:Y:S01]  /*9530*/  MUFU.EX2 R203, R203 ;  /* 0x000000cb00cb7308 */ /* 0x000ea20000000800 */
[C---:B------:R-:W-:Y:S02]  /*9540*/  FMUL.FTZ R55, R3.reuse, R55 ;  /* 0x0000003703377220 */ /* 0x040fe40000410000 */
[C---:B------:R-:W-:Y:S01]  /*9550*/  FMUL.FTZ R56, R180.reuse, R56 ;  /* 0x00000038b4387220 */ /* 0x040fe20000410000 */
[----:B-1----:R-:W-:Y:S01]  /*9560*/  MOV R172, R17 ;  /* 0x0000001100ac7202 */ /* 0x002fe20000000f00 */
[----:B------:R-:W-:Y:S01]  /*9570*/  FMUL.FTZ R4, R180, R176 ;  /* 0x000000b0b4047220 */ /* 0x000fe20000410000 */
[----:B------:R-:W-:Y:S01]  /*9580*/  F2FP.PACK_AB R176, R208, R29 ;  /* 0x0000001dd0b0723e */ /* 0x000fe200000000ff */
[C---:B------:R-:W-:Y:S02]  /*9590*/  FMUL.FTZ R57, R180.reuse, R57 ;  /* 0x00000039b4397220 */ /* 0x040fe40000410000 */
[C---:B------:R-:W-:Y:S01]  /*95a0*/  FMUL.FTZ R58, R3.reuse, R58 ;  /* 0x0000003a033a7220 */ /* 0x040fe20000410000 */
[----:B------:R-:W1:Y:S01]  /*95b0*/  MUFU.EX2 R201, R201 ;  /* 0x000000c900c97308 */ /* 0x000e620000000800 */
        /* <DEDUP_REMOVED lines=8> */
[----:B--2---:R-:W-:Y:S01]  /*9640*/  F2FP.PACK_AB R177, R203, R17 ;  /* 0x00000011cbb1723e */ /* 0x004fe200000000ff */
        /* <DEDUP_REMOVED lines=8> */
[----:B------:R-:W-:Y:S01]  /*96d0*/  FMUL.FTZ R67, R3, R67 ;  /* 0x0000004303437220 */ /* 0x000fe20000410000 */
[----:B-1----:R-:W-:Y:S01]  /*96e0*/  F2FP.PACK_AB R179, R191, R201 ;  /* 0x000000c9bfb3723e */ /* 0x002fe200000000ff */
[----:B------:R-:W-:Y:S02]  /*96f0*/  FMUL.FTZ R175, R2, c[0x0][0x2d0] ;  /* 0x0000b40002af7a20 */ /* 0x000fe40000410000 */
[----:B------:R-:W-:Y:S02]  /*9700*/  FFMA.FTZ R183, R3, R183, R172 ;  /* 0x000000b703b77223 */ /* 0x000fe400000100ac */
[--C-:B------:R-:W-:Y:S02]  /*9710*/  FFMA.FTZ R197, R197, c[0x0][0x2d0], -R175.reuse ;  /* 0x0000b400c5c57a23 */ /* 0x100fe400000108af */
[C---:B------:R-:W-:Y:S01]  /*9720*/  HMMA.16816.F32 R4, R176.reuse, R12, R4 ;  /* 0x0000000cb004723c */ /* 0x040fe20000001804 */
[----:B------:R-:W-:Y:S04]  /*9730*/  MUFU.EX2 R188, R188 ;  /* 0x000000bc00bc7308 */ /* 0x000fe80000000800 */
[--C-:B------:R-:W-:Y:S02]  /*9740*/  FFMA.FTZ R198, R198, c[0x0][0x2d0], -R175.reuse ;  /* 0x0000b400c6c67a23 */ /* 0x100fe400000108af */
[C---:B------:R-:W-:Y:S01]  /*9750*/  FMUL.FTZ R12, R180.reuse, R168 ;  /* 0x000000a8b40c7220 */ /* 0x040fe20000410000 */
[C---:B------:R-:W-:Y:S03]  /*9760*/  HMMA.16816.F32 R8, R176.reuse, R14, R8 ;  /* 0x0000000eb008723c */ /* 0x040fe60000001808 */
[----:B------:R-:W-:Y:S01]  /*9770*/  MUFU.EX2 R185, R185 ;  /* 0x000000b900b97308 */ /* 0x000fe20000000800 */
[----:B------:R-:W-:Y:S01]  /*9780*/  MOV R168, R31 ;  /* 0x0000001f00a87202 */ /* 0x000fe20000000f00 */
[C---:B------:R-:W-:Y:S01]  /*9790*/  FMUL.FTZ R13, R180.reuse, R169 ;  /* 0x000000a9b40d7220 */ /* 0x040fe20000410000 */
[----:B------:R-:W1:Y:S01]  /*97a0*/  LDSM.16.MT88.4 R28, [R241+0x100] ;  /* 0x00010000f11c783b */ /* 0x000e620000004200 */
[C---:B------:R-:W-:Y:S01]  /*97b0*/  FMUL.FTZ R14, R3.reuse, R170 ;  /* 0x000000aa030e7220 */ /* 0x040fe20000410000 */
[----:B------:R-:W-:Y:S01]  /*97c0*/  MOV R170, R33 ;  /* 0x0000002100aa7202 */ /* 0x000fe20000000f00 */
[C---:B------:R-:W-:Y:S03]  /*97d0*/  FMUL.FTZ R15, R3.reuse, R171 ;  /* 0x000000ab030f7220 */ /* 0x040fe60000410000 */
[C---:B------:R-:W-:Y:S01]  /*97e0*/  FMUL.FTZ R33, R180.reuse, R149 ;  /* 0x00000095b4217220 */ /* 0x040fe20000410000 */
[----:B------:R-:W-:Y:S01]  /*97f0*/  MOV R171, R34 ;  /* 0x0000002200ab7202 */ /* 0x000fe20000000f00 */
[----:B------:R-:W-:Y:S01]  /*9800*/  FMUL.FTZ R34, R3, R150 ;  /* 0x0000009603227220 */ /* 0x000fe20000410000 */
[----:B------:R-:W-:Y:S01]  /*9810*/  MOV R169, R32 ;  /* 0x0000002000a97202 */ /* 0x000fe20000000f00 */
[C---:B------:R-:W-:Y:S03]  /*9820*/  HMMA.16816.F32 R12, R176.reuse, R20, R12 ;  /* 0x00000014b00c723c */ /* 0x040fe6000000180c */
[--C-:B------:R-:W-:Y:S02]  /*9830*/  FFMA.FTZ R213, R213, c[0x0][0x2d0], -R175.reuse ;  /* 0x0000b400d5d57a23 */ /* 0x100fe400000108af */
[--C-:B------:R-:W-:Y:S02]  /*9840*/  FFMA.FTZ R215, R215, c[0x0][0x2d0], -R175.reuse ;  /* 0x0000b400d7d77a23 */ /* 0x100fe400000108af */
[C---:B------:R-:W-:Y:S01]  /*9850*/  FMUL.FTZ R20, R180.reuse, R160 ;  /* 0x000000a0b4147220 */ /* 0x040fe20000410000 */
[C---:B------:R-:W-:Y:S04]  /*9860*/  HMMA.16816.F32 R16, R176.reuse, R22, R16 ;  /* 0x00000016b010723c */ /* 0x040fe80000001810 */
[----:B------:R-:W-:Y:S01]  /*9870*/  FMUL.FTZ R21, R180, R161 ;  /* 0x000000a1b4157220 */ /* 0x000fe20000410000 */
[----:B------:R-:W-:Y:S01]  /*9880*/  MOV R160, R27 ;  /* 0x0000001b00a07202 */ /* 0x000fe20000000f00 */
[C---:B------:R-:W-:Y:S01]  /*9890*/  FMUL.FTZ R27, R3.reuse, R159 ;  /* 0x0000009f031b7220 */ /* 0x040fe20000410000 */
[----:B------:R-:W-:Y:S01]  /*98a0*/  MOV R161, R26 ;  /* 0x0000001a00a17202 */ /* 0x000fe20000000f00 */
[C---:B------:R-:W-:Y:S01]  /*98b0*/  FMUL.FTZ R22, R3.reuse, R162 ;  /* 0x000000a203167220 */ /* 0x040fe20000410000 */
[----:B------:R-:W-:Y:S03]  /*98c0*/  MOV R162, R25 ;  /* 0x0000001900a27202 */ /* 0x000fe60000000f00 */
[C---:B------:R-:W-:Y:S01]  /*98d0*/  FMUL.FTZ R23, R3.reuse, R163 ;  /* 0x000000a303177220 */ /* 0x040fe20000410000 */
[----:B------:R-:W-:Y:S01]  /*98e0*/  MOV R163, R24 ;  /* 0x0000001800a37202 */ /* 0x000fe20000000f00 */
[--C-:B------:R-:W-:Y:S02]  /*98f0*/  FFMA.FTZ R159, R174, c[0x0][0x2d0], -R175.reuse ;  /* 0x0000b400ae9f7a23 */ /* 0x100fe400000108af */
[C---:B------:R-:W-:Y:S02]  /*9900*/  FMUL.FTZ R24, R180.reuse, R156 ;  /* 0x0000009cb4187220 */ /* 0x040fe40000410000 */
[----:B------:R-:W-:Y:S02]  /*9910*/  FMUL.FTZ R25, R180, R157 ;  /* 0x0000009db4197220 */ /* 0x000fe40000410000 */
[--C-:B------:R-:W-:Y:S01]  /*9920*/  FFMA.FTZ R157, R162, c[0x0][0x2d0], -R175.reuse ;  /* 0x0000b400a29d7a23 */ /* 0x100fe200000108af */
[C---:B-1----:R-:W-:Y:S03]  /*9930*/  HMMA.16816.F32 R20, R176.reuse, R28, R20 ;  /* 0x0000001cb014723c */ /* 0x042fe60000001814 */
[C---:B------:R-:W-:Y:S02]  /*9940*/  FMUL.FTZ R26, R3.reuse, R158 ;  /* 0x0000009e031a7220 */ /* 0x040fe40000410000 */
[----:B------:R-:W-:Y:S01]  /*9950*/  MUFU.EX2 R157, R157 ;  /* 0x0000009d009d7308 */ /* 0x000fe20000000800 */
[----:B------:R-:W-:Y:S02]  /*9960*/  FMUL.FTZ R32, R180, R148 ;  /* 0x00000094b4207220 */ /* 0x000fe40000410000 */
[--C-:B------:R-:W-:Y:S04]  /*9970*/  FFMA.FTZ R148, R212, c[0x0][0x2d0], -R175.reuse ;  /* 0x0000b400d4947a23 */ /* 0x100fe800000108af */
[--C-:B------:R-:W-:Y:S01]  /*9980*/  FFMA.FTZ R212, R214, c[0x0][0x2d0], -R175.reuse ;  /* 0x0000b400d6d47a23 */ /* 0x100fe200000108af */
[C---:B------:R-:W-:Y:S03]  /*9990*/  HMMA.16816.F32 R24, R176.reuse, R30, R24 ;  /* 0x0000001eb018723c */ /* 0x040fe60000001818 */
[C---:B------:R-:W-:Y:S01]  /*99a0*/  FMUL.FTZ R28, R180.reuse, R152 ;  /* 0x00000098b41c7220 */ /* 0x040fe20000410000 */
[----:B------:R-:W-:Y:S01]  /*99b0*/  MUFU.EX2 R214, R159 ;  /* 0x0000009f00d67308 */ /* 0x000fe20000000800 */
[----:B------:R-:W-:Y:S02]  /*99c0*/  FMUL.FTZ R29, R180, R153 ;  /* 0x00000099b41d7220 */ /* 0x000fe40000410000 */
[C---:B------:R-:W-:Y:S02]  /*99d0*/  FMUL.FTZ R30, R3.reuse, R154 ;  /* 0x0000009a031e7220 */ /* 0x040fe40000410000 */
[----:B------:R-:W-:Y:S03]  /*99e0*/  FMUL.FTZ R31, R3, R155 ;  /* 0x0000009b031f7220 */ /* 0x000fe60000410000 */
[--C-:B------:R-:W-:Y:S02]  /*99f0*/  FFMA.FTZ R152, R163, c[0x0][0x2d0], -R175.reuse ;  /* 0x0000b400a3987a23 */ /* 0x100fe400000108af */
[--C-:B------:R-:W-:Y:S01]  /*9a00*/  FFMA.FTZ R155, R164, c[0x0][0x2d0], -R175.reuse ;  /* 0x0000b400a49b7a23 */ /* 0x100fe200000108af */
[----:B------:R-:W-:Y:S01]  /*9a10*/  MUFU.EX2 R212, R212 ;  /* 0x000000d400d47308 */ /* 0x000fe20000000800 */
[C---:B------:R-:W-:Y:S03]  /*9a20*/  HMMA.16816.F32 R28, R176.reuse, R36, R28 ;  /* 0x00000024b01c723c */ /* 0x040fe6000000181c */
[--C-:B------:R-:W-:Y:S02]  /*9a30*/  FFMA.FTZ R164, R200, c[0x0][0x2d0], -R175.reuse ;  /* 0x0000b400c8a47a23 */ /* 0x100fe400000108af */
[--C-:B------:R-:W-:Y:S02]  /*9a40*/  FFMA.FTZ R154, R171, c[0x0][0x2d0], -R175.reuse ;  /* 0x0000b400ab9a7a23 */ /* 0x100fe400000108af */
[--C-:B------:R-:W-:Y:S01]  /*9a50*/  FFMA.FTZ R153, R170, c[0x0][0x2d0], -R175.reuse ;  /* 0x0000b400aa997a23 */ /* 0x100fe200000108af */
[C---:B------:R-:W-:Y:S01]  /*9a60*/  HMMA.16816.F32 R32, R176.reuse, R38, R32 ;  /* 0x00000026b020723c */ /* 0x040fe20000001820 */
[----:B------:R-:W1:Y:S03]  /*9a70*/  MUFU.EX2 R152, R152 ;  /* 0x0000009800987308 */ /* 0x000e660000000800 */
[C---:B------:R-:W-:Y:S02]  /*9a80*/  FMUL.FTZ R36, R180.reuse, R144 ;  /* 0x00000090b4247220 */ /* 0x040fe40000410000 */
[----:B------:R-:W-:Y:S02]  /*9a90*/  FMUL.FTZ R37, R180, R145 ;  /* 0x00000091b4257220 */ /* 0x000fe40000410000 */
[C---:B------:R-:W-:Y:S02]  /*9aa0*/  FMUL.FTZ R38, R3.reuse, R146 ;  /* 0x0000009203267220 */ /* 0x040fe40000410000 */
[----:B------:R-:W2:Y:S01]  /*9ab0*/  LDL.LU R146, [R1+0x60] ;  /* 0x0000600001927983 */ /* 0x000ea20000300800 */
[----:B------:R-:W-:Y:S01]  /*9ac0*/  MUFU.EX2 R200, R197 ;  /* 0x000000c500c87308 */ /* 0x000fe20000000800 */
[----:B------:R-:W-:Y:S02]  /*9ad0*/  FMUL.FTZ R39, R3, R147 ;  /* 0x0000009303277220 */ /* 0x000fe40000410000 */
[--C-:B------:R-:W-:Y:S02]  /*9ae0*/  FFMA.FTZ R145, R199, c[0x0][0x2d0], -R175.reuse ;  /* 0x0000b400c7917a23 */ /* 0x100fe400000108af */
[--C-:B------:R-:W-:Y:S02]  /*9af0*/  FFMA.FTZ R144, R210, c[0x0][0x2d0], -R175.reuse ;  /* 0x0000b400d2907a23 */ /* 0x100fe400000108af */
[--C-:B------:R-:W-:Y:S01]  /*9b00*/  FFMA.FTZ R210, R211, c[0x0][0x2d0], -R175.reuse ;  /* 0x0000b400d3d27a23 */ /* 0x100fe200000108af */
[C---:B------:R-:W-:Y:S02]  /*9b10*/  HMMA.16816.F32 R36, R176.reuse, R44, R36 ;  /* 0x0000002cb024723c */ /* 0x040fe40000001824 */
[----:B------:R3:W-:Y:S01]  /*9b20*/  MUFU.EX2 R199, R198 ;  /* 0x000000c600c77308 */ /* 0x0007e20000000800 */
[--C-:B------:R-:W-:Y:S02]  /*9b30*/  FFMA.FTZ R163, R168, c[0x0][0x2d0], -R175.reuse ;  /* 0x0000b400a8a37a23 */ /* 0x100fe400000108af */
[C---:B------:R-:W-:Y:S02]  /*9b40*/  FMUL.FTZ R68, R180.reuse, R68 ;  /* 0x00000044b4447220 */ /* 0x040fe40000410000 */
[C---:B------:R-:W-:Y:S01]  /*9b50*/  FMUL.FTZ R44, R180.reuse, R136 ;  /* 0x00000088b42c7220 */ /* 0x040fe20000410000 */
[C---:B------:R-:W-:Y:S04]  /*9b60*/  HMMA.16816.F32 R40, R176.reuse, R46, R40 ;  /* 0x0000002eb028723c */ /* 0x040fe80000001828 */
[C---:B------:R-:W-:Y:S01]  /*9b70*/  FMUL.FTZ R45, R180.reuse, R137 ;  /* 0x00000089b42d7220 */ /* 0x040fe20000410000 */
[----:B------:R-:W-:Y:S01]  /*9b80*/  MUFU.EX2 R210, R210 ;  /* 0x000000d200d27308 */ /* 0x000fe20000000800 */
[C---:B------:R-:W-:Y:S02]  /*9b90*/  FMUL.FTZ R69, R180.reuse, R69 ;  /* 0x00000045b4457220 */ /* 0x040fe40000410000 */
[C---:B------:R-:W-:Y:S04]  /*9ba0*/  FMUL.FTZ R46, R3.reuse, R138 ;  /* 0x0000008a032e7220 */ /* 0x040fe80000410000 */
[C---:B------:R-:W-:Y:S02]  /*9bb0*/  FMUL.FTZ R47, R3.reuse, R139 ;  /* 0x0000008b032f7220 */ /* 0x040fe40000410000 */
[----:B------:R-:W-:Y:S01]  /*9bc0*/  LDSM.16.MT88.4 R136, [R244+0x900] ;  /* 0x00090000f488783b */ /* 0x000fe20000004200 */
[C---:B------:R-:W-:Y:S02]  /*9bd0*/  FMUL.FTZ R70, R3.reuse, R70 ;  /* 0x0000004603467220 */ /* 0x040fe40000410000 */
[C---:B------:R-:W-:Y:S02]  /*9be0*/  FMUL.FTZ R71, R3.reuse, R71 ;  /* 0x0000004703477220 */ /* 0x040fe40000410000 */
[C---:B------:R-:W-:Y:S03]  /*9bf0*/  HMMA.16816.F32 R44, R176.reuse, R140, R44 ;  /* 0x0000008cb02c723c */ /* 0x040fe6000000182c */
[C---:B------:R-:W-:Y:S02]  /*9c00*/  FMUL.FTZ R72, R180.reuse, R72 ;  /* 0x00000048b4487220 */ /* 0x040fe40000410000 */
[C---:B------:R-:W-:Y:S02]  /*9c10*/  FMUL.FTZ R73, R180.reuse, R73 ;  /* 0x00000049b4497220 */ /* 0x040fe40000410000 */
[C---:B------:R-:W-:Y:S01]  /*9c20*/  FMUL.FTZ R74, R3.reuse, R74 ;  /* 0x0000004a034a7220 */ /* 0x040fe20000410000 */
[C---:B------:R-:W-:Y:S01]  /*9c30*/  HMMA.16816.F32 R48, R176.reuse, R142, R48 ;  /* 0x0000008eb030723c */ /* 0x040fe20000001830 */
[----:B------:R-:W-:Y:S03]  /*9c40*/  LDSM.16.MT88.4 R140, [R240+0x9900] ;  /* 0x00990000f08c783b */ /* 0x000fe60000004200 */
        /* <DEDUP_REMOVED lines=25> */
[C---:B----4-:R-:W-:Y:S03]  /*9de0*/  HMMA.16816.F32 R60, R176.reuse, R132, R60 ;  /* 0x00000084b03c723c */ /* 0x050fe6000000183c */
        /* <DEDUP_REMOVED lines=29> */
[----:B------:R-:W-:Y:S02]  /*9fc0*/  FMUL.FTZ R121, R180, R121 ;  /* 0x00000079b4797220 */ /* 0x000fe40000410000 */
[C---:B------:R-:W-:Y:S02]  /*9fd0*/  FMUL.FTZ R122, R3.reuse, R122 ;  /* 0x0000007a037a7220 */ /* 0x040fe40000410000 */
[----:B------:R-:W-:Y:S04]  /*9fe0*/  FMUL.FTZ R123, R3, R123 ;  /* 0x0000007b037b7220 */ /* 0x000fe80000410000 */
[--C-:B------:R-:W-:Y:S02]  /*9ff0*/  FFMA.FTZ R158, R161, c[0x0][0x2d0], -R192.reuse ;  /* 0x0000b400a19e7a23 */ /* 0x100fe400000108c0 */
[--C-:B------:R-:W-:Y:S02]  /*a000*/  FFMA.FTZ R161, R167, c[0x0][0x2d0], -R175.reuse ;  /* 0x0000b400a7a17a23 */ /* 0x100fe400000108af */
[--C-:B------:R-:W-:Y:S02]  /*a010*/  FFMA.FTZ R156, R160, c[0x0][0x2d0], -R192.reuse ;  /* 0x0000b400a09c7a23 */ /* 0x100fe400000108c0 */
[--C-:B------:R-:W-:Y:S01]  /*a020*/  FFMA.FTZ R160, R166, c[0x0][0x2d0], -R175.reuse ;  /* 0x0000b400a6a07a23 */ /* 0x100fe200000108af */
[----:B------:R-:W-:Y:S01]  /*a030*/  MUFU.EX2 R158, R158 ;  /* 0x0000009e009e7308 */ /* 0x000fe20000000800 */
[--C-:B------:R-:W-:Y:S02]  /*a040*/  FFMA.FTZ R162, R165, c[0x0][0x2d0], -R192.reuse ;  /* 0x0000b400a5a27a23 */ /* 0x100fe400000108c0 */
[----:B------:R-:W-:Y:S02]  /*a050*/  FFMA.FTZ R165, R169, c[0x0][0x2d0], -R175 ;  /* 0x0000b400a9a57a23 */ /* 0x000fe400000108af */
[C---:B------:R-:W-:Y:S02]  /*a060*/  FMUL.FTZ R124, R180.reuse, R124 ;  /* 0x0000007cb47c7220 */ /* 0x040fe40000410000 */
[C---:B------:R-:W-:Y:S02]  /*a070*/  FMUL.FTZ R125, R180.reuse, R125 ;  /* 0x0000007db47d7220 */ /* 0x040fe40000410000 */
[C---:B------:R-:W-:Y:S01]  /*a080*/  FMUL.FTZ R128, R180.reuse, R128 ;  /* 0x00000080b4807220 */ /* 0x040fe20000410000 */
[----:B------:R-:W-:Y:S01]  /*a090*/  MUFU.EX2 R156, R156 ;  /* 0x0000009c009c7308 */ /* 0x000fe20000000800 */
[----:B------:R-:W-:Y:S02]  /*a0a0*/  FMUL.FTZ R129, R180, R129 ;  /* 0x00000081b4817220 */ /* 0x000fe40000410000 */
[--C-:B---3--:R-:W-:Y:S02]  /*a0b0*/  FFMA.FTZ R198, R195, c[0x0][0x2d0], -R192.reuse ;  /* 0x0000b400c3c67a23 */ /* 0x108fe400000108c0 */
[--C-:B------:R-:W-:Y:S02]  /*a0c0*/  FFMA.FTZ R197, R194, c[0x0][0x2d0], -R192.reuse ;  /* 0x0000b400c2c57a23 */ /* 0x100fe400000108c0 */
[--C-:B------:R-:W-:Y:S02]  /*a0d0*/  FFMA.FTZ R168, R186, c[0x0][0x2d0], -R192.reuse ;  /* 0x0000b400baa87a23 */ /* 0x100fe400000108c0 */
[C---:B------:R-:W-:Y:S01]  /*a0e0*/  FMUL.FTZ R126, R3.reuse, R126 ;  /* 0x0000007e037e7220 */ /* 0x040fe20000410000 */
[----:B------:R-:W-:Y:S01]  /*a0f0*/  MUFU.EX2 R195, R145 ;  /* 0x0000009100c37308 */ /* 0x000fe20000000800 */
[C---:B------:R-:W-:Y:S01]  /*a100*/  FMUL.FTZ R127, R3.reuse, R127 ;  /* 0x0000007f037f7220 */ /* 0x040fe20000410000 */
[C---:B----4-:R-:W-:Y:S03]  /*a110*/  HMMA.16816.F32 R76, R176.reuse, R132, R76 ;  /* 0x00000084b04c723c */ /* 0x050fe6000000184c */
[C---:B------:R-:W-:Y:S02]  /*a120*/  FMUL.FTZ R130, R3.reuse, R130 ;  /* 0x0000008203827220 */ /* 0x040fe40000410000 */
[----:B------:R-:W-:Y:S02]  /*a130*/  FMUL.FTZ R131, R3, R131 ;  /* 0x0000008303837220 */ /* 0x000fe40000410000 */
[----:B------:R-:W-:Y:S01]  /*a140*/  FADD.FTZ R167, R203, R183 ;  /* 0x000000b7cba77221 */ /* 0x000fe20000010000 */
[C---:B------:R-:W-:Y:S01]  /*a150*/  HMMA.16816.F32 R80, R176.reuse, R134, R80 ;  /* 0x00000086b050723c */ /* 0x040fe20000001850 */
[----:B------:R-:W3:Y:S01]  /*a160*/  LDSM.16.MT88.4 R132, [R241+0x6100] ;  /* 0x00610000f184783b */ /* 0x000ee20000004200 */
[----:B------:R-:W-:Y:S02]  /*a170*/  MUFU.EX2 R194, R144 ;  /* 0x0000009000c27308 */ /* 0x000fe40000000800 */
[--C-:B------:R-:W-:Y:S02]  /*a180*/  FFMA.FTZ R203, R189, c[0x0][0x2d0], -R192.reuse ;  /* 0x0000b400bdcb7a23 */ /* 0x100fe400000108c0 */
[----:B------:R-:W-:Y:S02]  /*a190*/  FADD.FTZ R167, R201, R167 ;  /* 0x000000a7c9a77221 */ /* 0x000fe40000010000 */
[--C-:B------:R-:W-:Y:S04]  /*a1a0*/  FFMA.FTZ R196, R196, c[0x0][0x2d0], -R192.reuse ;  /* 0x0000b400c4c47a23 */ /* 0x100fe800000108c0 */
[----:B------:R-:W-:Y:S01]  /*a1b0*/  MUFU.EX2 R189, R154 ;  /* 0x0000009a00bd7308 */ /* 0x000fe20000000800 */
[----:B------:R-:W-:Y:S02]  /*a1c0*/  FADD.FTZ R167, R191, R167 ;  /* 0x000000a7bfa77221 */ /* 0x000fe40000010000 */
[--C-:B------:R-:W-:Y:S02]  /*a1d0*/  FFMA.FTZ R211, R206, c[0x0][0x2d0], -R192.reuse ;  /* 0x0000b400ced37a23 */ /* 0x100fe400000108c0 */
[--C-:B------:R-:W-:Y:S02]  /*a1e0*/  FFMA.FTZ R207, R207, c[0x0][0x2d0], -R192.reuse ;  /* 0x0000b400cfcf7a23 */ /* 0x100fe400000108c0 */
[--C-:B------:R-:W-:Y:S02]  /*a1f0*/  FFMA.FTZ R205, R205, c[0x0][0x2d0], -R192.reuse ;  /* 0x0000b400cdcd7a23 */ /* 0x100fe400000108c0 */
[--C-:B------:R-:W-:Y:S01]  /*a200*/  FFMA.FTZ R204, R204, c[0x0][0x2d0], -R192.reuse ;  /* 0x0000b400cccc7a23 */ /* 0x100fe200000108c0 */
[----:B------:R-:W-:Y:S01]  /*a210*/  MUFU.EX2 R186, R165 ;  /* 0x000000a500ba7308 */ /* 0x000fe20000000800 */
[--C-:B------:R-:W-:Y:S09]  /*a220*/  FFMA.FTZ R187, R187, c[0x0][0x2d0], -R192.reuse ;  /* 0x0000b400bbbb7a23 */ /* 0x100ff200000108c0 */
[----:B------:R-:W-:Y:S01]  /*a230*/  MUFU.EX2 R160, R160 ;  /* 0x000000a000a07308 */ /* 0x000fe20000000800 */
[C---:B---3--:R-:W-:Y:S09]  /*a240*/  HMMA.16816.F32 R84, R176.reuse, R132, R84 ;  /* 0x00000084b054723c */ /* 0x048ff20000001854 */
[----:B------:R-:W-:Y:S01]  /*a250*/  MUFU.EX2 R162, R162 ;  /* 0x000000a200a27308 */ /* 0x000fe20000000800 */
[C---:B------:R-:W-:Y:S01]  /*a260*/  HMMA.16816.F32 R88, R176.reuse, R134, R88 ;  /* 0x00000086b058723c */ /* 0x040fe20000001858 */
[----:B------:R-:W3:Y:S08]  /*a270*/  LDSM.16.MT88.4 R132, [R240+0x6100] ;  /* 0x00610000f084783b */ /* 0x000ef00000004200 */
[----:B------:R-:W-:Y:S10]  /*a280*/  MUFU.EX2 R3, R209 ;  /* 0x000000d100037308 */ /* 0x000ff40000000800 */
[----:B------:R4:W-:Y:S10]  /*a290*/  MUFU.EX2 R209, R148 ;  /* 0x0000009400d17308 */ /* 0x0009f40000000800 */
[----:B------:R5:W-:Y:S10]  /*a2a0*/  MUFU.EX2 R201, R215 ;  /* 0x000000d700c97308 */ /* 0x000bf40000000800 */
[----:B------:R-:W-:Y:S01]  /*a2b0*/  MUFU.EX2 R203, R203 ;  /* 0x000000cb00cb7308 */ /* 0x000fe20000000800 */
[----:B----4-:R-:W-:Y:S01]  /*a2c0*/  LDSM.16.MT88.4 R148, [R240+0x1900] ;  /* 0x00190000f094783b */ /* 0x010fe20000004200 */
[C---:B---3--:R-:W-:Y:S08]  /*a2d0*/  HMMA.16816.F32 R92, R176.reuse, R132, R92 ;  /* 0x00000084b05c723c */ /* 0x048ff0000000185c */
[----:B------:R-:W-:Y:S01]  /*a2e0*/  MUFU.EX2 R191, R168 ;  /* 0x000000a800bf7308 */ /* 0x000fe20000000800 */
[----:B--2---:R-:W-:Y:S02]  /*a2f0*/  FFMA.FTZ R180, R180, R146, R173 ;  /* 0x00000092b4b47223 */ /* 0x004fe400000100ad */
[----:B------:R-:W-:Y:S01]  /*a300*/  LDSM.16.MT88.4 R144, [R242+0x1100] ;  /* 0x00110000f290783b */ /* 0x000fe20000004200 */
[----:B-----5:R-:W-:Y:S01]  /*a310*/  FFMA.FTZ R215, R182, c[0x0][0x2d0], -R192 ;  /* 0x0000b400b6d77a23 */ /* 0x020fe200000108c0 */
[C---:B------:R-:W-:Y:S05]  /*a320*/  HMMA.16816.F32 R96, R176.reuse, R134, R96 ;  /* 0x00000086b060723c */ /* 0x040fea0000001860 */
[----:B------:R-:W-:Y:S01]  /*a330*/  MUFU.EX2 R161, R161 ;  /* 0x000000a100a17308 */ /* 0x000fe20000000800 */
[----:B------:R-:W2:Y:S01]  /*a340*/  LDSM.16.MT88.4 R132, [R244+0x9100] ;  /* 0x00910000f484783b */ /* 0x000ea20000004200 */
[----:B------:R-:W-:Y:S02]  /*a350*/  FADD.FTZ R166, R208, R180 ;  /* 0x000000b4d0a67221 */ /* 0x000fe40000010000 */
[----:B------:R-:W-:Y:S03]  /*a360*/  FFMA.FTZ R192, R181, c[0x0][0x2d0], -R192 ;  /* 0x0000b400b5c07a23 */ /* 0x000fe600000108c0 */
[----:B------:R-:W-:Y:S02]  /*a370*/  FADD.FTZ R166, R202, R166 ;  /* 0x000000a6caa67221 */ /* 0x000fe40000010000 */
[----:B------:R-:W-:Y:S01]  /*a380*/  LDSM.16.MT88.4 R172, [R244+0x2900] ;  /* 0x00290000f4ac783b */ /* 0x000fe20000004200 */
[----:B------:R-:W-:Y:S01]  /*a390*/  MUFU.EX2 R202, R155 ;  /* 0x0000009b00ca7308 */ /* 0x000fe20000000800 */
[----:B------:R-:W-:Y:S04]  /*a3a0*/  FADD.FTZ R166, R193, R166 ;  /* 0x000000a6c1a67221 */ /* 0x000fe80000010000 */
[----:B-1----:R-:W-:Y:S05]  /*a3b0*/  FADD.FTZ R166, R152, R166 ;  /* 0x000000a698a67221 */ /* 0x002fea0000010000 */
[----:B------:R-:W-:Y:S10]  /*a3c0*/  MUFU.EX2 R208, R153 ;  /* 0x0000009900d07308 */ /* 0x000ff40000000800 */
[----:B------:R-:W1:Y:S10]  /*a3d0*/  MUFU.EX2 R193, R164 ;  /* 0x000000a400c17308 */ /* 0x000e740000000800 */
[----:B------:R-:W-:Y:S01]  /*a3e0*/  MUFU.EX2 R198, R198 ;  /* 0x000000c600c67308 */ /* 0x000fe20000000800 */
[C---:B--2---:R-:W-:Y:S08]  /*a3f0*/  HMMA.16816.F32 R100, R176.reuse, R132, R100 ;  /* 0x00000084b064723c */ /* 0x044ff00000001864 */
[C---:B------:R-:W-:Y:S01]  /*a400*/  HMMA.16816.F32 R104, R176.reuse, R134, R104 ;  /* 0x00000086b068723c */ /* 0x040fe20000001868 */
[----:B------:R-:W2:Y:S01]  /*a410*/  LDSM.16.MT88.4 R132, [R242+0x9100] ;  /* 0x00910000f284783b */ /* 0x000ea20000004200 */
[----:B------:R-:W-:Y:S02]  /*a420*/  MUFU.EX2 R197, R197 ;  /* 0x000000c500c57308 */ /* 0x000fe40000000800 */
[----:B-1----:R-:W-:Y:S08]  /*a430*/  F2FP.PACK_AB R180, R193, R186 ;  /* 0x000000bac1b4723e */ /* 0x002ff000000000ff */
[----:B------:R-:W-:Y:S10]  /*a440*/  MUFU.EX2 R196, R196 ;  /* 0x000000c400c47308 */ /* 0x000ff40000000800 */
[----:B------:R-:W-:Y:S10]  /*a450*/  MUFU.EX2 R211, R211 ;  /* 0x000000d300d37308 */ /* 0x000ff40000000800 */
[----:B------:R-:W-:Y:S01]  /*a460*/  MUFU.EX2 R207, R207 ;  /* 0x000000cf00cf7308 */ /* 0x000fe20000000800 */
[C---:B--2---:R-:W-:Y:S09]  /*a470*/  HMMA.16816.F32 R108, R176.reuse, R132, R108 ;  /* 0x00000084b06c723c */ /* 0x044ff2000000186c */
[----:B------:R-:W-:Y:S01]  /*a480*/  MUFU.EX2 R206, R213 ;  /* 0x000000d500ce7308 */ /* 0x000fe20000000800 */
[C---:B------:R-:W-:Y:S01]  /*a490*/  HMMA.16816.F32 R112, R176.reuse, R134, R112 ;  /* 0x00000086b070723c */ /* 0x040fe20000001870 */
[----:B------:R-:W1:Y:S08]  /*a4a0*/  LDSM.16.MT88.4 R132, [R241+0x9100] ;  /* 0x00910000f184783b */ /* 0x000e700000004200 */
[----:B------:R-:W2:Y:S10]  /*a4b0*/  MUFU.EX2 R213, R163 ;  /* 0x000000a300d57308 */ /* 0x000eb40000000800 */
[----:B------:R-:W-:Y:S10]  /*a4c0*/  MUFU.EX2 R205, R205 ;  /* 0x000000cd00cd7308 */ /* 0x000ff40000000800 */
[----:B------:R-:W-:Y:S01]  /*a4d0*/  MUFU.EX2 R204, R204 ;  /* 0x000000cc00cc7308 */ /* 0x000fe20000000800 */
[----:B--2---:R-:W-:Y:S09]  /*a4e0*/  F2FP.PACK_AB R182, R214, R213 ;  /* 0x000000d5d6b6723e */ /* 0x004ff200000000ff */
[----:B------:R-:W2:Y:S01]  /*a4f0*/  MUFU.EX2 R187, R187 ;  /* 0x000000bb00bb7308 */ /* 0x000ea20000000800 */
[C---:B-1----:R-:W-:Y:S09]  /*a500*/  HMMA.16816.F32 R116, R176.reuse, R132, R116 ;  /* 0x00000084b074723c */ /* 0x042ff20000001874 */
[----:B------:R-:W-:Y:S01]  /*a510*/  MUFU.EX2 R215, R215 ;  /* 0x000000d700d77308 */ /* 0x000fe20000000800 */
[C---:B------:R-:W-:Y:S01]  /*a520*/  HMMA.16816.F32 R120, R176.reuse, R134, R120 ;  /* 0x00000086b078723c */ /* 0x040fe20000001878 */
[----:B------:R-:W1:Y:S08]  /*a530*/  LDSM.16.MT88.4 R132, [R240+0x9100] ;  /* 0x00910000f084783b */ /* 0x000e700000004200 */
[----:B------:R-:W3:Y:S03]  /*a540*/  MUFU.EX2 R192, R192 ;  /* 0x000000c000c07308 */ /* 0x000ee60000000800 */
[----:B--2---:R-:W-:Y:S02]  /*a550*/  F2FP.PACK_AB R181, R187, R191 ;  /* 0x000000bfbbb5723e */ /* 0x004fe400000000ff */
[----:B---3--:R-:W-:Y:S01]  /*a560*/  F2FP.PACK_AB R183, R192, R215 ;  /* 0x000000d7c0b7723e */ /* 0x008fe200000000ff */
[C---:B-1----:R-:W-:Y:S07]  /*a570*/  HMMA.16816.F32 R124, R176.reuse, R132, R124 ;  /* 0x00000084b07c723c */ /* 0x042fee000000187c */
[----:B------:R-:W-:Y:S01]  /*a580*/  F2FP.PACK_AB R132, R157, R152 ;  /* 0x000000989d84723e */ /* 0x000fe200000000ff */
[----:B------:R-:W-:Y:S01]  /*a590*/  HMMA.16816.F32 R128, R176, R134, R128 ;  /* 0x00000086b080723c */ /* 0x000fe20000001880 */
[----:B------:R-:W-:Y:S03]  /*a5a0*/  LDSM.16.MT88.4 R152, [R242+0x5100] ;  /* 0x00510000f298783b */ /* 0x000fe60000004200 */
[----:B------:R-:W-:Y:S03]  /*a5b0*/  F2FP.PACK_AB R133, R156, R158 ;  /* 0x0000009e9c85723e */ /* 0x000fe600000000ff */
[----:B------:R-:W-:Y:S02]  /*a5c0*/  F2FP.PACK_AB R134, R160, R161 ;  /* 0x000000a1a086723e */ /* 0x000fe400000000ff */
[----:B------:R-:W-:Y:S07]  /*a5d0*/  F2FP.PACK_AB R135, R184, R162 ;  /* 0x000000a2b887723e */ /* 0x000fee00000000ff */
[C---:B------:R-:W-:Y:S08]  /*a5e0*/  HMMA.16816.F32 R4, R132.reuse, R136, R4 ;  /* 0x000000888404723c */ /* 0x040ff00000001804 */
        /* <DEDUP_REMOVED lines=45> */
[----:B------:R-:W-:Y:S01]  /*a8c0*/  HMMA.16816.F32 R128, R132, R142, R128 ;  /* 0x0000008e8480723c */ /* 0x000fe20000001880 */
[----:B------:R-:W2:Y:S06]  /*a8d0*/  LDSM.16.MT88.4 R140, [R241+0x1100] ;  /* 0x00110000f18c783b */ /* 0x000eac0000004200 */
[----:B------:R-:W-:Y:S02]  /*a8e0*/  F2FP.PACK_AB R132, R199, R200 ;  /* 0x000000c8c784723e */ /* 0x000fe400000000ff */
[----:B------:R-:W-:Y:S03]  /*a8f0*/  F2FP.PACK_AB R133, R197, R198 ;  /* 0x000000c6c585723e */ /* 0x000fe600000000ff */
[----:B------:R-:W-:Y:S02]  /*a900*/  F2FP.PACK_AB R134, R194, R195 ;  /* 0x000000c3c286723e */ /* 0x000fe400000000ff */
[----:B------:R-:W-:Y:S07]  /*a910*/  F2FP.PACK_AB R135, R3, R196 ;  /* 0x000000c40387723e */ /* 0x000fee00000000ff */
[C---:B-1----:R-:W-:Y:S08]  /*a920*/  HMMA.16816.F32 R4, R132.reuse, R136, R4 ;  /* 0x000000888404723c */ /* 0x042ff00000001804 */
[C---:B------:R-:W-:Y:S01]  /*a930*/  HMMA.16816.F32 R8, R132.reuse, R138, R8 ;  /* 0x0000008a8408723c */ /* 0x040fe20000001808 */
[----:B------:R-:W1:Y:S07]  /*a940*/  LDSM.16.MT88.4 R136, [R240+0x1100] ;  /* 0x00110000f088783b */ /* 0x000e6e0000004200 */
[C---:B------:R-:W-:Y:S08]  /*a950*/  HMMA.16816.F32 R12, R132.reuse, R144, R12 ;  /* 0x00000090840c723c */ /* 0x040ff0000000180c */
        /* <DEDUP_REMOVED lines=31> */
[----:B------:R-:W-:Y:S07]  /*ab50*/  LDSM.16.MT88.4 R140, [R240+0xa100] ;  /* 0x00a10000f08c783b */ /* 0x000fee0000004200 */
[C---:B-1----:R-:W-:Y:S08]  /*ab60*/  HMMA.16816.F32 R100, R132.reuse, R136, R100 ;  /* 0x000000888464723c */ /* 0x042ff00000001864 */
[C---:B------:R-:W-:Y:S01]  /*ab70*/  HMMA.16816.F32 R104, R132.reuse, R138, R104 ;  /* 0x0000008a8468723c */ /* 0x040fe20000001868 */
[----:B------:R-:W1:Y:S07]  /*ab80*/  LDSM.16.MT88.4 R136, [R241+0xa100] ;  /* 0x00a10000f188783b */ /* 0x000e6e0000004200 */
[C---:B---3--:R-:W-:Y:S08]  /*ab90*/  HMMA.16816.F32 R108, R132.reuse, R144, R108 ;  /* 0x00000090846c723c */ /* 0x048ff0000000186c */
[C---:B------:R-:W-:Y:S01]  /*aba0*/  HMMA.16816.F32 R112, R132.reuse, R146, R112 ;  /* 0x000000928470723c */ /* 0x040fe20000001870 */
[----:B------:R-:W-:Y:S07]  /*abb0*/  LDSM.16.MT88.4 R144, [R242+0x1900] ;  /* 0x00190000f290783b */ /* 0x000fee0000004200 */
        /* <DEDUP_REMOVED lines=34> */
[C---:B------:R-:W-:Y:S08]  /*ade0*/  HMMA.16816.F32 R68, R132.reuse, R148, R68 ;  /* 0x000000948444723c */ /* 0x040ff00000001844 */
[C---:B------:R-:W-:Y:S01]  /*adf0*/  HMMA.16816.F32 R72, R132.reuse, R150, R72 ;  /* 0x000000968448723c */ /* 0x040fe20000001848 */
[----:B------:R-:W2:Y:S07]  /*ae00*/  LDSM.16.MT88.4 R148, [R244+0xa900] ;  /* 0x00a90000f494783b */ /* 0x000eae0000004200 */
[C---:B---3--:R-:W-:Y:S08]  /*ae10*/  HMMA.16816.F32 R76, R132.reuse, R144, R76 ;  /* 0x00000090844c723c */ /* 0x048ff0000000184c */
[C---:B------:R-:W-:Y:S01]  /*ae20*/  HMMA.16816.F32 R80, R132.reuse, R146, R80 ;  /* 0x000000928450723c */ /* 0x040fe20000001850 */
[----:B------:R-:W-:Y:S07]  /*ae30*/  LDSM.16.MT88.4 R144, [R241+0xa900] ;  /* 0x00a90000f190783b */ /* 0x000fee0000004200 */
        /* <DEDUP_REMOVED lines=16> */
[----:B------:R-:W-:Y:S01]  /*af40*/  HMMA.16816.F32 R128, R132, R142, R128 ;  /* 0x0000008e8480723c */ /* 0x000fe20000001880 */
[----:B------:R-:W3:Y:S06]  /*af50*/  LDSM.16.MT88.4 R140, [R240+0x2100] ;  /* 0x00210000f08c783b */ /* 0x000eec0000004200 */
        /* <DEDUP_REMOVED lines=22> */
[C---:B----4-:R-:W-:Y:S08]  /*b0c0*/  HMMA.16816.F32 R52, R132.reuse, R148, R52 ;  /* 0x000000948434723c */ /* 0x050ff00000001834 */
[C---:B------:R-:W-:Y:S01]  /*b0d0*/  HMMA.16816.F32 R56, R132.reuse, R150, R56 ;  /* 0x000000968438723c */ /* 0x040fe20000001838 */
[----:B------:R-:W4:Y:S07]  /*b0e0*/  LDSM.16.MT88.4 R148, [R240+0x8100] ;  /* 0x00810000f094783b */ /* 0x000f2e0000004200 */
        /* <DEDUP_REMOVED lines=11> */
[----:B------:R-:W3:Y:S07]  /*b1a0*/  LDSM.16.MT88.4 R152, [R240+0xb100] ;  /* 0x00b10000f098783b */ /* 0x000eee0000004200 */
[C---:B----4-:R-:W-:Y:S08]  /*b1b0*/  HMMA.16816.F32 R92, R132.reuse, R148, R92 ;  /* 0x00000094845c723c */ /* 0x050ff0000000185c */
[C---:B------:R-:W-:Y:S01]  /*b1c0*/  HMMA.16816.F32 R96, R132.reuse, R150, R96 ;  /* 0x000000968460723c */ /* 0x040fe20000001860 */
[----:B------:R-:W-:Y:S07]  /*b1d0*/  LDSM.16.MT88.4 R148, [R240+0x2900] ;  /* 0x00290000f094783b */ /* 0x000fee0000004200 */
[C---:B-1----:R-:W-:Y:S07]  /*b1e0*/  HMMA.16816.F32 R100, R132.reuse, R136, R100 ;  /* 0x000000888464723c */ /* 0x042fee0000001864 */
[----:B------:R-:W-:Y:S01]  /*b1f0*/  FADD.FTZ R136, R158, R167 ;  /* 0x000000a79e887221 */ /* 0x000fe20000010000 */
[C---:B------:R-:W-:Y:S04]  /*b200*/  HMMA.16816.F32 R104, R132.reuse, R138, R104 ;  /* 0x0000008a8468723c */ /* 0x040fe80000001868 */
[----:B------:R-:W-:Y:S02]  /*b210*/  FADD.FTZ R137, R157, R166 ;  /* 0x000000a69d897221 */ /* 0x000fe40000010000 */
[----:B------:R-:W1:Y:S01]  /*b220*/  LDSM.16.MT88.4 R164, [R242+0x2900] ;  /* 0x00290000f2a4783b */ /* 0x000e620000004200 */
[----:B------:R-:W-:Y:S01]  /*b230*/  FADD.FTZ R136, R156, R136 ;  /* 0x000000889c887221 */ /* 0x000fe20000010000 */
[C---:B--2---:R-:W-:Y:S04]  /*b240*/  HMMA.16816.F32 R108, R132.reuse, R140, R108 ;  /* 0x0000008c846c723c */ /* 0x044fe8000000186c */
[----:B------:R-:W-:Y:S02]  /*b250*/  FADD.FTZ R161, R161, R137 ;  /* 0x00000089a1a17221 */ /* 0x000fe40000010000 */
[----:B------:R-:W2:Y:S01]  /*b260*/  LDSM.16.MT88.4 R156, [R241+0x2900] ;  /* 0x00290000f19c783b */ /* 0x000ea20000004200 */
[----:B------:R-:W-:Y:S01]  /*b270*/  FADD.FTZ R138, R162, R136 ;  /* 0x00000088a28a7221 */ /* 0x000fe20000010000 */
[C---:B------:R-:W-:Y:S04]  /*b280*/  HMMA.16816.F32 R112, R132.reuse, R142, R112 ;  /* 0x0000008e8470723c */ /* 0x040fe80000001870 */
[----:B------:R-:W-:Y:S02]  /*b290*/  FADD.FTZ R139, R160, R161 ;  /* 0x000000a1a08b7221 */ /* 0x000fe40000010000 */
[----:B------:R-:W4:Y:S02]  /*b2a0*/  LDSM.16.MT88.4 R140, [R244+0x5900] ;  /* 0x00590000f48c783b */ /* 0x000f240000004200 */
[C---:B------:R-:W-:Y:S08]  /*b2b0*/  HMMA.16816.F32 R116, R132.reuse, R144, R116 ;  /* 0x000000908474723c */ /* 0x040ff00000001874 */
[C---:B------:R-:W-:Y:S08]  /*b2c0*/  HMMA.16816.F32 R120, R132.reuse, R146, R120 ;  /* 0x000000928478723c */ /* 0x040ff00000001878 */
[C---:B---3--:R-:W-:Y:S08]  /*b2d0*/  HMMA.16816.F32 R124, R132.reuse, R152, R124 ;  /* 0x00000098847c723c */ /* 0x048ff0000000187c */
[----:B------:R-:W-:Y:S01]  /*b2e0*/  HMMA.16816.F32 R128, R132, R154, R128 ;  /* 0x0000009a8480723c */ /* 0x000fe20000001880 */
[----:B------:R-:W3:Y:S07]  /*b2f0*/  LDSM.16.MT88.4 R132, [R242+0x5900] ;  /* 0x00590000f284783b */ /* 0x000eee0000004200 */
[C---:B------:R-:W-:Y:S01]  /*b300*/  HMMA.16816.F32 R176, R180.reuse, R172, R4 ;  /* 0x000000acb4b0723c */ /* 0x040fe20000001804 */
[----:B------:R-:W5:Y:S07]  /*b310*/  LDSM.16.MT88.4 R4, [R241+0x5900] ;  /* 0x00590000f104783b */ /* 0x000f6e0000004200 */
[C---:B------:R-:W-:Y:S01]  /*b320*/  HMMA.16816.F32 R172, R180.reuse, R174, R8 ;  /* 0x000000aeb4ac723c */ /* 0x040fe20000001808 */
[----:B------:R-:W3:Y:S07]  /*b330*/  LDSM.16.MT88.4 R8, [R240+0x5900] ;  /* 0x00590000f008783b */ /* 0x000eee0000004200 */
[C---:B-1----:R-:W-:Y:S01]  /*b340*/  HMMA.16816.F32 R168, R180.reuse, R164, R12 ;  /* 0x000000a4b4a8723c */ /* 0x042fe2000000180c */
[----:B------:R-:W1:Y:S07]  /*b350*/  LDSM.16.MT88.4 R12, [R244+0x8900] ;  /* 0x00890000f40c783b */ /* 0x000e6e0000004200 */
[C---:B------:R-:W-:Y:S01]  /*b360*/  HMMA.16816.F32 R164, R180.reuse, R166, R16 ;  /* 0x000000a6b4a4723c */ /* 0x040fe20000001810 */
[----:B------:R-:W1:Y:S07]  /*b370*/  LDSM.16.MT88.4 R16, [R242+0x8900] ;  /* 0x00890000f210783b */ /* 0x000e6e0000004200 */
[C---:B--2---:R-:W-:Y:S01]  /*b380*/  HMMA.16816.F32 R160, R180.reuse, R156, R20 ;  /* 0x0000009cb4a0723c */ /* 0x044fe20000001814 */
[----:B------:R-:W2:Y:S07]  /*b390*/  LDSM.16.MT88.4 R20, [R241+0x8900] ;  /* 0x00890000f114783b */ /* 0x000eae0000004200 */
[C---:B------:R-:W-:Y:S01]  /*b3a0*/  HMMA.16816.F32 R156, R180.reuse, R158, R24 ;  /* 0x0000009eb49c723c */ /* 0x040fe20000001818 */
[----:B------:R-:W1:Y:S07]  /*b3b0*/  LDSM.16.MT88.4 R24, [R240+0x8900] ;  /* 0x00890000f018783b */ /* 0x000e6e0000004200 */
[C---:B------:R-:W-:Y:S07]  /*b3c0*/  HMMA.16816.F32 R152, R180.reuse, R148, R28 ;  /* 0x00000094b498723c */ /* 0x040fee000000181c */
[----:B------:R-:W-:Y:S01]  /*b3d0*/  MOV R30, R138 ;  /* 0x0000008a001e7202 */ /* 0x000fe20000000f00 */
[C---:B------:R-:W-:Y:S04]  /*b3e0*/  HMMA.16816.F32 R148, R180.reuse, R150, R32 ;  /* 0x00000096b494723c */ /* 0x040fe80000001820 */
[----:B------:R-:W-:Y:S01]  /*b3f0*/  MOV R31, R139 ;  /* 0x0000008b001f7202 */ /* 0x000fe20000000f00 */
[----:B------:R-:W-:Y:S03]  /*b400*/  FADD.FTZ R184, R184, R30 ;  /* 0x0000001eb8b87221 */ /* 0x000fe60000010000 */
[C---:B----4-:R-:W-:Y:S04]  /*b410*/  HMMA.16816.F32 R144, R180.reuse, R140, R36 ;  /* 0x0000008cb490723c */ /* 0x050fe80000001824 */
[----:B------:R-:W-:Y:S02]  /*b420*/  FADD.FTZ R184, R198, R184 ;  /* 0x000000b8c6b87221 */ /* 0x000fe40000010000 */
[----:B------:R-:W-:Y:S02]  /*b430*/  FADD.FTZ R200, R200, R31 ;  /* 0x0000001fc8c87221 */ /* 0x000fe40000010000 */
[C---:B------:R-:W-:Y:S04]  /*b440*/  HMMA.16816.F32 R140, R180.reuse, R142, R40 ;  /* 0x0000008eb48c723c */ /* 0x040fe80000001828 */
[----:B------:R-:W-:Y:S02]  /*b450*/  FADD.FTZ R197, R197, R184 ;  /* 0x000000b8c5c57221 */ /* 0x000fe40000010000 */
[----:B------:R-:W-:Y:S02]  /*b460*/  FADD.FTZ R199, R199, R200 ;  /* 0x000000c8c7c77221 */ /* 0x000fe40000010000 */
[C---:B---3--:R-:W-:Y:S04]  /*b470*/  HMMA.16816.F32 R136, R180.reuse, R132, R44 ;  /* 0x00000084b488723c */ /* 0x048fe8000000182c */
[----:B------:R-:W-:Y:S02]  /*b480*/  FADD.FTZ R197, R196, R197 ;  /* 0x000000c5c4c57221 */ /* 0x000fe40000010000 */
[----:B------:R-:W-:Y:S02]  /*b490*/  FADD.FTZ R199, R195, R199 ;  /* 0x000000c7c3c77221 */ /* 0x000fe40000010000 */
[C---:B------:R-:W-:Y:S04]  /*b4a0*/  HMMA.16816.F32 R132, R180.reuse, R134, R48 ;  /* 0x00000086b484723c */ /* 0x040fe80000001830 */
[----:B------:R-:W-:Y:S02]  /*b4b0*/  FADD.FTZ R3, R3, R197 ;  /* 0x000000c503037221 */ /* 0x000fe40000010000 */
[----:B------:R-:W-:Y:S02]  /*b4c0*/  FADD.FTZ R194, R194, R199 ;  /* 0x000000c7c2c27221 */ /* 0x000fe40000010000 */
[C---:B-----5:R-:W-:Y:S04]  /*b4d0*/  HMMA.16816.F32 R52, R180.reuse, R4, R52 ;  /* 0x00000004b434723c */ /* 0x060fe80000001834 */
[----:B------:R-:W-:Y:S02]  /*b4e0*/  FADD.FTZ R3, R211, R3 ;  /* 0x00000003d3037221 */ /* 0x000fe40000010000 */
[----:B------:R-:W-:Y:S02]  /*b4f0*/  FADD.FTZ R194, R210, R194 ;  /* 0x000000c2d2c27221 */ /* 0x000fe40000010000 */
[C---:B------:R-:W-:Y:S01]  /*b500*/  HMMA.16816.F32 R56, R180.reuse, R6, R56 ;  /* 0x00000006b438723c */ /* 0x040fe20000001838 */
[----:B------:R-:W3:Y:S03]  /*b510*/  LDSM.16.MT88.4 R4, [R244+0xb900] ;  /* 0x00b90000f404783b */ /* 0x000ee60000004200 */
[----:B------:R-:W-:Y:S02]  /*b520*/  FADD.FTZ R207, R207, R3 ;  /* 0x00000003cfcf7221 */ /* 0x000fe40000010000 */
[----:B------:R-:W-:Y:S02]  /*b530*/  FADD.FTZ R209, R209, R194 ;  /* 0x000000c2d1d17221 */ /* 0x000fe40000010000 */
[C---:B------:R-:W-:Y:S04]  /*b540*/  HMMA.16816.F32 R60, R180.reuse, R8, R60 ;  /* 0x00000008b43c723c */ /* 0x040fe8000000183c */
[----:B------:R-:W-:Y:S02]  /*b550*/  FADD.FTZ R209, R206, R209 ;  /* 0x000000d1ced17221 */ /* 0x000fe40000010000 */
[----:B------:R-:W-:Y:S02]  /*b560*/  FADD.FTZ R207, R205, R207 ;  /* 0x000000cfcdcf7221 */ /* 0x000fe40000010000 */
[C---:B------:R-:W-:Y:S01]  /*b570*/  HMMA.16816.F32 R64, R180.reuse, R10, R64 ;  /* 0x0000000ab440723c */ /* 0x040fe20000001840 */
[----:B------:R-:W4:Y:S03]  /*b580*/  LDSM.16.MT88.4 R8, [R242+0xb900] ;  /* 0x00b90000f208783b */ /* 0x000f260000004200 */
[----:B------:R-:W-:Y:S02]  /*b590*/  FADD.FTZ R212, R212, R209 ;  /* 0x000000d1d4d47221 */ /* 0x000fe40000010000 */
[----:B------:R-:W-:Y:S02]  /*b5a0*/  FADD.FTZ R204, R204, R207 ;  /* 0x000000cfcccc7221 */ /* 0x000fe40000010000 */
[C---:B-1----:R-:W-:Y:S04]  /*b5b0*/  HMMA.16816.F32 R68, R180.reuse, R12, R68 ;  /* 0x0000000cb444723c */ /* 0x042fe80000001844 */
[----:B------:R-:W-:Y:S02]  /*b5c0*/  FADD.FTZ R212, R201, R212 ;  /* 0x000000d4c9d47221 */ /* 0x000fe40000010000 */
[----:B------:R-:W-:Y:S02]  /*b5d0*/  FADD.FTZ R204, R203, R204 ;  /* 0x000000cccbcc7221 */ /* 0x000fe40000010000 */
[C---:B------:R-:W-:Y:S01]  /*b5e0*/  HMMA.16816.F32 R72, R180.reuse, R14, R72 ;  /* 0x0000000eb448723c */ /* 0x040fe20000001848 */
[----:B------:R-:W1:Y:S03]  /*b5f0*/  LDSM.16.MT88.4 R12, [R241+0xb900] ;  /* 0x00b90000f10c783b */ /* 0x000e660000004200 */
        /* <DEDUP_REMOVED lines=18> */
[----:B------:R-:W-:Y:S04]  /*b720*/  FADD.FTZ R3, R214, R193 ;  /* 0x000000c1d6037221 */ /* 0x000fe80000010000 */
[C---:B---3--:R-:W-:Y:S01]  /*b730*/  HMMA.16816.F32 R100, R180.reuse, R4, R100 ;  /* 0x00000004b464723c */ /* 0x048fe20000001864 */
[----:B------:R2:W-:Y:S07]  /*b740*/  STL [R1+0x60], R3 ;  /* 0x0000600301007387 */ /* 0x0005ee0000100800 */
[C---:B------:R-:W-:Y:S01]  /*b750*/  HMMA.16816.F32 R104, R180.reuse, R6, R104 ;  /* 0x00000006b468723c */ /* 0x040fe20000001868 */
[----:B------:R-:W3:Y:S07]  /*b760*/  LDSM.16.MT88.4 R4, [R240+0xb900] ;  /* 0x00b90000f004783b */ /* 0x000eee0000004200 */
[C---:B----4-:R-:W-:Y:S08]  /*b770*/  HMMA.16816.F32 R108, R180.reuse, R8, R108 ;  /* 0x00000008b46c723c */ /* 0x050ff0000000186c */
[C---:B------:R-:W-:Y:S04]  /*b780*/  HMMA.16816.F32 R112, R180.reuse, R10, R112 ;  /* 0x0000000ab470723c */ /* 0x040fe80000001870 */
[----:B--2---:R-:W-:Y:S04]  /*b790*/  MOV R3, R0 ;  /* 0x0000000000037202 */ /* 0x004fe80000000f00 */
[C---:B-1----:R-:W-:Y:S08]  /*b7a0*/  HMMA.16816.F32 R116, R180.reuse, R12, R116 ;  /* 0x0000000cb474723c */ /* 0x042ff00000001874 */
[C---:B------:R-:W-:Y:S08]  /*b7b0*/  HMMA.16816.F32 R120, R180.reuse, R14, R120 ;  /* 0x0000000eb478723c */ /* 0x040ff00000001878 */
[C---:B---3--:R-:W-:Y:S08]  /*b7c0*/  HMMA.16816.F32 R124, R180.reuse, R4, R124 ;  /* 0x00000004b47c723c */ /* 0x048ff0000000187c */
[----:B------:R-:W-:Y:S07]  /*b7d0*/  HMMA.16816.F32 R128, R180, R6, R128 ;  /* 0x00000006b480723c */ /* 0x000fee0000001880 */
[----:B------:R-:W-:Y:S01]  /*b7e0*/  MOV R180, R2 ;  /* 0x0000000200b47202 */ /* 0x000fe20000000f00 */
[----:B------:R-:W-:Y:S01]  /*b7f0*/  FADD.FTZ R183, R192, R187 ;  /* 0x000000bbc0b77221 */ /* 0x000fe20000010000 */
[----:B------:R-:W-:-:S05]  /*b800*/  @P0 BRA `(.L_x_772) ;  /* 0xffffb54000000947 */ /* 0x000fca000383ffff */
.L_x_771:
[----:B------:R-:W2:Y:S04]  /*b810*/  LDL.LU R5, [R1+0x60] ;  /* 0x0000600001057983 */ /* 0x000ea80000300800 */
[----:B------:R-:W1:Y:S01]  /*b820*/  SHFL.BFLY PT, R4, R183, 0x2, 0x1f ;  /* 0x0c401f00b7047f89 */ /* 0x000e6200000e0000 */
[----:B------:R-:W-:-:S02]  /*b830*/  MOV R6, c[0x0][0x4e8] ;  /* 0x00013a0000067a02 */ /* 0x000fc40000000f00 */
[----:B------:R-:W-:Y:S01]  /*b840*/  MOV R11, RZ ;  /* 0x000000ff000b7202 */ /* 0x000fe20000000f00 */
[----:B------:R-:W3:Y:S01]  /*b850*/  LDL.LU R15, [R1+0x8] ;  /* 0x00000800010f7983 */ /* 0x000ee20000300800 */
[----:B------:R-:W-:-:S03]  /*b860*/  ISETP.NE.AND P4, PT, R6, 0x1, PT ;  /* 0x000000010600780c */ /* 0x000fc60003f85270 */
[----:B------:R-:W4:Y:S01]  /*b870*/  S2R R8, SR_TID.X ;  /* 0x0000000000087919 */ /* 0x000f220000002100 */
[----:B------:R-:W4:Y:S01]  /*b880*/  S2UR UR7, SR_CTAID.Y ;  /* 0x00000000000779c3 */ /* 0x000f220000002600 */
[----:B------:R-:W-:Y:S02]  /*b890*/  ULDC.64 UR4, c[0x0][0x490] ;  /* 0x0001240000047ab9 */ /* 0x000fe40000000a00 */
[----:B------:R-:W3:Y:S04]  /*b8a0*/  LDL.LU R17, [R1+0x1c] ;  /* 0x00001c0001117983 */ /* 0x000ee80000300800 */
[----:B------:R-:W3:Y:S01]  /*b8b0*/  LDL.LU R24, [R1+0x4] ;  /* 0x0000040001187983 */ /* 0x000ee20000300800 */
[----:B-1----:R-:W-:-:S05]  /*b8c0*/  FADD.FTZ R183, R4, R183 ;  /* 0x000000b704b77221 */ /* 0x002fca0000010000 */
[----:B------:R-:W1:Y:S01]  /*b8d0*/  SHFL.BFLY PT, R4, R183, 0x1, 0x1f ;  /* 0x0c201f00b7047f89 */ /* 0x000e6200000e0000 */
[----:B----4-:R-:W-:Y:S01]  /*b8e0*/  SHF.R.S32.HI R9, RZ, 0x1f, R8 ;  /* 0x0000001fff097819 */ /* 0x010fe20000011408 */
[----:B-1----:R-:W-:-:S05]  /*b8f0*/  FADD.FTZ R4, R183, R4 ;  /* 0x00000004b7047221 */ /* 0x002fca0000010000 */
[----:B------:R-:W-:Y:S01]  /*b900*/  FSETP.NE.FTZ.AND P0, PT, R4, RZ, PT ;  /* 0x000000ff0400720b */ /* 0x000fe20003f15000 */
[----:B------:R-:W-:Y:S01]  /*b910*/  USHF.R.S32.HI UR6, URZ, 0x1f, UR7 ;  /* 0x0000001f3f067899 */ /* 0x000fe20008011407 */
[----:B------:R-:W-:-:S03]  /*b920*/  MOV R16, 0xff800000 ;  /* 0xff80000000107802 */ /* 0x000fc60000000f00 */
[----:B------:R-:W-:Y:S01]  /*b930*/  UIMAD UR8, UR6, UR4, URZ ;  /* 0x00000004060872a4 */ /* 0x000fe2000f8e023f */
[----:B------:R-:W-:Y:S06]  /*b940*/  BAR.SYNC.DEFER_BLOCKING 0x1, 0x100 ;  /* 0x0044000000007b1d */ /* 0x000fec0000010000 */
[----:B--2---:R-:W1:Y:S01]  /*b950*/  SHFL.BFLY PT, R3, R5, 0x2, 0x1f ;  /* 0x0c401f0005037f89 */ /* 0x004e6200000e0000 */
[----:B---3--:R-:W-:Y:S01]  /*b960*/  @P4 IMAD.HI.U32 R10, R15, c[0x0][0x4ec], RZ ;  /* 0x00013b000f0a4a27 */ /* 0x008fe200078e00ff */
[----:B------:R-:W-:-:S04]  /*b970*/  MOV R7, R15 ;  /* 0x0000000f00077202 */ /* 0x000fc80000000f00 */
[----:B------:R-:W-:Y:S02]  /*b980*/  @P4 SHF.R.U32.HI R7, RZ, c[0x0][0x4f0], R10 ;  /* 0x00013c00ff074a19 */ /* 0x000fe4000001160a */
[----:B------:R-:W-:Y:S02]  /*b990*/  MOV R10, RZ ;  /* 0x000000ff000a7202 */ /* 0x000fe40000000f00 */
[----:B------:R-:W-:Y:S01]  /*b9a0*/  IADD3 R13, -R7, RZ, RZ ;  /* 0x000000ff070d7210 */ /* 0x000fe20007ffe1ff */
[----:B-1----:R-:W-:-:S05]  /*b9b0*/  FADD.FTZ R3, R3, R5 ;  /* 0x0000000503037221 */ /* 0x002fca0000010000 */
[----:B------:R-:W1:Y:S01]  /*b9c0*/  SHFL.BFLY PT, R5, R3, 0x1, 0x1f ;  /* 0x0c201f0003057f89 */ /* 0x000e6200000e0000 */
[----:B------:R-:W2:Y:S01]  /*b9d0*/  @P0 MUFU.RCP R10, R4 ;  /* 0x00000004000a0308 */ /* 0x000ea20000001000 */
[----:B-1----:R-:W-:Y:S01]  /*b9e0*/  FADD.FTZ R5, R3, R5 ;  /* 0x0000000503057221 */ /* 0x002fe20000010000 */
[CC--:B------:R-:W-:Y:S01]  /*b9f0*/  LEA.HI R3, R9.reuse, R8.reuse, RZ, 0x5 ;  /* 0x0000000809037211 */ /* 0x0c0fe200078f28ff */
[C---:B--2---:R-:W-:Y:S01]  /*ba00*/  FMUL.FTZ R83, R10.reuse, R83 ;  /* 0x000000530a537220 */ /* 0x044fe20000410000 */
[----:B------:R-:W-:Y:S02]  /*ba10*/  LEA.HI R9, R9, R8, RZ, 0x2 ;  /* 0x0000000809097211 */ /* 0x000fe400078f10ff */
[----:B------:R-:W-:Y:S01]  /*ba20*/  FSETP.NE.FTZ.AND P1, PT, R5, RZ, PT ;  /* 0x000000ff0500720b */ /* 0x000fe20003f35000 */
[----:B------:R-:W-:Y:S01]  /*ba30*/  FMUL.FTZ R82, R10, R82 ;  /* 0x000000520a527220 */ /* 0x000fe20000410000 */
[----:B------:R-:W-:Y:S02]  /*ba40*/  LOP3.LUT R12, R3, 0xffffffe0, RZ, 0xc0, !PT ;  /* 0xffffffe0030c7812 */ /* 0x000fe400078ec0ff */
[----:B------:R-:W-:-:S02]  /*ba50*/  LOP3.LUT R14, R9, 0xfffffffc, RZ, 0xc0, !PT ;  /* 0xfffffffc090e7812 */ /* 0x000fc400078ec0ff */
[----:B------:R-:W-:Y:S02]  /*ba60*/  F2FP.PACK_AB R82, R83, R82 ;  /* 0x000000525352723e */ /* 0x000fe400000000ff */
[----:B------:R-:W2:Y:S01]  /*ba70*/  LDL R83, [R1] ;  /* 0x0000000001537983 */ /* 0x000ea20000100800 */
[-C--:B------:R-:W-:Y:S02]  /*ba80*/  IADD3 R12, -R12, R8.reuse, RZ ;  /* 0x000000080c0c7210 */ /* 0x080fe40007ffe1ff */
[----:B------:R-:W-:Y:S02]  /*ba90*/  IADD3 R8, -R14, R8, RZ ;  /* 0x000000080e087210 */ /* 0x000fe40007ffe1ff */
[----:B------:R-:W1:Y:S01]  /*baa0*/  @P1 MUFU.RCP R11, R5 ;  /* 0x00000005000b1308 */ /* 0x000e620000001000 */
[----:B------:R-:W-:Y:S01]  /*bab0*/  LOP3.LUT P3, RZ, R12, 0x3, RZ, 0xc0, !PT ;  /* 0x000000030cff7812 */ /* 0x000fe2000786c0ff */
[----:B------:R-:W-:Y:S02]  /*bac0*/  IMAD R12, R13, c[0x0][0x4e8], R15 ;  /* 0x00013a000d0c7a24 */ /* 0x000fe400078e020f */
[----:B-1----:R-:W-:-:S02]  /*bad0*/  FMUL.FTZ R81, R11, R81 ;  /* 0x000000510b517220 */ /* 0x002fc40000410000 */
[----:B------:R-:W-:-:S05]  /*bae0*/  FMUL.FTZ R80, R11, R80 ;  /* 0x000000500b507220 */ /* 0x000fca0000410000 */
[----:B------:R-:W-:Y:S02]  /*baf0*/  F2FP.PACK_AB R80, R81, R80 ;  /* 0x000000505150723e */ /* 0x000fe400000000ff */
[----:B------:R1:W5:Y:S01]  /*bb00*/  LDL R81, [R1+0x14] ;  /* 0x0000140001517983 */ /* 0x0003620000100800 */
[----:B------:R3:W4:Y:S01]  /*bb10*/  @P0 MUFU.LG2 R14, R4 ;  /* 0x00000004000e0308 */ /* 0x0007220000000c00 */
[--C-:B------:R-:W-:Y:S02]  /*bb20*/  SHF.R.S32.HI R13, RZ, 0x2, R9.reuse ;  /* 0x00000002ff0d7819 */ /* 0x100fe40000011409 */
[----:B------:R-:W-:-:S05]  /*bb30*/  SHF.R.S32.HI R9, RZ, 0x1f, R9 ;  /* 0x0000001fff097819 */ /* 0x000fca0000011409 */
[----:B------:R-:W1:Y:S01]  /*bb40*/  @P1 MUFU.LG2 R5, R5 ;  /* 0x0000000500051308 */ /* 0x000e620000000c00 */
[----:B------:R-:W-:Y:S02]  /*bb50*/  LEA.HI R9, R9, R13, RZ, 0x3 ;  /* 0x0000000d09097211 */ /* 0x000fe400078f18ff */
[----:B---3--:R-:W-:Y:S01]  /*bb60*/  @P0 MOV R4, 0x3f317218 ;  /* 0x3f31721800040802 */ /* 0x008fe20000000f00 */
[----:B----4-:R-:W-:Y:S01]  /*bb70*/  @P0 FMUL.FTZ R14, R14, 0.69314718246459960938 ;  /* 0x3f3172180e0e0820 */ /* 0x010fe20000410000 */
[----:B------:R-:W-:-:S03]  /*bb80*/  LOP3.LUT R9, R9, 0xfffffff8, RZ, 0xc0, !PT ;  /* 0xfffffff809097812 */ /* 0x000fc600078ec0ff */
[----:B------:R-:W-:Y:S01]  /*bb90*/  @P0 FMUL.FTZ R4, R4, c[0x0][0x2d0] ;  /* 0x0000b40004040a20 */ /* 0x000fe20000410000 */
[----:B------:R-:W-:Y:S02]  /*bba0*/  MOV R15, 0xff800000 ;  /* 0xff800000000f7802 */ /* 0x000fe40000000f00 */
[----:B------:R-:W-:Y:S01]  /*bbb0*/  IADD3 R13, R13, -R9, RZ ;  /* 0x800000090d0d7210 */ /* 0x000fe20007ffe0ff */
[----:B------:R-:W-:Y:S01]  /*bbc0*/  @P0 FFMA.FTZ R15, R4, R0, R14 ;  /* 0x00000000040f0223 */ /* 0x000fe2000001000e */
[----:B------:R-:W-:Y:S01]  /*bbd0*/  @P1 MOV R9, 0x3f317218 ;  /* 0x3f31721800091802 */ /* 0x000fe20000000f00 */
[----:B------:R-:W3:Y:S01]  /*bbe0*/  S2R R0, SR_CTAID.Z ;  /* 0x0000000000007919 */ /* 0x000ee20000002700 */
[----:B-1----:R-:W-:Y:S01]  /*bbf0*/  @P1 FMUL.FTZ R5, R5, 0.69314718246459960938 ;  /* 0x3f31721805051820 */ /* 0x002fe20000410000 */
[----:B------:R-:W-:Y:S02]  /*bc00*/  SHF.R.S32.HI R3, RZ, 0x5, R3 ;  /* 0x00000005ff037819 */ /* 0x000fe40000011403 */
[----:B------:R-:W-:Y:S01]  /*bc10*/  @P1 FMUL.FTZ R9, R9, c[0x0][0x2d0] ;  /* 0x0000b40009091a20 */ /* 0x000fe20000410000 */
[----:B------:R-:W-:-:S03]  /*bc20*/  UIMAD.WIDE.U32 UR10, UR7, UR4, URZ ;  /* 0x00000004070a72a5 */ /* 0x000fc6000f8e003f */
[----:B------:R-:W-:Y:S01]  /*bc30*/  @P1 FFMA.FTZ R16, R9, R2, R5 ;  /* 0x0000000209101223 */ /* 0x000fe20000010005 */
[----:B------:R-:W-:Y:S01]  /*bc40*/  SHF.R.S32.HI R2, RZ, 0x1f, R3 ;  /* 0x0000001fff027819 */ /* 0x000fe20000011403 */
[----:B------:R-:W-:Y:S01]  /*bc50*/  UIMAD UR8, UR7, UR5, UR8 ;  /* 0x00000005070872a4 */ /* 0x000fe2000f8e0208 */
[----:B------:R-:W1:Y:S02]  /*bc60*/  S2R R5, SR_CTAID.X ;  /* 0x0000000000057919 */ /* 0x000e640000002500 */
[----:B------:R-:W-:Y:S01]  /*bc70*/  ULDC.64 UR4, c[0x0][0x3e8] ;  /* 0x0000fa0000047ab9 */ /* 0x000fe20000000a00 */
[----:B------:R-:W-:Y:S01]  /*bc80*/  LEA.HI R9, R2, R3, RZ, 0x3 ;  /* 0x0000000302097211 */ /* 0x000fe200078f18ff */
[----:B------:R-:W-:Y:S01]  /*bc90*/  UIMAD UR6, UR6, UR4, URZ ;  /* 0x00000004060672a4 */ /* 0x000fe2000f8e023f */
[----:B------:R-:W-:Y:S01]  /*bca0*/  LEA.HI R4, R8, R8, RZ, 0x1 ;  /* 0x0000000808047211 */ /* 0x000fe200078f08ff */
[----:B------:R-:W-:Y:S01]  /*bcb0*/  UIMAD.WIDE.U32 UR14, UR7, UR4, URZ ;  /* 0x00000004070e72a5 */ /* 0x000fe2000f8e003f */
[----:B------:R-:W-:Y:S01]  /*bcc0*/  LOP3.LUT R9, R9, 0xffffff8, RZ, 0xc0, !PT ;  /* 0x0ffffff809097812 */ /* 0x000fe200078ec0ff */
[----:B------:R-:W-:Y:S01]  /*bcd0*/  UIMAD UR5, UR7, UR5, UR6 ;  /* 0x00000005070572a4 */ /* 0x000fe2000f8e0206 */
[----:B------:R-:W-:Y:S01]  /*bce0*/  LOP3.LUT R14, R4, 0x1ffffffe, RZ, 0xc0, !PT ;  /* 0x1ffffffe040e7812 */ /* 0x000fe200078ec0ff */
[----:B------:R-:W-:Y:S01]  /*bcf0*/  UIADD3 UR8, UR11, UR8, URZ ;  /* 0x000000080b087290 */ /* 0x000fe2000fffe03f */
[----:B------:R-:W-:Y:S01]  /*bd00*/  IADD3 R9, R3, -R9, RZ ;  /* 0x8000000903097210 */ /* 0x000fe20007ffe0ff */
[----:B------:R-:W-:Y:S01]  /*bd10*/  UIADD3 UR5, UR15, UR5, URZ ;  /* 0x000000050f057290 */ /* 0x000fe2000fffe03f */
[----:B---3--:R-:W-:-:S02]  /*bd20*/  SHF.R.S32.HI R2, RZ, 0x1f, R0 ;  /* 0x0000001fff027819 */ /* 0x008fc40000011400 */
[----:B------:R-:W-:Y:S02]  /*bd30*/  LEA R3, R3, R8, 0x9 ;  /* 0x0000000803037211 */ /* 0x000fe400078e48ff */
[----:B------:R-:W-:Y:S02]  /*bd40*/  IADD3 R14, R8, -R14, RZ ;  /* 0x8000000e080e7210 */ /* 0x000fe40007ffe0ff */
[----:B------:R-:W-:Y:S02]  /*bd50*/  SHF.R.S32.HI R8, RZ, 0x2, R17 ;  /* 0x00000002ff087819 */ /* 0x000fe40000011411 */
[C---:B------:R-:W-:Y:S02]  /*bd60*/  R2P PR, R13.reuse, 0x6 ;  /* 0x000000060d007804 */ /* 0x040fe40000000000 */
[C---:B------:R-:W-:Y:S02]  /*bd70*/  LOP3.LUT R17, R13.reuse, 0x1, RZ, 0xc0, !PT ;  /* 0x000000010d117812 */ /* 0x040fe400078ec0ff */
[----:B------:R-:W-:Y:S01]  /*bd80*/  SHF.L.U32 R13, R13, 0x6, RZ ;  /* 0x000000060d0d7819 */ /* 0x000fe200000006ff */
[----:B------:R-:W-:Y:S01]  /*bd90*/  IMAD R4, R2, c[0x0][0x3f0], RZ ;  /* 0x0000fc0002047a24 */ /* 0x000fe200078e02ff */
[----:B------:R-:W-:-:S02]  /*bda0*/  MOV R21, UR11 ;  /* 0x0000000b00157c02 */ /* 0x000fc40008000f00 */
[----:B------:R-:W-:Y:S01]  /*bdb0*/  MOV R19, UR15 ;  /* 0x0000000f00137c02 */ /* 0x000fe20008000f00 */
[----:B------:R-:W-:Y:S01]  /*bdc0*/  IMAD R2, R2, c[0x0][0x498], RZ ;  /* 0x0001260002027a24 */ /* 0x000fe200078e02ff */
[----:B------:R-:W-:Y:S02]  /*bdd0*/  MOV R20, UR10 ;  /* 0x0000000a00147c02 */ /* 0x000fe40008000f00 */
[----:B------:R-:W-:Y:S02]  /*bde0*/  MOV R18, UR14 ;  /* 0x0000000e00127c02 */ /* 0x000fe40008000f00 */
[----:B------:R-:W-:Y:S02]  /*bdf0*/  MOV R21, UR8 ;  /* 0x0000000800157c02 */ /* 0x000fe40008000f00 */
[----:B------:R-:W-:Y:S02]  /*be00*/  MOV R19, UR5 ;  /* 0x0000000500137c02 */ /* 0x000fe40008000f00 */
[----:B------:R-:W-:-:S02]  /*be10*/  LEA R8, R9, R8, 0x4 ;  /* 0x0000000809087211 */ /* 0x000fc400078e20ff */
[----:B------:R-:W-:Y:S01]  /*be20*/  LOP3.LUT R13, R13, 0x1c0, RZ, 0xc0, !PT ;  /* 0x000001c00d0d7812 */ /* 0x000fe200078ec0ff */
[----:B------:R-:W-:Y:S01]  /*be30*/  IMAD R4, R0, c[0x0][0x3f4], R4 ;  /* 0x0000fd0000047a24 */ /* 0x000fe200078e0204 */
[----:B------:R-:W-:Y:S01]  /*be40*/  LEA R14, R14, R8, 0x3 ;  /* 0x000000080e0e7211 */ /* 0x000fe200078e18ff */
[----:B------:R-:W-:Y:S01]  /*be50*/  IMAD.WIDE.U32 R18, R0, c[0x0][0x3f0], R18 ;  /* 0x0000fc0000127a25 */ /* 0x000fe200078e0012 */
[----:B------:R-:W-:-:S03]  /*be60*/  LEA.HI R13, R13, R13, RZ, 0x1d ;  /* 0x0000000d0d0d7211 */ /* 0x000fc600078fe8ff */
[C---:B------:R-:W-:Y:S02]  /*be70*/  IMAD R2, R0.reuse, c[0x0][0x49c], R2 ;  /* 0x0001270000027a24 */ /* 0x040fe400078e0202 */
[----:B------:R-:W-:Y:S01]  /*be80*/  IMAD.WIDE.U32 R20, R0, c[0x0][0x498], R20 ;  /* 0x0001260000147a25 */ /* 0x000fe200078e0014 */
[----:B------:R-:W-:Y:S02]  /*be90*/  SHF.R.S32.HI R0, RZ, 0x1f, R7 ;  /* 0x0000001fff007819 */ /* 0x000fe40000011407 */
[----:B-1----:R-:W-:Y:S01]  /*bea0*/  LEA R8, R5, R8, 0x7 ;  /* 0x0000000805087211 */ /* 0x002fe200078e38ff */
[----:B------:R-:W-:Y:S01]  /*beb0*/  IMAD R6, R6, c[0x0][0x388], RZ ;  /* 0x0000e20006067a24 */ /* 0x000fe200078e02ff */
[----:B------:R-:W-:Y:S02]  /*bec0*/  ISETP.NE.U32.AND P0, PT, R17, 0x1, PT ;  /* 0x000000011100780c */ /* 0x000fe40003f05070 */
[----:B------:R-:W-:Y:S01]  /*bed0*/  LEA R14, R5, R14, 0x7 ;  /* 0x0000000e050e7211 */ /* 0x000fe200078e38ff */
[----:B------:R-:W-:Y:S01]  /*bee0*/  IMAD R0, R0, c[0x0][0x3e0], RZ ;  /* 0x0000f80000007a24 */ /* 0x000fe200078e02ff */
[----:B------:R-:W-:-:S02]  /*bef0*/  IADD3 R19, R19, R4, RZ ;  /* 0x0000000413137210 */ /* 0x000fc40007ffe0ff */
[----:B------:R-:W-:Y:S02]  /*bf00*/  LEA R3, R3, R13, 0x1 ;  /* 0x0000000d03037211 */ /* 0x000fe400078e08ff */
[-C--:B------:R-:W-:Y:S01]  /*bf10*/  ISETP.GE.OR P5, PT, R8, R6.reuse, P3 ;  /* 0x000000060800720c */ /* 0x080fe20001fa6670 */
[----:B------:R-:W-:Y:S01]  /*bf20*/  @P4 IMAD.HI.U32 R5, R14, c[0x0][0x4ec], RZ ;  /* 0x00013b000e054a27 */ /* 0x000fe200078e00ff */
[----:B------:R-:W-:Y:S02]  /*bf30*/  IADD3 R8, R8, 0x8, RZ ;  /* 0x0000000808087810 */ /* 0x000fe40007ffe0ff */
[----:B------:R-:W-:Y:S01]  /*bf40*/  SHF.L.U32 R3, R3, 0x1, RZ ;  /* 0x0000000103037819 */ /* 0x000fe200000006ff */
[C---:B------:R-:W-:Y:S02]  /*bf50*/  IMAD R0, R7.reuse, c[0x0][0x3e4], R0 ;  /* 0x0000f90007007a24 */ /* 0x040fe400078e0200 */
[----:B------:R-:W-:Y:S01]  /*bf60*/  IMAD.WIDE.U32 R18, R7, c[0x0][0x3e0], R18 ;  /* 0x0000f80007127a25 */ /* 0x000fe200078e0012 */
[----:B------:R-:W-:-:S02]  /*bf70*/  ISETP.GE.OR P3, PT, R8, R6, P3 ;  /* 0x000000060800720c */ /* 0x000fc40001f66670 */
[----:B------:R-:W-:Y:S02]  /*bf80*/  MOV R7, R14 ;  /* 0x0000000e00077202 */ /* 0x000fe40000000f00 */
[----:B------:R-:W-:Y:S02]  /*bf90*/  IADD3 R8, R3, 0x80, RZ ;  /* 0x0000008003087810 */ /* 0x000fe40007ffe0ff */
[----:B------:R-:W-:Y:S02]  /*bfa0*/  @P4 SHF.R.U32.HI R7, RZ, c[0x0][0x4f0], R5 ;  /* 0x00013c00ff074a19 */ /* 0x000fe40000011605 */
[----:B------:R-:W-:Y:S02]  /*bfb0*/  IADD3 R19, R19, R0, RZ ;  /* 0x0000000013137210 */ /* 0x000fe40007ffe0ff */
[----:B------:R-:W-:Y:S02]  /*bfc0*/  IADD3 R0, R3, 0x70, RZ ;  /* 0x0000007003007810 */ /* 0x000fe40007ffe0ff */
[----:B------:R-:W-:-:S02]  /*bfd0*/  @P0 IADD3 R0, R8, 0x10, RZ ;  /* 0x0000001008000810 */ /* 0x000fc40007ffe0ff */
[----:B------:R-:W-:Y:S02]  /*bfe0*/  SHF.R.S32.HI R8, RZ, 0x1f, R7 ;  /* 0x0000001fff087819 */ /* 0x000fe40000011407 */
[C---:B------:R-:W-:Y:S02]  /*bff0*/  IADD3 R20, P0, R7.reuse, R20, RZ ;  /* 0x0000001407147210 */ /* 0x040fe40007f1e0ff */
[----:B------:R-:W-:-:S05]  /*c000*/  IADD3 R7, -R7, RZ, RZ ;  /* 0x000000ff07077210 */ /* 0x000fca0007ffe1ff */
[----:B------:R-:W-:Y:S01]  /*c010*/  IMAD R7, R7, c[0x0][0x4e8], R14 ;  /* 0x00013a0007077a24 */ /* 0x000fe200078e020e */
[----:B------:R-:W-:Y:S01]  /*c020*/  MOV R5, 0x20 ;  /* 0x0000002000057802 */ /* 0x000fe20000000f00 */
[C---:B------:R-:W-:Y:S01]  /*c030*/  FMUL.FTZ R177, R11.reuse, R177 ;  /* 0x000000b10bb17220 */ /* 0x040fe20000410000 */
[----:B------:R-:W-:Y:S01]  /*c040*/  SHF.R.S32.HI R4, RZ, 0x1f, R12 ;  /* 0x0000001fff047819 */ /* 0x000fe2000001140c */
[C---:B------:R-:W-:Y:S01]  /*c050*/  FMUL.FTZ R176, R11.reuse, R176 ;  /* 0x000000b00bb07220 */ /* 0x040fe20000410000 */
[----:B------:R-:W-:Y:S01]  /*c060*/  IADD3.X R21, R8, R21, R2, P0, !PT ;  /* 0x0000001508157210 */ /* 0x000fe200007fe402 */
[C---:B------:R-:W-:Y:S01]  /*c070*/  FMUL.FTZ R179, R10.reuse, R179 ;  /* 0x000000b30ab37220 */ /* 0x040fe20000410000 */
[----:B------:R-:W-:Y:S01]  /*c080*/  SHF.R.S32.HI R9, RZ, 0x1f, R7 ;  /* 0x0000001fff097819 */ /* 0x000fe20000011407 */
[----:B------:R-:W-:Y:S01]  /*c090*/  FMUL.FTZ R178, R10, R178 ;  /* 0x000000b20ab27220 */ /* 0x000fe20000410000 */
[----:B------:R-:W-:Y:S01]  /*c0a0*/  MOV R2, 0x40 ;  /* 0x0000004000027802 */ /* 0x000fe20000000f00 */
[----:B------:R-:W-:-:S02]  /*c0b0*/  FMUL.FTZ R173, R11, R173 ;  /* 0x000000ad0bad7220 */ /* 0x000fc40000410000 */
[----:B------:R-:W-:Y:S02]  /*c0c0*/  FMUL.FTZ R172, R11, R172 ;  /* 0x000000ac0bac7220 */ /* 0x000fe40000410000 */
[C---:B------:R-:W-:Y:S02]  /*c0d0*/  FMUL.FTZ R175, R10.reuse, R175 ;  /* 0x000000af0aaf7220 */ /* 0x040fe40000410000 */
[C---:B------:R-:W-:Y:S01]  /*c0e0*/  FMUL.FTZ R174, R10.reuse, R174 ;  /* 0x000000ae0aae7220 */ /* 0x040fe20000410000 */
[----:B------:R-:W-:Y:S01]  /*c0f0*/  SEL R5, R5, 0xffffffe0, !P1 ;  /* 0xffffffe005057807 */ /* 0x000fe20004800000 */
[C---:B------:R-:W-:Y:S02]  /*c100*/  FMUL.FTZ R169, R11.reuse, R169 ;  /* 0x000000a90ba97220 */ /* 0x040fe40000410000 */
[----:B------:R-:W-:Y:S02]  /*c110*/  FMUL.FTZ R168, R11, R168 ;  /* 0x000000a80ba87220 */ /* 0x000fe40000410000 */
[----:B------:R-:W-:-:S02]  /*c120*/  FMUL.FTZ R171, R10, R171 ;  /* 0x000000ab0aab7220 */ /* 0x000fc40000410000 */
[C---:B------:R-:W-:Y:S02]  /*c130*/  FMUL.FTZ R170, R10.reuse, R170 ;  /* 0x000000aa0aaa7220 */ /* 0x040fe40000410000 */
[C---:B------:R-:W-:Y:S02]  /*c140*/  FMUL.FTZ R165, R11.reuse, R165 ;  /* 0x000000a50ba57220 */ /* 0x040fe40000410000 */
[----:B------:R-:W-:Y:S02]  /*c150*/  FMUL.FTZ R164, R11, R164 ;  /* 0x000000a40ba47220 */ /* 0x000fe40000410000 */
[C---:B------:R-:W-:Y:S02]  /*c160*/  FMUL.FTZ R167, R10.reuse, R167 ;  /* 0x000000a70aa77220 */ /* 0x040fe40000410000 */
[----:B------:R-:W-:Y:S01]  /*c170*/  FMUL.FTZ R166, R10, R166 ;  /* 0x000000a60aa67220 */ /* 0x000fe20000410000 */
[----:B------:R-:W-:Y:S01]  /*c180*/  F2FP.PACK_AB R176, R177, R176 ;  /* 0x000000b0b1b0723e */ /* 0x000fe200000000ff */
[----:B------:R-:W-:Y:S01]  /*c190*/  FMUL.FTZ R161, R11, R161 ;  /* 0x000000a10ba17220 */ /* 0x000fe20000410000 */
[----:B------:R-:W-:Y:S01]  /*c1a0*/  F2FP.PACK_AB R178, R179, R178 ;  /* 0x000000b2b3b2723e */ /* 0x000fe200000000ff */
[----:B------:R-:W-:Y:S01]  /*c1b0*/  FMUL.FTZ R160, R11, R160 ;  /* 0x000000a00ba07220 */ /* 0x000fe20000410000 */
[----:B------:R-:W-:Y:S01]  /*c1c0*/  SEL R2, R2, 0xffffffc0, !P2 ;  /* 0xffffffc002027807 */ /* 0x000fe20005000000 */
[----:B------:R-:W-:-:S02]  /*c1d0*/  FMUL.FTZ R163, R10, R163 ;  /* 0x000000a30aa37220 */ /* 0x000fc40000410000 */
[C---:B------:R-:W-:Y:S01]  /*c1e0*/  FMUL.FTZ R162, R10.reuse, R162 ;  /* 0x000000a20aa27220 */ /* 0x040fe20000410000 */
[----:B------:R-:W-:Y:S01]  /*c1f0*/  F2FP.PACK_AB R172, R173, R172 ;  /* 0x000000acadac723e */ /* 0x000fe200000000ff */
[----:B------:R-:W-:Y:S01]  /*c200*/  FMUL.FTZ R157, R11, R157 ;  /* 0x0000009d0b9d7220 */ /* 0x000fe20000410000 */
[----:B------:R-:W-:Y:S01]  /*c210*/  F2FP.PACK_AB R174, R175, R174 ;  /* 0x000000aeafae723e */ /* 0x000fe200000000ff */
[----:B------:R-:W-:Y:S02]  /*c220*/  FMUL.FTZ R156, R11, R156 ;  /* 0x0000009c0b9c7220 */ /* 0x000fe40000410000 */
[C---:B------:R-:W-:Y:S02]  /*c230*/  FMUL.FTZ R159, R10.reuse, R159 ;  /* 0x0000009f0a9f7220 */ /* 0x040fe40000410000 */
[----:B------:R-:W-:Y:S02]  /*c240*/  FMUL.FTZ R158, R10, R158 ;  /* 0x0000009e0a9e7220 */ /* 0x000fe40000410000 */
[----:B------:R-:W-:-:S02]  /*c250*/  IMAD R4, R4, c[0x0][0x3d8], RZ ;  /* 0x0000f60004047a24 */ /* 0x000fc400078e02ff */
[----:B------:R-:W-:Y:S01]  /*c260*/  IMAD R9, R9, c[0x0][0x488], RZ ;  /* 0x0001220009097a24 */ /* 0x000fe200078e02ff */
[----:B------:R-:W-:Y:S01]  /*c270*/  F2FP.PACK_AB R168, R169, R168 ;  /* 0x000000a8a9a8723e */ /* 0x000fe200000000ff */
[----:B------:R-:W-:Y:S01]  /*c280*/  FMUL.FTZ R153, R11, R153 ;  /* 0x000000990b997220 */ /* 0x000fe20000410000 */
[----:B------:R-:W-:Y:S01]  /*c290*/  F2FP.PACK_AB R170, R171, R170 ;  /* 0x000000aaabaa723e */ /* 0x000fe200000000ff */
[----:B------:R-:W-:Y:S01]  /*c2a0*/  FMUL.FTZ R152, R11, R152 ;  /* 0x000000980b987220 */ /* 0x000fe20000410000 */
[----:B------:R-:W-:Y:S01]  /*c2b0*/  IADD3 R8, R3, R5, RZ ;  /* 0x0000000503087210 */ /* 0x000fe20007ffe0ff */
[C---:B------:R-:W-:Y:S02]  /*c2c0*/  FMUL.FTZ R155, R10.reuse, R155 ;  /* 0x0000009b0a9b7220 */ /* 0x040fe40000410000 */
[C---:B------:R-:W-:Y:S01]  /*c2d0*/  FMUL.FTZ R154, R10.reuse, R154 ;  /* 0x0000009a0a9a7220 */ /* 0x040fe20000410000 */
[----:B------:R-:W-:Y:S01]  /*c2e0*/  F2FP.PACK_AB R164, R165, R164 ;  /* 0x000000a4a5a4723e */ /* 0x000fe200000000ff */
[----:B------:R-:W-:Y:S01]  /*c2f0*/  FMUL.FTZ R149, R11, R149 ;  /* 0x000000950b957220 */ /* 0x000fe20000410000 */
[----:B------:R-:W-:Y:S01]  /*c300*/  F2FP.PACK_AB R166, R167, R166 ;  /* 0x000000a6a7a6723e */ /* 0x000fe200000000ff */
[----:B------:R-:W-:Y:S01]  /*c310*/  FMUL.FTZ R148, R11, R148 ;  /* 0x000000940b947220 */ /* 0x000fe20000410000 */
[----:B------:R-:W-:Y:S01]  /*c320*/  IADD3 R5, R5, R0, RZ ;  /* 0x0000000005057210 */ /* 0x000fe20007ffe0ff */
[----:B------:R-:W-:-:S02]  /*c330*/  FMUL.FTZ R151, R10, R151 ;  /* 0x000000970a977220 */ /* 0x000fc40000410000 */
[C---:B------:R-:W-:Y:S01]  /*c340*/  FMUL.FTZ R150, R10.reuse, R150 ;  /* 0x000000960a967220 */ /* 0x040fe20000410000 */
        /* <DEDUP_REMOVED lines=11> */
[----:B------:R-:W-:Y:S01]  /*c400*/  STS [R3+0x80], R176 ;  /* 0x000080b003007388 */ /* 0x000fe20000000800 */
[----:B------:R-:W-:-:S02]  /*c410*/  FMUL.FTZ R143, R10, R143 ;  /* 0x0000008f0a8f7220 */ /* 0x000fc40000410000 */
[----:B------:R-:W-:Y:S01]  /*c420*/  FMUL.FTZ R142, R10, R142 ;  /* 0x0000008e0a8e7220 */ /* 0x000fe20000410000 */
[----:B------:R-:W-:Y:S01]  /*c430*/  STS [R3+0x480], R178 ;  /* 0x000480b203007388 */ /* 0x000fe20000000800 */
[----:B------:R-:W-:Y:S02]  /*c440*/  IMAD R4, R12, c[0x0][0x3dc], R4 ;  /* 0x0000f7000c047a24 */ /* 0x000fe400078e0204 */
[----:B------:R-:W-:Y:S01]  /*c450*/  IMAD.WIDE.U32 R20, R7, c[0x0][0x488], R20 ;  /* 0x0001220007147a25 */ /* 0x000fe200078e0014 */
[----:B------:R-:W-:Y:S01]  /*c460*/  F2FP.PACK_AB R152, R153, R152 ;  /* 0x000000989998723e */ /* 0x000fe200000000ff */
[----:B------:R-:W-:Y:S02]  /*c470*/  STS [R0], R172 ;  /* 0x000000ac00007388 */ /* 0x000fe40000000800 */
[----:B------:R-:W-:Y:S01]  /*c480*/  IMAD R9, R7, c[0x0][0x48c], R9 ;  /* 0x0001230007097a24 */ /* 0x000fe200078e0209 */
[----:B------:R-:W-:Y:S01]  /*c490*/  IADD3 R7, R2, R0, RZ ;  /* 0x0000000002077210 */ /* 0x000fe20007ffe0ff */
[----:B------:R-:W-:Y:S01]  /*c4a0*/  FMUL.FTZ R137, R11, R137 ;  /* 0x000000890b897220 */ /* 0x000fe20000410000 */
[----:B------:R-:W-:Y:S01]  /*c4b0*/  F2FP.PACK_AB R154, R155, R154 ;  /* 0x0000009a9b9a723e */ /* 0x000fe200000000ff */
[----:B------:R-:W-:Y:S01]  /*c4c0*/  FMUL.FTZ R136, R11, R136 ;  /* 0x000000880b887220 */ /* 0x000fe20000410000 */
[----:B------:R-:W-:Y:S01]  /*c4d0*/  STS [R0+0x400], R174 ;  /* 0x000400ae00007388 */ /* 0x000fe20000000800 */
[----:B------:R-:W-:-:S02]  /*c4e0*/  FMUL.FTZ R139, R10, R139 ;  /* 0x0000008b0a8b7220 */ /* 0x000fc40000410000 */
[----:B------:R-:W-:Y:S02]  /*c4f0*/  FMUL.FTZ R138, R10, R138 ;  /* 0x0000008a0a8a7220 */ /* 0x000fe40000410000 */
[----:B------:R-:W-:Y:S01]  /*c500*/  IMAD.WIDE.U32 R12, R12, c[0x0][0x3d8], R18 ;  /* 0x0000f6000c0c7a25 */ /* 0x000fe200078e0012 */
[----:B------:R-:W-:Y:S01]  /*c510*/  IADD3 R18, R2, R8, RZ ;  /* 0x0000000802127210 */ /* 0x000fe20007ffe0ff */
[----:B------:R-:W-:Y:S01]  /*c520*/  STS [R8+0x80], R168 ;  /* 0x000080a808007388 */ /* 0x000fe20000000800 */
[----:B------:R-:W-:Y:S01]  /*c530*/  F2FP.PACK_AB R148, R149, R148 ;  /* 0x000000949594723e */ /* 0x000fe200000000ff */
[----:B------:R-:W-:Y:S01]  /*c540*/  FMUL.FTZ R133, R11, R133 ;  /* 0x000000850b857220 */ /* 0x000fe20000410000 */
[----:B------:R-:W-:Y:S01]  /*c550*/  F2FP.PACK_AB R150, R151, R150 ;  /* 0x000000969796723e */ /* 0x000fe200000000ff */
[----:B------:R-:W-:Y:S01]  /*c560*/  FMUL.FTZ R132, R11, R132 ;  /* 0x000000840b847220 */ /* 0x000fe20000410000 */
[----:B------:R-:W-:Y:S01]  /*c570*/  STS [R8+0x480], R170 ;  /* 0x000480aa08007388 */ /* 0x000fe20000000800 */
[C---:B------:R-:W-:Y:S01]  /*c580*/  FMUL.FTZ R135, R10.reuse, R135 ;  /* 0x000000870a877220 */ /* 0x040fe20000410000 */
[----:B------:R-:W-:Y:S01]  /*c590*/  IADD3 R2, R5, R2, RZ ;  /* 0x0000000205027210 */ /* 0x000fe20007ffe0ff */
[C---:B------:R-:W-:Y:S01]  /*c5a0*/  FMUL.FTZ R134, R10.reuse, R134 ;  /* 0x000000860a867220 */ /* 0x040fe20000410000 */
[----:B------:R-:W-:Y:S01]  /*c5b0*/  F2FP.PACK_AB R144, R145, R144 ;  /* 0x000000909190723e */ /* 0x000fe200000000ff */
[----:B------:R-:W-:Y:S01]  /*c5c0*/  FMUL.FTZ R53, R11, R53 ;  /* 0x000000350b357220 */ /* 0x000fe20000410000 */
[----:B------:R-:W-:Y:S01]  /*c5d0*/  F2FP.PACK_AB R146, R147, R146 ;  /* 0x000000929392723e */ /* 0x000fe200000000ff */
[----:B------:R-:W-:Y:S01]  /*c5e0*/  FMUL.FTZ R52, R11, R52 ;  /* 0x000000340b347220 */ /* 0x000fe20000410000 */
[----:B------:R-:W-:Y:S01]  /*c5f0*/  STS [R5], R164 ;  /* 0x000000a405007388 */ /* 0x000fe20000000800 */
[----:B------:R-:W-:-:S02]  /*c600*/  FMUL.FTZ R55, R10, R55 ;  /* 0x000000370a377220 */ /* 0x000fc40000410000 */
[C---:B------:R-:W-:Y:S01]  /*c610*/  FMUL.FTZ R54, R10.reuse, R54 ;  /* 0x000000360a367220 */ /* 0x040fe20000410000 */
[----:B------:R-:W-:Y:S01]  /*c620*/  STS [R5+0x400], R166 ;  /* 0x000400a605007388 */ /* 0x000fe20000000800 */
[----:B------:R-:W-:Y:S01]  /*c630*/  FMUL.FTZ R57, R11, R57 ;  /* 0x000000390b397220 */ /* 0x000fe20000410000 */
[----:B------:R-:W-:Y:S01]  /*c640*/  F2FP.PACK_AB R140, R141, R140 ;  /* 0x0000008c8d8c723e */ /* 0x000fe200000000ff */
[----:B------:R-:W-:Y:S01]  /*c650*/  FMUL.FTZ R56, R11, R56 ;  /* 0x000000380b387220 */ /* 0x000fe20000410000 */
[----:B------:R-:W-:Y:S01]  /*c660*/  F2FP.PACK_AB R142, R143, R142 ;  /* 0x0000008e8f8e723e */ /* 0x000fe200000000ff */
[C---:B------:R-:W-:Y:S01]  /*c670*/  FMUL.FTZ R59, R10.reuse, R59 ;  /* 0x0000003b0a3b7220 */ /* 0x040fe20000410000 */
[----:B------:R-:W-:Y:S01]  /*c680*/  STS [R14+0x80], R160 ;  /* 0x000080a00e007388 */ /* 0x000fe20000000800 */
[C---:B------:R-:W-:Y:S01]  /*c690*/  FMUL.FTZ R58, R10.reuse, R58 ;  /* 0x0000003a0a3a7220 */ /* 0x040fe20000410000 */
[----:B------:R-:W-:Y:S01]  /*c6a0*/  F2FP.PACK_AB R136, R137, R136 ;  /* 0x000000888988723e */ /* 0x000fe200000000ff */
[C---:B------:R-:W-:Y:S01]  /*c6b0*/  FMUL.FTZ R61, R11.reuse, R61 ;  /* 0x0000003d0b3d7220 */ /* 0x040fe20000410000 */
[----:B------:R-:W-:Y:S01]  /*c6c0*/  STS [R14+0x480], R162 ;  /* 0x000480a20e007388 */ /* 0x000fe20000000800 */
[----:B------:R-:W-:Y:S01]  /*c6d0*/  FMUL.FTZ R60, R11, R60 ;  /* 0x0000003c0b3c7220 */ /* 0x000fe20000410000 */
[----:B------:R-:W-:Y:S01]  /*c6e0*/  F2FP.PACK_AB R138, R139, R138 ;  /* 0x0000008a8b8a723e */ /* 0x000fe200000000ff */
[C---:B------:R-:W-:Y:S01]  /*c6f0*/  FMUL.FTZ R63, R10.reuse, R63 ;  /* 0x0000003f0a3f7220 */ /* 0x040fe20000410000 */
[----:B------:R-:W-:Y:S01]  /*c700*/  STS [R7], R156 ;  /* 0x0000009c07007388 */ /* 0x000fe20000000800 */
[C---:B------:R-:W-:Y:S01]  /*c710*/  FMUL.FTZ R62, R10.reuse, R62 ;  /* 0x0000003e0a3e7220 */ /* 0x040fe20000410000 */
[----:B------:R-:W-:Y:S01]  /*c720*/  F2FP.PACK_AB R132, R133, R132 ;  /* 0x000000848584723e */ /* 0x000fe200000000ff */
[C---:B------:R-:W-:Y:S01]  /*c730*/  FMUL.FTZ R65, R11.reuse, R65 ;  /* 0x000000410b417220 */ /* 0x040fe20000410000 */
[----:B------:R-:W-:Y:S01]  /*c740*/  STS [R7+0x400], R158 ;  /* 0x0004009e07007388 */ /* 0x000fe20000000800 */
        /* <DEDUP_REMOVED lines=114> */
[----:B------:R-:W-:Y:S01]  /*ce70*/  FMUL.FTZ R129, R11, R129 ;  /* 0x000000810b817220 */ /* 0x000fe20000410000 */
[----:B------:R-:W-:Y:S01]  /*ce80*/  STS [R14+0x8080], R84 ;  /* 0x008080540e007388 */ /* 0x000fe20000000800 */
[----:B------:R-:W-:-:S02]  /*ce90*/  FMUL.FTZ R127, R10, R127 ;  /* 0x0000007f0a7f7220 */ /* 0x000fc40000410000 */
[C---:B------:R-:W-:Y:S01]  /*cea0*/  FMUL.FTZ R126, R10.reuse, R126 ;  /* 0x0000007e0a7e7220 */ /* 0x040fe20000410000 */
[----:B------:R-:W-:Y:S01]  /*ceb0*/  STS [R14+0x8480], R86 ;  /* 0x008480560e007388 */ /* 0x000fe20000000800 */
[C---:B------:R-:W-:Y:S01]  /*cec0*/  FMUL.FTZ R131, R10.reuse, R131 ;  /* 0x000000830a837220 */ /* 0x040fe20000410000 */
[----:B------:R-:W-:Y:S01]  /*ced0*/  F2FP.PACK_AB R112, R113, R112 ;  /* 0x000000707170723e */ /* 0x000fe200000000ff */
[----:B------:R-:W-:Y:S01]  /*cee0*/  FMUL.FTZ R11, R11, R128 ;  /* 0x000000800b0b7220 */ /* 0x000fe20000410000 */
[----:B------:R-:W-:Y:S01]  /*cef0*/  STS [R7+0x8000], R88 ;  /* 0x0080005807007388 */ /* 0x000fe20000000800 */
[----:B------:R-:W-:Y:S01]  /*cf00*/  FMUL.FTZ R10, R10, R130 ;  /* 0x000000820a0a7220 */ /* 0x000fe20000410000 */
[----:B------:R-:W-:Y:S02]  /*cf10*/  F2FP.PACK_AB R114, R115, R114 ;  /* 0x000000727372723e */ /* 0x000fe400000000ff */
[----:B------:R-:W-:Y:S01]  /*cf20*/  STS [R7+0x8400], R90 ;  /* 0x0084005a07007388 */ /* 0x000fe20000000800 */
[----:B------:R-:W-:-:S02]  /*cf30*/  F2FP.PACK_AB R116, R117, R116 ;  /* 0x000000747574723e */ /* 0x000fc400000000ff */
[----:B------:R-:W-:Y:S01]  /*cf40*/  F2FP.PACK_AB R118, R119, R118 ;  /* 0x000000767776723e */ /* 0x000fe200000000ff */
[----:B------:R-:W-:Y:S01]  /*cf50*/  STS [R18+0x8080], R92 ;  /* 0x0080805c12007388 */ /* 0x000fe20000000800 */
[----:B------:R-:W-:Y:S02]  /*cf60*/  LEA R17, P0, R20, c[0x0][0x450], 0x2 ;  /* 0x0001140014117a11 */ /* 0x000fe400078010ff */
[----:B------:R-:W-:Y:S01]  /*cf70*/  IADD3 R9, R21, R9, RZ ;  /* 0x0000000915097210 */ /* 0x000fe20007ffe0ff */
[----:B------:R-:W-:Y:S01]  /*cf80*/  STS [R18+0x8480], R94 ;  /* 0x0084805e12007388 */ /* 0x000fe20000000800 */
[----:B------:R-:W-:Y:S02]  /*cf90*/  F2FP.PACK_AB R120, R121, R120 ;  /* 0x000000787978723e */ /* 0x000fe400000000ff */
[----:B------:R-:W-:Y:S01]  /*cfa0*/  F2FP.PACK_AB R122, R123, R122 ;  /* 0x0000007a7b7a723e */ /* 0x000fe200000000ff */
        /* <DEDUP_REMOVED lines=23> */
[----:B------:R-:W-:Y:S04]  /*d120*/  SHFL.IDX PT, R20, R17, RZ, 0x1c1f ;  /* 0x001c1fff11147589 */ /* 0x000fe800000e0000 */
[----:B------:R-:W3:Y:S04]  /*d130*/  SHFL.IDX PT, R21, R9, RZ, 0x1c1f ;  /* 0x001c1fff09157589 */ /* 0x000ee800000e0000 */
[----:B------:R-:W-:Y:S06]  /*d140*/  BAR.SYNC.DEFER_BLOCKING 0x1, 0x100 ;  /* 0x0044000000007b1d */ /* 0x000fec0000010000 */
[----:B------:R-:W-:Y:S04]  /*d150*/  SHFL.IDX PT, R22, R17, 0x1, 0x1c1f ;  /* 0x003c1f0011167f89 */ /* 0x000fe800000e0000 */
[----:B------:R-:W4:Y:S01]  /*d160*/  SHFL.IDX PT, R23, R9, 0x1, 0x1c1f ;  /* 0x003c1f0009177f89 */ /* 0x000f2200000e0000 */
[----:B-1----:R-:W-:-:S03]  /*d170*/  SHF.L.U32 R14, R24, 0x1, RZ ;  /* 0x00000001180e7819 */ /* 0x002fc600000006ff */
[----:B---3--:R1:W-:Y:S04]  /*d180*/  @!P5 ST.E [R20.64], R16 ;  /* 0x000000101400d985 */ /* 0x0083e8000c10190c */
[----:B----4-:R1:W-:Y:S04]  /*d190*/  @!P3 ST.E [R22.64], R15 ;  /* 0x0000000f1600b985 */ /* 0x0103e8000c10190c */
        /* <DEDUP_REMOVED lines=12> */
[----:B------:R-:W-:-:S02]  /*d260*/  IADD3 R4, R13, R4, RZ ;  /* 0x000000040d047210 */ /* 0x000fc40007ffe0ff */
[----:B------:R-:W-:-:S04]  /*d270*/  LEA R0, P0, R12, c[0x0][0x380], 0x1 ;  /* 0x0000e0000c007a11 */ /* 0x000fc800078008ff */
[----:B------:R-:W-:Y:S02]  /*d280*/  LEA.HI.X R73, R12, c[0x0][0x384], R4, 0x1, P0 ;  /* 0x0000e1000c497a11 */ /* 0x000fe400000f0c04 */
[----:B--2---:R-:W-:Y:S01]  /*d290*/  ISETP.GE.AND P0, PT, R83, R6, PT ;  /* 0x000000065300720c */ /* 0x004fe20003f06270 */
[----:B------:R2:W1:Y:S01]  /*d2a0*/  SHFL.IDX PT, R74, R0, RZ, 0x181f ;  /* 0x00181fff004a7589 */ /* 0x00046200000e0000 */
[----:B------:R-:W-:Y:S03]  /*d2b0*/  BSSY B0, `(.L_x_775) ;  /* 0x000001f000007945 */ /* 0x000fe60003800000 */
[----:B------:R2:W1:Y:S08]  /*d2c0*/  SHFL.IDX PT, R75, R73, RZ, 0x181f ;  /* 0x00181fff494b7589 */ /* 0x00047000000e0000 */
[----:B------:R-:W-:Y:S05]  /*d2d0*/  @P0 BRA `(.L_x_776) ;  /* 0x000001c000000947 */ /* 0x000fea0003800000 */
[----:B---34-:R-:W3:Y:S01]  /*d2e0*/  LDS.128 R68, [R14+0x80] ;  /* 0x000080000e447984 */ /* 0x018ee20000000c00 */
[----:B-----5:R-:W-:-:S02]  /*d2f0*/  IADD3 R72, R81, 0x40, RZ ;  /* 0x0000004051487810 */ /* 0x020fc40007ffe0ff */
[C---:B------:R-:W-:Y:S01]  /*d300*/  IADD3 R5, R81.reuse, 0x80, RZ ;  /* 0x0000008051057810 */ /* 0x040fe20007ffe0ff */
[----:B------:R-:W4:Y:S01]  /*d310*/  LDS.128 R64, [R14+0x4080] ;  /* 0x004080000e407984 */ /* 0x000f220000000c00 */
[----:B------:R-:W-:Y:S02]  /*d320*/  IADD3 R3, R81, 0xc0, RZ ;  /* 0x000000c051037810 */ /* 0x000fe40007ffe0ff */
[----:B------:R-:W-:Y:S01]  /*d330*/  ISETP.GE.AND P2, PT, R72, c[0x0][0x3c8], PT ;  /* 0x0000f20048007a0c */ /* 0x000fe20003f46270 */
[----:B------:R-:W2:Y:S01]  /*d340*/  LDS.128 R60, [R14+0x8080] ;  /* 0x008080000e3c7984 */ /* 0x000ea20000000c00 */
        /* <DEDUP_REMOVED lines=15> */
[----:B---3--:R3:W-:Y:S03]  /*d440*/  @!P3 ST.E.128 [R76.64], R68 ;  /* 0x000000444c00b985 */ /* 0x0087e6000c101d0c */
[--C-:B------:R-:W-:Y:S01]  /*d450*/  @!P1 IMAD.WIDE R4, R4, 0x2, R74.reuse ;  /* 0x0000000204049825 */ /* 0x100fe200078e024a */
[----:B----4-:R3:W-:Y:S03]  /*d460*/  @!P2 ST.E.128 [R78.64], R64 ;  /* 0x000000404e00a985 */ /* 0x0107e6000c101d0c */
[----:B------:R-:W-:Y:S01]  /*d470*/  @!P0 IMAD.WIDE R2, R2, 0x2, R74 ;  /* 0x0000000202028825 */ /* 0x000fe200078e024a */
[----:B--2---:R3:W-:Y:S04]  /*d480*/  @!P1 ST.E.128 [R4.64], R60 ;  /* 0x0000003c04009985 */ /* 0x0047e8000c101d0c */
[----:B-1----:R3:W-:Y:S02]  /*d490*/  @!P0 ST.E.128 [R2.64], R12 ;  /* 0x0000000c02008985 */ /* 0x0027e4000c101d0c */
.L_x_776:
[----:B---34-:R-:W-:Y:S05]  /*d4a0*/  BSYNC B0 ;  /* 0x0000000000007941 */ /* 0x018fea0003800000 */
.L_x_775:
[----:B------:R-:W-:Y:S01]  /*d4b0*/  IADD3 R2, R83, 0x20, RZ ;  /* 0x0000002053027810 */ /* 0x000fe20007ffe0ff */
[----:B-1----:R1:W3:Y:S01]  /*d4c0*/  SHFL.IDX PT, R15, R73, 0x1, 0x181f ;  /* 0x00381f00490f7f89 */ /* 0x0022e200000e0000 */
[----:B------:R-:W-:Y:S02]  /*d4d0*/  BSSY B0, `(.L_x_777) ;  /* 0x000001c000007945 */ /* 0x000fe40003800000 */
[----:B------:R-:W-:Y:S01]  /*d4e0*/  ISETP.GE.AND P0, PT, R2, R6, PT ;  /* 0x000000060200720c */ /* 0x000fe20003f06270 */
[----:B------:R1:W4:-:S12]  /*d4f0*/  SHFL.IDX PT, R14, R0, 0x1, 0x181f ;  /* 0x00381f00000e7f89 */ /* 0x00031800000e0000 */
        /* <DEDUP_REMOVED lines=25> */
.L_x_778:
[----:B------:R-:W-:Y:S05]  /*d690*/  BSYNC B0 ;  /* 0x0000000000007941 */ /* 0x000fea0003800000 */
.L_x_777:
[----:B---3--:R-:W-:Y:S01]  /*d6a0*/  IADD3 R2, R83, 0x40, RZ ;  /* 0x0000004053027810 */ /* 0x008fe20007ffe0ff */
[----:B------:R3:W1:Y:S01]  /*d6b0*/  SHFL.IDX PT, R15, R73, 0x2, 0x181f ;  /* 0x00581f00490f7f89 */ /* 0x00066200000e0000 */
[----:B------:R-:W-:Y:S02]  /*d6c0*/  BSSY B0, `(.L_x_779) ;  /* 0x000001c000007945 */ /* 0x000fe40003800000 */
[----:B------:R-:W-:Y:S01]  /*d6d0*/  ISETP.GE.AND P0, PT, R2, R6, PT ;  /* 0x000000060200720c */ /* 0x000fe20003f06270 */
[----:B----4-:R3:W4:-:S12]  /*d6e0*/  SHFL.IDX PT, R14, R0, 0x2, 0x181f ;  /* 0x00581f00000e7f89 */ /* 0x01071800000e0000 */
        /* <DEDUP_REMOVED lines=25> */
.L_x_780:
[----:B------:R-:W-:Y:S05]  /*d880*/  BSYNC B0 ;  /* 0x0000000000007941 */ /* 0x000fea0003800000 */
.L_x_779:
[----:B-1----:R1:W2:Y:S04]  /*d890*/  SHFL.IDX PT, R12, R0, 0x3, 0x181f ;  /* 0x00781f00000c7f89 */ /* 0x0022a800000e0000 */
[----:B------:R3:W4:Y:S02]  /*d8a0*/  SHFL.IDX PT, R13, R73, 0x3, 0x181f ;  /* 0x00781f00490d7f89 */ /* 0x00072400000e0000 */
[----:B-123--:R-:W-:-:S04]  /*d8b0*/  IADD3 R0, R83, 0x60, RZ ;  /* 0x0000006053007810 */ /* 0x00efc80007ffe0ff */
[----:B------:R-:W-:-:S13]  /*d8c0*/  ISETP.GE.AND P0, PT, R0, R6, PT ;  /* 0x000000060000720c */ /* 0x000fda0003f06270 */
[----:B------:R-:W-:Y:S05]  /*d8d0*/  @P0 EXIT ;  /* 0x000000000000094d */ /* 0x000fea0003800000 */
[C---:B----45:R-:W-:Y:S02]  /*d8e0*/  IADD3 R4, R81.reuse, 0x40, RZ ;  /* 0x0000004051047810 */ /* 0x070fe40007ffe0ff */
[C---:B------:R-:W-:Y:S02]  /*d8f0*/  IADD3 R2, R81.reuse, 0x80, RZ ;  /* 0x0000008051027810 */ /* 0x040fe40007ffe0ff */
[----:B------:R-:W-:Y:S02]  /*d900*/  ISETP.GE.AND P1, PT, R4, c[0x0][0x3c8], PT ;  /* 0x0000f20004007a0c */ /* 0x000fe40003f26270 */
[----:B------:R-:W-:Y:S02]  /*d910*/  ISETP.GE.AND P0, PT, R2, c[0x0][0x3c8], PT ;  /* 0x0000f20002007a0c */ /* 0x000fe40003f06270 */
[----:B------:R-:W-:-:S09]  /*d920*/  ISETP.GE.AND P2, PT, R81, c[0x0][0x3c8], PT ;  /* 0x0000f20051007a0c */ /* 0x000fd20003f46270 */
[----:B------:R-:W-:Y:S02]  /*d930*/  @!P1 SHF.R.S32.HI R3, RZ, 0x1f, R4 ;  /* 0x0000001fff039819 */ /* 0x000fe40000011404 */
[----:B------:R-:W-:Y:S02]  /*d940*/  @!P0 SHF.R.S32.HI R0, RZ, 0x1f, R2 ;  /* 0x0000001fff008819 */ /* 0x000fe40000011402 */
[----:B------:R-:W-:Y:S01]  /*d950*/  @!P1 LEA.HI R3, R3, R4, RZ, 0x3 ;  /* 0x0000000403039211 */ /* 0x000fe200078f18ff */
[--C-:B------:R-:W-:Y:S01]  /*d960*/  @!P2 IMAD.WIDE R4, R81, 0x2, R12.reuse ;  /* 0x000000025104a825 */ /* 0x100fe200078e020c */
[----:B------:R-:W-:Y:S02]  /*d970*/  @!P0 LEA.HI R0, R0, R2, RZ, 0x3 ;  /* 0x0000000200008211 */ /* 0x000fe400078f18ff */
[----:B------:R-:W-:Y:S02]  /*d980*/  @!P1 LOP3.LUT R3, R3, 0xfffffff8, RZ, 0xc0, !PT ;  /* 0xfffffff803039812 */ /* 0x000fe400078ec0ff */
[----:B------:R-:W-:Y:S01]  /*d990*/  @!P0 LOP3.LUT R0, R0, 0xfffffff8, RZ, 0xc0, !PT ;  /* 0xfffffff800008812 */ /* 0x000fe200078ec0ff */
[----:B------:R-:W-:Y:S02]  /*d9a0*/  @!P2 ST.E.128 [R4.64], R48 ;  /* 0x000000300400a985 */ /* 0x000fe4000c101d0c */
[----:B------:R-:W-:-:S04]  /*d9b0*/  @!P1 IMAD.WIDE R2, R3, 0x2, R12 ;  /* 0x0000000203029825 */ /* 0x000fc800078e020c */
[----:B------:R-:W-:Y:S01]  /*d9c0*/  @!P0 IMAD.WIDE R6, R0, 0x2, R12 ;  /* 0x0000000200068825 */ /* 0x000fe200078e020c */
[----:B------:R1:W-:Y:S04]  /*d9d0*/  @!P1 ST.E.128 [R2.64], R36 ;  /* 0x0000002402009985 */ /* 0x0003e8000c101d0c */
[----:B------:R2:W-:Y:S01]  /*d9e0*/  @!P0 ST.E.128 [R6.64], R24 ;  /* 0x0000001806008985 */ /* 0x0005e2000c101d0c */
[----:B-1----:R-:W-:-:S04]  /*d9f0*/  IADD3 R2, R81, 0xc0, RZ ;  /* 0x000000c051027810 */ /* 0x002fc80007ffe0ff */
[----:B------:R-:W-:-:S13]  /*da00*/  ISETP.GE.AND P0, PT, R2, c[0x0][0x3c8], PT ;  /* 0x0000f20002007a0c */ /* 0x000fda0003f06270 */
[----:B------:R-:W-:Y:S05]  /*da10*/  @P0 EXIT ;  /* 0x000000000000094d */ /* 0x000fea0003800000 */
[----:B--2---:R-:W-:-:S04]  /*da20*/  SHF.R.S32.HI R0, RZ, 0x1f, R2 ;  /* 0x0000001fff007819 */ /* 0x004fc80000011402 */
[----:B------:R-:W-:-:S04]  /*da30*/  LEA.HI R0, R0, R2, RZ, 0x3 ;  /* 0x0000000200007211 */ /* 0x000fc800078f18ff */
[----:B------:R-:W-:-:S05]  /*da40*/  LOP3.LUT R0, R0, 0xfffffff8, RZ, 0xc0, !PT ;  /* 0xfffffff800007812 */ /* 0x000fca00078ec0ff */
[----:B------:R-:W-:-:S05]  /*da50*/  IMAD.WIDE R12, R0, 0x2, R12 ;  /* 0x00000002000c7825 */ /* 0x000fca00078e020c */
[----:B------:R-:W-:Y:S01]  /*da60*/  ST.E.128 [R12.64], R8 ;  /* 0x000000080c007985 */ /* 0x000fe2000c101d0c */
[----:B------:R-:W-:Y:S05]  /*da70*/  EXIT ;  /* 0x000000000000794d */ /* 0x000fea0003800000 */
.L_x_781:
        /* <DEDUP_REMOVED lines=16> */
.L_x_1779:


//--------------------- .text._ZN7cutlass13device_kernelIN5flash19enable_sm80_to_sm89INS1_16FlashAttnFwdSm80INS1_25CollectiveMainloopFwdSm80ILi8ELi1ELb0EN4cute5tupleIJNS5_1CILi128EEENS7_ILi96EEENS7_ILi256EEEEEELi256ENS_6half_tEfNS_4arch4Sm80ELb0ELb0ELb1ELb1ELb1ELb0ELb1ELb0EEENS1_21CollectiveEpilogueFwdINS6_IJS8_SA_S9_EEENS6_IJNS7_ILi1EEESI_SI_EEESC_SE_Li256ELb1ELb1ELb0ELb0EEENS1_19SingleTileSchedulerILb1ELb0ELb1ELi128EEEEEEEEEvNT_6ParamsE --------------------------
	.section	.text._ZN7cutlass13device_kernelIN5flash19enable_sm80_to_sm89INS1_16FlashAttnFwdSm80INS1_25CollectiveMainloopFwdSm80ILi8ELi1ELb0EN4cute5tupleIJNS5_1CILi128EEENS7_ILi96EEENS7_ILi256EEEEEELi256ENS_6half_tEfNS_4arch4Sm80ELb0ELb0ELb1ELb1ELb1ELb0ELb1ELb0EEENS1_21CollectiveEpilogueFwdINS6_IJS8_SA_S9_EEENS6_IJNS7_ILi1EEESI_SI_EEESC_SE_Li256ELb1ELb1ELb0ELb0EEENS1_19SingleTileSchedulerILb1ELb0ELb1ELi128EEEEEEEEEvNT_6ParamsE,"ax",@progbits
	.sectioninfo	@"SHI_REGISTERS=255"
	.align	128
.text._ZN7cutlass13device_kernelIN5flash19enable_sm80_to_sm89INS1_16FlashAttnFwdSm80INS1_25CollectiveMainloopFwdSm80ILi8ELi1ELb0EN4cute5tupleIJNS5_1CILi128EEENS7_ILi96EEENS7_ILi256EEEEEELi256ENS_6half_tEfNS_4arch4Sm80ELb0ELb0ELb1ELb1ELb1ELb0ELb1ELb0EEENS1_21CollectiveEpilogueFwdINS6_IJS8_SA_S9_EEENS6_IJNS7_ILi1EEESI_SI_EEESC_SE_Li256ELb1ELb1ELb0ELb0EEENS1_19SingleTileSchedulerILb1ELb0ELb1ELi128EEEEEEEEEvNT_6ParamsE:
        .type           _ZN7cutlass13device_kernelIN5flash19enable_sm80_to_sm89INS1_16FlashAttnFwdSm80INS1_25CollectiveMainloopFwdSm80ILi8ELi1ELb0EN4cute5tupleIJNS5_1CILi128EEENS7_ILi96EEENS7_ILi256EEEEEELi256ENS_6half_tEfNS_4arch4Sm80ELb0ELb0ELb1ELb1ELb1ELb0ELb1ELb0EEENS1_21CollectiveEpilogueFwdINS6_IJS8_SA_S9_EEENS6_IJNS7_ILi1EEESI_SI_EEESC_SE_Li256ELb1ELb1ELb0ELb0EEENS1_19SingleTileSchedulerILb1ELb0ELb1ELi128EEEEEEEEEvNT_6ParamsE,@function
        .size           _ZN7cutlass13device_kernelIN5flash19enable_sm80_to_sm89INS1_16FlashAttnFwdSm80INS1_25CollectiveMainloopFwdSm80ILi8ELi1ELb0EN4cute5tupleIJNS5_1CILi128EEENS7_ILi96EEENS7_ILi256EEEEEELi256ENS_6half_tEfNS_4arch4Sm80ELb0ELb0ELb1ELb1ELb1ELb0ELb1ELb0EEENS1_21CollectiveEpilogueFwdINS6_IJS8_SA_S9_EEENS6_IJNS7_ILi1EEESI_SI_EEESC_SE_Li256ELb1ELb1ELb0ELb0EEENS1_19SingleTileSchedulerILb1ELb0ELb1ELi128EEEEEEEEEvNT_6ParamsE,(.L_x_1780 - _ZN7cutlass13device_kernelIN5flash19enable_sm80_to_sm89INS1_16FlashAttnFwdSm80INS1_25CollectiveMainloopFwdSm80ILi8ELi1ELb0EN4cute5tupleIJNS5_1CILi128EEENS7_ILi96EEENS7_ILi256EEEEEELi256ENS_6half_tEfNS_4arch4Sm80ELb0ELb0ELb1ELb1ELb1ELb0ELb1ELb0EEENS1_21CollectiveEpilogueFwdINS6_IJS8_SA_S9_EEENS6_IJNS7_ILi1EEESI_SI_EEESC_SE_Li256ELb1ELb1ELb0ELb0EEENS1_19SingleTileSchedulerILb1ELb0ELb1ELi128EEEEEEEEEvNT_6ParamsE)
        .other          _ZN7cutlass13device_kernelIN5flash19enable_sm80_to_sm89INS1_16FlashAttnFwdSm80INS1_25CollectiveMainloopFwdSm80ILi8ELi1ELb0EN4cute5tupleIJNS5_1CILi128EEENS7_ILi96EEENS7_ILi256EEEEEELi256ENS_6half_tEfNS_4arch4Sm80ELb0ELb0ELb1ELb1ELb1ELb0ELb1ELb0EEENS1_21CollectiveEpilogueFwdINS6_IJS8_SA_S9_EEENS6_IJNS7_ILi1EEESI_SI_EEESC_SE_Li256ELb1ELb1ELb0ELb0EEENS1_19SingleTileSchedulerILb1ELb0ELb1ELi128EEEEEEEEEvNT_6ParamsE,@"STO_CUDA_ENTRY STV_DEFAULT"
_ZN7cutlass13device_kernelIN5flash19enable_sm80_to_sm89INS1_16FlashAttnFwdSm80INS1_25CollectiveMainloopFwdSm80ILi8ELi1ELb0EN4cute5tupleIJNS5_1CILi128EEENS7_ILi96EEENS7_ILi256EEEEEELi256ENS_6half_tEfNS_4arch4Sm80ELb0ELb0ELb1ELb1ELb1ELb0ELb1ELb0EEENS1_21CollectiveEpilogueFwdINS6_IJS8_SA_S9_EEENS6_IJNS7_ILi1EEESI_SI_EEESC_SE_Li256ELb1ELb1ELb0ELb0EEENS1_19SingleTileSchedulerILb1ELb0ELb1ELi128EEEEEEEEEvNT_6ParamsE:
        /* <DEDUP_REMOVED lines=21> */
.L_x_783:
        /* <DEDUP_REMOVED lines=13> */
.L_x_785:
[----:B------:R-:W-:Y:S02]  /*0220*/  ULDC UR6, c[0x0][0x54c] ;  /* 0x0001530000067ab9 */ /* 0x000fe40000000800 */
.L_x_784:
[----:B------:R-:W-:Y:S02]  /*0230*/  ULDC UR4, c[0x0][0x548] ;  /* 0x0001520000047ab9 */ /* 0x000fe40000000800 */
[----:B------:R-:W-:-:S02]  /*0240*/  USHF.L.U32 UR5, UR5, 0x7, URZ ;  /* 0x0000000705057899 */ /* 0x000fc4000800063f */
[----:B------:R-:W-:-:S04]  /*0250*/  UIMAD UR4, UR6, UR4, URZ ;  /* 0x00000004060472a4 */ /* 0x000fc8000f8e023f */
[----:B------:R-:W-:-:S04]  /*0260*/  UISETP.GE.AND UP0, UPT, UR5, UR4, UPT ;  /* 0x000000040500728c */ /* 0x000fc8000bf06270 */
[----:B------:R-:W-:Y:S01]  /*0270*/  USEL UR11, UR11, 0xffffffff, !UP0 ;  /* 0xffffffff0b0b7887 */ /* 0x000fe2000c000000 */
[----:B------:R-:W-:Y:S05]  /*0280*/  BRA `(.L_x_786) ;  /* 0x000001b000007947 */ /* 0x000fea0003800000 */
.L_x_782:
        /* <DEDUP_REMOVED lines=8> */
.L_x_787:
        /* <DEDUP_REMOVED lines=13> */
.L_x_789:
[----:B------:R-:W-:Y:S02]  /*03e0*/  ULDC UR6, c[0x0][0x54c] ;  /* 0x0001530000067ab9 */ /* 0x000fe40000000800 */
.L_x_788:
[----:B------:R-:W-:Y:S02]  /*03f0*/  ULDC UR4, c[0x0][0x548] ;  /* 0x0001520000047ab9 */ /* 0x000fe40000000800 */
[----:B------:R-:W-:-:S02]  /*0400*/  USHF.L.U32 UR5, UR5, 0x7, URZ ;  /* 0x0000000705057899 */ /* 0x000fc4000800063f */
[----:B------:R-:W-:-:S04]  /*0410*/  UIMAD UR4, UR6, UR4, URZ ;  /* 0x00000004060472a4 */ /* 0x000fc8000f8e023f */
[----:B------:R-:W-:-:S04]  /*0420*/  UISETP.GE.AND UP0, UPT, UR5, UR4, UPT ;  /* 0x000000040500728c */ /* 0x000fc8000bf06270 */
[----:B------:R-:W-:-:S06]  /*0430*/  USEL UR11, UR11, 0xffffffff, !UP0 ;  /* 0xffffffff0b0b7887 */ /* 0x000fcc000c000000 */
.L_x_786:
        /* <DEDUP_REMOVED lines=39> */
[----:B-1-3--:R-:W-:Y:S05]  /*06b0*/  @P1 BRA `(.L_x_790) ;  /* 0x0000004000001947 */ /* 0x00afea0003800000 */
[----:B------:R-:W-:Y:S05]  /*06c0*/  @!P0 BRA `(.L_x_790) ;  /* 0x0000003000008947 */ /* 0x000fea0003800000 */
[----:B-----5:R1:W3:Y:S04]  /*06d0*/  LDG.E R0, [R8.64] ;  /* 0x0000000c08007981 */ /* 0x0202e8000c1e1900 */
[----:B-1----:R-:W3:Y:S02]  /*06e0*/  LDG.E R8, [R8.64+0x4] ;  /* 0x0000040c08087981 */ /* 0x002ee4000c1e1900 */
[----:B---3--:R-:W-:-:S02]  /*06f0*/  IADD3 R0, -R0, R8, RZ ;  /* 0x0000000800007210 */ /* 0x008fc40007ffe1ff */
.L_x_790:
[----:B------:R-:W-:-:S04]  /*0700*/  ISETP.NE.U32.AND P0, PT, RZ, c[0x0][0x368], PT ;  /* 0x0000da00ff007a0c */ /* 0x000fc80003f05070 */
[----:B------:R-:W-:-:S13]  /*0710*/  ISETP.NE.AND.EX P0, PT, RZ, c[0x0][0x36c], PT, P0 ;  /* 0x0000db00ff007a0c */ /* 0x000fda0003f05300 */
[----:B------:R-:W-:Y:S05]  /*0720*/  @!P0 BRA `(.L_x_791) ;  /* 0x0000007000008947 */ /* 0x000fea0003800000 */
[----:B------:R-:W-:Y:S02]  /*0730*/  ULDC.64 UR4, c[0x0][0x368] ;  /* 0x0000da0000047ab9 */ /* 0x000fe40000000a00 */
[----:B------:R-:W-:-:S06]  /*0740*/  UIMAD.WIDE UR4, UR11, UR15, UR4 ;  /* 0x0000000f0b0472a5 */ /* 0x000fcc000f8e0204 */
[----:B------:R-:W-:Y:S02]  /*0750*/  MOV R4, UR4 ;  /* 0x0000000400047c02 */ /* 0x000fe40008000f00 */
[----:B------:R-:W-:-:S05]  /*0760*/  MOV R5, UR5 ;  /* 0x0000000500057c02 */ /* 0x000fca0008000f00 */
[----:B------:R-:W3:Y:S02]  /*0770*/  LDG.E R4, [R4.64] ;  /* 0x0000000c04047981 */ /* 0x000ee4000c1e1900 */
[----:B---3--:R1:W3:Y:S02]  /*0780*/  R2UR UR4, R4 ;  /* 0x00000000040473c2 */ /* 0x0082e400000e0000 */
[----:B-1-3--:R-:W-:Y:S05]  /*0790*/  BRA `(.L_x_792) ;  /* 0x000000c000007947 */ /* 0x00afea0003800000 */
.L_x_791:
[----:B------:R-:W-:-:S04]  /*07a0*/  ISETP.NE.U32.AND P0, PT, RZ, c[0x0][0x350], PT ;  /* 0x0000d400ff007a0c */ /* 0x000fc80003f05070 */
[----:B------:R-:W-:-:S13]  /*07b0*/  ISETP.NE.AND.EX P0, PT, RZ, c[0x0][0x354], PT, P0 ;  /* 0x0000d500ff007a0c */ /* 0x000fda0003f05300 */
[----:B------:R-:W-:Y:S05]  /*07c0*/  @!P0 BRA `(.L_x_792) ;  /* 0x0000009000008947 */ /* 0x000fea0003800000 */
[----:B------:R-:W-:Y:S02]  /*07d0*/  ULDC.64 UR4, c[0x0][0x350] ;  /* 0x0000d40000047ab9 */ /* 0x000fe40000000a00 */
[----:B------:R-:W-:-:S06]  /*07e0*/  UIMAD.WIDE UR4, UR11, UR15, UR4 ;  /* 0x0000000f0b0472a5 */ /* 0x000fcc000f8e0204 */
[----:B------:R-:W-:Y:S02]  /*07f0*/  MOV R6, UR4 ;  /* 0x0000000400067c02 */ /* 0x000fe40008000f00 */
[----:B------:R-:W-:-:S05]  /*0800*/  MOV R7, UR5 ;  /* 0x0000000500077c02 */ /* 0x000fca0008000f00 */
[----:B------:R-:W3:Y:S04]  /*0810*/  LDG.E R4, [R6.64] ;  /* 0x0000000c06047981 */ /* 0x000ee8000c1e1900 */
[----:B------:R-:W4:Y:S01]  /*0820*/  LDG.E R3, [R6.64+0x4] ;  /* 0x0000040c06037981 */ /* 0x000f22000c1e1900 */
[----:B---3--:R-:W1:Y:S08]  /*0830*/  R2UR UR5, R4 ;  /* 0x00000000040573c2 */ /* 0x008e7000000e0000 */
[----:B----4-:R-:W1:Y:S02]  /*0840*/  R2UR UR4, R3 ;  /* 0x00000000030473c2 */ /* 0x010e6400000e0000 */
[----:B-1----:R-:W-:-:S06]  /*0850*/  UIADD3 UR4, -UR5, UR4, URZ ;  /* 0x0000000405047290 */ /* 0x002fcc000fffe13f */
.L_x_792:
[----:B--2---:R-:W-:Y:S01]  /*0860*/  UIADD3 UR7, -UR10, UR4, URZ ;  /* 0x000000040a077290 */ /* 0x004fe2000fffe13f */
[----:B------:R-:W-:Y:S01]  /*0870*/  PLOP3.LUT P2, PT, PT, PT, PT, 0x80, 0x0 ;  /* 0x000000000000781c */ /* 0x000fe20003f4f070 */
[----:B------:R-:W-:Y:S01]  /*0880*/  CS2R R4, SRZ ;  /* 0x0000000000047805 */ /* 0x000fe2000001ff00 */
[----:B------:R-:W-:Y:S01]  /*0890*/  IMAD.MOV.U32 R130, RZ, RZ, RZ ;  /* 0x000000ffff827224 */ /* 0x000fe200078e00ff */
[----:B------:R-:W-:Y:S01]  /*08a0*/  UISETP.GE.AND UP0, UPT, UR7, 0x1, UPT ;  /* 0x000000010700788c */ /* 0x000fe2000bf06270 */
[----:B------:R-:W-:Y:S01]  /*08b0*/  IMAD.MOV.U32 R128, RZ, RZ, RZ ;  /* 0x000000ffff807224 */ /* 0x000fe200078e00ff */
[----:B------:R-:W-:Y:S01]  /*08c0*/  UIADD3 UR4, UR7, 0x5f, URZ ;  /* 0x0000005f07047890 */ /* 0x000fe2000fffe03f */
[----:B------:R-:W-:Y:S01]  /*08d0*/  CS2R R126, SRZ ;  /* 0x00000000007e7805 */ /* 0x000fe2000001ff00 */
[----:B------:R-:W-:Y:S01]  /*08e0*/  CS2R R124, SRZ ;  /* 0x00000000007c7805 */ /* 0x000fe2000001ff00 */
[----:B------:R-:W-:Y:S01]  /*08f0*/  CS2R R122, SRZ ;  /* 0x00000000007a7805 */ /* 0x000fe2000001ff00 */
[----:B------:R-:W-:Y:S01]  /*0900*/  PLOP3.LUT P0, PT, PT, PT, UP0, 0x80, 0x0 ;  /* 0x000000000000781c */ /* 0x000fe20003f0f008 */
[----:B------:R-:W-:Y:S01]  /*0910*/  UIMAD.WIDE UR4, UR4, 0x2aaaaaab, URZ ;  /* 0x2aaaaaab040478a5 */ /* 0x000fe2000f8e023f */
[----:B------:R-:W-:Y:S01]  /*0920*/  CS2R R120, SRZ ;  /* 0x0000000000787805 */ /* 0x000fe2000001ff00 */
[----:B------:R-:W-:Y:S01]  /*0930*/  CS2R R118, SRZ ;  /* 0x0000000000767805 */ /* 0x000fe2000001ff00 */
[----:B------:R-:W-:Y:S01]  /*0940*/  CS2R R116, SRZ ;  /* 0x0000000000747805 */ /* 0x000fe2000001ff00 */
[----:B------:R-:W-:Y:S01]  /*0950*/  USHF.R.U32.HI UR6, URZ, 0x1f, UR5 ;  /* 0x0000001f3f067899 */ /* 0x000fe20008011605 */
[----:B------:R-:W-:Y:S01]  /*0960*/  CS2R R114, SRZ ;  /* 0x0000000000727805 */ /* 0x000fe2000001ff00 */
[----:B------:R-:W-:Y:S01]  /*0970*/  CS2R R112, SRZ ;  /* 0x0000000000707805 */ /* 0x000fe2000001ff00 */
[----:B------:R-:W-:Y:S01]  /*0980*/  CS2R R110, SRZ ;  /* 0x00000000006e7805 */ /* 0x000fe2000001ff00 */
[----:B------:R-:W-:Y:S01]  /*0990*/  ULEA.HI.SX32 UR6, UR5, UR6, 0x1c ;  /* 0x0000000605067291 */ /* 0x000fe2000f8fe23f */
        /* <DEDUP_REMOVED lines=70> */
[-C--:B------:R-:W-:Y:S01]  /*0e00*/  LEA.HI R14, R6, R2.reuse, RZ, 0x4 ;  /* 0x00000002060e7211 */ /* 0x080fe200078f20ff */
[----:B------:R-:W-:Y:S01]  /*0e10*/  UIMAD.WIDE.U32 UR16, UR14, UR4, URZ ;  /* 0x000000040e1072a5 */ /* 0x000fe2000f8e003f */
[----:B------:R-:W-:Y:S01]  /*0e20*/  LOP3.LUT R18, R17, 0xfffffff8, RZ, 0xc0, !PT ;  /* 0xfffffff811127812 */ /* 0x000fe200078ec0ff */
[----:B------:R-:W-:Y:S01]  /*0e30*/  UIMAD UR15, UR14, UR5, UR15 ;  /* 0x000000050e0f72a4 */ /* 0x000fe2000f8e020f */
[----:B------:R-:W-:Y:S01]  /*0e40*/  SHF.R.S32.HI R17, RZ, 0x3, R17 ;  /* 0x00000003ff117819 */ /* 0x000fe20000011411 */
[----:B------:R-:W-:Y:S01]  /*0e50*/  BSSY B0, `(.L_x_794) ;  /* 0x0000060000007945 */ /* 0x000fe20003800000 */
[----:B------:R-:W-:Y:S01]  /*0e60*/  ULDC.64 UR4, c[0x0][0x1b8] ;  /* 0x00006e0000047ab9 */ /* 0x000fe20000000a00 */
[----:B------:R-:W-:Y:S01]  /*0e70*/  IMAD.IADD R18, R2, 0x1, -R18 ;  /* 0x0000000102127824 */ /* 0x000fe200078e0a12 */
[----:B------:R-:W-:Y:S01]  /*0e80*/  UIADD3 UR17, UR17, UR15, URZ ;  /* 0x0000000f11117290 */ /* 0x000fe2000fffe03f */
[----:B------:R-:W-:Y:S01]  /*0e90*/  IMAD.SHL.U32 R251, R17, 0x40, RZ ;  /* 0x0000004011fb7824 */ /* 0x000fe200078e00ff */
[----:B------:R-:W-:Y:S01]  /*0ea0*/  USHF.R.S32.HI UR15, URZ, 0x1f, UR11 ;  /* 0x0000001f3f0f7899 */ /* 0x000fe2000801140b */
[C---:B------:R-:W-:Y:S01]  /*0eb0*/  IMAD R120, R18.reuse, 0x20, R17 ;  /* 0x0000002012787824 */ /* 0x040fe200078e0211 */
[----:B------:R-:W-:Y:S01]  /*0ec0*/  UIMAD UR14, UR8, UR4, URZ ;  /* 0x00000004080e72a4 */ /* 0x000fe2000f8e023f */
[----:B------:R-:W-:Y:S01]  /*0ed0*/  IMAD.SHL.U32 R33, R18, 0x8, RZ ;  /* 0x0000000812217824 */ /* 0x000fe200078e00ff */
[----:B------:R-:W-:Y:S01]  /*0ee0*/  USEL UR15, UR15, URZ, !UP1 ;  /* 0x0000003f0f0f7287 */ /* 0x000fe2000c800000 */
[----:B------:R-:W-:Y:S01]  /*0ef0*/  LOP3.LUT R251, R251, 0x1c0, RZ, 0xc0, !PT ;  /* 0x000001c0fbfb7812 */ /* 0x000fe200078ec0ff */
[----:B------:R-:W-:Y:S01]  /*0f00*/  UIMAD UR14, UR9, UR5, UR14 ;  /* 0x00000005090e72a4 */ /* 0x000fe2000f8e020e */
[----:B------:R3:W-:Y:S01]  /*0f10*/  STL [R1+0x8], R120 ;  /* 0x0000087801007387 */ /* 0x0007e20000100800 */
[----:B------:R-:W-:Y:S01]  /*0f20*/  UIMAD.WIDE.U32 UR18, UR9, UR4, UR16 ;  /* 0x00000004091272a5 */ /* 0x000fe2000f8e0010 */
[----:B------:R-:W-:Y:S01]  /*0f30*/  LEA.HI R13, R6, R2, RZ, 0x6 ;  /* 0x00000002060d7211 */ /* 0x000fe200078f30ff */
[----:B------:R-:W-:Y:S01]  /*0f40*/  USEL UR16, UR11, URZ, !UP1 ;  /* 0x0000003f0b107287 */ /* 0x000fe2000c800000 */
[----:B------:R-:W-:Y:S01]  /*0f50*/  ISETP.GE.AND P4, PT, R33, c[0x0][0x198], PT ;  /* 0x0000660021007a0c */ /* 0x000fe20003f86270 */
[----:B-1----:R-:W1:Y:S01]  /*0f60*/  S2R R4, SR_CTAID.X ;  /* 0x0000000000047919 */ /* 0x002e620000002500 */
[----:B------:R-:W-:Y:S01]  /*0f70*/  IMAD.MOV.U32 R5, RZ, RZ, c[0x0][0x2c4] ;  /* 0x0000b100ff057624 */ /* 0x000fe200078e00ff */
[----:B------:R-:W-:Y:S01]  /*0f80*/  ULDC.64 UR4, c[0x0][0x1c0] ;  /* 0x0000700000047ab9 */ /* 0x000fe20000000a00 */
[----:B------:R-:W-:Y:S01]  /*0f90*/  IMAD.SHL.U32 R13, R13, 0x8, RZ ;  /* 0x000000080d0d7824 */ /* 0x000fe200078e00ff */
[----:B------:R-:W-:-:S02]  /*0fa0*/  UIMAD UR15, UR15, UR4, URZ ;  /* 0x000000040f0f72a4 */ /* 0x000fc4000f8e023f */
[----:B------:R-:W-:Y:S01]  /*0fb0*/  ISETP.NE.AND P0, PT, R5, 0x1, PT ;  /* 0x000000010500780c */ /* 0x000fe20003f05270 */
[----:B------:R-:W-:Y:S02]  /*0fc0*/  UIADD3 UR19, UR19, UR14, URZ ;  /* 0x0000000e13137290 */ /* 0x000fe4000fffe03f */
[----:B------:R-:W-:Y:S02]  /*0fd0*/  UIMAD UR5, UR16, UR5, UR15 ;  /* 0x00000005100572a4 */ /* 0x000fe4000f8e020f */
[----:B------:R-:W-:-:S04]  /*0fe0*/  UIMAD.WIDE.U32 UR16, UR16, UR4, UR18 ;  /* 0x00000004101072a5 */ /* 0x000fc8000f8e0012 */
[----:B------:R-:W-:Y:S02]  /*0ff0*/  UIADD3 UR5, UR17, UR5, URZ ;  /* 0x0000000511057290 */ /* 0x000fe4000fffe03f */
[----:B------:R-:W-:Y:S02]  /*1000*/  IMAD.U32 R11, RZ, RZ, UR17 ;  /* 0x00000011ff0b7e24 */ /* 0x000fe4000f8e00ff */
[----:B------:R-:W-:Y:S02]  /*1010*/  IMAD.U32 R10, RZ, RZ, UR16 ;  /* 0x00000010ff0a7e24 */ /* 0x000fe4000f8e00ff */
[----:B------:R-:W-:Y:S02]  /*1020*/  IMAD.U32 R11, RZ, RZ, UR5 ;  /* 0x00000005ff0b7e24 */ /* 0x000fe4000f8e00ff */
[----:B-1----:R-:W-:-:S04]  /*1030*/  IMAD R9, R4, 0x80, R120 ;  /* 0x0000008004097824 */ /* 0x002fc800078e0278 */
[----:B------:R-:W-:-:S04]  /*1040*/  @P0 IMAD.HI.U32 R5, R9, c[0x0][0x2c8], RZ ;  /* 0x0000b20009050a27 */ /* 0x000fc800078e00ff */
[----:B------:R-:W-:Y:S01]  /*1050*/  IMAD.MOV.U32 R8, RZ, RZ, R9 ;  /* 0x000000ffff087224 */ /* 0x000fe200078e0009 */
[----:B------:R-:W-:-:S04]  /*1060*/  @P0 SHF.R.U32.HI R8, RZ, c[0x0][0x2cc], R5 ;  /* 0x0000b300ff080a19 */ /* 0x000fc80000011605 */
[--C-:B------:R-:W-:Y:S01]  /*1070*/  SHF.R.S32.HI R7, RZ, 0x1f, R8.reuse ;  /* 0x0000001fff077819 */ /* 0x100fe20000011408 */
[----:B------:R-:W-:Y:S02]  /*1080*/  IMAD.MOV R5, RZ, RZ, -R8 ;  /* 0x000000ffff057224 */ /* 0x000fe400078e0a08 */
[----:B------:R-:W-:-:S04]  /*1090*/  IMAD.WIDE.U32 R10, R8, c[0x0][0x1b0], R10 ;  /* 0x00006c00080a7a25 */ /* 0x000fc800078e000a */
[----:B------:R-:W-:Y:S02]  /*10a0*/  IMAD R5, R5, c[0x0][0x2c4], R9 ;  /* 0x0000b10005057a24 */ /* 0x000fe400078e0209 */
[----:B------:R-:W-:-:S03]  /*10b0*/  IMAD R7, R7, c[0x0][0x1b0], RZ ;  /* 0x00006c0007077a24 */ /* 0x000fc600078e02ff */
[----:B------:R-:W-:Y:S01]  /*10c0*/  SHF.R.S32.HI R9, RZ, 0x1f, R5 ;  /* 0x0000001fff097819 */ /* 0x000fe20000011405 */
[----:B------:R-:W-:-:S04]  /*10d0*/  IMAD R7, R8, c[0x0][0x1b4], R7 ;  /* 0x00006d0008077a24 */ /* 0x000fc800078e0207 */
[----:B------:R-:W-:Y:S02]  /*10e0*/  IMAD R9, R9, c[0x0][0x1a8], RZ ;  /* 0x00006a0009097a24 */ /* 0x000fe400078e02ff */
[----:B------:R-:W-:Y:S02]  /*10f0*/  IMAD.IADD R11, R11, 0x1, R7 ;  /* 0x000000010b0b7824 */ /* 0x000fe400078e0207 */
[C---:B------:R-:W-:Y:S02]  /*1100*/  IMAD R12, R5.reuse, c[0x0][0x1ac], R9 ;  /* 0x00006b00050c7a24 */ /* 0x040fe400078e0209 */
[----:B------:R-:W-:Y:S01]  /*1110*/  IMAD.WIDE.U32 R8, R5, c[0x0][0x1a8], R10 ;  /* 0x00006a0005087a25 */ /* 0x000fe200078e000a */
[----:B------:R-:W-:Y:S02]  /*1120*/  LOP3.LUT R5, R14, 0xfffffff0, RZ, 0xc0, !PT ;  /* 0xfffffff00e057812 */ /* 0x000fe400078ec0ff */
[----:B------:R-:W-:Y:S01]  /*1130*/  IADD3 R10, R33, 0x40, RZ ;  /* 0x00000040210a7810 */ /* 0x000fe20007ffe0ff */
[----:B------:R-:W-:Y:S01]  /*1140*/  IMAD.IADD R12, R9, 0x1, R12 ;  /* 0x00000001090c7824 */ /* 0x000fe200078e020c */
[----:B------:R-:W-:Y:S01]  /*1150*/  LEA R20, P0, R8, c[0x0][0x160], 0x1 ;  /* 0x0000580008147a11 */ /* 0x000fe200078008ff */
[----:B------:R-:W-:Y:S01]  /*1160*/  IMAD.IADD R5, R2, 0x1, -R5 ;  /* 0x0000000102057824 */ /* 0x000fe200078e0a05 */
[----:B------:R-:W-:Y:S01]  /*1170*/  IADD3 R9, R33, 0x80, RZ ;  /* 0x0000008021097810 */ /* 0x000fe20007ffe0ff */
[----:B-----5:R-:W-:Y:S01]  /*1180*/  IMAD R11, R0, c[0x0][0x2c4], RZ ;  /* 0x0000b100000b7a24 */ /* 0x020fe200078e02ff */
[----:B------:R-:W-:Y:S01]  /*1190*/  LEA.HI.X R12, R8, c[0x0][0x164], R12, 0x1, P0 ;  /* 0x00005900080c7a11 */ /* 0x000fe200000f0c0c */
[----:B------:R-:W-:Y:S01]  /*11a0*/  IMAD R0, R4, 0x80, R17 ;  /* 0x0000008004007824 */ /* 0x000fe200078e0211 */
[----:B------:R-:W-:Y:S01]  /*11b0*/  SHF.R.S32.HI R7, RZ, 0x1f, R5 ;  /* 0x0000001fff077819 */ /* 0x000fe20000011405 */
[----:B------:R-:W-:Y:S01]  /*11c0*/  IMAD.MOV.U32 R4, RZ, RZ, 0x10 ;  /* 0x00000010ff047424 */ /* 0x000fe200078e00ff */
[----:B------:R-:W-:Y:S01]  /*11d0*/  SHF.R.U32.HI R8, RZ, 0x3, R251 ;  /* 0x00000003ff087819 */ /* 0x000fe200000116fb */
[----:B------:R3:W1:Y:S01]  /*11e0*/  SHFL.IDX PT, R22, R20, RZ, 0x181f ;  /* 0x00181fff14167589 */ /* 0x00066200000e0000 */
[----:B------:R-:W-:-:S02]  /*11f0*/  LEA.HI R7, R7, R5, RZ, 0x3 ;  /* 0x0000000507077211 */ /* 0x000fc400078f18ff */
[----:B------:R-:W-:Y:S01]  /*1200*/  LOP3.LUT R251, R251, 0x38, R33, 0xf8, !PT ;  /* 0x00000038fbfb7812 */ /* 0x000fe200078ef821 */
[----:B------:R3:W4:Y:S01]  /*1210*/  SHFL.IDX PT, R23, R12, RZ, 0x181f ;  /* 0x00181fff0c177589 */ /* 0x00072200000e0000 */
[----:B------:R-:W-:Y:S02]  /*1220*/  ISETP.GE.AND P0, PT, R0, R11, PT ;  /* 0x0000000b0000720c */ /* 0x000fe40003f06270 */
[----:B------:R-:W-:Y:S02]  /*1230*/  LOP3.LUT R251, R251, R8, RZ, 0x3c, !PT ;  /* 0x00000008fbfb7212 */ /* 0x000fe400078e3cff */
[----:B------:R-:W-:Y:S02]  /*1240*/  IADD3 R8, R33, 0xc0, RZ ;  /* 0x000000c021087810 */ /* 0x000fe40007ffe0ff */
[----:B------:R-:W-:Y:S02]  /*1250*/  ISETP.GE.AND P3, PT, R10, c[0x0][0x198], PT ;  /* 0x000066000a007a0c */ /* 0x000fe40003f66270 */
[----:B------:R-:W-:-:S02]  /*1260*/  ISETP.GE.AND P6, PT, R9, c[0x0][0x198], PT ;  /* 0x0000660009007a0c */ /* 0x000fc40003fc6270 */
[----:B------:R-:W-:Y:S02]  /*1270*/  ISETP.GE.AND P5, PT, R8, c[0x0][0x198], PT ;  /* 0x0000660008007a0c */ /* 0x000fe40003fa6270 */
[----:B------:R-:W-:Y:S01]  /*1280*/  LOP3.LUT R251, R251, 0xfffffe00, R13, 0xf8, !PT ;  /* 0xfffffe00fbfb7812 */ /* 0x000fe200078ef80d */
[----:B--2---:R2:W1:Y:S02]  /*1290*/  @P1 R2UR UR18, R3 ;  /* 0x00000000031213c2 */ /* 0x00446400000e0000 */
[----:B-1----:R-:W-:Y:S01]  /*12a0*/  @!UP0 UMOV UR18, UR11 ;  /* 0x0000000b00128c82 */ /* 0x002fe20008000000 */
[----:B--2---:R-:W-:-:S05]  /*12b0*/  LOP3.LUT R3, R7, 0xfffffff8, RZ, 0xc0, !PT ;  /* 0xfffffff807037812 */ /* 0x004fca00078ec0ff */
[----:B------:R-:W-:Y:S02]  /*12c0*/  IMAD.IADD R5, R5, 0x1, -R3 ;  /* 0x0000000105057824 */ /* 0x000fe400078e0a03 */
[----:B------:R-:W-:-:S03]  /*12d0*/  IMAD.MOV.U32 R3, RZ, RZ, 0x20 ;  /* 0x00000020ff037424 */ /* 0x000fc600078e00ff */
[----:B------:R-:W-:-:S05]  /*12e0*/  R2P PR, R5, 0x6 ;  /* 0x0000000605007804 */ /* 0x000fca0000000000 */
[----:B------:R-:W-:Y:S02]  /*12f0*/  SEL R4, R4, 0xfffffff0, !P1 ;  /* 0xfffffff004047807 */ /* 0x000fe40004800000 */
[----:B------:R-:W-:Y:S01]  /*1300*/  SEL R3, R3, 0xffffffe0, !P2 ;  /* 0xffffffe003037807 */ /* 0x000fe20005000000 */
[----:B------:R-:W-:Y:S05]  /*1310*/  @P0 BRA `(.L_x_795) ;  /* 0x0000013000000947 */ /* 0x000fea0003800000 */
[----:B---34-:R-:W-:Y:S01]  /*1320*/  SHF.R.S32.HI R16, RZ, 0x1f, R10 ;  /* 0x0000001fff107819 */ /* 0x018fe2000001140a */
        /* <DEDUP_REMOVED lines=18> */
.L_x_795:
[----:B---34-:R-:W-:Y:S05]  /*1450*/  BSYNC B0 ;  /* 0x0000000000007941 */ /* 0x018fea0003800000 */
.L_x_794:
[----:B------:R-:W-:Y:S01]  /*1460*/  IADD3 R13, R0, 0x20, RZ ;  /* 0x00000020000d7810 */ /* 0x000fe20007ffe0ff */
[----:B-1----:R1:W2:Y:S01]  /*1470*/  SHFL.IDX PT, R23, R12, 0x1, 0x181f ;  /* 0x00381f000c177f89 */ /* 0x0022a200000e0000 */
[----:B------:R-:W-:Y:S02]  /*1480*/  BSSY B0, `(.L_x_796) ;  /* 0x0000017000007945 */ /* 0x000fe40003800000 */
[----:B------:R-:W-:Y:S01]  /*1490*/  ISETP.GE.AND P0, PT, R13, R11, PT ;  /* 0x0000000b0d00720c */ /* 0x000fe20003f06270 */
        /* <DEDUP_REMOVED lines=21> */
.L_x_797:
[----:B------:R-:W-:Y:S05]  /*15f0*/  BSYNC B0 ;  /* 0x0000000000007941 */ /* 0x000fea0003800000 */
.L_x_796:
[----:B------:R-:W-:Y:S01]  /*1600*/  IADD3 R13, R0, 0x40, RZ ;  /* 0x00000040000d7810 */ /* 0x000fe20007ffe0ff */
[----:B--2---:R2:W4:Y:S01]  /*1610*/  SHFL.IDX PT, R23, R12, 0x2, 0x181f ;  /* 0x00581f000c177f89 */ /* 0x00452200000e0000 */
[----:B------:R-:W-:Y:S02]  /*1620*/  BSSY B0, `(.L_x_798) ;  /* 0x0000017000007945 */ /* 0x000fe40003800000 */
[----:B------:R-:W-:Y:S01]  /*1630*/  ISETP.GE.AND P0, PT, R13, R11, PT ;  /* 0x0000000b0d00720c */ /* 0x000fe20003f06270 */
        /* <DEDUP_REMOVED lines=21> */
.L_x_799:
[----:B------:R-:W-:Y:S05]  /*1790*/  BSYNC B0 ;  /* 0x0000000000007941 */ /* 0x000fea0003800000 */
.L_x_798:
[----:B-12---:R-:W-:Y:S01]  /*17a0*/  SHFL.IDX PT, R20, R20, 0x3, 0x181f ;  /* 0x00781f0014147f89 */ /* 0x006fe200000e0000 */
[----:B------:R-:W-:Y:S01]  /*17b0*/  IMAD.MOV.U32 R252, RZ, RZ, c[0x0][0x2b8] ;  /* 0x0000ae00fffc7624 */ /* 0x000fe200078e00ff */
[----:B------:R-:W-:Y:S01]  /*17c0*/  UMOV UR14, 0x60 ;  /* 0x00000060000e7882 */ /* 0x000fe20000000000 */
[----:B------:R-:W-:Y:S01]  /*17d0*/  SHF.R.S32.HI R31, RZ, 0x1f, R10 ;  /* 0x0000001fff1f7819 */ /* 0x000fe2000001140a */
[----:B------:R1:W2:Y:S01]  /*17e0*/  SHFL.IDX PT, R21, R12, 0x3, 0x181f ;  /* 0x00781f000c157f89 */ /* 0x0002a200000e0000 */
[----:B------:R-:W-:Y:S01]  /*17f0*/  UIMAD UR14, UR6, UR14, -0x60 ;  /* 0xffffffa0060e74a4 */ /* 0x000fe2000f8e020e */
[----:B------:R-:W-:Y:S01]  /*1800*/  ISETP.NE.AND P2, PT, R252, 0x1, PT ;  /* 0x00000001fc00780c */ /* 0x000fe20003f45270 */
[----:B------:R-:W-:Y:S01]  /*1810*/  IMAD.SHL.U32 R251, R251, 0x2, RZ ;  /* 0x00000002fbfb7824 */ /* 0x000fe200078e00ff */
[----:B---3--:R-:W-:Y:S01]  /*1820*/  SHF.R.S32.HI R29, RZ, 0x1f, R9 ;  /* 0x0000001fff1d7819 */ /* 0x008fe20000011409 */
[----:B------:R-:W-:Y:S01]  /*1830*/  USHF.R.S32.HI UR15, URZ, 0x1f, UR18 ;  /* 0x0000001f3f0f7899 */ /* 0x000fe20008011412 */
[----:B------:R-:W-:Y:S01]  /*1840*/  SHF.R.S32.HI R28, RZ, 0x1f, R8 ;  /* 0x0000001fff1c7819 */ /* 0x000fe20000011408 */
[----:B------:R-:W-:Y:S01]  /*1850*/  ULDC.64 UR4, c[0x0][0x2b0] ;  /* 0x0000ac0000047ab9 */ /* 0x000fe20000000a00 */
[----:B------:R-:W-:Y:S01]  /*1860*/  IADD3 R13, R120, UR14, RZ ;  /* 0x0000000e780d7c10 */ /* 0x000fe2000fffe0ff */
[----:B------:R-:W-:Y:S01]  /*1870*/  UIMAD UR15, UR15, UR4, URZ ;  /* 0x000000040f0f72a4 */ /* 0x000fe2000f8e023f */
[----:B------:R-:W-:Y:S01]  /*1880*/  LEA.HI R31, R31, R10, RZ, 0x3 ;  /* 0x0000000a1f1f7211 */ /* 0x000fe200078f18ff */
[----:B------:R-:W-:Y:S01]  /*1890*/  UIMAD.WIDE.U32 UR16, UR18, UR4, URZ ;  /* 0x00000004121072a5 */ /* 0x000fe2000f8e003f */
[----:B------:R-:W-:Y:S01]  /*18a0*/  LEA.HI R29, R29, R9, RZ, 0x3 ;  /* 0x000000091d1d7211 */ /* 0x000fe200078f18ff */
[----:B------:R-:W-:Y:S01]  /*18b0*/  UIMAD UR15, UR18, UR5, UR15 ;  /* 0x00000005120f72a4 */ /* 0x000fe2000f8e020f */
[----:B------:R-:W-:Y:S01]  /*18c0*/  LEA.HI R28, R28, R8, RZ, 0x3 ;  /* 0x000000081c1c7211 */ /* 0x000fe200078f18ff */
[----:B------:R-:W-:Y:S01]  /*18d0*/  IMAD.MOV.U32 R19, RZ, RZ, RZ ;  /* 0x000000ffff137224 */ /* 0x000fe200078e00ff */
[----:B------:R-:W-:Y:S01]  /*18e0*/  LOP3.LUT R31, R31, 0xfffffff8, RZ, 0xc0, !PT ;  /* 0xfffffff81f1f7812 */ /* 0x000fe200078ec0ff */
[----:B------:R-:W-:Y:S01]  /*18f0*/  UIADD3 UR15, UR17, UR15, URZ ;  /* 0x0000000f110f7290 */ /* 0x000fe2000fffe03f */
[----:B------:R-:W-:Y:S01]  /*1900*/  LOP3.LUT R29, R29, 0xfffffff8, RZ, 0xc0, !PT ;  /* 0xfffffff81d1d7812 */ /* 0x000fe200078ec0ff */
[----:B------:R-:W-:Y:S01]  /*1910*/  IMAD.SHL.U32 R249, R18, 0x40, RZ ;  /* 0x0000004012f97824 */ /* 0x000fe200078e00ff */
[----:B------:R-:W-:Y:S01]  /*1920*/  LOP3.LUT R28, R28, 0xfffffff8, RZ, 0xc0, !PT ;  /* 0xfffffff81c1c7812 */ /* 0x000fe200078ec0ff */
[----:B------:R-:W-:Y:S01]  /*1930*/  ULDC.64 UR4, c[0x0][0x1e8] ;  /* 0x00007a0000047ab9 */ /* 0x000fe20000000a00 */
[----:B------:R-:W-:-:S02]  /*1940*/  ISETP.GE.AND P1, PT, R13, UR7, PT ;  /* 0x000000070d007c0c */ /* 0x000fc4000bf26270 */
[----:B-1----:R-:W-:Y:S02]  /*1950*/  IADD3 R12, R0, 0x60, RZ ;  /* 0x00000060000c7810 */ /* 0x002fe40007ffe0ff */
[----:B------:R-:W-:Y:S02]  /*1960*/  IADD3 R0, R13, UR10, RZ ;  /* 0x0000000a0d007c10 */ /* 0x000fe4000fffe0ff */
[----:B------:R-:W-:Y:S02]  /*1970*/  ISETP.GE.AND P0, PT, R12, R11, PT ;  /* 0x0000000b0c00720c */ /* 0x000fe40003f06270 */
[----:B------:R-:W-:Y:S01]  /*1980*/  ISETP.GT.OR P1, PT, R120, 0x5f, P1 ;  /* 0x0000005f7800780c */ /* 0x000fe20000f24670 */
[----:B------:R-:W-:-:S04]  /*1990*/  @P2 IMAD.HI.U32 R12, R0, c[0x0][0x2bc], RZ ;  /* 0x0000af00000c2a27 */ /* 0x000fc800078e00ff */
[----:B------:R-:W-:Y:S01]  /*19a0*/  IMAD.MOV.U32 R11, RZ, RZ, R0 ;  /* 0x000000ffff0b7224 */ /* 0x000fe200078e0000 */
[----:B------:R-:W-:-:S05]  /*19b0*/  @P2 SHF.R.U32.HI R11, RZ, c[0x0][0x2c0], R12 ;  /* 0x0000b000ff0b2a19 */ /* 0x000fca000001160c */
[--C-:B--2-4-:R-:W-:Y:S02]  /*19c0*/  @!P0 IMAD.WIDE R22, R33, 0x2, R20.reuse ;  /* 0x0000000221168825 */ /* 0x114fe400078e0214 */
[----:B------:R-:W-:Y:S02]  /*19d0*/  @!P1 IADD3 R15, P2, R11, UR16, RZ ;  /* 0x000000100b0f9c10 */ /* 0x000fe4000ff5e0ff */
[--C-:B------:R-:W-:Y:S01]  /*19e0*/  @!P0 IMAD.WIDE R12, R31, 0x2, R20.reuse ;  /* 0x000000021f0c8825 */ /* 0x100fe200078e0214 */
[----:B------:R-:W-:Y:S01]  /*19f0*/  @!PT LDS RZ, [RZ] ;  /* 0x00000000fffff984 */ /* 0x000fe20000000800 */
[----:B------:R1:W-:Y:S04]  /*1a00*/  @!P0 LDGSTS.E.BYPASS.LTC128B.128 [R251+0x1b100], [R22.64], !P4 ;  /* 0x1b10000016fb8fae */ /* 0x0003e8000e101d4c */
[----:B------:R2:W-:Y:S01]  /*1a10*/  @!P0 LDGSTS.E.BYPASS.LTC128B.128 [R251+0x1f100], [R12.64], !P3 ;  /* 0x1f1000000cfb8fae */ /* 0x0005e2000d901d4c */
[----:B-1----:R-:W-:-:S04]  /*1a20*/  @!P0 IMAD.WIDE R22, R29, 0x2, R20 ;  /* 0x000000021d168825 */ /* 0x002fc800078e0214 */
[----:B------:R-:W-:Y:S01]  /*1a30*/  @!P0 IMAD.WIDE R20, R28, 0x2, R20 ;  /* 0x000000021c148825 */ /* 0x000fe200078e0214 */
[----:B------:R1:W-:Y:S01]  /*1a40*/  @!P0 LDGSTS.E.BYPASS.LTC128B.128 [R251+0x23100], [R22.64], !P6 ;  /* 0x2310000016fb8fae */ /* 0x0003e2000f101d4c */
[----:B--2---:R-:W-:Y:S02]  /*1a50*/  @!P1 LEA.HI.X.SX32 R13, R11, UR15, 0x1, P2 ;  /* 0x0000000f0b0d9c11 */ /* 0x004fe400090f0eff */
[C---:B------:R-:W-:Y:S01]  /*1a60*/  @!P1 LEA R12, P2, R15.reuse, c[0x0][0x2a0], 0x2 ;  /* 0x0000a8000f0c9a11 */ /* 0x040fe200078410ff */
[----:B------:R2:W-:Y:S03]  /*1a70*/  @!P0 LDGSTS.E.BYPASS.LTC128B.128 [R251+0x27100], [R20.64], !P5 ;  /* 0x2710000014fb8fae */ /* 0x0005e6000e901d4c */
[----:B------:R-:W-:Y:S01]  /*1a80*/  @!P1 LEA.HI.X R13, R15, c[0x0][0x2a4], R13, 0x2, P2 ;  /* 0x0000a9000f0d9a11 */ /* 0x000fe200010f140d */
[----:B------:R-:W0:Y:S04]  /*1a90*/  LDGDEPBAR ;  /* 0x00000000000079af */ /* 0x000e280000000000 */
[----:B------:R-:W-:Y:S06]  /*1aa0*/  BAR.SYNC.DEFER_BLOCKING 0x0 ;  /* 0x0000000000007b1d */ /* 0x000fec0000010000 */
[----:B------:R3:W4:Y:S01]  /*1ab0*/  @!P1 LDG.E R19, [R12.64] ;  /* 0x0000000c0c139981 */ /* 0x000722000c1e1900 */
[----:B------:R-:W-:Y:S01]  /*1ac0*/  IMAD.MOV R11, RZ, RZ, -R11 ;  /* 0x000000ffff0b7224 */ /* 0x000fe200078e0a0b */
[----:B------:R-:W-:Y:S01]  /*1ad0*/  LOP3.LUT R249, R249, 0x1c0, RZ, 0xc0, !PT ;  /* 0x000001c0f9f97812 */ /* 0x000fe200078ec0ff */
[----:B------:R-:W-:Y:S01]  /*1ae0*/  UIMAD UR18, UR8, UR4, URZ ;  /* 0x00000004081272a4 */ /* 0x000fe2000f8e023f */
[----:B------:R-:W-:Y:S01]  /*1af0*/  LOP3.LUT P1, RZ, R18, 0x2, RZ, 0xc0, !PT ;  /* 0x0000000212ff7812 */ /* 0x000fe2000782c0ff */
[----:B------:R-:W-:Y:S01]  /*1b00*/  IMAD R16, R11, c[0x0][0x2b8], R0 ;  /* 0x0000ae000b107a24 */ /* 0x000fe200078e0200 */
[----:B------:R-:W-:Y:S01]  /*1b10*/  UIMAD.WIDE.U32 UR20, UR9, UR4, URZ ;  /* 0x00000004091472a5 */ /* 0x000fe2000f8e003f */
[----:B------:R-:W-:Y:S01]  /*1b20*/  IMAD.SHL.U32 R0, R17, 0x8, RZ ;  /* 0x0000000811007824 */ /* 0x000fe200078e00ff */
[----:B------:R-:W-:Y:S01]  /*1b30*/  UIMAD UR18, UR9, UR5, UR18 ;  /* 0x00000005091272a4 */ /* 0x000fe2000f8e0212 */
[C---:B-1----:R-:W-:Y:S01]  /*1b40*/  IMAD.WIDE.U32 R22, R16.reuse, c[0x0][0x1e0], RZ ;  /* 0x0000780010167a25 */ /* 0x042fe200078e00ff */
[----:B------:R-:W-:Y:S01]  /*1b50*/  ISETP.GE.AND P4, PT, R33, c[0x0][0x1d4], PT ;  /* 0x0000750021007a0c */ /* 0x000fe20003f86270 */
[----:B------:R-:W-:Y:S01]  /*1b60*/  ULDC.64 UR4, c[0x0][0x210] ;  /* 0x0000840000047ab9 */ /* 0x000fe20000000a00 */
[----:B------:R-:W-:Y:S01]  /*1b70*/  LOP3.LUT R0, R249, 0x8, R0, 0xf8, !PT ;  /* 0x00000008f9007812 */ /* 0x000fe200078ef800 */
[----:B--2---:R-:W-:Y:S01]  /*1b80*/  IMAD.WIDE.U32 R20, R16, c[0x0][0x208], RZ ;  /* 0x0000820010147a25 */ /* 0x004fe200078e00ff */
[----:B------:R-:W-:Y:S01]  /*1b90*/  SHF.R.U32.HI R249, RZ, 0x3, R249 ;  /* 0x00000003fff97819 */ /* 0x000fe200000116f9 */
[----:B------:R-:W-:Y:S01]  /*1ba0*/  UIADD3 UR18, UR21, UR18, URZ ;  /* 0x0000001215127290 */ /* 0x000fe2000fffe03f */
[----:B------:R-:W-:Y:S01]  /*1bb0*/  ISETP.GE.AND P3, PT, R10, c[0x0][0x1d4], PT ;  /* 0x000075000a007a0c */ /* 0x000fe20003f66270 */
[----:B------:R-:W-:Y:S01]  /*1bc0*/  UIMAD UR8, UR8, UR4, URZ ;  /* 0x00000004080872a4 */ /* 0x000fe2000f8e023f */
[----:B------:R-:W-:Y:S01]  /*1bd0*/  LOP3.LUT R249, R0, R249, RZ, 0x3c, !PT ;  /* 0x000000f900f97212 */ /* 0x000fe200078e3cff */
[----:B------:R-:W-:Y:S01]  /*1be0*/  UIMAD.WIDE.U32 UR22, UR9, UR4, URZ ;  /* 0x00000004091672a5 */ /* 0x000fe2000f8e003f */
[----:B------:R-:W-:Y:S01]  /*1bf0*/  ISETP.GE.AND P2, PT, R9, c[0x0][0x1d4], PT ;  /* 0x0000750009007a0c */ /* 0x000fe20003f46270 */
[----:B------:R-:W-:Y:S01]  /*1c00*/  UIMAD UR5, UR9, UR5, UR8 ;  /* 0x00000005090572a4 */ /* 0x000fe2000f8e0208 */
[----:B------:R-:W-:Y:S01]  /*1c10*/  IMAD.SHL.U32 R5, R5, 0x40, RZ ;  /* 0x0000004005057824 */ /* 0x000fe200078e00ff */
[----:B------:R-:W-:Y:S01]  /*1c20*/  UIADD3 UR4, UR6, -0x1, URZ ;  /* 0xffffffff06047890 */ /* 0x000fe2000fffe03f */
[----:B------:R-:W-:Y:S01]  /*1c30*/  LEA.HI R6, R6, R2, RZ, 0x5 ;  /* 0x0000000206067211 */ /* 0x000fe200078f28ff */
[----:B------:R-:W-:Y:S01]  /*1c40*/  UIADD3 UR5, UR23, UR5, URZ ;  /* 0x0000000517057290 */ /* 0x000fe2000fffe03f */
[----:B---3--:R-:W-:Y:S01]  /*1c50*/  SHF.R.S32.HI R12, RZ, 0x1f, R16 ;  /* 0x0000001fff0c7819 */ /* 0x008fe20000011410 */
[----:B------:R-:W-:Y:S01]  /*1c60*/  UIMAD UR4, UR4, -0x60, UR7 ;  /* 0xffffffa0040478a4 */ /* 0x000fe2000f8e0207 */
[----:B------:R-:W-:Y:S01]  /*1c70*/  SHF.R.S32.HI R13, RZ, 0x4, R14 ;  /* 0x00000004ff0d7819 */ /* 0x000fe2000001140e */
[----:B------:R-:W-:Y:S01]  /*1c80*/  IMAD.SHL.U32 R7, R7, 0x40, RZ ;  /* 0x0000004007077824 */ /* 0x000fe200078e00ff */
[----:B------:R-:W-:Y:S01]  /*1c90*/  LOP3.LUT R5, R5, 0x1c0, RZ, 0xc0, !PT ;  /* 0x000001c005057812 */ /* 0x000fe200078ec0ff */
[----:B------:R-:W-:Y:S01]  /*1ca0*/  IMAD R11, R12, c[0x0][0x1e0], RZ ;  /* 0x000078000c0b7a24 */ /* 0x000fe200078e02ff */
[----:B------:R-:W-:Y:S01]  /*1cb0*/  LEA.HI R14, R14, R13, RZ, 0x1 ;  /* 0x0000000d0e0e7211 */ /* 0x000fe200078f08ff */
[----:B------:R-:W-:Y:S01]  /*1cc0*/  IMAD R12, R12, c[0x0][0x208], RZ ;  /* 0x000082000c0c7a24 */ /* 0x000fe200078e02ff */
[----:B------:R-:W-:Y:S01]  /*1cd0*/  LOP3.LUT R7, R7, 0xfffffe00, RZ, 0xc0, !PT ;  /* 0xfffffe0007077812 */ /* 0x000fe200078ec0ff */
[----:B------:R-:W-:Y:S01]  /*1ce0*/  IMAD R11, R16, c[0x0][0x1e4], R11 ;  /* 0x00007900100b7a24 */ /* 0x000fe200078e020b */
[----:B------:R-:W-:Y:S01]  /*1cf0*/  LOP3.LUT R14, R14, 0xfffffffe, RZ, 0xc0, !PT ;  /* 0xfffffffe0e0e7812 */ /* 0x000fe200078ec0ff */
[----:B------:R-:W-:Y:S01]  /*1d00*/  IMAD R12, R16, c[0x0][0x20c], R12 ;  /* 0x00008300100c7a24 */ /* 0x000fe200078e020c */
[----:B------:R-:W-:Y:S01]  /*1d10*/  UISETP.GE.AND UP0, UPT, UR7, 0x61, UPT ;  /* 0x000000610700788c */ /* 0x000fe2000bf06270 */
[----:B------:R-:W-:Y:S01]  /*1d20*/  IMAD.IADD R23, R23, 0x1, R11 ;  /* 0x0000000117177824 */ /* 0x000fe200078e020b */
[----:B------:R-:W-:Y:S01]  /*1d30*/  SHF.R.S32.HI R32, RZ, 0x1f, R29 ;  /* 0x0000001fff207819 */ /* 0x000fe2000001141d */
[----:B------:R-:W-:Y:S01]  /*1d40*/  IMAD.IADD R21, R21, 0x1, R12 ;  /* 0x0000000115157824 */ /* 0x000fe200078e020c */
[----:B------:R-:W-:Y:S01]  /*1d50*/  SHF.R.S32.HI R30, RZ, 0x1f, R28 ;  /* 0x0000001fff1e7819 */ /* 0x000fe2000001141c */
[----:B------:R-:W-:-:S02]  /*1d60*/  IMAD.IADD R14, R13, 0x1, -R14 ;  /* 0x000000010d0e7824 */ /* 0x000fc400078e0a0e */
[----:B------:R-:W-:Y:S02]  /*1d70*/  IMAD R12, R16, c[0x0][0x1e0], RZ ;  /* 0x00007800100c7a24 */ /* 0x000fe400078e02ff */
[C---:B------:R-:W-:Y:S02]  /*1d80*/  IMAD R249, R14.reuse, 0x200, R249 ;  /* 0x000002000ef97824 */ /* 0x040fe400078e02f9 */
[----:B------:R-:W-:Y:S02]  /*1d90*/  IMAD.SHL.U32 R14, R14, 0x8, RZ ;  /* 0x000000080e0e7824 */ /* 0x000fe400078e00ff */
[----:B------:R-:W-:Y:S02]  /*1da0*/  IMAD.SHL.U32 R249, R249, 0x2, RZ ;  /* 0x00000002f9f97824 */ /* 0x000fe400078e00ff */
[----:B------:R-:W-:Y:S01]  /*1db0*/  IMAD.SHL.U32 R250, R6, 0x20, RZ ;  /* 0x0000002006fa7824 */ /* 0x000fe200078e00ff */
[----:B------:R-:W-:Y:S02]  /*1dc0*/  LOP3.LUT R14, R5, 0x8, R14, 0xf8, !PT ;  /* 0x00000008050e7812 */ /* 0x000fe400078ef80e */
[----:B------:R-:W-:-:S02]  /*1dd0*/  IADD3 R248, R249, 0xc120, RZ ;  /* 0x0000c120f9f87810 */ /* 0x000fc40007ffe0ff */
[----:B------:R-:W-:Y:S02]  /*1de0*/  SHF.R.U32.HI R5, RZ, 0x3, R5 ;  /* 0x00000003ff057819 */ /* 0x000fe40000011605 */
[----:B------:R-:W-:Y:S02]  /*1df0*/  LOP3.LUT R250, R250, 0x7ffffc00, RZ, 0xc0, !PT ;  /* 0x7ffffc00fafa7812 */ /* 0x000fe400078ec0ff */
[----:B------:R-:W-:-:S04]  /*1e00*/  LOP3.LUT R5, R14, R5, RZ, 0x3c, !PT ;  /* 0x000000050e057212 */ /* 0x000fc800078e3cff */
[CC--:B------:R-:W-:Y:S02]  /*1e10*/  IADD3 R250, R5.reuse, R7.reuse, R250 ;  /* 0x0000000705fa7210 */ /* 0x0c0fe40007ffe0fa */
[----:B------:R-:W-:Y:S02]  /*1e20*/  LOP3.LUT R5, R5, R7, RZ, 0xfc, !PT ;  /* 0x0000000705057212 */ /* 0x000fe400078efcff */
[----:B------:R-:W-:Y:S01]  /*1e30*/  IADD3 R7, R251, 0x100, RZ ;  /* 0x00000100fb077810 */ /* 0x000fe20007ffe0ff */
[----:B------:R-:W-:-:S04]  /*1e40*/  IMAD.SHL.U32 R250, R250, 0x2, RZ ;  /* 0x00000002fafa7824 */ /* 0x000fc800078e00ff */
[--C-:B------:R-:W-:Y:S02]  /*1e50*/  IMAD R246, R4, 0x2, R250.reuse ;  /* 0x0000000204f67824 */ /* 0x100fe400078e02fa */
[C---:B------:R-:W-:Y:S02]  /*1e60*/  IMAD R245, R3.reuse, 0x2, R250 ;  /* 0x0000000203f57824 */ /* 0x040fe400078e02fa */
[----:B------:R-:W-:Y:S01]  /*1e70*/  IMAD R243, R3, 0x2, R246 ;  /* 0x0000000203f37824 */ /* 0x000fe200078e02f6 */
[----:B----4-:R-:W-:Y:S01]  /*1e80*/  SHF.R.S32.HI R11, RZ, 0x1f, R19 ;  /* 0x0000001fff0b7819 */ /* 0x010fe20000011413 */
[----:B------:R-:W-:Y:S01]  /*1e90*/  IMAD.WIDE.U32 R22, R19, c[0x0][0x1f0], R22 ;  /* 0x00007c0013167a25 */ /* 0x000fe200078e0016 */
[----:B------:R-:W-:Y:S03]  /*1ea0*/  STL [R1], R19 ;  /* 0x0000001301007387 */ /* 0x000fe60000100800 */
[C---:B------:R-:W-:Y:S01]  /*1eb0*/  IMAD R15, R11.reuse, c[0x0][0x1f0], RZ ;  /* 0x00007c000b0f7a24 */ /* 0x040fe200078e02ff */
[----:B------:R-:W-:Y:S01]  /*1ec0*/  IADD3 R0, P0, R22, UR20, RZ ;  /* 0x0000001416007c10 */ /* 0x000fe2000ff1e0ff */
[----:B------:R-:W-:Y:S01]  /*1ed0*/  IMAD R11, R11, c[0x0][0x218], RZ ;  /* 0x000086000b0b7a24 */ /* 0x000fe200078e02ff */
[----:B------:R1:W-:Y:S01]  /*1ee0*/  STL [R1+0x4], R16 ;  /* 0x0000041001007387 */ /* 0x0003e20000100800 */
[----:B------:R-:W-:-:S02]  /*1ef0*/  IMAD R15, R19, c[0x0][0x1f4], R15 ;  /* 0x00007d00130f7a24 */ /* 0x000fc400078e020f */
[----:B------:R-:W-:-:S03]  /*1f00*/  IMAD.WIDE.U32 R20, R19, c[0x0][0x218], R20 ;  /* 0x0000860013147a25 */ /* 0x000fc600078e0014 */
[----:B------:R-:W-:Y:S01]  /*1f10*/  IADD3.X R15, R23, UR18, R15, P0, !PT ;  /* 0x00000012170f7c10 */ /* 0x000fe200087fe40f */
[C---:B------:R-:W-:Y:S01]  /*1f20*/  IMAD R11, R19.reuse, c[0x0][0x21c], R11 ;  /* 0x00008700130b7a24 */ /* 0x040fe200078e020b */
[----:B------:R-:W-:Y:S01]  /*1f30*/  LEA R22, P0, R0, c[0x0][0x1c8], 0x1 ;  /* 0x0000720000167a11 */ /* 0x000fe200078008ff */
[----:B------:R-:W-:-:S03]  /*1f40*/  IMAD R12, R19, c[0x0][0x1f0], R12 ;  /* 0x00007c00130c7a24 */ /* 0x000fc600078e020c */
[----:B------:R-:W-:Y:S01]  /*1f50*/  LEA.HI.X R15, R0, c[0x0][0x1cc], R15, 0x1, P0 ;  /* 0x00007300000f7a11 */ /* 0x000fe200000f0c0f */
[----:B------:R-:W-:Y:S01]  /*1f60*/  SHFL.IDX PT, R24, R22, RZ, 0x181f ;  /* 0x00181fff16187589 */ /* 0x000fe200000e0000 */
[----:B------:R-:W-:Y:S01]  /*1f70*/  IADD3 R13, P0, R20, UR22, RZ ;  /* 0x00000016140d7c10 */ /* 0x000fe2000ff1e0ff */
[----:B------:R-:W-:Y:S01]  /*1f80*/  IMAD.U32 R20, RZ, RZ, UR9 ;  /* 0x00000009ff147e24 */ /* 0x000fe2000f8e00ff */
[----:B------:R-:W-:Y:S01]  /*1f90*/  IADD3 R0, R249, 0xc100, RZ ;  /* 0x0000c100f9007810 */ /* 0x000fe20007ffe0ff */
[----:B------:R-:W2:Y:S01]  /*1fa0*/  SHFL.IDX PT, R25, R15, RZ, 0x181f ;  /* 0x00181fff0f197589 */ /* 0x000ea200000e0000 */
[----:B------:R-:W-:Y:S01]  /*1fb0*/  IADD3.X R11, R21, UR5, R11, P0, !PT ;  /* 0x00000005150b7c10 */ /* 0x000fe200087fe40b */
[----:B------:R-:W-:Y:S01]  /*1fc0*/  IMAD R20, R20, c[0x0][0x1e8], R12 ;  /* 0x00007a0014147a24 */ /* 0x000fe200078e020c */
[----:B------:R-:W-:Y:S01]  /*1fd0*/  @P1 IADD3 R248, R0, -0x20, RZ ;  /* 0xffffffe000f81810 */ /* 0x000fe20007ffe0ff */
[----:B------:R-:W-:Y:S01]  /*1fe0*/  SHFL.IDX PT, R22, R22, 0x1, 0x181f ;  /* 0x00381f0016167f89 */ /* 0x000fe200000e0000 */
[----:B------:R-:W-:-:S02]  /*1ff0*/  IADD3 R0, -R17, UR4, RZ ;  /* 0x0000000411007c10 */ /* 0x000fc4000fffe1ff */
[----:B------:R-:W-:Y:S01]  /*2000*/  ISETP.GE.AND P1, PT, R8, c[0x0][0x1d4], PT ;  /* 0x0000750008007a0c */ /* 0x000fe20003f26270 */
[----:B------:R-:W-:Y:S01]  /*2010*/  SHFL.IDX PT, R23, R15, 0x1, 0x181f ;  /* 0x00381f000f177f89 */ /* 0x000fe200000e0000 */
[C---:B-1----:R-:W-:Y:S02]  /*2020*/  LEA R16, P0, R13.reuse, c[0x0][0x1f8], 0x1 ;  /* 0x00007e000d107a11 */ /* 0x042fe400078008ff */
[----:B------:R-:W-:Y:S01]  /*2030*/  LEA R20, R20, c[0x0][0x1c8], 0x1 ;  /* 0x0000720014147a11 */ /* 0x000fe200078e08ff */
[----:B------:R-:W-:Y:S01]  /*2040*/  SHFL.IDX PT, R21, R15, 0x2, 0x181f ;  /* 0x00581f000f157f89 */ /* 0x000fe200000e0000 */
[----:B------:R-:W-:Y:S02]  /*2050*/  LEA.HI.X R11, R13, c[0x0][0x1fc], R11, 0x1, P0 ;  /* 0x00007f000d0b7a11 */ /* 0x000fe400000f0c0b */
[----:B------:R-:W-:Y:S01]  /*2060*/  ISETP.GE.AND P0, PT, R0, 0x1, PT ;  /* 0x000000010000780c */ /* 0x000fe20003f06270 */
[----:B------:R-:W1:Y:S01]  /*2070*/  SHFL.IDX PT, R64, R16, RZ, 0x181f ;  /* 0x00181fff10407589 */ /* 0x000e6200000e0000 */
[----:B------:R-:W-:-:S02]  /*2080*/  IADD3 R239, R248, 0x800, RZ ;  /* 0x00000800f8ef7810 */ /* 0x000fc40007ffe0ff */
[C---:B------:R-:W-:Y:S01]  /*2090*/  IADD3 R238, R248.reuse, 0x1000, RZ ;  /* 0x00001000f8ee7810 */ /* 0x040fe20007ffe0ff */
[----:B------:R-:W3:Y:S01]  /*20a0*/  SHFL.IDX PT, R13, R11, RZ, 0x181f ;  /* 0x00181fff0b0d7589 */ /* 0x000ee200000e0000 */
[C---:B------:R-:W-:Y:S02]  /*20b0*/  IADD3 R237, R248.reuse, 0x1800, RZ ;  /* 0x00001800f8ed7810 */ /* 0x040fe40007ffe0ff */
[C---:B------:R-:W-:Y:S01]  /*20c0*/  IADD3 R236, R248.reuse, 0x2000, RZ ;  /* 0x00002000f8ec7810 */ /* 0x040fe20007ffe0ff */
[----:B------:R-:W4:Y:S01]  /*20d0*/  SHFL.IDX PT, R48, R16, 0x1, 0x181f ;  /* 0x00381f0010307f89 */ /* 0x000f2200000e0000 */
[C---:B------:R-:W-:Y:S02]  /*20e0*/  IADD3 R235, R248.reuse, 0x2800, RZ ;  /* 0x00002800f8eb7810 */ /* 0x040fe40007ffe0ff */
[C---:B------:R-:W-:Y:S01]  /*20f0*/  IADD3 R233, R248.reuse, 0x3000, RZ ;  /* 0x00003000f8e97810 */ /* 0x040fe20007ffe0ff */
[----:B------:R-:W5:Y:S01]  /*2100*/  SHFL.IDX PT, R12, R11, 0x1, 0x181f ;  /* 0x00381f000b0c7f89 */ /* 0x000f6200000e0000 */
[----:B--2---:R-:W-:Y:S01]  /*2110*/  @P0 IMAD.WIDE R36, R33, 0x2, R24 ;  /* 0x0000000221240825 */ /* 0x004fe200078e0218 */
[----:B------:R-:W-:-:S02]  /*2120*/  IADD3 R232, R248, 0x3800, RZ ;  /* 0x00003800f8e87810 */ /* 0x000fc40007ffe0ff */
[----:B------:R-:W2:Y:S01]  /*2130*/  SHFL.IDX PT, R16, R16, 0x2, 0x181f ;  /* 0x00581f0010107f89 */ /* 0x000ea200000e0000 */
[--C-:B------:R-:W-:Y:S01]  /*2140*/  @P0 IMAD.WIDE R34, R31, 0x2, R24.reuse ;  /* 0x000000021f220825 */ /* 0x100fe200078e0218 */
[C---:B------:R-:W-:Y:S02]  /*2150*/  IADD3 R231, R248.reuse, 0x4000, RZ ;  /* 0x00004000f8e77810 */ /* 0x040fe40007ffe0ff */
[----:B------:R-:W2:Y:S01]  /*2160*/  SHFL.IDX PT, R11, R11, 0x2, 0x181f ;  /* 0x00581f000b0b7f89 */ /* 0x000ea200000e0000 */
[--C-:B------:R-:W-:Y:S01]  /*2170*/  @P0 IMAD.WIDE R26, R29, 0x2, R24.reuse ;  /* 0x000000021d1a0825 */ /* 0x100fe200078e0218 */
[----:B------:R-:W-:Y:S02]  /*2180*/  IADD3 R230, R248, 0x4800, RZ ;  /* 0x00004800f8e67810 */ /* 0x000fe40007ffe0ff */
[----:B------:R2:W-:Y:S01]  /*2190*/  @P0 LDGSTS.E.BYPASS.LTC128B.128 [R251+0xc100], [R36.64], !P4 ;  /* 0x0c10000024fb0fae */ /* 0x0005e2000e101d4c */
[----:B------:R-:W-:Y:S01]  /*21a0*/  @P0 IMAD.WIDE R38, R28, 0x2, R24 ;  /* 0x000000021c260825 */ /* 0x000fe200078e0218 */
[----:B------:R-:W-:-:S02]  /*21b0*/  IADD3 R229, R248, 0x5000, RZ ;  /* 0x00005000f8e57810 */ /* 0x000fc40007ffe0ff */
[----:B------:R2:W-:Y:S01]  /*21c0*/  @P0 LDGSTS.E.BYPASS.LTC128B.128 [R251+0xf100], [R34.64], !P3 ;  /* 0x0f10000022fb0fae */ /* 0x0005e2000d901d4c */
[----:B------:R-:W-:Y:S01]  /*21d0*/  IMAD.WIDE R24, R33, 0x2, RZ ;  /* 0x0000000221187825 */ /* 0x000fe200078e02ff */
[C---:B------:R-:W-:Y:S02]  /*21e0*/  IADD3 R228, R248.reuse, 0x5800, RZ ;  /* 0x00005800f8e47810 */ /* 0x040fe40007ffe0ff */
[----:B------:R2:W-:Y:S01]  /*21f0*/  @P0 LDGSTS.E.BYPASS.LTC128B.128 [R251+0x12100], [R26.64], !P2 ;  /* 0x121000001afb0fae */ /* 0x0005e2000d101d4c */
[----:B------:R-:W-:Y:S02]  /*2200*/  IADD3 R227, R248, 0x6000, RZ ;  /* 0x00006000f8e37810 */ /* 0x000fe40007ffe0ff */
[----:B-1----:R-:W-:Y:S01]  /*2210*/  IADD3 R74, P5, R64, R24, RZ ;  /* 0x00000018404a7210 */ /* 0x002fe20007fbe0ff */
[----:B------:R1:W-:Y:S01]  /*2220*/  @P0 LDGSTS.E.BYPASS.LTC128B.128 [R251+0x15100], [R38.64], !P1 ;  /* 0x1510000026fb0fae */ /* 0x0003e2000c901d4c */
[----:B------:R-:W-:Y:S02]  /*2230*/  ISETP.GE.AND P0, PT, R0, 0x21, PT ;  /* 0x000000210000780c */ /* 0x000fe40003f06270 */
[----:B------:R-:W-:Y:S01]  /*2240*/  IADD3 R226, R248, 0x6800, RZ ;  /* 0x00006800f8e27810 */ /* 0x000fe20007ffe0ff */
[----:B---3--:R-:W-:Y:S01]  /*2250*/  IMAD.X R75, R13, 0x1, R25, P5 ;  /* 0x000000010d4b7824 */ /* 0x008fe200028e0619 */
[----:B----4-:R-:W-:Y:S01]  /*2260*/  IADD3 R58, P5, R24, R48, RZ ;  /* 0x00000030183a7210 */ /* 0x010fe20007fbe0ff */
[----:B------:R-:W3:Y:S01]  /*2270*/  SHFL.IDX PT, R20, R20, 0x2, 0x181f ;  /* 0x00581f0014147f89 */ /* 0x000ee200000e0000 */
[----:B------:R-:W-:-:S02]  /*2280*/  IADD3 R225, R248, 0x7000, RZ ;  /* 0x00007000f8e17810 */ /* 0x000fc40007ffe0ff */
[C---:B------:R-:W-:Y:S01]  /*2290*/  IADD3 R224, R248.reuse, 0x7800, RZ ;  /* 0x00007800f8e07810 */ /* 0x040fe20007ffe0ff */
[----:B-----5:R-:W-:Y:S01]  /*22a0*/  IMAD.X R59, R25, 0x1, R12, P5 ;  /* 0x00000001193b7824 */ /* 0x020fe200028e060c */
[C---:B------:R-:W-:Y:S02]  /*22b0*/  IADD3 R223, R248.reuse, 0x8000, RZ ;  /* 0x00008000f8df7810 */ /* 0x040fe40007ffe0ff */
[C---:B------:R-:W-:Y:S01]  /*22c0*/  IADD3 R222, R248.reuse, 0x8800, RZ ;  /* 0x00008800f8de7810 */ /* 0x040fe20007ffe0ff */
[--C-:B--2---:R-:W-:Y:S01]  /*22d0*/  @P0 IMAD.WIDE R36, R33, 0x2, R22.reuse ;  /* 0x0000000221240825 */ /* 0x104fe200078e0216 */
[C---:B------:R-:W-:Y:S02]  /*22e0*/  IADD3 R221, R248.reuse, 0x9000, RZ ;  /* 0x00009000f8dd7810 */ /* 0x040fe40007ffe0ff */
[----:B------:R-:W-:Y:S02]  /*22f0*/  IADD3 R220, R248, 0x9800, RZ ;  /* 0x00009800f8dc7810 */ /* 0x000fe40007ffe0ff */
[----:B------:R-:W-:Y:S01]  /*2300*/  IADD3 R34, P5, R24, R16, RZ ;  /* 0x0000001018227210 */ /* 0x000fe20007fbe0ff */
[----:B------:R2:W-:Y:S01]  /*2310*/  @P0 LDGSTS.E.BYPASS.LTC128B.128 [R251+0xd100], [R36.64], !P4 ;  /* 0x0d10000024fb0fae */ /* 0x0005e2000e101d4c */
[C---:B------:R-:W-:Y:S01]  /*2320*/  IADD3 R219, R248.reuse, 0xa000, RZ ;  /* 0x0000a000f8db7810 */ /* 0x040fe20007ffe0ff */
[----:B------:R-:W-:Y:S01]  /*2330*/  @P0 IMAD.WIDE R26, R31, 0x2, R22 ;  /* 0x000000021f1a0825 */ /* 0x000fe200078e0216 */
[----:B------:R-:W-:-:S02]  /*2340*/  IADD3 R218, R248, 0xa800, RZ ;  /* 0x0000a800f8da7810 */ /* 0x000fc40007ffe0ff */
[C---:B------:R-:W-:Y:S01]  /*2350*/  IADD3 R217, R248.reuse, 0xb000, RZ ;  /* 0x0000b000f8d97810 */ /* 0x040fe20007ffe0ff */
[----:B------:R-:W-:Y:S01]  /*2360*/  IMAD.X R35, R25, 0x1, R11, P5 ;  /* 0x0000000119237824 */ /* 0x000fe200028e060b */
[----:B------:R4:W-:Y:S01]  /*2370*/  @P0 LDGSTS.E.BYPASS.LTC128B.128 [R251+0x10100], [R26.64], !P3 ;  /* 0x101000001afb0fae */ /* 0x0009e2000d901d4c */
[----:B------:R-:W-:Y:S01]  /*2380*/  @P0 IMAD.WIDE R24, R29, 0x2, R22 ;  /* 0x000000021d180825 */ /* 0x000fe200078e0216 */
[----:B------:R-:W-:-:S03]  /*2390*/  IADD3 R216, R248, 0xb800, RZ ;  /* 0x0000b800f8d87810 */ /* 0x000fc60007ffe0ff */
[----:B-1----:R-:W-:Y:S01]  /*23a0*/  @P0 IMAD.WIDE R38, R28, 0x2, R22 ;  /* 0x000000021c260825 */ /* 0x002fe200078e0216 */
[----:B------:R1:W-:Y:S03]  /*23b0*/  @P0 LDGSTS.E.BYPASS.LTC128B.128 [R251+0x13100], [R24.64], !P2 ;  /* 0x1310000018fb0fae */ /* 0x0003e6000d101d4c */
[----:B------:R-:W-:Y:S01]  /*23c0*/  IMAD.WIDE R22, R31, 0x2, RZ ;  /* 0x000000021f167825 */ /* 0x000fe200078e02ff */
[----:B------:R2:W-:Y:S01]  /*23d0*/  @P0 LDGSTS.E.BYPASS.LTC128B.128 [R251+0x16100], [R38.64], !P1 ;  /* 0x1610000026fb0fae */ /* 0x0005e2000c901d4c */
[----:B------:R-:W-:-:S03]  /*23e0*/  ISETP.GT.AND P0, PT, R0, 0x40, PT ;  /* 0x000000400000780c */ /* 0x000fc60003f04270 */
[----:B------:R-:W-:-:S05]  /*23f0*/  IADD3 R72, P5, R64, R22, RZ ;  /* 0x0000001640487210 */ /* 0x000fca0007fbe0ff */
[----:B------:R-:W-:Y:S01]  /*2400*/  IMAD.X R73, R13, 0x1, R23, P5 ;  /* 0x000000010d497824 */ /* 0x000fe200028e0617 */
[----:B------:R-:W-:-:S04]  /*2410*/  IADD3 R56, P5, R22, R48, RZ ;  /* 0x0000003016387210 */ /* 0x000fc80007fbe0ff */
[----:B---3--:R-:W-:-:S04]  /*2420*/  @P0 IMAD.WIDE R14, R29, 0x2, R20 ;  /* 0x000000021d0e0825 */ /* 0x008fc800078e0214 */
[----:B----4-:R-:W-:-:S04]  /*2430*/  @P0 IMAD.WIDE R26, R33, 0x2, R20 ;  /* 0x00000002211a0825 */ /* 0x010fc800078e0214 */
[----:B------:R-:W-:Y:S01]  /*2440*/  IMAD.X R57, R23, 0x1, R12, P5 ;  /* 0x0000000117397824 */ /* 0x000fe200028e060c */
[----:B------:R3:W-:Y:S01]  /*2450*/  @P0 LDGSTS.E.BYPASS.LTC128B.128 [R251+0xe100], [R26.64], !P4 ;  /* 0x0e1000001afb0fae */ /* 0x0007e2000e101d4c */
[----:B-1----:R-:W-:Y:S01]  /*2460*/  @P0 IMAD.WIDE R24, R31, 0x2, R20 ;  /* 0x000000021f180825 */ /* 0x002fe200078e0214 */
[----:B------:R-:W-:-:S04]  /*2470*/  IADD3 R22, P5, R22, R16, RZ ;  /* 0x0000001016167210 */ /* 0x000fc80007fbe0ff */
[----:B------:R1:W-:Y:S01]  /*2480*/  @P0 LDGSTS.E.BYPASS.LTC128B.128 [R251+0x11100], [R24.64], !P3 ;  /* 0x1110000018fb0fae */ /* 0x0003e2000d901d4c */
[----:B------:R-:W-:-:S03]  /*2490*/  IMAD.X R23, R23, 0x1, R11, P5 ;  /* 0x0000000117177824 */ /* 0x000fc600028e060b */
[----:B------:R4:W-:Y:S01]  /*24a0*/  @P0 LDGSTS.E.BYPASS.LTC128B.128 [R251+0x14100], [R14.64], !P2 ;  /* 0x141000000efb0fae */ /* 0x0009e2000d101d4c */
[----:B-1----:R-:W-:-:S04]  /*24b0*/  @P0 IMAD.WIDE R24, R28, 0x2, R20 ;  /* 0x000000021c180825 */ /* 0x002fc800078e0214 */
[----:B------:R-:W-:Y:S01]  /*24c0*/  IMAD.WIDE R20, R29, 0x2, RZ ;  /* 0x000000021d147825 */ /* 0x000fe200078e02ff */
[----:B------:R3:W-:Y:S03]  /*24d0*/  @P0 LDGSTS.E.BYPASS.LTC128B.128 [R251+0x17100], [R24.64], !P1 ;  /* 0x1710000018fb0fae */ /* 0x0007e6000c901d4c */
[----:B----4-:R-:W-:Y:S01]  /*24e0*/  IMAD.WIDE R14, R28, 0x2, RZ ;  /* 0x000000021c0e7825 */ /* 0x010fe200078e02ff */
[----:B------:R-:W0:Y:S01]  /*24f0*/  LDGDEPBAR ;  /* 0x00000000000079af */ /* 0x000e220000000000 */
[----:B------:R-:W-:Y:S02]  /*2500*/  IADD3 R66, P0, R64, R20, RZ ;  /* 0x0000001440427210 */ /* 0x000fe40007f1e0ff */
[----:B------:R-:W-:Y:S02]  /*2510*/  IADD3 R50, P5, R20, R48, RZ ;  /* 0x0000003014327210 */ /* 0x000fe40007fbe0ff */
[----:B------:R-:W-:Y:S01]  /*2520*/  IADD3 R64, P6, R64, R14, RZ ;  /* 0x0000000e40407210 */ /* 0x000fe20007fde0ff */
[----:B------:R-:W-:Y:S01]  /*2530*/  IMAD.X R67, R13, 0x1, R21, P0 ;  /* 0x000000010d437824 */ /* 0x000fe200000e0615 */
[----:B------:R-:W-:Y:S01]  /*2540*/  IADD3 R20, P0, R20, R16, RZ ;  /* 0x0000001014147210 */ /* 0x000fe20007f1e0ff */
[--C-:B------:R-:W-:Y:S01]  /*2550*/  IMAD.X R51, R21, 0x1, R12.reuse, P5 ;  /* 0x0000000115337824 */ /* 0x100fe200028e060c */
[C---:B------:R-:W-:Y:S01]  /*2560*/  IADD3 R48, P5, R14.reuse, R48, RZ ;  /* 0x000000300e307210 */ /* 0x040fe20007fbe0ff */
[----:B------:R-:W-:Y:S01]  /*2570*/  IMAD.X R65, R13, 0x1, R15, P6 ;  /* 0x000000010d417824 */ /* 0x000fe200030e060f */
[----:B------:R-:W-:Y:S01]  /*2580*/  ISETP.GE.AND P6, PT, R33, c[0x0][0x1d4], PT ;  /* 0x0000750021007a0c */ /* 0x000fe20003fc6270 */
[----:B------:R-:W-:Y:S01]  /*2590*/  IMAD.X R21, R21, 0x1, R11, P0 ;  /* 0x0000000115157824 */ /* 0x000fe200000e060b */
[----:B------:R-:W-:Y:S01]  /*25a0*/  IADD3 R16, P0, R14, R16, RZ ;  /* 0x000000100e107210 */ /* 0x000fe20007f1e0ff */
[----:B------:R-:W-:Y:S01]  /*25b0*/  IMAD.X R49, R15, 0x1, R12, P5 ;  /* 0x000000010f317824 */ /* 0x000fe200028e060c */
[----:B------:R-:W-:-:S03]  /*25c0*/  ISETP.GE.AND P5, PT, R10, c[0x0][0x1d4], PT ;  /* 0x000075000a007a0c */ /* 0x000fc60003fa6270 */
[----:B------:R-:W-:Y:S01]  /*25d0*/  IMAD.X R17, R15, 0x1, R11, P0 ;  /* 0x000000010f117824 */ /* 0x000fe200000e060b */
[----:B------:R-:W-:Y:S02]  /*25e0*/  ISETP.LT.OR P0, PT, R0, 0x1, P6 ;  /* 0x000000010000780c */ /* 0x000fe40003701670 */
[----:B------:R-:W-:Y:S01]  /*25f0*/  ISETP.GE.AND P6, PT, R9, c[0x0][0x1d4], PT ;  /* 0x0000750009007a0c */ /* 0x000fe20003fc6270 */
[----:B------:R-:W-:-:S04]  /*2600*/  DEPBAR.LE SB0, 0x1 ;  /* 0x000080400000791a */ /* 0x000fc80000000000 */
[----:B------:R-:W-:-:S04]  /*2610*/  DEPBAR.LE SB0, 0x0 ;  /* 0x000080000000791a */ /* 0x000fc80000000000 */
[----:B------:R-:W-:Y:S06]  /*2620*/  BAR.SYNC.DEFER_BLOCKING 0x0 ;  /* 0x0000000000007b1d */ /* 0x000fec0000010000 */
[----:B------:R-:W-:Y:S04]  /*2630*/  LDSM.16.M88.4 R12, [R250+0x18100] ;  /* 0x01810000fa0c783b */ /* 0x000fe80000000200 */
[----:B------:R-:W-:Y:S04]  /*2640*/  LDSM.16.M88.4 R88, [R246+0x18100] ;  /* 0x01810000f658783b */ /* 0x000fe80000000200 */
[----:B------:R-:W-:Y:S04]  /*2650*/  LDSM.16.M88.4 R84, [R249+0xc100] ;  /* 0x00c10000f954783b */ /* 0x000fe80000000200 */
[----:B------:R-:W1:Y:S04]  /*2660*/  LDSM.16.M88.4 R76, [R249+0xc900] ;  /* 0x00c90000f94c783b */ /* 0x000e680000000200 */
[----:B------:R-:W-:Y:S04]  /*2670*/  LDSM.16.M88.4 R68, [R249+0xd100] ;  /* 0x00d10000f944783b */ /* 0x000fe80000000200 */
[----:B------:R-:W-:Y:S04]  /*2680*/  LDSM.16.M88.4 R60, [R249+0xd900] ;  /* 0x00d90000f93c783b */ /* 0x000fe80000000200 */
[----:B------:R-:W-:Y:S04]  /*2690*/  LDSM.16.M88.4 R52, [R249+0xe100] ;  /* 0x00e10000f934783b */ /* 0x000fe80000000200 */
[----:B------:R-:W-:Y:S04]  /*26a0*/  LDSM.16.M88.4 R100, [R249+0xe900] ;  /* 0x00e90000f964783b */ /* 0x000fe80000000200 */
[----:B------:R-:W-:Y:S04]  /*26b0*/  LDSM.16.M88.4 R44, [R248] ;  /* 0x00000000f82c783b */ /* 0x000fe80000000200 */
[----:B------:R-:W4:Y:S04]  /*26c0*/  LDSM.16.M88.4 R40, [R248+0x800] ;  /* 0x00080000f828783b */ /* 0x000f280000000200 */
[----:B--2---:R-:W2:Y:S04]  /*26d0*/  LDSM.16.M88.4 R36, [R248+0x1000] ;  /* 0x00100000f824783b */ /* 0x004ea80000000200 */
[----:B---3--:R-:W3:Y:S04]  /*26e0*/  LDSM.16.M88.4 R24, [R248+0x1800] ;  /* 0x00180000f818783b */ /* 0x008ee80000000200 */
[----:B------:R-:W5:Y:S04]  /*26f0*/  LDSM.16.M88.4 R96, [R248+0x2000] ;  /* 0x00200000f860783b */ /* 0x000f680000000200 */
[----:B------:R-:W2:Y:S01]  /*2700*/  LDSM.16.M88.4 R92, [R248+0x2800] ;  /* 0x00280000f85c783b */ /* 0x000ea20000000200 */
[----:B-1----:R-:W-:Y:S03]  /*2710*/  HMMA.16816.F32 R80, R12, R76, RZ ;  /* 0x0000004c0c50723c */ /* 0x002fe600000018ff */
[----:B------:R-:W-:Y:S01]  /*2720*/  @!PT LDS RZ, [RZ] ;  /* 0x00000000fffff984 */ /* 0x000fe20000000800 */
[----:B------:R-:W-:Y:S01]  /*2730*/  @!PT LDS RZ, [RZ] ;  /* 0x00000000fffff984 */ /* 0x000fe20000000800 */
[----:B------:R-:W-:Y:S01]  /*2740*/  @!PT LDS RZ, [RZ] ;  /* 0x00000000fffff984 */ /* 0x000fe20000000800 */
[----:B------:R1:W-:Y:S01]  /*2750*/  LDGSTS.E.BYPASS.LTC128B.128 [R251+0x100], [R74.64], !P0 ;  /* 0x001000004afb7fae */ /* 0x0003e2000c101d4c */
[----:B------:R-:W-:-:S02]  /*2760*/  ISETP.LT.OR P0, PT, R0, 0x1, P5 ;  /* 0x000000010000780c */ /* 0x000fc40002f01670 */
[----:B------:R-:W-:Y:S02]  /*2770*/  ISETP.GE.AND P5, PT, R8, c[0x0][0x1d4], PT ;  /* 0x0000750008007a0c */ /* 0x000fe40003fa6270 */
[----:B------:R-:W-:Y:S09]  /*2780*/  HMMA.16816.F32 R76, R12, R78, RZ ;  /* 0x0000004e0c4c723c */ /* 0x000ff200000018ff */
[----:B------:R1:W-:Y:S01]  /*2790*/  LDGSTS.E.BYPASS.LTC128B.128 [R251+0x3100], [R72.64], !P0 ;  /* 0x0310000048fb7fae */ /* 0x0003e2000c101d4c */
[----:B------:R-:W-:-:S06]  /*27a0*/  ISETP.LT.OR P0, PT, R0, 0x1, P6 ;  /* 0x000000010000780c */ /* 0x000fcc0003701670 */
[C---:B----4-:R-:W-:Y:S07]  /*27b0*/  HMMA.16816.F32 R80, R88.reuse, R40, R80 ;  /* 0x000000285850723c */ /* 0x050fee0000001850 */
[----:B------:R4:W-:Y:S01]  /*27c0*/  LDGSTS.E.BYPASS.LTC128B.128 [R251+0x6100], [R66.64], !P0 ;  /* 0x0610000042fb7fae */ /* 0x0009e2000c101d4c */
[----:B------:R-:W-:Y:S01]  /*27d0*/  ISETP.LT.OR P0, PT, R0, 0x1, P5 ;  /* 0x000000010000780c */ /* 0x000fe20002f01670 */
[----:B------:R-:W-:Y:S08]  /*27e0*/  HMMA.16816.F32 R76, R88, R42, R76 ;  /* 0x0000002a584c723c */ /* 0x000ff0000000184c */
[----:B-1----:R-:W-:Y:S04]  /*27f0*/  HMMA.16816.F32 R72, R12, R68, RZ ;  /* 0x000000440c48723c */ /* 0x002fe800000018ff */
[----:B------:R4:W-:Y:S01]  /*2800*/  LDGSTS.E.BYPASS.LTC128B.128 [R251+0x9100], [R64.64], !P0 ;  /* 0x0910000040fb7fae */ /* 0x0009e2000c101d4c */
[----:B------:R-:W-:-:S04]  /*2810*/  ISETP.GE.AND P0, PT, R33, c[0x0][0x1d4], PT ;  /* 0x0000750021007a0c */ /* 0x000fc80003f06270 */
[----:B------:R-:W-:Y:S01]  /*2820*/  ISETP.LT.OR P0, PT, R0, 0x21, P0 ;  /* 0x000000210000780c */ /* 0x000fe20000701670 */
[----:B------:R-:W-:Y:S11]  /*2830*/  HMMA.16816.F32 R68, R12, R70, RZ ;  /* 0x000000460c44723c */ /* 0x000ff600000018ff */
[----:B------:R-:W-:Y:S01]  /*2840*/  @!UPT UIADD3 URZ, URZ, URZ, URZ ;  /* 0x0000003f3f3ff290 */ /* 0x000fe2000fffe03f */
[----:B------:R1:W-:Y:S01]  /*2850*/  LDGSTS.E.BYPASS.LTC128B.128 [R251+0x1100], [R58.64], !P0 ;  /* 0x011000003afb7fae */ /* 0x0003e2000c101d4c */
[----:B------:R-:W-:-:S04]  /*2860*/  ISETP.GE.AND P0, PT, R10, c[0x0][0x1d4], PT ;  /* 0x000075000a007a0c */ /* 0x000fc80003f06270 */
[C---:B------:R-:W-:Y:S01]  /*2870*/  ISETP.LT.OR P0, PT, R0.reuse, 0x21, P0 ;  /* 0x000000210000780c */ /* 0x040fe20000701670 */
[----:B--2---:R-:W-:Y:S08]  /*2880*/  HMMA.16816.F32 R72, R88, R36, R72 ;  /* 0x000000245848723c */ /* 0x004ff00000001848 */
[----:B----4-:R-:W-:Y:S04]  /*2890*/  HMMA.16816.F32 R64, R12, R60, RZ ;  /* 0x0000003c0c40723c */ /* 0x010fe800000018ff */
[----:B------:R1:W-:Y:S01]  /*28a0*/  LDGSTS.E.BYPASS.LTC128B.128 [R251+0x4100], [R56.64], !P0 ;  /* 0x0410000038fb7fae */ /* 0x0003e2000c101d4c */
[----:B------:R-:W-:-:S03]  /*28b0*/  ISETP.LT.OR P0, PT, R0, 0x21, P6 ;  /* 0x000000210000780c */ /* 0x000fc60003701670 */
[----:B------:R-:W-:Y:S08]  /*28c0*/  HMMA.16816.F32 R60, R12, R62, RZ ;  /* 0x0000003e0c3c723c */ /* 0x000ff000000018ff */
[----:B------:R-:W-:Y:S02]  /*28d0*/  HMMA.16816.F32 R68, R88, R38, R68 ;  /* 0x000000265844723c */ /* 0x000fe40000001844 */
[----:B------:R2:W-:Y:S01]  /*28e0*/  LDGSTS.E.BYPASS.LTC128B.128 [R251+0x7100], [R50.64], !P0 ;  /* 0x0710000032fb7fae */ /* 0x0005e2000c101d4c */
[----:B------:R-:W-:-:S02]  /*28f0*/  ISETP.LT.OR P0, PT, R0, 0x21, P5 ;  /* 0x000000210000780c */ /* 0x000fc40002f01670 */
[----:B------:R-:W-:-:S03]  /*2900*/  ISETP.LT.OR P5, PT, R0, 0x41, P5 ;  /* 0x000000410000780c */ /* 0x000fc60002fa1670 */
[----:B---3--:R-:W-:Y:S08]  /*2910*/  HMMA.16816.F32 R64, R88, R24, R64 ;  /* 0x000000185840723c */ /* 0x008ff00000001840 */
[----:B------:R2:W-:Y:S01]  /*2920*/  LDGSTS.E.BYPASS.LTC128B.128 [R251+0xa100], [R48.64], !P0 ;  /* 0x0a10000030fb7fae */ /* 0x0005e2000c101d4c */
[----:B------:R-:W-:Y:S01]  /*2930*/  ISETP.GE.AND P0, PT, R33, c[0x0][0x1d4], PT ;  /* 0x0000750021007a0c */ /* 0x000fe20003f06270 */
[----:B-1----:R-:W-:Y:S03]  /*2940*/  HMMA.16816.F32 R56, R12, R52, RZ ;  /* 0x000000340c38723c */ /* 0x002fe600000018ff */
[----:B------:R-:W-:-:S05]  /*2950*/  ISETP.LT.OR P0, PT, R0, 0x41, P0 ;  /* 0x000000410000780c */ /* 0x000fca0000701670 */
[----:B------:R-:W-:Y:S08]  /*2960*/  HMMA.16816.F32 R52, R12, R54, RZ ;  /* 0x000000360c34723c */ /* 0x000ff000000018ff */
[----:B------:R1:W-:Y:S01]  /*2970*/  LDGSTS.E.BYPASS.LTC128B.128 [R251+0x2100], [R34.64], !P0 ;  /* 0x0210000022fb7fae */ /* 0x0003e2000c101d4c */
[----:B------:R-:W-:Y:S01]  /*2980*/  ISETP.GE.AND P0, PT, R10, c[0x0][0x1d4], PT ;  /* 0x000075000a007a0c */ /* 0x000fe20003f06270 */
[----:B------:R-:W-:Y:S03]  /*2990*/  HMMA.16816.F32 R60, R88, R26, R60 ;  /* 0x0000001a583c723c */ /* 0x000fe6000000183c */
[----:B------:R-:W-:-:S05]  /*29a0*/  ISETP.LT.OR P0, PT, R0, 0x41, P0 ;  /* 0x000000410000780c */ /* 0x000fca0000701670 */
[C---:B------:R-:W-:Y:S08]  /*29b0*/  HMMA.16816.F32 R8, R12.reuse, R84, RZ ;  /* 0x000000540c08723c */ /* 0x040ff000000018ff */
[----:B------:R3:W-:Y:S01]  /*29c0*/  LDGSTS.E.BYPASS.LTC128B.128 [R251+0x5100], [R22.64], !P0 ;  /* 0x0510000016fb7fae */ /* 0x0007e2000c101d4c */
[----:B------:R-:W-:Y:S01]  /*29d0*/  ISETP.LT.OR P0, PT, R0, 0x41, P6 ;  /* 0x000000410000780c */ /* 0x000fe20003701670 */
[----:B------:R-:W-:Y:S01]  /*29e0*/  HMMA.16816.F32 R84, R12, R86, RZ ;  /* 0x000000560c54723c */ /* 0x000fe200000018ff */
[----:B------:R-:W-:Y:S01]  /*29f0*/  IMAD.MOV.U32 R0, RZ, RZ, 0x40 ;  /* 0x00000040ff007424 */ /* 0x000fe200078e00ff */
[----:B-1----:R-:W-:-:S06]  /*2a00*/  SHF.R.S32.HI R35, RZ, 0x1f, R33 ;  /* 0x0000001fff237819 */ /* 0x002fcc0000011421 */
[----:B-----5:R-:W-:Y:S01]  /*2a10*/  HMMA.16816.F32 R56, R88, R96, R56 ;  /* 0x000000605838723c */ /* 0x020fe20000001838 */
[----:B------:R-:W-:-:S03]  /*2a20*/  SHF.R.S32.HI R34, RZ, 0x1f, R31 ;  /* 0x0000001fff227819 */ /* 0x000fc6000001141f */
[----:B------:R3:W-:Y:S01]  /*2a30*/  LDGSTS.E.BYPASS.LTC128B.128 [R251+0x8100], [R20.64], !P0 ;  /* 0x0810000014fb7fae */ /* 0x0007e2000c101d4c */
[----:B------:R-:W-:-:S03]  /*2a40*/  LOP3.LUT P0, RZ, R18, 0x4, RZ, 0xc0, !PT ;  /* 0x0000000412ff7812 */ /* 0x000fc6000780c0ff */
[----:B------:R1:W-:Y:S01]  /*2a50*/  LDGSTS.E.BYPASS.LTC128B.128 [R251+0xb100], [R16.64], !P5 ;  /* 0x0b10000010fb7fae */ /* 0x0003e2000e901d4c */
[----:B------:R-:W-:Y:S01]  /*2a60*/  SEL R0, R0, 0xffffffc0, !P0 ;  /* 0xffffffc000007807 */ /* 0x000fe20004000000 */
[C---:B------:R-:W-:Y:S01]  /*2a70*/  HMMA.16816.F32 R8, R88.reuse, R44, R8 ;  /* 0x0000002c5808723c */ /* 0x040fe20000001808 */
[----:B------:R-:W-:Y:S01]  /*2a80*/  PLOP3.LUT P0, PT, PT, PT, UP0, 0x40, 0x0 ;  /* 0x000000000000781c */ /* 0x000fe20003f0e808 */
[----:B------:R-:W-:Y:S01]  /*2a90*/  LDSM.16.M88.4 R112, [R243+0x18100] ;  /* 0x01810000f370783b */ /* 0x000fe20000000200 */
[----:B------:R-:W-:Y:S01]  /*2aa0*/  ISETP.GT.AND P5, PT, R120, 0x5f, PT ;  /* 0x0000005f7800780c */ /* 0x000fe20003fa4270 */
[----:B------:R-:W-:Y:S02]  /*2ab0*/  IMAD.IADD R244, R249, 0x1, R0 ;  /* 0x00000001f9f47824 */ /* 0x000fe400078e0200 */
[----:B------:R-:W-:Y:S01]  /*2ac0*/  IMAD.IADD R234, R0, 0x1, R248 ;  /* 0x0000000100ea7824 */ /* 0x000fe200078e02f8 */
[----:B------:R-:W0:Y:S01]  /*2ad0*/  LDGDEPBAR ;  /* 0x00000000000079af */ /* 0x000e220000000000 */
[C---:B------:R-:W-:Y:S03]  /*2ae0*/  HMMA.16816.F32 R84, R88.reuse, R46, R84 ;  /* 0x0000002e5854723c */ /* 0x040fe60000001854 */
[----:B------:R-:W-:Y:S04]  /*2af0*/  LDSM.16.M88.4 R44, [R244+0xc900] ;  /* 0x00c90000f42c783b */ /* 0x000fe80000000200 */
[----:B------:R-:W-:Y:S01]  /*2b00*/  LDSM.16.M88.4 R40, [R244+0xd100] ;  /* 0x00d10000f428783b */ /* 0x000fe20000000200 */
[----:B------:R-:W-:Y:S03]  /*2b10*/  HMMA.16816.F32 R52, R88, R98, R52 ;  /* 0x000000625834723c */ /* 0x000fe60000001834 */
[----:B--2---:R-:W-:Y:S04]  /*2b20*/  LDSM.16.M88.4 R48, [R244+0xc100] ;  /* 0x00c10000f430783b */ /* 0x004fe80000000200 */
[----:B---3--:R-:W2:Y:S01]  /*2b30*/  LDSM.16.M88.4 R20, [R245+0x18100] ;  /* 0x01810000f514783b */ /* 0x008ea20000000200 */
[C---:B-1----:R-:W-:Y:S03]  /*2b40*/  HMMA.16816.F32 R16, R12.reuse, R100, RZ ;  /* 0x000000640c10723c */ /* 0x042fe600000018ff */
[----:B------:R-:W1:Y:S04]  /*2b50*/  LDSM.16.M88.4 R36, [R244+0xd900] ;  /* 0x00d90000f424783b */ /* 0x000e680000000200 */
[----:B------:R-:W3:Y:S01]  /*2b60*/  LDSM.16.M88.4 R24, [R244+0xe100] ;  /* 0x00e10000f418783b */ /* 0x000ee20000000200 */
[----:B------:R-:W-:Y:S03]  /*2b70*/  HMMA.16816.F32 R12, R12, R102, RZ ;  /* 0x000000660c0c723c */ /* 0x000fe600000018ff */
[----:B------:R-:W4:Y:S04]  /*2b80*/  LDSM.16.M88.4 R116, [R244+0xe900] ;  /* 0x00e90000f474783b */ /* 0x000f280000000200 */
[----:B------:R-:W5:Y:S04]  /*2b90*/  LDSM.16.M88.4 R104, [R234+0x800] ;  /* 0x00080000ea68783b */ /* 0x000f680000000200 */
[----:B------:R-:W1:Y:S04]  /*2ba0*/  LDSM.16.M88.4 R100, [R234+0x1000] ;  /* 0x00100000ea64783b */ /* 0x000e680000000200 */
[----:B------:R-:W-:Y:S01]  /*2bb0*/  LDSM.16.M88.4 R108, [R234] ;  /* 0x00000000ea6c783b */ /* 0x000fe20000000200 */
[C---:B------:R-:W-:Y:S03]  /*2bc0*/  HMMA.16816.F32 R16, R88.reuse, R92, R16 ;  /* 0x0000005c5810723c */ /* 0x040fe60000001810 */
[----:B------:R-:W-:Y:S05]  /*2bd0*/  LDSM.16.M88.4 R96, [R234+0x1800] ;  /* 0x00180000ea60783b */ /* 0x000fea0000000200 */
[----:B------:R-:W-:Y:S01]  /*2be0*/  HMMA.16816.F32 R12, R88, R94, R12 ;  /* 0x0000005e580c723c */ /* 0x000fe2000000180c */
[----:B------:R-:W1:Y:S04]  /*2bf0*/  LDSM.16.M88.4 R92, [R234+0x2000] ;  /* 0x00200000ea5c783b */ /* 0x000e680000000200 */
[----:B------:R-:W-:Y:S03]  /*2c00*/  LDSM.16.M88.4 R88, [R234+0x2800] ;  /* 0x00280000ea58783b */ /* 0x000fe60000000200 */
[C---:B--2---:R-:W-:Y:S08]  /*2c10*/  HMMA.16816.F32 R80, R20.reuse, R44, R80 ;  /* 0x0000002c1450723c */ /* 0x044ff00000001850 */
[C---:B------:R-:W-:Y:S01]  /*2c20*/  HMMA.16816.F32 R76, R20.reuse, R46, R76 ;  /* 0x0000002e144c723c */ /* 0x040fe2000000184c */
[----:B------:R-:W-:Y:S07]  /*2c30*/  LDSM.16.M88.4 R44, [R249+0xf100] ;  /* 0x00f10000f92c783b */ /* 0x000fee0000000200 */
[C---:B------:R-:W-:Y:S08]  /*2c40*/  HMMA.16816.F32 R72, R20.reuse, R40, R72 ;  /* 0x000000281448723c */ /* 0x040ff00000001848 */
[C---:B------:R-:W-:Y:S01]  /*2c50*/  HMMA.16816.F32 R68, R20.reuse, R42, R68 ;  /* 0x0000002a1444723c */ /* 0x040fe20000001844 */
[----:B------:R-:W-:Y:S07]  /*2c60*/  LDSM.16.M88.4 R40, [R249+0xf900] ;  /* 0x00f90000f928783b */ /* 0x000fee0000000200 */
[C---:B------:R-:W-:Y:S08]  /*2c70*/  HMMA.16816.F32 R8, R20.reuse, R48, R8 ;  /* 0x000000301408723c */ /* 0x040ff00000001808 */
        /* <DEDUP_REMOVED lines=8> */
[C---:B----4-:R-:W-:Y:S08]  /*2d00*/  HMMA.16816.F32 R16, R20.reuse, R116, R16 ;  /* 0x000000741410723c */ /* 0x050ff00000001810 */
[----:B------:R-:W-:Y:S01]  /*2d10*/  HMMA.16816.F32 R12, R20, R118, R12 ;  /* 0x00000076140c723c */ /* 0x000fe2000000180c */
[----:B------:R-:W4:Y:S07]  /*2d20*/  LDSM.16.M88.4 R20, [R249+0x11100] ;  /* 0x01110000f914783b */ /* 0x000f2e0000000200 */
[C---:B-----5:R-:W-:Y:S08]  /*2d30*/  HMMA.16816.F32 R80, R112.reuse, R104, R80 ;  /* 0x000000687050723c */ /* 0x060ff00000001850 */
[C---:B------:R-:W-:Y:S01]  /*2d40*/  HMMA.16816.F32 R76, R112.reuse, R106, R76 ;  /* 0x0000006a704c723c */ /* 0x040fe2000000184c */
[----:B------:R-:W-:Y:S07]  /*2d50*/  LDSM.16.M88.4 R104, [R244+0x10100] ;  /* 0x01010000f468783b */ /* 0x000fee0000000200 */
[C---:B------:R-:W-:Y:S08]  /*2d60*/  HMMA.16816.F32 R72, R112.reuse, R100, R72 ;  /* 0x000000647048723c */ /* 0x040ff00000001848 */
[C---:B------:R-:W-:Y:S01]  /*2d70*/  HMMA.16816.F32 R68, R112.reuse, R102, R68 ;  /* 0x000000667044723c */ /* 0x040fe20000001844 */
        /* <DEDUP_REMOVED lines=12> */
[----:B------:R-:W-:Y:S07]  /*2e40*/  LDSM.16.M88.4 R40, [R246+0x1c100] ;  /* 0x01c10000f628783b */ /* 0x000fee0000000200 */
[C---:B-1----:R-:W-:Y:S08]  /*2e50*/  HMMA.16816.F32 R72, R48.reuse, R36, R72 ;  /* 0x000000243048723c */ /* 0x042ff00000001848 */
        /* <DEDUP_REMOVED lines=9> */
[C---:B---3--:R-:W-:Y:S08]  /*2ef0*/  HMMA.16816.F32 R64, R48.reuse, R24, R64 ;  /* 0x000000183040723c */ /* 0x048ff00000001840 */
[C---:B------:R-:W-:Y:S01]  /*2f00*/  HMMA.16816.F32 R60, R48.reuse, R26, R60 ;  /* 0x0000001a303c723c */ /* 0x040fe2000000183c */
[----:B------:R-:W2:Y:S07]  /*2f10*/  LDSM.16.M88.4 R24, [R248+0x3800] ;  /* 0x00380000f818783b */ /* 0x000eae0000000200 */
[C---:B----4-:R-:W-:Y:S08]  /*2f20*/  HMMA.16816.F32 R56, R48.reuse, R20, R56 ;  /* 0x000000143038723c */ /* 0x050ff00000001838 */
[C---:B------:R-:W-:Y:S01]  /*2f30*/  HMMA.16816.F32 R52, R48.reuse, R22, R52 ;  /* 0x000000163034723c */ /* 0x040fe20000001834 */
[----:B------:R-:W3:Y:S07]  /*2f40*/  LDSM.16.M88.4 R20, [R248+0x4800] ;  /* 0x00480000f814783b */ /* 0x000eee0000000200 */
[C---:B-----5:R-:W-:Y:S08]  /*2f50*/  HMMA.16816.F32 R16, R48.reuse, R92, R16 ;  /* 0x0000005c3010723c */ /* 0x060ff00000001810 */
[----:B------:R-:W-:Y:S01]  /*2f60*/  HMMA.16816.F32 R92, R48, R94, R12 ;  /* 0x0000005e305c723c */ /* 0x000fe2000000180c */
[----:B------:R-:W-:Y:S04]  /*2f70*/  LDSM.16.M88.4 R48, [R245+0x1c100] ;  /* 0x01c10000f530783b */ /* 0x000fe80000000200 */
[----:B------:R-:W4:Y:S03]  /*2f80*/  LDSM.16.M88.4 R12, [R244+0xf100] ;  /* 0x00f10000f40c783b */ /* 0x000f260000000200 */
[C---:B-1----:R-:W-:Y:S08]  /*2f90*/  HMMA.16816.F32 R8, R40.reuse, R36, R8 ;  /* 0x000000242808723c */ /* 0x042ff00000001808 */
[C---:B------:R-:W-:Y:S01]  /*2fa0*/  HMMA.16816.F32 R84, R40.reuse, R38, R84 ;  /* 0x000000262854723c */ /* 0x040fe20000001854 */
[----:B------:R-:W1:Y:S07]  /*2fb0*/  LDSM.16.M88.4 R36, [R244+0x11100] ;  /* 0x01110000f424783b */ /* 0x000e6e0000000200 */
[C---:B--2---:R-:W-:Y:S08]  /*2fc0*/  HMMA.16816.F32 R80, R40.reuse, R24, R80 ;  /* 0x000000182850723c */ /* 0x044ff00000001850 */
[C---:B------:R-:W-:Y:S01]  /*2fd0*/  HMMA.16816.F32 R76, R40.reuse, R26, R76 ;  /* 0x0000001a284c723c */ /* 0x040fe2000000184c */
[----:B------:R-:W-:Y:S07]  /*2fe0*/  LDSM.16.M88.4 R24, [R243+0x1c100] ;  /* 0x01c10000f318783b */ /* 0x000fee0000000200 */
[C---:B---3--:R-:W-:Y:S08]  /*2ff0*/  HMMA.16816.F32 R64, R40.reuse, R20, R64 ;  /* 0x000000142840723c */ /* 0x048ff00000001840 */
        /* <DEDUP_REMOVED lines=10> */
[----:B------:R-:W3:Y:S04]  /*30a0*/  LDSM.16.M88.4 R40, [R234+0x3800] ;  /* 0x00380000ea28783b */ /* 0x000ee80000000200 */
[----:B------:R-:W-:Y:S03]  /*30b0*/  LDSM.16.M88.4 R88, [R234+0x5800] ;  /* 0x00580000ea58783b */ /* 0x000fe60000000200 */
[C---:B----4-:R-:W-:Y:S08]  /*30c0*/  HMMA.16816.F32 R8, R48.reuse, R12, R8 ;  /* 0x0000000c3008723c */ /* 0x050ff00000001808 */
        /* <DEDUP_REMOVED lines=140> */
[----:B------:R-:W-:Y:S02]  /*3990*/  FMUL.FTZ R59, R82, c[0x0][0x320] ;  /* 0x0000c800523b7a20 */ /* 0x000fe40000410000 */
[----:B------:R-:W-:Y:S02]  /*39a0*/  FMUL.FTZ R81, R83, c[0x0][0x320] ;  /* 0x0000c80053517a20 */ /* 0x000fe40000410000 */
[----:B------:R-:W-:Y:S01]  /*39b0*/  FMUL.FTZ R80, R80, c[0x0][0x320] ;  /* 0x0000c80050507a20 */ /* 0x000fe20000410000 */
[----:B------:R-:W-:Y:S01]  /*39c0*/  HMMA.16816.F32 R60, R20, R10, R60 ;  /* 0x0000000a143c723c */ /* 0x000fe2000000183c */
[----:B------:R-:W2:Y:S01]  /*39d0*/  LDSM.16.M88.4 R8, [R249+0x17900] ;  /* 0x01790000f908783b */ /* 0x000ea20000000200 */
[----:B------:R-:W4:Y:S06]  /*39e0*/  MUFU.TANH R58, R58 ;  /* 0x0000003a003a7308 */ /* 0x000f2c0000002400 */
[----:B------:R-:W-:Y:S01]  /*39f0*/  HMMA.16816.F32 R88, R72, R12, R88 ;  /* 0x0000000c4858723c */ /* 0x000fe20000001858 */
[----:B------:R-:W-:Y:S01]  /*3a00*/  FMUL.FTZ R76, R76, c[0x0][0x320] ;  /* 0x0000c8004c4c7a20 */ /* 0x000fe20000410000 */
[----:B------:R-:W1:Y:S01]  /*3a10*/  MUFU.TANH R80, R80 ;  /* 0x0000005000507308 */ /* 0x000e620000002400 */
[----:B------:R-:W-:-:S02]  /*3a20*/  FMUL.FTZ R77, R77, c[0x0][0x320] ;  /* 0x0000c8004d4d7a20 */ /* 0x000fc40000410000 */
        /* <DEDUP_REMOVED lines=12> */
[----:B------:R-:W-:Y:S01]  /*3af0*/  LDSM.16.M88.4 R44, [R234+0xb000] ;  /* 0x00b00000ea2c783b */ /* 0x000fe20000000200 */
[----:B------:R-:W1:Y:S06]  /*3b00*/  MUFU.TANH R78, R78 ;  /* 0x0000004e004e7308 */ /* 0x000e6c0000002400 */
[----:B------:R-:W-:Y:S01]  /*3b10*/  HMMA.16816.F32 R60, R72, R26, R60 ;  /* 0x0000001a483c723c */ /* 0x000fe2000000183c */
[----:B------:R-:W1:Y:S01]  /*3b20*/  LDSM.16.M88.4 R24, [R248+0xb800] ;  /* 0x00b80000f818783b */ /* 0x000e620000000200 */
[----:B------:R-:W1:Y:S06]  /*3b30*/  MUFU.TANH R79, R79 ;  /* 0x0000004f004f7308 */ /* 0x000e6c0000002400 */
[C---:B--2---:R-:W-:Y:S08]  /*3b40*/  HMMA.16816.F32 R92, R16.reuse, R10, R92 ;  /* 0x0000000a105c723c */ /* 0x044ff0000000185c */
[----:B------:R-:W-:Y:S01]  /*3b50*/  HMMA.16816.F32 R40, R16, R8, R40 ;  /* 0x000000081028723c */ /* 0x000fe20000001828 */
[----:B------:R-:W-:Y:S07]  /*3b60*/  LDSM.16.M88.4 R8, [R234+0xb800] ;  /* 0x00b80000ea08783b */ /* 0x000fee0000000200 */
[----:B------:R-:W-:Y:S08]  /*3b70*/  HMMA.16816.F32 R48, R104, R96, R48 ;  /* 0x000000606830723c */ /* 0x000ff00000001830 */
[C---:B-----5:R-:W-:Y:S08]  /*3b80*/  HMMA.16816.F32 R112, R20.reuse, R12, R112 ;  /* 0x0000000c1470723c */ /* 0x060ff00000001870 */
[----:B------:R-:W-:Y:S01]  /*3b90*/  HMMA.16816.F32 R52, R20, R14, R52 ;  /* 0x0000000e1434723c */ /* 0x000fe20000001834 */
[----:B------:R-:W2:Y:S07]  /*3ba0*/  LDSM.16.M88.4 R12, [R244+0x17900] ;  /* 0x01790000f40c783b */ /* 0x000eae0000000200 */
[----:B------:R-:W-:Y:S01]  /*3bb0*/  HMMA.16816.F32 R88, R104, R36, R88 ;  /* 0x000000246858723c */ /* 0x000fe20000001858 */
[----:B------:R-:W-:-:S02]  /*3bc0*/  FMUL.FTZ R49, R49, c[0x0][0x320] ;  /* 0x0000c80031317a20 */ /* 0x000fc40000410000 */
[----:B------:R-:W-:Y:S02]  /*3bd0*/  FMUL.FTZ R50, R50, c[0x0][0x320] ;  /* 0x0000c80032327a20 */ /* 0x000fe40000410000 */
[----:B------:R-:W-:Y:S01]  /*3be0*/  FMUL.FTZ R51, R51, c[0x0][0x320] ;  /* 0x0000c80033337a20 */ /* 0x000fe20000410000 */
[----:B------:R-:W2:Y:S01]  /*3bf0*/  MUFU.TANH R64, R49 ;  /* 0x0000003100407308 */ /* 0x000ea20000002400 */
[----:B------:R-:W-:Y:S01]  /*3c00*/  FMUL.FTZ R0, R48, c[0x0][0x320] ;  /* 0x0000c80030007a20 */ /* 0x000fe20000410000 */
[----:B------:R-:W-:Y:S01]  /*3c10*/  HMMA.16816.F32 R68, R104, R38, R68 ;  /* 0x000000266844723c */ /* 0x000fe20000001844 */
[----:B------:R-:W5:Y:S05]  /*3c20*/  LDSM.16.M88.4 R36, [R244+0x17100] ;  /* 0x01710000f424783b */ /* 0x000f6a0000000200 */
[----:B------:R-:W2:Y:S02]  /*3c30*/  MUFU.TANH R65, R50 ;  /* 0x0000003200417308 */ /* 0x000ea40000002400 */
[C---:B-1----:R-:W-:Y:S06]  /*3c40*/  HMMA.16816.F32 R92, R20.reuse, R26, R92 ;  /* 0x0000001a145c723c */ /* 0x042fec000000185c */
[----:B------:R-:W1:Y:S02]  /*3c50*/  MUFU.TANH R0, R0 ;  /* 0x0000000000007308 */ /* 0x000e640000002400 */
[----:B------:R-:W-:Y:S01]  /*3c60*/  HMMA.16816.F32 R40, R20, R24, R40 ;  /* 0x000000181428723c */ /* 0x000fe20000001828 */
[----:B------:R-:W-:-:S02]  /*3c70*/  FMUL.FTZ R82, R88, c[0x0][0x320] ;  /* 0x0000c80058527a20 */ /* 0x000fc40000410000 */
[----:B------:R-:W-:Y:S02]  /*3c80*/  FMUL.FTZ R83, R89, c[0x0][0x320] ;  /* 0x0000c80059537a20 */ /* 0x000fe40000410000 */
[----:B------:R-:W-:Y:S02]  /*3c90*/  FMUL.FTZ R91, R91, c[0x0][0x320] ;  /* 0x0000c8005b5b7a20 */ /* 0x000fe40000410000 */
[----:B------:R-:W1:Y:S01]  /*3ca0*/  MUFU.TANH R82, R82 ;  /* 0x0000005200527308 */ /* 0x000e620000002400 */
[----:B------:R-:W-:Y:S01]  /*3cb0*/  HMMA.16816.F32 R84, R72, R66, R84 ;  /* 0x000000424854723c */ /* 0x000fe20000001854 */
[----:B------:R-:W-:Y:S02]  /*3cc0*/  FMUL.FTZ R68, R68, c[0x0][0x320] ;  /* 0x0000c80044447a20 */ /* 0x000fe40000410000 */
[----:B------:R-:W-:Y:S02]  /*3cd0*/  FMUL.FTZ R69, R69, c[0x0][0x320] ;  /* 0x0000c80045457a20 */ /* 0x000fe40000410000 */
[----:B------:R-:W-:-:S02]  /*3ce0*/  FMUL.FTZ R70, R70, c[0x0][0x320] ;  /* 0x0000c80046467a20 */ /* 0x000fc40000410000 */
[----:B------:R1:W1:Y:S01]  /*3cf0*/  MUFU.TANH R66, R51 ;  /* 0x0000003300427308 */ /* 0x0002620000002400 */
[----:B--2---:R-:W-:Y:S01]  /*3d00*/  HMMA.16816.F32 R92, R72, R14, R92 ;  /* 0x0000000e485c723c */ /* 0x004fe2000000185c */
[----:B------:R-:W-:-:S06]  /*3d10*/  FMUL.FTZ R71, R71, c[0x0][0x320] ;  /* 0x0000c80047477a20 */ /* 0x000fcc0000410000 */
[----:B------:R-:W2:Y:S01]  /*3d20*/  MUFU.TANH R83, R83 ;  /* 0x0000005300537308 */ /* 0x000ea20000002400 */
[C---:B------:R-:W-:Y:S01]  /*3d30*/  HMMA.16816.F32 R40, R72.reuse, R12, R40 ;  /* 0x0000000c4828723c */ /* 0x040fe20000001828 */
[----:B-1----:R-:W1:Y:S07]  /*3d40*/  LDSM.16.M88.4 R48, [R234+0xa800] ;  /* 0x00a80000ea30783b */ /* 0x002e6e0000000200 */
[----:B-----5:R-:W-:Y:S01]  /*3d50*/  HMMA.16816.F32 R112, R72, R36, R112 ;  /* 0x000000244870723c */ /* 0x020fe20000001870 */
[----:B------:R1:W1:Y:S01]  /*3d60*/  MUFU.TANH R211, R91 ;  /* 0x0000005b00d37308 */ /* 0x0002620000002400 */
[----:B------:R-:W-:-:S06]  /*3d70*/  DEPBAR.LE SB0, 0x0 ;  /* 0x000080000000791a */ /* 0x000fcc0000000000 */
[----:B------:R-:W-:Y:S01]  /*3d80*/  HMMA.16816.F32 R52, R72, R38, R52 ;  /* 0x000000264834723c */ /* 0x000fe20000001834 */
[----:B------:R1:W1:Y:S07]  /*3d90*/  MUFU.TANH R213, R68 ;  /* 0x0000004400d57308 */ /* 0x00026e0000002400 */
[C---:B------:R-:W-:Y:S01]  /*3da0*/  HMMA.16816.F32 R84, R104.reuse, R98, R84 ;  /* 0x000000626854723c */ /* 0x040fe20000001854 */
[----:B------:R1:W1:Y:S07]  /*3db0*/  MUFU.TANH R212, R69 ;  /* 0x0000004500d47308 */ /* 0x00026e0000002400 */
[C---:B------:R-:W-:Y:S01]  /*3dc0*/  HMMA.16816.F32 R92, R104.reuse, R10, R92 ;  /* 0x0000000a685c723c */ /* 0x040fe2000000185c */
[----:B------:R2:W2:Y:S07]  /*3dd0*/  MUFU.TANH R210, R70 ;  /* 0x0000004600d27308 */ /* 0x0004ae0000002400 */
[C---:B------:R-:W-:Y:S01]  /*3de0*/  HMMA.16816.F32 R112, R104.reuse, R44, R112 ;  /* 0x0000002c6870723c */ /* 0x040fe20000001870 */
[----:B------:R2:W2:Y:S07]  /*3df0*/  MUFU.TANH R209, R71 ;  /* 0x0000004700d17308 */ /* 0x0004ae0000002400 */
[----:B-1----:R-:W-:Y:S01]  /*3e00*/  HMMA.16816.F32 R108, R104, R48, R108 ;  /* 0x00000030686c723c */ /* 0x002fe2000000186c */
[----:B------:R-:W-:-:S02]  /*3e10*/  FMUL.FTZ R67, R84, c[0x0][0x320] ;  /* 0x0000c80054437a20 */ /* 0x000fc40000410000 */
[----:B------:R-:W-:Y:S02]  /*3e20*/  FMUL.FTZ R56, R85, c[0x0][0x320] ;  /* 0x0000c80055387a20 */ /* 0x000fe40000410000 */
[----:B------:R-:W-:Y:S02]  /*3e30*/  FMUL.FTZ R57, R86, c[0x0][0x320] ;  /* 0x0000c80056397a20 */ /* 0x000fe40000410000 */
[----:B------:R-:W-:Y:S01]  /*3e40*/  FMUL.FTZ R84, R87, c[0x0][0x320] ;  /* 0x0000c80057547a20 */ /* 0x000fe20000410000 */
[----:B------:R-:W-:Y:S01]  /*3e50*/  HMMA.16816.F32 R60, R104, R50, R60 ;  /* 0x00000032683c723c */ /* 0x000fe2000000183c */
[----:B------:R-:W-:Y:S01]  /*3e60*/  FMUL.FTZ R85, R90, c[0x0][0x320] ;  /* 0x0000c8005a557a20 */ /* 0x000fe20000410000 */
[----:B------:R-:W1:Y:S01]  /*3e70*/  MUFU.TANH R67, R67 ;  /* 0x0000004300437308 */ /* 0x000e620000002400 */
[----:B------:R-:W-:Y:S02]  /*3e80*/  FMUL.FTZ R25, R94, c[0x0][0x320] ;  /* 0x0000c8005e197a20 */ /* 0x000fe40000410000 */
[----:B------:R-:W-:-:S02]  /*3e90*/  FMUL.FTZ R24, R95, c[0x0][0x320] ;  /* 0x0000c8005f187a20 */ /* 0x000fc40000410000 */
        /* <DEDUP_REMOVED lines=24> */
[----:B------:R1:W1:Y:S01]  /*4020*/  MUFU.TANH R198, R108 ;  /* 0x0000006c00c67308 */ /* 0x0002620000002400 */
        /* <DEDUP_REMOVED lines=44> */
[C---:B------:R-:W-:Y:S01]  /*42f0*/  IMAD.SHL.U32 R16, R33.reuse, 0x2, RZ ;  /* 0x0000000221107824 */ /* 0x040fe200078e00ff */
[----:B------:R-:W-:Y:S01]  /*4300*/  SHF.L.U64.HI R17, R33, 0x1, R35 ;  /* 0x0000000121117819 */ /* 0x000fe20000010223 */
[----:B------:R-:W-:Y:S01]  /*4310*/  IMAD R13, R8, c[0x0][0x2b8], R7 ;  /* 0x0000ae00080d7a24 */ /* 0x000fe200078e0207 */
[----:B-1----:R-:W-:Y:S02]  /*4320*/  IADD3 R40, -R15, 0x10, RZ ;  /* 0x000000100f287810 */ /* 0x002fe40007ffe1ff */
[----:B------:R-:W-:Y:S01]  /*4330*/  SEL R22, RZ, 0x10, P1 ;  /* 0x00000010ff167807 */ /* 0x000fe20000800000 */
[----:B------:R-:W-:Y:S01]  /*4340*/  IMAD.WIDE.U32 R8, R13, c[0x0][0x1e0], RZ ;  /* 0x000078000d087a25 */ /* 0x000fe200078e00ff */
[----:B------:R-:W-:-:S02]  /*4350*/  SHF.R.S32.HI R7, RZ, 0x1f, R13 ;  /* 0x0000001fff077819 */ /* 0x000fc4000001140d */
[----:B------:R-:W-:Y:S02]  /*4360*/  LOP3.LUT R40, R40, 0xf, RZ, 0xc0, !PT ;  /* 0x0000000f28287812 */ /* 0x000fe400078ec0ff */
[----:B------:R-:W-:Y:S01]  /*4370*/  SHF.L.U64.HI R14, R31, 0x1, R34 ;  /* 0x000000011f0e7819 */ /* 0x000fe20000010222 */
[----:B------:R-:W-:Y:S01]  /*4380*/  IMAD R7, R7, c[0x0][0x1e0], RZ ;  /* 0x0000780007077a24 */ /* 0x000fe200078e02ff */
[----:B------:R-:W-:-:S03]  /*4390*/  IADD3 R26, -R22, 0x10, RZ ;  /* 0x00000010161a7810 */ /* 0x000fc60007ffe1ff */
[----:B------:R-:W-:Y:S01]  /*43a0*/  IMAD R7, R13, c[0x0][0x1e4], R7 ;  /* 0x000079000d077a24 */ /* 0x000fe200078e0207 */
[----:B------:R-:W-:-:S03]  /*43b0*/  LOP3.LUT R26, R26, 0xf, RZ, 0xc0, !PT ;  /* 0x0000000f1a1a7812 */ /* 0x000fc600078ec0ff */
[----:B------:R-:W-:Y:S02]  /*43c0*/  IMAD.IADD R9, R9, 0x1, R7 ;  /* 0x0000000109097824 */ /* 0x000fe400078e0207 */
[C---:B--2---:R-:W-:Y:S01]  /*43d0*/  IMAD.SHL.U32 R10, R29.reuse, 0x2, RZ ;  /* 0x000000021d0a7824 */ /* 0x044fe200078e00ff */
[----:B------:R-:W-:Y:S02]  /*43e0*/  SHF.L.U64.HI R11, R29, 0x1, R32 ;  /* 0x000000011d0b7819 */ /* 0x000fe40000010220 */
[----:B---3--:R-:W-:Y:S01]  /*43f0*/  SHF.R.S32.HI R7, RZ, 0x1f, R12 ;  /* 0x0000001fff077819 */ /* 0x008fe2000001140c */
[----:B------:R-:W-:Y:S01]  /*4400*/  IMAD.WIDE.U32 R8, R12, c[0x0][0x1f0], R8 ;  /* 0x00007c000c087a25 */ /* 0x000fe200078e0008 */
[----:B------:R1:W-:Y:S03]  /*4410*/  STL [R1], R12 ;  /* 0x0000000c01007387 */ /* 0x0003e60000100800 */
[----:B------:R-:W-:Y:S01]  /*4420*/  IMAD R7, R7, c[0x0][0x1f0], RZ ;  /* 0x00007c0007077a24 */ /* 0x000fe200078e02ff */
[----:B------:R-:W-:Y:S01]  /*4430*/  IADD3 R18, P0, R8, UR20, RZ ;  /* 0x0000001408127c10 */ /* 0x000fe2000ff1e0ff */
[----:B------:R2:W-:Y:S01]  /*4440*/  STL [R1+0x4], R13 ;  /* 0x0000040d01007387 */ /* 0x0005e20000100800 */
[----:B------:R-:W-:Y:S01]  /*4450*/  SHF.L.U64.HI R8, R28, 0x1, R30 ;  /* 0x000000011c087819 */ /* 0x000fe2000001021e */
[----:B------:R-:W-:-:S05]  /*4460*/  IMAD R7, R12, c[0x0][0x1f4], R7 ;  /* 0x00007d000c077a24 */ /* 0x000fca00078e0207 */
[----:B------:R-:W-:Y:S02]  /*4470*/  IADD3.X R7, R9, UR18, R7, P0, !PT ;  /* 0x0000001209077c10 */ /* 0x000fe400087fe407 */
[C---:B------:R-:W-:Y:S02]  /*4480*/  LEA R19, P0, R18.reuse, c[0x0][0x1c8], 0x1 ;  /* 0x0000720012137a11 */ /* 0x040fe400078008ff */
[----:B------:R-:W-:Y:S02]  /*4490*/  SEL R9, RZ, 0x10, P2 ;  /* 0x00000010ff097807 */ /* 0x000fe40001000000 */
[----:B------:R-:W-:Y:S01]  /*44a0*/  LEA.HI.X R18, R18, c[0x0][0x1cc], R7, 0x1, P0 ;  /* 0x0000730012127a11 */ /* 0x000fe200000f0c07 */
[----:B------:R-:W3:Y:S01]  /*44b0*/  SHFL.IDX PT, R27, R19, 0x2, 0x181f ;  /* 0x00581f00131b7f89 */ /* 0x000ee200000e0000 */
[----:B------:R-:W-:Y:S01]  /*44c0*/  IADD3 R36, -R9, 0x10, RZ ;  /* 0x0000001009247810 */ /* 0x000fe20007ffe1ff */
[----:B------:R-:W-:Y:S02]  /*44d0*/  IMAD.SHL.U32 R7, R28, 0x2, RZ ;  /* 0x000000021c077824 */ /* 0x000fe400078e00ff */
[----:B------:R-:W4:Y:S01]  /*44e0*/  SHFL.IDX PT, R20, R18, 0x2, 0x181f ;  /* 0x00581f0012147f89 */ /* 0x000f2200000e0000 */
[----:B------:R-:W-:-:S02]  /*44f0*/  LOP3.LUT R36, R36, 0xf, RZ, 0xc0, !PT ;  /* 0x0000000f24247812 */ /* 0x000fc400078ec0ff */
[----:B-1----:R-:W-:Y:S01]  /*4500*/  SEL R12, RZ, 0x10, P3 ;  /* 0x00000010ff0c7807 */ /* 0x002fe20001800000 */
[----:B------:R-:W-:Y:S03]  /*4510*/  SHFL.IDX PT, R21, R18, RZ, 0x181f ;  /* 0x00181fff12157589 */ /* 0x000fe600000e0000 */
[----:B------:R-:W-:Y:S01]  /*4520*/  IADD3 R38, -R12, 0x10, RZ ;  /* 0x000000100c267810 */ /* 0x000fe20007ffe1ff */
[----:B--2---:R-:W-:Y:S01]  /*4530*/  IMAD.SHL.U32 R13, R31, 0x2, RZ ;  /* 0x000000021f0d7824 */ /* 0x004fe200078e00ff */
[----:B------:R-:W-:Y:S02]  /*4540*/  SHFL.IDX PT, R18, R18, 0x1, 0x181f ;  /* 0x00381f0012127f89 */ /* 0x000fe400000e0000 */
[----:B------:R-:W-:Y:S02]  /*4550*/  LOP3.LUT R38, R38, 0xf, RZ, 0xc0, !PT ;  /* 0x0000000f26267812 */ /* 0x000fe400078ec0ff */
[----:B---3--:R-:W-:-:S04]  /*4560*/  IADD3 R40, P6, P0, R40, R27, R16 ;  /* 0x0000001b28287210 */ /* 0x008fc800078de010 */
[----:B----4-:R-:W-:Y:S02]  /*4570*/  IADD3.X R41, RZ, R20, R17, P6, P0 ;  /* 0x00000014ff297210 */ /* 0x010fe400037e0411 */
[----:B------:R-:W-:-:S04]  /*4580*/  IADD3 R38, P6, P0, R38, R27, R13 ;  /* 0x0000001b26267210 */ /* 0x000fc800078de00d */
[----:B------:R-:W-:Y:S02]  /*4590*/  IADD3.X R39, RZ, R20, R14, P6, P0 ;  /* 0x00000014ff277210 */ /* 0x000fe400037e040e */
[----:B------:R-:W-:-:S04]  /*45a0*/  IADD3 R36, P6, P0, R36, R27, R10 ;  /* 0x0000001b24247210 */ /* 0x000fc800078de00a */
[----:B------:R-:W-:Y:S02]  /*45b0*/  IADD3.X R37, RZ, R20, R11, P6, P0 ;  /* 0x00000014ff257210 */ /* 0x000fe400037e040b */
[----:B------:R-:W-:-:S04]  /*45c0*/  IADD3 R26, P6, P0, R26, R27, R7 ;  /* 0x0000001b1a1a7210 */ /* 0x000fc800078de007 */
[----:B------:R-:W-:Y:S02]  /*45d0*/  IADD3.X R27, RZ, R20, R8, P6, P0 ;  /* 0x00000014ff1b7210 */ /* 0x000fe400037e0408 */
[----:B------:R-:W1:Y:S04]  /*45e0*/  SHFL.IDX PT, R20, R19, RZ, 0x181f ;  /* 0x00181fff13147589 */ /* 0x000e6800000e0000 */
[----:B------:R-:W2:Y:S01]  /*45f0*/  SHFL.IDX PT, R19, R19, 0x1, 0x181f ;  /* 0x00381f0013137f89 */ /* 0x000ea200000e0000 */
[----:B-1----:R-:W-:-:S05]  /*4600*/  IADD3 R46, P0, R20, R16, RZ ;  /* 0x00000010142e7210 */ /* 0x002fca0007f1e0ff */
[----:B------:R-:W-:Y:S01]  /*4610*/  IMAD.X R47, R21, 0x1, R17, P0 ;  /* 0x00000001152f7824 */ /* 0x000fe200000e0611 */
        /* <DEDUP_REMOVED lines=9> */
[----:B--2---:R-:W-:-:S04]  /*46b0*/  IADD3 R16, P0, R19, R16, RZ ;  /* 0x0000001013107210 */ /* 0x004fc80007f1e0ff */
        /* <DEDUP_REMOVED lines=20> */
.L_x_800:
[----:B--234-:R-:W-:Y:S01]  /*4800*/  LOP3.LUT R7, R6, 0xffffffe0, RZ, 0xc0, !PT ;  /* 0xffffffe006077812 */ /* 0x01cfe200078ec0ff */
[----:B------:R-:W-:Y:S01]  /*4810*/  IMAD.SHL.U32 R247, R5, 0x2, RZ ;  /* 0x0000000205f77824 */ /* 0x000fe200078e00ff */
[----:B------:R-:W0:Y:S03]  /*4820*/  LDGDEPBAR ;  /* 0x00000000000079af */ /* 0x000e260000000000 */
[----:B------:R-:W-:Y:S01]  /*4830*/  IMAD.IADD R7, R2, 0x1, -R7 ;  /* 0x0000000102077824 */ /* 0x000fe200078e0a07 */
[----:B------:R-:W-:Y:S01]  /*4840*/  LDSM.16.MT88.4 R172, [R247+0x100] ;  /* 0x00010000f7ac783b */ /* 0x000fe20000004200 */
[----:B------:R-:W-:Y:S02]  /*4850*/  IMAD.U32 R2, RZ, RZ, UR4 ;  /* 0x00000004ff027e24 */ /* 0x000fe4000f8e00ff */
[----:B------:R-:W-:Y:S01]  /*4860*/  IMAD R242, R4, 0x2, R247 ;  /* 0x0000000204f27824 */ /* 0x000fe200078e02f7 */
[----:B------:R-:W-:Y:S01]  /*4870*/  SHF.R.S32.HI R6, RZ, 0x1f, R7 ;  /* 0x0000001fff067819 */ /* 0x000fe20000011407 */
[----:B------:R-:W-:Y:S01]  /*4880*/  LDSM.16.MT88.4 R12, [R247+0x900] ;  /* 0x00090000f70c783b */ /* 0x000fe20000004200 */
[----:B------:R-:W-:-:S02]  /*4890*/  IMAD R241, R3, 0x2, R247 ;  /* 0x0000000203f17824 */ /* 0x000fc400078e02f7 */
[----:B------:R-:W-:Y:S01]  /*48a0*/  LEA.HI R6, R6, R7, RZ, 0x2 ;  /* 0x0000000706067211 */ /* 0x000fe200078f10ff */
[----:B------:R-:W-:Y:S01]  /*48b0*/  LDSM.16.MT88.4 R164, [R242+0x100] ;  /* 0x00010000f2a4783b */ /* 0x000fe20000004200 */
[----:B------:R-:W-:Y:S02]  /*48c0*/  IMAD R240, R3, 0x2, R242 ;  /* 0x0000000203f07824 */ /* 0x000fe400078e02f2 */
[----:B------:R-:W-:Y:S01]  /*48d0*/  LOP3.LUT R6, R6, 0x7ffffffc, RZ, 0xc0, !PT ;  /* 0x7ffffffc06067812 */ /* 0x000fe200078ec0ff */
[----:B------:R-:W-:Y:S04]  /*48e0*/  LDSM.16.MT88.4 R132, [R242+0x3100] ;  /* 0x00310000f284783b */ /* 0x000fe80000004200 */
        /* <DEDUP_REMOVED lines=8> */
[----:B------:R-:W-:-:S02]  /*4970*/  FSEL R0, R0, -INF , P0 ;  /* 0xff80000000007808 */ /* 0x000fc40000000000 */
[----:B------:R-:W-:Y:S01]  /*4980*/  ISETP.GT.AND P0, PT, R2, 0x1, PT ;  /* 0x000000010200780c */ /* 0x000fe20003f04270 */
[----:B-1----:R-:W-:Y:S03]  /*4990*/  LDSM.16.MT88.4 R20, [R240+0x900] ;  /* 0x00090000f014783b */ /* 0x002fe60000004200 */
        /* <DEDUP_REMOVED lines=68> */
[----:B------:R-:W-:Y:S02]  /*4de0*/  FMNMX.FTZ R6, R196, R6, !PT ;  /* 0x00000006c4067209 */ /* 0x000fe40007810000 */
[----:B------:R-:W-:Y:S02]  /*4df0*/  FSEL R208, R208, -INF , P0 ;  /* 0xff800000d0d07808 */ /* 0x000fe40000000000 */
[----:B------:R-:W-:Y:S02]  /*4e00*/  FSEL R207, R207, -INF , P0 ;  /* 0xff800000cfcf7808 */ /* 0x000fe40000000000 */
[----:B------:R-:W-:-:S02]  /*4e10*/  ISETP.GT.AND P0, PT, R2, 0x41, PT ;  /* 0x000000410200780c */ /* 0x000fc40003f04270 */
[----:B------:R-:W-:Y:S02]  /*4e20*/  FMNMX.FTZ R7, R59, R7, !PT ;  /* 0x000000073b077209 */ /* 0x000fe40007810000 */
[----:B------:R-:W-:Y:S02]  /*4e30*/  FMNMX.FTZ R6, R195, R6, !PT ;  /* 0x00000006c3067209 */ /* 0x000fe40007810000 */
[----:B------:R-:W-:Y:S02]  /*4e40*/  FSEL R206, R206, -INF , P0 ;  /* 0xff800000cece7808 */ /* 0x000fe40000000000 */
[----:B------:R-:W-:Y:S02]  /*4e50*/  FSEL R205, R205, -INF , P0 ;  /* 0xff800000cdcd7808 */ /* 0x000fe40000000000 */
[----:B------:R-:W-:Y:S02]  /*4e60*/  ISETP.GT.AND P0, PT, R2, 0x48, PT ;  /* 0x000000480200780c */ /* 0x000fe40003f04270 */
[----:B------:R-:W-:-:S02]  /*4e70*/  FMNMX.FTZ R7, R81, R7, !PT ;  /* 0x0000000751077209 */ /* 0x000fc40007810000 */
[----:B------:R-:W-:Y:S02]  /*4e80*/  FMNMX.FTZ R6, R193, R6, !PT ;  /* 0x00000006c1067209 */ /* 0x000fe40007810000 */
[----:B------:R-:W-:Y:S02]  /*4e90*/  FSEL R204, R204, -INF , P0 ;  /* 0xff800000cccc7808 */ /* 0x000fe40000000000 */
[----:B------:R-:W-:Y:S02]  /*4ea0*/  FSEL R203, R203, -INF , P0 ;  /* 0xff800000cbcb7808 */ /* 0x000fe40000000000 */
[----:B------:R-:W-:Y:S02]  /*4eb0*/  ISETP.GT.AND P0, PT, R2, 0x49, PT ;  /* 0x000000490200780c */ /* 0x000fe40003f04270 */
[----:B------:R-:W-:Y:S02]  /*4ec0*/  FMNMX.FTZ R7, R78, R7, !PT ;  /* 0x000000074e077209 */ /* 0x000fe40007810000 */
[----:B------:R-:W-:-:S02]  /*4ed0*/  FMNMX.FTZ R6, R207, R6, !PT ;  /* 0x00000006cf067209 */ /* 0x000fc40007810000 */
[----:B------:R-:W-:Y:S02]  /*4ee0*/  FSEL R201, R201, -INF , P0 ;  /* 0xff800000c9c97808 */ /* 0x000fe40000000000 */
[----:B------:R-:W-:Y:S02]  /*4ef0*/  FSEL R202, R202, -INF , P0 ;  /* 0xff800000caca7808 */ /* 0x000fe40000000000 */
[----:B------:R-:W-:Y:S02]  /*4f00*/  FMNMX.FTZ R7, R79, R7, !PT ;  /* 0x000000074f077209 */ /* 0x000fe40007810000 */
[----:B------:R-:W-:Y:S02]  /*4f10*/  FMNMX.FTZ R6, R205, R6, !PT ;  /* 0x00000006cd067209 */ /* 0x000fe40007810000 */
        /* <DEDUP_REMOVED lines=10> */
[----:B------:R-:W-:Y:S02]  /*4fc0*/  ISETP.GT.AND P0, PT, R2, 0x58, PT ;  /* 0x000000580200780c */ /* 0x000fe40003f04270 */
[----:B------:R-:W-:Y:S02]  /*4fd0*/  FMNMX.FTZ R7, R210, R7, !PT ;  /* 0x00000007d2077209 */ /* 0x000fe40007810000 */
[----:B------:R-:W-:Y:S02]  /*4fe0*/  FMNMX.FTZ R6, R191, R6, !PT ;  /* 0x00000006bf067209 */ /* 0x000fe40007810000 */
[----:B------:R-:W-:-:S02]  /*4ff0*/  FSEL R25, R25, -INF , P0 ;  /* 0xff80000019197808 */ /* 0x000fc40000000000 */
[----:B------:R-:W-:Y:S02]  /*5000*/  FSEL R189, R189, -INF , P0 ;  /* 0xff800000bdbd7808 */ /* 0x000fe40000000000 */
[----:B------:R-:W-:Y:S02]  /*5010*/  ISETP.GT.AND P0, PT, R2, 0x59, PT ;  /* 0x000000590200780c */ /* 0x000fe40003f04270 */
[----:B------:R-:W-:Y:S02]  /*5020*/  FMNMX.FTZ R7, R209, R7, !PT ;  /* 0x00000007d1077209 */ /* 0x000fe40007810000 */
[----:B------:R-:W-:Y:S02]  /*5030*/  FMNMX.FTZ R6, R190, R6, !PT ;  /* 0x00000006be067209 */ /* 0x000fe40007810000 */
[----:B------:R-:W-:Y:S02]  /*5040*/  FSEL R188, R188, -INF , P0 ;  /* 0xff800000bcbc7808 */ /* 0x000fe40000000000 */
[----:B------:R-:W-:-:S02]  /*5050*/  FMNMX.FTZ R7, R197, R7, !PT ;  /* 0x00000007c5077209 */ /* 0x000fc40007810000 */
[----:B------:R-:W-:Y:S02]  /*5060*/  FMNMX.FTZ R2, R189, R6, !PT ;  /* 0x00000006bd027209 */ /* 0x000fe40007810000 */
[----:B------:R-:W-:Y:S02]  /*5070*/  FMNMX.FTZ R6, R194, R7, !PT ;  /* 0x00000007c2067209 */ /* 0x000fe40007810000 */
[----:B------:R-:W-:Y:S02]  /*5080*/  FMNMX.FTZ R2, R188, R2, !PT ;  /* 0x00000002bc027209 */ /* 0x000fe40007810000 */
[----:B------:R-:W-:Y:S02]  /*5090*/  FMNMX.FTZ R6, R200, R6, !PT ;  /* 0x00000006c8067209 */ /* 0x000fe40007810000 */
[----:B------:R-:W-:Y:S01]  /*50a0*/  FSEL R24, R24, -INF , P0 ;  /* 0xff80000018187808 */ /* 0x000fe20000000000 */
[----:B------:R-:W1:Y:S01]  /*50b0*/  SHFL.BFLY PT, R7, R2, 0x2, 0x1f ;  /* 0x0c401f0002077f89 */ /* 0x000e6200000e0000 */
[----:B------:R-:W-:-:S04]  /*50c0*/  FMNMX.FTZ R6, R199, R6, !PT ;  /* 0x00000006c7067209 */ /* 0x000fc80007810000 */
        /* <DEDUP_REMOVED lines=8> */
[----:B------:R-:W-:-:S04]  /*5150*/  FMNMX.FTZ R6, R25, R6, !PT ;  /* 0x0000000619067209 */ /* 0x000fc80007810000 */
[----:B------:R-:W-:-:S05]  /*5160*/  FMNMX.FTZ R6, R24, R6, !PT ;  /* 0x0000000618067209 */ /* 0x000fca0007810000 */
[----:B------:R-:W2:Y:S01]  /*5170*/  SHFL.BFLY PT, R7, R6, 0x2, 0x1f ;  /* 0x0c401f0006077f89 */ /* 0x000ea200000e0000 */
[----:B-1----:R-:W-:-:S03]  /*5180*/  FMNMX.FTZ R2, R2, R8, !PT ;  /* 0x0000000802027209 */ /* 0x002fc60007810000 */
[----:B------:R-:W-:Y:S01]  /*5190*/  LDSM.16.MT88.4 R8, [R242+0x900] ;  /* 0x00090000f208783b */ /* 0x000fe20000004200 */
[C---:B------:R-:W-:Y:S01]  /*51a0*/  FSETP.NEU.FTZ.AND P0, PT, R2.reuse, -INF , PT ;  /* 0xff8000000200780b */ /* 0x040fe20003f1d000 */
[----:B------:R-:W-:-:S05]  /*51b0*/  FMUL.FTZ R192, R2, c[0x0][0x2d0] ;  /* 0x0000b40002c07a20 */ /* 0x000fca0000410000 */
[----:B------:R-:W-:Y:S02]  /*51c0*/  FSEL R192, R192, RZ, P0 ;  /* 0x000000ffc0c07208 */ /* 0x000fe40000000000 */
[----:B--2---:R-:W-:-:S03]  /*51d0*/  FMNMX.FTZ R6, R6, R7, !PT ;  /* 0x0000000706067209 */ /* 0x004fc60007810000 */
[--C-:B------:R-:W-:Y:S02]  /*51e0*/  FFMA.FTZ R185, R0, c[0x0][0x2d0], -R192.reuse ;  /* 0x0000b40000b97a23 */ /* 0x100fe400000108c0 */
[----:B------:R-:W1:Y:S01]  /*51f0*/  SHFL.BFLY PT, R0, R6, 0x1, 0x1f ;  /* 0x0c201f0006007f89 */ /* 0x000e6200000e0000 */
[--C-:B------:R-:W-:Y:S02]  /*5200*/  FFMA.FTZ R27, R64, c[0x0][0x2d0], -R192.reuse ;  /* 0x0000b400401b7a23 */ /* 0x100fe400000108c0 */
[--C-:B------:R-:W-:Y:S01]  /*5210*/  FFMA.FTZ R182, R67, c[0x0][0x2d0], -R192.reuse ;  /* 0x0000b40043b67a23 */ /* 0x100fe200000108c0 */
[----:B------:R-:W-:Y:S01]  /*5220*/  MUFU.EX2 R185, R185 ;  /* 0x000000b900b97308 */ /* 0x000fe20000000800 */
[--C-:B------:R-:W-:Y:S02]  /*5230*/  FFMA.FTZ R51, R56, c[0x0][0x2d0], -R192.reuse ;  /* 0x0000b40038337a23 */ /* 0x100fe400000108c0 */
[--C-:B------:R-:W-:Y:S02]  /*5240*/  FFMA.FTZ R50, R80, c[0x0][0x2d0], -R192.reuse ;  /* 0x0000b40050327a23 */ /* 0x100fe400000108c0 */
[----:B------:R-:W-:-:S02]  /*5250*/  FFMA.FTZ R46, R58, c[0x0][0x2d0], -R192 ;  /* 0x0000b4003a2e7a23 */ /* 0x000fc400000108c0 */
[--C-:B------:R-:W-:Y:S01]  /*5260*/  FFMA.FTZ R45, R76, c[0x0][0x2d0], -R192.reuse ;  /* 0x0000b4004c2d7a23 */ /* 0x100fe200000108c0 */
[----:B------:R-:W2:Y:S01]  /*5270*/  MUFU.EX2 R27, R27 ;  /* 0x0000001b001b7308 */ /* 0x000ea20000000800 */
[--C-:B------:R-:W-:Y:S02]  /*5280*/  FFMA.FTZ R41, R77, c[0x0][0x2d0], -R192.reuse ;  /* 0x0000b4004d297a23 */ /* 0x100fe400000108c0 */
[--C-:B------:R-:W-:Y:S02]  /*5290*/  FFMA.FTZ R44, R44, c[0x0][0x2d0], -R192.reuse ;  /* 0x0000b4002c2c7a23 */ /* 0x100fe400000108c0 */
[--C-:B------:R-:W-:Y:S02]  /*52a0*/  FFMA.FTZ R40, R40, c[0x0][0x2d0], -R192.reuse ;  /* 0x0000b40028287a23 */ /* 0x100fe400000108c0 */
[--C-:B------:R-:W-:Y:S01]  /*52b0*/  FFMA.FTZ R198, R198, c[0x0][0x2d0], -R192.reuse ;  /* 0x0000b400c6c67a23 */ /* 0x100fe200000108c0 */
[----:B------:R-:W-:Y:S01]  /*52c0*/  MUFU.EX2 R182, R182 ;  /* 0x000000b600b67308 */ /* 0x000fe20000000800 */
[----:B------:R-:W-:-:S02]  /*52d0*/  FFMA.FTZ R196, R196, c[0x0][0x2d0], -R192 ;  /* 0x0000b400c4c47a23 */ /* 0x000fc400000108c0 */
[--C-:B------:R-:W-:Y:S01]  /*52e0*/  FFMA.FTZ R195, R195, c[0x0][0x2d0], -R192.reuse ;  /* 0x0000b400c3c37a23 */ /* 0x100fe200000108c0 */
[----:B-1----:R-:W-:Y:S01]  /*52f0*/  FMNMX.FTZ R0, R0, R6, !PT ;  /* 0x0000000600007209 */ /* 0x002fe20007810000 */
[--C-:B------:R-:W-:Y:S02]  /*5300*/  FFMA.FTZ R193, R193, c[0x0][0x2d0], -R192.reuse ;  /* 0x0000b400c1c17a23 */ /* 0x100fe400000108c0 */
[--C-:B------:R-:W-:Y:S01]  /*5310*/  FFMA.FTZ R207, R207, c[0x0][0x2d0], -R192.reuse ;  /* 0x0000b400cfcf7a23 */ /* 0x100fe200000108c0 */
[C---:B------:R-:W-:Y:S01]  /*5320*/  FSETP.NEU.FTZ.AND P0, PT, R0.reuse, -INF , PT ;  /* 0xff8000000000780b */ /* 0x040fe20003f1d000 */
[----:B------:R-:W-:Y:S01]  /*5330*/  FMUL.FTZ R26, R0, c[0x0][0x2d0] ;  /* 0x0000b400001a7a20 */ /* 0x000fe20000410000 */
[----:B------:R-:W1:Y:S01]  /*5340*/  MUFU.EX2 R51, R51 ;  /* 0x0000003300337308 */ /* 0x000e620000000800 */
[----:B--2---:R-:W-:Y:S01]  /*5350*/  F2FP.PACK_AB R128, R27, R185 ;  /* 0x000000b91b80723e */ /* 0x004fe200000000ff */
[--C-:B------:R-:W-:Y:S02]  /*5360*/  FFMA.FTZ R205, R205, c[0x0][0x2d0], -R192.reuse ;  /* 0x0000b400cdcd7a23 */ /* 0x100fe400000108c0 */
[----:B------:R-:W-:Y:S01]  /*5370*/  FSEL R26, R26, RZ, P0 ;  /* 0x000000ff1a1a7208 */ /* 0x000fe20000000000 */
[--C-:B------:R-:W-:Y:S01]  /*5380*/  FFMA.FTZ R203, R203, c[0x0][0x2d0], -R192.reuse ;  /* 0x0000b400cbcb7a23 */ /* 0x100fe200000108c0 */
[----:B------:R-:W-:Y:S01]  /*5390*/  PLOP3.LUT P0, PT, PT, PT, UP0, 0x40, 0x0 ;  /* 0x000000000000781c */ /* 0x000fe20003f0e808 */
[----:B------:R-:W-:Y:S01]  /*53a0*/  FFMA.FTZ R202, R202, c[0x0][0x2d0], -R192 ;  /* 0x0000b400caca7a23 */ /* 0x000fe200000108c0 */
[----:B------:R-:W-:Y:S01]  /*53b0*/  MUFU.EX2 R50, R50 ;  /* 0x0000003200327308 */ /* 0x000fe20000000800 */
[----:B------:R-:W-:-:S02]  /*53c0*/  FFMA.FTZ R184, R65, c[0x0][0x2d0], -R26 ;  /* 0x0000b40041b87a23 */ /* 0x000fc4000001081a */
[--C-:B------:R-:W-:Y:S02]  /*53d0*/  FFMA.FTZ R183, R66, c[0x0][0x2d0], -R26.reuse ;  /* 0x0000b40042b77a23 */ /* 0x100fe4000001081a */
[--C-:B------:R-:W-:Y:S01]  /*53e0*/  FFMA.FTZ R181, R57, c[0x0][0x2d0], -R26.reuse ;  /* 0x0000b40039b57a23 */ /* 0x100fe2000001081a */
[----:B------:R-:W-:Y:S01]  /*53f0*/  LDSM.16.MT88.4 R64, [R240+0x3100] ;  /* 0x00310000f040783b */ /* 0x000fe20000004200 */
[--C-:B------:R-:W-:Y:S01]  /*5400*/  FFMA.FTZ R180, R84, c[0x0][0x2d0], -R26.reuse ;  /* 0x0000b40054b47a23 */ /* 0x100fe2000001081a */
[----:B------:R-:W-:Y:S01]  /*5410*/  MUFU.EX2 R184, R184 ;  /* 0x000000b800b87308 */ /* 0x000fe20000000800 */
[----:B-1----:R-:W-:Y:S01]  /*5420*/  F2FP.PACK_AB R130, R51, R182 ;  /* 0x000000b63382723e */ /* 0x002fe200000000ff */
[--C-:B------:R-:W-:Y:S02]  /*5430*/  FFMA.FTZ R49, R59, c[0x0][0x2d0], -R26.reuse ;  /* 0x0000b4003b317a23 */ /* 0x100fe4000001081a */
[--C-:B------:R-:W-:Y:S01]  /*5440*/  FFMA.FTZ R48, R81, c[0x0][0x2d0], -R26.reuse ;  /* 0x0000b40051307a23 */ /* 0x100fe2000001081a */
[----:B------:R-:W1:Y:S01]  /*5450*/  LDSM.16.MT88.4 R56, [R241+0x3100] ;  /* 0x00310000f138783b */ /* 0x000e620000004200 */
[----:B------:R-:W-:-:S02]  /*5460*/  FFMA.FTZ R47, R78, c[0x0][0x2d0], -R26 ;  /* 0x0000b4004e2f7a23 */ /* 0x000fc4000001081a */
[----:B------:R-:W2:Y:S01]  /*5470*/  MUFU.EX2 R183, R183 ;  /* 0x000000b700b77308 */ /* 0x000ea20000000800 */
[--C-:B------:R-:W-:Y:S01]  /*5480*/  FFMA.FTZ R43, R79, c[0x0][0x2d0], -R26.reuse ;  /* 0x0000b4004f2b7a23 */ /* 0x100fe2000001081a */
[----:B------:R-:W-:Y:S01]  /*5490*/  LDSM.16.MT88.4 R80, [R242+0x6100] ;  /* 0x00610000f250783b */ /* 0x000fe20000004200 */
[--C-:B------:R-:W-:Y:S02]  /*54a0*/  FFMA.FTZ R42, R42, c[0x0][0x2d0], -R26.reuse ;  /* 0x0000b4002a2a7a23 */ /* 0x100fe4000001081a */
[--C-:B------:R-:W-:Y:S02]  /*54b0*/  FFMA.FTZ R3, R209, c[0x0][0x2d0], -R26.reuse ;  /* 0x0000b400d1037a23 */ /* 0x100fe4000001081a */
[--C-:B------:R-:W-:Y:S01]  /*54c0*/  FFMA.FTZ R197, R197, c[0x0][0x2d0], -R26.reuse ;  /* 0x0000b400c5c57a23 */ /* 0x100fe2000001081a */
[----:B------:R-:W-:Y:S01]  /*54d0*/  MUFU.EX2 R181, R181 ;  /* 0x000000b500b57308 */ /* 0x000fe20000000800 */
[--C-:B------:R-:W-:Y:S02]  /*54e0*/  FFMA.FTZ R194, R194, c[0x0][0x2d0], -R26.reuse ;  /* 0x0000b400c2c27a23 */ /* 0x100fe4000001081a */
[----:B------:R-:W-:-:S02]  /*54f0*/  FFMA.FTZ R200, R200, c[0x0][0x2d0], -R26 ;  /* 0x0000b400c8c87a23 */ /* 0x000fc4000001081a */
[--C-:B------:R-:W-:Y:S02]  /*5500*/  FFMA.FTZ R199, R199, c[0x0][0x2d0], -R26.reuse ;  /* 0x0000b400c7c77a23 */ /* 0x100fe4000001081a */
[--C-:B------:R-:W-:Y:S01]  /*5510*/  FFMA.FTZ R208, R208, c[0x0][0x2d0], -R26.reuse ;  /* 0x0000b400d0d07a23 */ /* 0x100fe2000001081a */
[----:B------:R-:W3:Y:S01]  /*5520*/  MUFU.EX2 R180, R180 ;  /* 0x000000b400b47308 */ /* 0x000ee20000000800 */
[----:B--2---:R-:W-:Y:S01]  /*5530*/  F2FP.PACK_AB R129, R183, R184 ;  /* 0x000000b8b781723e */ /* 0x004fe200000000ff */
[--C-:B------:R-:W-:Y:S02]  /*5540*/  FFMA.FTZ R206, R206, c[0x0][0x2d0], -R26.reuse ;  /* 0x0000b400cece7a23 */ /* 0x100fe4000001081a */
[--C-:B------:R-:W-:Y:S02]  /*5550*/  FFMA.FTZ R204, R204, c[0x0][0x2d0], -R26.reuse ;  /* 0x0000b400cccc7a23 */ /* 0x100fe4000001081a */
[----:B------:R-:W-:Y:S02]  /*5560*/  FFMA.FTZ R201, R201, c[0x0][0x2d0], -R26 ;  /* 0x0000b400c9c97a23 */ /* 0x000fe4000001081a */
[----:B------:R-:W2:Y:S01]  /*5570*/  MUFU.EX2 R46, R46 ;  /* 0x0000002e002e7308 */ /* 0x000ea20000000800 */
[----:B------:R-:W-:-:S02]  /*5580*/  FFMA.FTZ R191, R191, c[0x0][0x2d0], -R192 ;  /* 0x0000b400bfbf7a23 */ /* 0x000fc400000108c0 */
[--C-:B------:R-:W-:Y:S02]  /*5590*/  FFMA.FTZ R190, R190, c[0x0][0x2d0], -R192.reuse ;  /* 0x0000b400bebe7a23 */ /* 0x100fe400000108c0 */
[--C-:B------:R-:W-:Y:S02]  /*55a0*/  FFMA.FTZ R189, R189, c[0x0][0x2d0], -R192.reuse ;  /* 0x0000b400bdbd7a23 */ /* 0x100fe400000108c0 */
[----:B------:R-:W-:Y:S01]  /*55b0*/  FFMA.FTZ R188, R188, c[0x0][0x2d0], -R192 ;  /* 0x0000b400bcbc7a23 */ /* 0x000fe200000108c0 */
[----:B---3--:R-:W-:Y:S01]  /*55c0*/  F2FP.PACK_AB R131, R180, R181 ;  /* 0x000000b5b483723e */ /* 0x008fe200000000ff */
[----:B------:R-:W-:Y:S01]  /*55d0*/  MUFU.EX2 R45, R45 ;  /* 0x0000002d002d7308 */ /* 0x000fe20000000800 */
[--C-:B------:R-:W-:Y:S02]  /*55e0*/  FFMA.FTZ R187, R187, c[0x0][0x2d0], -R26.reuse ;  /* 0x0000b400bbbb7a23 */ /* 0x100fe4000001081a */
[--C-:B------:R-:W-:Y:S02]  /*55f0*/  FFMA.FTZ R186, R186, c[0x0][0x2d0], -R26.reuse ;  /* 0x0000b400baba7a23 */ /* 0x100fe4000001081a */
[----:B------:R-:W-:Y:S01]  /*5600*/  FFMA.FTZ R209, R24, c[0x0][0x2d0], -R26 ;  /* 0x0000b40018d17a23 */ /* 0x000fe2000001081a */
[----:B------:R-:W-:Y:S01]  /*5610*/  HMMA.16816.F32 R176, R128, R172, RZ ;  /* 0x000000ac80b0723c */ /* 0x000fe200000018ff */
[----:B--2---:R-:W-:Y:S01]  /*5620*/  F2FP.PACK_AB R4, R46, R50 ;  /* 0x000000322e04723e */ /* 0x004fe200000000ff */
[----:B------:R-:W2:Y:S01]  /*5630*/  MUFU.EX2 R41, R41 ;  /* 0x0000002900297308 */ /* 0x000ea20000000800 */
[----:B------:R-:W-:-:S02]  /*5640*/  FADD.FTZ R185, R185, R27 ;  /* 0x0000001bb9b97221 */ /* 0x000fc40000010000 */
[----:B------:R-:W-:Y:S02]  /*5650*/  FADD.FTZ R183, R184, R183 ;  /* 0x000000b7b8b77221 */ /* 0x000fe40000010000 */
[----:B------:R-:W-:Y:S01]  /*5660*/  FADD.FTZ R185, R182, R185 ;  /* 0x000000b9b6b97221 */ /* 0x000fe20000010000 */
[C---:B------:R-:W-:Y:S01]  /*5670*/  HMMA.16816.F32 R172, R128.reuse, R174, RZ ;  /* 0x000000ae80ac723c */ /* 0x040fe200000018ff */
[----:B------:R-:W-:Y:S01]  /*5680*/  FADD.FTZ R183, R181, R183 ;  /* 0x000000b7b5b77221 */ /* 0x000fe20000010000 */
[----:B------:R-:W3:Y:S01]  /*5690*/  MUFU.EX2 R49, R49 ;  /* 0x0000003100317308 */ /* 0x000ee20000000800 */
[----:B------:R-:W-:Y:S02]  /*56a0*/  FADD.FTZ R185, R51, R185 ;  /* 0x000000b933b97221 */ /* 0x000fe40000010000 */
[----:B------:R-:W-:Y:S02]  /*56b0*/  FADD.FTZ R180, R180, R183 ;  /* 0x000000b7b4b47221 */ /* 0x000fe40000010000 */
[----:B------:R-:W-:Y:S01]  /*56c0*/  FADD.FTZ R50, R50, R185 ;  /* 0x000000b932327221 */ /* 0x000fe20000010000 */
[----:B------:R-:W-:Y:S02]  /*56d0*/  HMMA.16816.F32 R168, R128, R164, RZ ;  /* 0x000000a480a8723c */ /* 0x000fe400000018ff */
[----:B------:R-:W4:Y:S01]  /*56e0*/  MUFU.EX2 R48, R48 ;  /* 0x0000003000307308 */ /* 0x000f220000000800 */
[----:B--2---:R-:W-:Y:S01]  /*56f0*/  F2FP.PACK_AB R6, R41, R45 ;  /* 0x0000002d2906723e */ /* 0x004fe200000000ff */
[----:B------:R-:W-:-:S04]  /*5700*/  FADD.FTZ R50, R46, R50 ;  /* 0x000000322e327221 */ /* 0x000fc80000010000 */
[----:B------:R-:W-:Y:S01]  /*5710*/  HMMA.16816.F32 R164, R128, R166, RZ ;  /* 0x000000a680a4723c */ /* 0x000fe200000018ff */
[----:B------:R-:W-:Y:S01]  /*5720*/  FADD.FTZ R45, R45, R50 ;  /* 0x000000322d2d7221 */ /* 0x000fe20000010000 */
[----:B------:R-:W-:Y:S01]  /*5730*/  MUFU.EX2 R47, R47 ;  /* 0x0000002f002f7308 */ /* 0x000fe20000000800 */
[----:B---3--:R-:W-:Y:S02]  /*5740*/  FADD.FTZ R180, R49, R180 ;  /* 0x000000b431b47221 */ /* 0x008fe40000010000 */
[----:B------:R-:W-:-:S03]  /*5750*/  FADD.FTZ R45, R41, R45 ;  /* 0x0000002d292d7221 */ /* 0x000fc60000010000 */
[----:B------:R-:W-:Y:S02]  /*5760*/  HMMA.16816.F32 R136, R128, R132, RZ ;  /* 0x000000848088723c */ /* 0x000fe400000018ff */
[----:B------:R-:W2:Y:S01]  /*5770*/  MUFU.EX2 R43, R43 ;  /* 0x0000002b002b7308 */ /* 0x000ea20000000800 */
[C---:B----4-:R-:W-:Y:S01]  /*5780*/  F2FP.PACK_AB R5, R48.reuse, R49 ;  /* 0x000000313005723e */ /* 0x050fe200000000ff */
[----:B------:R-:W-:-:S04]  /*5790*/  FADD.FTZ R180, R48, R180 ;  /* 0x000000b430b47221 */ /* 0x000fc80000010000 */
[C---:B------:R-:W-:Y:S02]  /*57a0*/  HMMA.16816.F32 R132, R128.reuse, R134, RZ ;  /* 0x000000868084723c */ /* 0x040fe400000018ff */
[----:B------:R-:W-:Y:S06]  /*57b0*/  MUFU.EX2 R44, R44 ;  /* 0x0000002c002c7308 */ /* 0x000fec0000000800 */
[----:B------:R-:W-:Y:S01]  /*57c0*/  HMMA.16816.F32 R152, R128, R148, RZ ;  /* 0x000000948098723c */ /* 0x000fe200000018ff */
[----:B--2---:R-:W-:Y:S01]  /*57d0*/  F2FP.PACK_AB R7, R43, R47 ;  /* 0x0000002f2b07723e */ /* 0x004fe200000000ff */
[----:B------:R-:W2:Y:S01]  /*57e0*/  MUFU.EX2 R40, R40 ;  /* 0x0000002800287308 */ /* 0x000ea20000000800 */
[----:B------:R-:W-:-:S05]  /*57f0*/  FADD.FTZ R47, R47, R180 ;  /* 0x000000b42f2f7221 */ /* 0x000fca0000010000 */
[----:B------:R-:W-:Y:S01]  /*5800*/  HMMA.16816.F32 R144, R128, R140, RZ ;  /* 0x0000008c8090723c */ /* 0x000fe200000018ff */
[----:B------:R-:W-:Y:S01]  /*5810*/  FADD.FTZ R47, R43, R47 ;  /* 0x0000002f2b2f7221 */ /* 0x000fe20000010000 */
[----:B------:R-:W-:Y:S06]  /*5820*/  MUFU.EX2 R42, R42 ;  /* 0x0000002a002a7308 */ /* 0x000fec0000000800 */
[C---:B------:R-:W-:Y:S02]  /*5830*/  HMMA.16816.F32 R176, R4.reuse, R12, R176 ;  /* 0x0000000c04b0723c */ /* 0x040fe400000018b0 */
[----:B------:R-:W-:Y:S06]  /*5840*/  MUFU.EX2 R3, R3 ;  /* 0x0000000300037308 */ /* 0x000fec0000000800 */
[C---:B------:R-:W-:Y:S01]  /*5850*/  HMMA.16816.F32 R172, R4.reuse, R14, R172 ;  /* 0x0000000e04ac723c */ /* 0x040fe200000018ac */
[----:B------:R-:W3:Y:S01]  /*5860*/  LDSM.16.MT88.4 R12, [R242+0x3900] ;  /* 0x00390000f20c783b */ /* 0x000ee20000004200 */
[----:B------:R-:W-:Y:S06]  /*5870*/  MUFU.EX2 R198, R198 ;  /* 0x000000c600c67308 */ /* 0x000fec0000000800 */
[C---:B------:R-:W-:Y:S02]  /*5880*/  HMMA.16816.F32 R168, R4.reuse, R8, R168 ;  /* 0x0000000804a8723c */ /* 0x040fe400000018a8 */
[----:B------:R-:W-:Y:S06]  /*5890*/  MUFU.EX2 R196, R196 ;  /* 0x000000c400c47308 */ /* 0x000fec0000000800 */
[----:B------:R-:W-:Y:S01]  /*58a0*/  HMMA.16816.F32 R164, R4, R10, R164 ;  /* 0x0000000a04a4723c */ /* 0x000fe200000018a4 */
[----:B------:R-:W4:Y:S01]  /*58b0*/  LDSM.16.MT88.4 R8, [R241+0x3900] ;  /* 0x00390000f108783b */ /* 0x000f220000004200 */
[----:B------:R-:W-:Y:S06]  /*58c0*/  MUFU.EX2 R195, R195 ;  /* 0x000000c300c37308 */ /* 0x000fec0000000800 */
[C---:B-1----:R-:W-:Y:S02]  /*58d0*/  HMMA.16816.F32 R52, R128.reuse, R56, RZ ;  /* 0x000000388034723c */ /* 0x042fe400000018ff */
[----:B------:R-:W-:Y:S06]  /*58e0*/  MUFU.EX2 R193, R193 ;  /* 0x000000c100c17308 */ /* 0x000fec0000000800 */
[C---:B------:R-:W-:Y:S02]  /*58f0*/  HMMA.16816.F32 R148, R128.reuse, R150, RZ ;  /* 0x000000968094723c */ /* 0x040fe400000018ff */
[----:B------:R-:W-:Y:S06]  /*5900*/  MUFU.EX2 R197, R197 ;  /* 0x000000c500c57308 */ /* 0x000fec0000000800 */
[----:B------:R-:W-:Y:S02]  /*5910*/  HMMA.16816.F32 R140, R128, R142, RZ ;  /* 0x0000008e808c723c */ /* 0x000fe400000018ff */
[----:B------:R-:W-:Y:S06]  /*5920*/  MUFU.EX2 R194, R194 ;  /* 0x000000c200c27308 */ /* 0x000fec0000000800 */
[C---:B---3--:R-:W-:Y:S02]  /*5930*/  HMMA.16816.F32 R136, R4.reuse, R12, R136 ;  /* 0x0000000c0488723c */ /* 0x048fe40000001888 */
[----:B------:R-:W-:Y:S06]  /*5940*/  MUFU.EX2 R200, R200 ;  /* 0x000000c800c87308 */ /* 0x000fec0000000800 */
[----:B------:R-:W-:Y:S01]  /*5950*/  HMMA.16816.F32 R132, R4, R14, R132 ;  /* 0x0000000e0484723c */ /* 0x000fe20000001884 */
[----:B------:R-:W1:Y:S01]  /*5960*/  LDSM.16.MT88.4 R12, [R241+0x6900] ;  /* 0x00690000f10c783b */ /* 0x000e620000004200 */
[----:B------:R-:W-:Y:S06]  /*5970*/  MUFU.EX2 R199, R199 ;  /* 0x000000c700c77308 */ /* 0x000fec0000000800 */
[C---:B------:R-:W-:Y:S02]  /*5980*/  HMMA.16816.F32 R56, R128.reuse, R58, RZ ;  /* 0x0000003a8038723c */ /* 0x040fe400000018ff */
        /* <DEDUP_REMOVED lines=20> */
[C---:B------:R-:W-:Y:S01]  /*5ad0*/  HMMA.16816.F32 R140, R4.reuse, R18, R140 ;  /* 0x00000012048c723c */ /* 0x040fe2000000188c */
[----:B------:R-:W5:Y:S01]  /*5ae0*/  LDSM.16.MT88.4 R16, [R242+0x6900] ;  /* 0x00690000f210783b */ /* 0x000f620000004200 */
[----:B------:R-:W-:Y:S06]  /*5af0*/  MUFU.EX2 R189, R189 ;  /* 0x000000bd00bd7308 */ /* 0x000fec0000000800 */
[C---:B----4-:R-:W-:Y:S02]  /*5b00*/  HMMA.16816.F32 R52, R4.reuse, R8, R52 ;  /* 0x000000080434723c */ /* 0x050fe40000001834 */
[----:B------:R-:W-:Y:S06]  /*5b10*/  MUFU.EX2 R188, R188 ;  /* 0x000000bc00bc7308 */ /* 0x000fec0000000800 */
[C---:B------:R-:W-:Y:S01]  /*5b20*/  HMMA.16816.F32 R56, R4.reuse, R10, R56 ;  /* 0x0000000a0438723c */ /* 0x040fe20000001838 */
[----:B------:R-:W4:Y:S01]  /*5b30*/  LDSM.16.MT88.4 R8, [R240+0x6900] ;  /* 0x00690000f008783b */ /* 0x000f220000004200 */
[----:B------:R-:W-:Y:S06]  /*5b40*/  MUFU.EX2 R187, R187 ;  /* 0x000000bb00bb7308 */ /* 0x000fec0000000800 */
[C---:B-1----:R-:W-:Y:S02]  /*5b50*/  HMMA.16816.F32 R84, R4.reuse, R12, R84 ;  /* 0x0000000c0454723c */ /* 0x042fe40000001854 */
[----:B------:R-:W-:Y:S06]  /*5b60*/  MUFU.EX2 R186, R186 ;  /* 0x000000ba00ba7308 */ /* 0x000fec0000000800 */
[C---:B------:R-:W-:Y:S01]  /*5b70*/  HMMA.16816.F32 R88, R4.reuse, R14, R88 ;  /* 0x0000000e0458723c */ /* 0x040fe20000001858 */
[----:B------:R-:W1:Y:S01]  /*5b80*/  LDSM.16.MT88.4 R12, [R241+0x9900] ;  /* 0x00990000f10c783b */ /* 0x000e620000004200 */
[----:B------:R-:W-:Y:S06]  /*5b90*/  MUFU.EX2 R209, R209 ;  /* 0x000000d100d17308 */ /* 0x000fec0000000800 */
[C---:B------:R-:W-:Y:S08]  /*5ba0*/  HMMA.16816.F32 R60, R4.reuse, R68, R60 ;  /* 0x00000044043c723c */ /* 0x040ff0000000183c */
[C---:B------:R-:W-:Y:S08]  /*5bb0*/  HMMA.16816.F32 R64, R4.reuse, R70, R64 ;  /* 0x000000460440723c */ /* 0x040ff00000001840 */
[C---:B------:R-:W-:Y:S08]  /*5bc0*/  HMMA.16816.F32 R160, R4.reuse, R36, R160 ;  /* 0x0000002404a0723c */ /* 0x040ff000000018a0 */
[----:B------:R-:W-:Y:S01]  /*5bd0*/  HMMA.16816.F32 R156, R4, R38, R156 ;  /* 0x00000026049c723c */ /* 0x000fe2000000189c */
[----:B------:R-:W1:Y:S07]  /*5be0*/  LDSM.16.MT88.4 R36, [R240+0x9100] ;  /* 0x00910000f024783b */ /* 0x000e6e0000004200 */
[C---:B------:R-:W-:Y:S08]  /*5bf0*/  HMMA.16816.F32 R68, R128.reuse, R72, RZ ;  /* 0x000000488044723c */ /* 0x040ff000000018ff */
[C---:B------:R-:W-:Y:S08]  /*5c00*/  HMMA.16816.F32 R76, R128.reuse, R80, RZ ;  /* 0x00000050804c723c */ /* 0x040ff000000018ff */
[C---:B------:R-:W-:Y:S08]  /*5c10*/  HMMA.16816.F32 R92, R128.reuse, R96, RZ ;  /* 0x00000060805c723c */ /* 0x040ff000000018ff */
[C---:B------:R-:W-:Y:S08]  /*5c20*/  HMMA.16816.F32 R72, R128.reuse, R74, RZ ;  /* 0x0000004a8048723c */ /* 0x040ff000000018ff */
[C---:B------:R-:W-:Y:S08]  /*5c30*/  HMMA.16816.F32 R80, R128.reuse, R82, RZ ;  /* 0x000000528050723c */ /* 0x040ff000000018ff */
[C---:B------:R-:W-:Y:S08]  /*5c40*/  HMMA.16816.F32 R96, R128.reuse, R98, RZ ;  /* 0x000000628060723c */ /* 0x040ff000000018ff */
[C---:B------:R-:W-:Y:S08]  /*5c50*/  HMMA.16816.F32 R116, R128.reuse, R120, RZ ;  /* 0x000000788074723c */ /* 0x040ff000000018ff */
[----:B------:R-:W-:Y:S08]  /*5c60*/  HMMA.16816.F32 R120, R128, R122, RZ ;  /* 0x0000007a8078723c */ /* 0x000ff000000018ff */
[C---:B---3--:R-:W-:Y:S08]  /*5c70*/  HMMA.16816.F32 R68, R4.reuse, R20, R68 ;  /* 0x000000140444723c */ /* 0x048ff00000001844 */
[C---:B------:R-:W-:Y:S01]  /*5c80*/  HMMA.16816.F32 R72, R4.reuse, R22, R72 ;  /* 0x000000160448723c */ /* 0x040fe20000001848 */
[----:B------:R-:W3:Y:S07]  /*5c90*/  LDSM.16.MT88.4 R20, [R247+0x9900] ;  /* 0x00990000f714783b */ /* 0x000eee0000004200 */
[C---:B-----5:R-:W-:Y:S08]  /*5ca0*/  HMMA.16816.F32 R76, R4.reuse, R16, R76 ;  /* 0x00000010044c723c */ /* 0x060ff0000000184c */
[C---:B------:R-:W-:Y:S01]  /*5cb0*/  HMMA.16816.F32 R80, R4.reuse, R18, R80 ;  /* 0x000000120450723c */ /* 0x040fe20000001850 */
[----:B------:R-:W5:Y:S07]  /*5cc0*/  LDSM.16.MT88.4 R16, [R242+0x9900] ;  /* 0x00990000f210783b */ /* 0x000f6e0000004200 */
[C---:B----4-:R-:W-:Y:S08]  /*5cd0*/  HMMA.16816.F32 R92, R4.reuse, R8, R92 ;  /* 0x00000008045c723c */ /* 0x050ff0000000185c */
[C---:B------:R-:W-:Y:S01]  /*5ce0*/  HMMA.16816.F32 R96, R4.reuse, R10, R96 ;  /* 0x0000000a0460723c */ /* 0x040fe20000001860 */
[----:B------:R-:W4:Y:S07]  /*5cf0*/  LDSM.16.MT88.4 R8, [R240+0x9900] ;  /* 0x00990000f008783b */ /* 0x000f2e0000004200 */
[C---:B-1----:R-:W-:Y:S08]  /*5d00*/  HMMA.16816.F32 R116, R4.reuse, R12, R116 ;  /* 0x0000000c0474723c */ /* 0x042ff00000001874 */
[----:B------:R-:W-:Y:S01]  /*5d10*/  HMMA.16816.F32 R120, R4, R14, R120 ;  /* 0x0000000e0478723c */ /* 0x000fe20000001878 */
[----:B------:R-:W1:Y:S07]  /*5d20*/  LDSM.16.MT88.4 R12, [R241+0x1100] ;  /* 0x00110000f10c783b */ /* 0x000e6e0000004200 */
[C---:B------:R-:W-:Y:S08]  /*5d30*/  HMMA.16816.F32 R100, R128.reuse, R104, RZ ;  /* 0x000000688064723c */ /* 0x040ff000000018ff */
[C---:B------:R-:W-:Y:S08]  /*5d40*/  HMMA.16816.F32 R108, R128.reuse, R112, RZ ;  /* 0x00000070806c723c */ /* 0x040ff000000018ff */
[C---:B------:R-:W-:Y:S08]  /*5d50*/  HMMA.16816.F32 R104, R128.reuse, R106, RZ ;  /* 0x0000006a8068723c */ /* 0x040ff000000018ff */
[C---:B------:R-:W-:Y:S08]  /*5d60*/  HMMA.16816.F32 R112, R128.reuse, R114, RZ ;  /* 0x000000728070723c */ /* 0x040ff000000018ff */
[C---:B------:R-:W-:Y:S07]  /*5d70*/  HMMA.16816.F32 R124, R128.reuse, R36, RZ ;  /* 0x00000024807c723c */ /* 0x040fee00000018ff */
[----:B------:R-:W-:Y:S01]  /*5d80*/  FFMA.FTZ R36, R212, c[0x0][0x2d0], -R192 ;  /* 0x0000b400d4247a23 */ /* 0x000fe200000108c0 */
[----:B------:R-:W-:Y:S01]  /*5d90*/  HMMA.16816.F32 R128, R128, R38, RZ ;  /* 0x000000268080723c */ /* 0x000fe200000018ff */
[----:B------:R-:W-:-:S04]  /*5da0*/  FFMA.FTZ R37, R210, c[0x0][0x2d0], -R26 ;  /* 0x0000b400d2257a23 */ /* 0x000fc8000001081a */
[----:B------:R-:W-:Y:S02]  /*5db0*/  MUFU.EX2 R36, R36 ;  /* 0x0000002400247308 */ /* 0x000fe40000000800 */
[----:B------:R-:W-:Y:S01]  /*5dc0*/  FFMA.FTZ R39, R213, c[0x0][0x2d0], -R192 ;  /* 0x0000b400d5277a23 */ /* 0x000fe200000108c0 */
[C---:B---3--:R-:W-:Y:S01]  /*5dd0*/  HMMA.16816.F32 R100, R4.reuse, R20, R100 ;  /* 0x000000140464723c */ /* 0x048fe20000001864 */
[--C-:B------:R-:W-:Y:S02]  /*5de0*/  FFMA.FTZ R38, R211, c[0x0][0x2d0], -R26.reuse ;  /* 0x0000b400d3267a23 */ /* 0x100fe4000001081a */
[----:B------:R-:W-:Y:S02]  /*5df0*/  FFMA.FTZ R192, R25, c[0x0][0x2d0], -R26 ;  /* 0x0000b40019c07a23 */ /* 0x000fe4000001081a */
[----:B------:R-:W3:Y:S01]  /*5e00*/  MUFU.EX2 R39, R39 ;  /* 0x0000002700277308 */ /* 0x000ee20000000800 */
[----:B------:R-:W-:Y:S02]  /*5e10*/  LDSM.16.MT88.4 R24, [R241+0x2900] ;  /* 0x00290000f118783b */ /* 0x000fe40000004200 */
[C---:B------:R-:W-:Y:S02]  /*5e20*/  HMMA.16816.F32 R104, R4.reuse, R22, R104 ;  /* 0x000000160468723c */ /* 0x040fe40000001868 */
[----:B------:R-:W1:Y:S03]  /*5e30*/  LDSM.16.MT88.4 R20, [R247+0x1100] ;  /* 0x00110000f714783b */ /* 0x000e660000004200 */
[----:B------:R-:W1:Y:S03]  /*5e40*/  MUFU.EX2 R38, R38 ;  /* 0x0000002600267308 */ /* 0x000e660000000800 */
[C---:B-----5:R-:W-:Y:S05]  /*5e50*/  HMMA.16816.F32 R108, R4.reuse, R16, R108 ;  /* 0x00000010046c723c */ /* 0x060fea000000186c */
[----:B------:R-:W5:Y:S03]  /*5e60*/  MUFU.EX2 R37, R37 ;  /* 0x0000002500257308 */ /* 0x000f660000000800 */
[C---:B------:R-:W-:Y:S01]  /*5e70*/  HMMA.16816.F32 R112, R4.reuse, R18, R112 ;  /* 0x000000120470723c */ /* 0x040fe20000001870 */
[----:B------:R-:W5:Y:S04]  /*5e80*/  LDSM.16.MT88.4 R16, [R242+0x1100] ;  /* 0x00110000f210783b */ /* 0x000f680000004200 */
[----:B------:R-:W1:Y:S03]  /*5e90*/  MUFU.EX2 R192, R192 ;  /* 0x000000c000c07308 */ /* 0x000e660000000800 */
[C---:B----4-:R-:W-:Y:S08]  /*5ea0*/  HMMA.16816.F32 R124, R4.reuse, R8, R124 ;  /* 0x00000008047c723c */ /* 0x050ff0000000187c */
[----:B------:R-:W-:Y:S01]  /*5eb0*/  HMMA.16816.F32 R128, R4, R10, R128 ;  /* 0x0000000a0480723c */ /* 0x000fe20000001880 */
[----:B------:R-:W4:Y:S06]  /*5ec0*/  LDSM.16.MT88.4 R8, [R240+0x1100] ;  /* 0x00110000f008783b */ /* 0x000f2c0000004200 */
[----:B--2---:R-:W-:Y:S01]  /*5ed0*/  F2FP.PACK_AB R4, R40, R44 ;  /* 0x0000002c2804723e */ /* 0x004fe200000000ff */
[----:B------:R-:W-:Y:S01]  /*5ee0*/  FADD.FTZ R44, R44, R45 ;  /* 0x0000002d2c2c7221 */ /* 0x000fe20000010000 */
[----:B---3--:R-:W-:-:S02]  /*5ef0*/  F2FP.PACK_AB R6, R36, R39 ;  /* 0x000000272406723e */ /* 0x008fc400000000ff */
[----:B-1----:R-:W-:Y:S01]  /*5f00*/  F2FP.PACK_AB R5, R38, R42 ;  /* 0x0000002a2605723e */ /* 0x002fe200000000ff */
[----:B------:R-:W-:Y:S01]  /*5f10*/  FADD.FTZ R44, R40, R44 ;  /* 0x0000002c282c7221 */ /* 0x000fe20000010000 */
[----:B-----5:R-:W-:Y:S01]  /*5f20*/  F2FP.PACK_AB R7, R3, R37 ;  /* 0x000000250307723e */ /* 0x020fe200000000ff */
[----:B------:R-:W-:Y:S02]  /*5f30*/  FADD.FTZ R42, R42, R47 ;  /* 0x0000002f2a2a7221 */ /* 0x000fe40000010000 */
[----:B------:R-:W-:Y:S02]  /*5f40*/  FADD.FTZ R39, R39, R44 ;  /* 0x0000002c27277221 */ /* 0x000fe40000010000 */
[----:B------:R-:W-:Y:S02]  /*5f50*/  FADD.FTZ R42, R38, R42 ;  /* 0x0000002a262a7221 */ /* 0x000fe40000010000 */
[----:B------:R-:W-:Y:S01]  /*5f60*/  HMMA.16816.F32 R160, R4, R12, R160 ;  /* 0x0000000c04a0723c */ /* 0x000fe200000018a0 */
[----:B------:R-:W-:-:S02]  /*5f70*/  FADD.FTZ R39, R36, R39 ;  /* 0x0000002724277221 */ /* 0x000fc40000010000 */
[----:B------:R-:W-:-:S04]  /*5f80*/  FADD.FTZ R37, R37, R42 ;  /* 0x0000002a25257221 */ /* 0x000fc80000010000 */
[----:B------:R-:W-:Y:S01]  /*5f90*/  FADD.FTZ R37, R3, R37 ;  /* 0x0000002503257221 */ /* 0x000fe20000010000 */
        /* <DEDUP_REMOVED lines=8> */
[C---:B----4-:R-:W-:Y:S08]  /*6020*/  HMMA.16816.F32 R152, R4.reuse, R8, R152 ;  /* 0x000000080498723c */ /* 0x050ff00000001898 */
        /* <DEDUP_REMOVED lines=36> */
[----:B------:R-:W-:Y:S01]  /*6270*/  HMMA.16816.F32 R128, R4, R10, R128 ;  /* 0x0000000a0480723c */ /* 0x000fe20000001880 */
[----:B------:R-:W4:Y:S06]  /*6280*/  LDSM.16.MT88.4 R8, [R240+0x1900] ;  /* 0x00190000f008783b */ /* 0x000f2c0000004200 */
        /* <DEDUP_REMOVED lines=9> */
[----:B-1----:R-:W-:Y:S01]  /*6320*/  HMMA.16816.F32 R160, R4, R12, R160 ;  /* 0x0000000c04a0723c */ /* 0x002fe200000018a0 */
[----:B------:R-:W-:-:S02]  /*6330*/  FADD.FTZ R195, R193, R195 ;  /* 0x000000c3c1c37221 */ /* 0x000fc40000010000 */
[----:B------:R-:W-:-:S04]  /*6340*/  FADD.FTZ R200, R200, R197 ;  /* 0x000000c5c8c87221 */ /* 0x000fc80000010000 */
[----:B------:R-:W-:Y:S01]  /*6350*/  FADD.FTZ R200, R199, R200 ;  /* 0x000000c8c7c87221 */ /* 0x000fe20000010000 */
        /* <DEDUP_REMOVED lines=40> */
[----:B------:R-:W-:Y:S07]  /*65e0*/  LDSM.16.MT88.4 R20, [R240+0x2100] ;  /* 0x00210000f014783b */ /* 0x000fee0000004200 */
[C---:B---3--:R-:W-:Y:S08]  /*65f0*/  HMMA.16816.F32 R108, R4.reuse, R16, R108 ;  /* 0x00000010046c723c */ /* 0x048ff0000000186c */
[C---:B------:R-:W-:Y:S01]  /*6600*/  HMMA.16816.F32 R112, R4.reuse, R18, R112 ;  /* 0x000000120470723c */ /* 0x040fe20000001870 */
[----:B------:R-:W2:Y:S07]  /*6610*/  LDSM.16.MT88.4 R16, [R247+0x2100] ;  /* 0x00210000f710783b */ /* 0x000eae0000004200 */
[C---:B----4-:R-:W-:Y:S08]  /*6620*/  HMMA.16816.F32 R124, R4.reuse, R8, R124 ;  /* 0x00000008047c723c */ /* 0x050ff0000000187c */
[----:B------:R-:W-:Y:S01]  /*6630*/  HMMA.16816.F32 R128, R4, R10, R128 ;  /* 0x0000000a0480723c */ /* 0x000fe20000001880 */
[----:B------:R-:W3:Y:S06]  /*6640*/  LDSM.16.MT88.4 R8, [R241+0x2100] ;  /* 0x00210000f108783b */ /* 0x000eec0000004200 */
        /* <DEDUP_REMOVED lines=11> */
[----:B------:R-:W-:Y:S02]  /*6700*/  FADD.FTZ R204, R204, R208 ;  /* 0x000000d0cccc7221 */ /* 0x000fe40000010000 */
[----:B------:R-:W-:Y:S02]  /*6710*/  FADD.FTZ R203, R191, R203 ;  /* 0x000000cbbfcb7221 */ /* 0x000fe40000010000 */
[----:B------:R-:W-:Y:S01]  /*6720*/  FADD.FTZ R204, R201, R204 ;  /* 0x000000ccc9cc7221 */ /* 0x000fe20000010000 */
[----:B------:R-:W-:Y:S01]  /*6730*/  HMMA.16816.F32 R164, R4, R14, R164 ;  /* 0x0000000e04a4723c */ /* 0x000fe200000018a4 */
[----:B------:R-:W1:Y:S01]  /*6740*/  LDSM.16.MT88.4 R12, [R242+0x5100] ;  /* 0x00510000f20c783b */ /* 0x000e620000004200 */
[----:B------:R-:W-:Y:S02]  /*6750*/  FADD.FTZ R203, R190, R203 ;  /* 0x000000cbbecb7221 */ /* 0x000fe40000010000 */
[----:B------:R-:W-:Y:S02]  /*6760*/  FADD.FTZ R204, R187, R204 ;  /* 0x000000ccbbcc7221 */ /* 0x000fe40000010000 */
[----:B------:R-:W-:-:S02]  /*6770*/  FADD.FTZ R203, R189, R203 ;  /* 0x000000cbbdcb7221 */ /* 0x000fc40000010000 */
[----:B--2---:R-:W-:Y:S01]  /*6780*/  HMMA.16816.F32 R176, R4, R16, R176 ;  /* 0x0000001004b0723c */ /* 0x004fe200000018b0 */
[----:B------:R-:W-:Y:S02]  /*6790*/  FADD.FTZ R204, R186, R204 ;  /* 0x000000ccbacc7221 */ /* 0x000fe40000010000 */
[----:B------:R-:W-:Y:S02]  /*67a0*/  FADD.FTZ R3, R188, R203 ;  /* 0x000000cbbc037221 */ /* 0x000fe40000010000 */
[----:B------:R-:W-:-:S03]  /*67b0*/  FADD.FTZ R204, R192, R204 ;  /* 0x000000ccc0cc7221 */ /* 0x000fc60000010000 */
[----:B------:R-:W-:Y:S01]  /*67c0*/  HMMA.16816.F32 R172, R4, R18, R172 ;  /* 0x0000001204ac723c */ /* 0x000fe200000018ac */
[----:B------:R-:W2:Y:S01]  /*67d0*/  LDSM.16.MT88.4 R16, [R247+0x5100] ;  /* 0x00510000f710783b */ /* 0x000ea20000004200 */
[----:B------:R-:W-:-:S03]  /*67e0*/  FADD.FTZ R183, R209, R204 ;  /* 0x000000ccd1b77221 */ /* 0x000fc60000010000 */
[----:B------:R-:W-:Y:S03]  /*67f0*/  STL [R1+0x2c], R3 ;  /* 0x00002c0301007387 */ /* 0x000fe60000100800 */
[C---:B---3--:R-:W-:Y:S08]  /*6800*/  HMMA.16816.F32 R160, R4.reuse, R8, R160 ;  /* 0x0000000804a0723c */ /* 0x048ff000000018a0 */
[C---:B------:R-:W-:Y:S01]  /*6810*/  HMMA.16816.F32 R156, R4.reuse, R10, R156 ;  /* 0x0000000a049c723c */ /* 0x040fe2000000189c */
[----:B------:R-:W3:Y:S07]  /*6820*/  LDSM.16.MT88.4 R8, [R241+0x5100] ;  /* 0x00510000f108783b */ /* 0x000eee0000004200 */
        /* <DEDUP_REMOVED lines=22> */
[C---:B-1----:R-:W-:Y:S08]  /*6990*/  HMMA.16816.F32 R108, R4.reuse, R12, R108 ;  /* 0x0000000c046c723c */ /* 0x042ff0000000186c */
[C---:B------:R-:W-:Y:S01]  /*69a0*/  HMMA.16816.F32 R112, R4.reuse, R14, R112 ;  /* 0x0000000e0470723c */ /* 0x040fe20000001870 */
[----:B------:R-:W1:Y:S07]  /*69b0*/  LDSM.16.MT88.4 R12, [R240+0xb100] ;  /* 0x00b10000f00c783b */ /* 0x000e6e0000004200 */
[C---:B------:R-:W-:Y:S01]  /*69c0*/  HMMA.16816.F32 R64, R4.reuse, R22, R64 ;  /* 0x000000160440723c */ /* 0x040fe20000001840 */
[----:B------:R-:W4:Y:S07]  /*69d0*/  LDSM.16.MT88.4 R20, [R240+0x8100] ;  /* 0x00810000f014783b */ /* 0x000f2e0000004200 */
[C---:B--2---:R-:W-:Y:S08]  /*69e0*/  HMMA.16816.F32 R100, R4.reuse, R16, R100 ;  /* 0x000000100464723c */ /* 0x044ff00000001864 */
[C---:B------:R-:W-:Y:S01]  /*69f0*/  HMMA.16816.F32 R104, R4.reuse, R18, R104 ;  /* 0x000000120468723c */ /* 0x040fe20000001868 */
[----:B------:R-:W-:Y:S07]  /*6a00*/  LDSM.16.MT88.4 R16, [R247+0x5900] ;  /* 0x00590000f710783b */ /* 0x000fee0000004200 */
[C---:B---3--:R-:W-:Y:S08]  /*6a10*/  HMMA.16816.F32 R116, R4.reuse, R8, R116 ;  /* 0x000000080474723c */ /* 0x048ff00000001874 */
[C---:B------:R-:W-:Y:S01]  /*6a20*/  HMMA.16816.F32 R120, R4.reuse, R10, R120 ;  /* 0x0000000a0478723c */ /* 0x040fe20000001878 */
[----:B------:R-:W2:Y:S07]  /*6a30*/  LDSM.16.MT88.4 R8, [R242+0x2900] ;  /* 0x00290000f208783b */ /* 0x000eae0000004200 */
[C---:B-1----:R-:W-:Y:S08]  /*6a40*/  HMMA.16816.F32 R124, R4.reuse, R12, R124 ;  /* 0x0000000c047c723c */ /* 0x042ff0000000187c */
[C---:B------:R-:W-:Y:S01]  /*6a50*/  HMMA.16816.F32 R128, R4.reuse, R14, R128 ;  /* 0x0000000e0480723c */ /* 0x040fe20000001880 */
[----:B------:R-:W1:Y:S07]  /*6a60*/  LDSM.16.MT88.4 R12, [R247+0x2900] ;  /* 0x00290000f70c783b */ /* 0x000e6e0000004200 */
[C---:B----4-:R-:W-:Y:S08]  /*6a70*/  HMMA.16816.F32 R92, R4.reuse, R20, R92 ;  /* 0x00000014045c723c */ /* 0x050ff0000000185c */
[----:B------:R-:W-:Y:S01]  /*6a80*/  HMMA.16816.F32 R96, R4, R22, R96 ;  /* 0x000000160460723c */ /* 0x000fe20000001860 */
[----:B------:R-:W-:Y:S06]  /*6a90*/  LDSM.16.MT88.4 R20, [R240+0x2900] ;  /* 0x00290000f014783b */ /* 0x000fec0000004200 */
[----:B------:R-:W-:-:S02]  /*6aa0*/  F2FP.PACK_AB R4, R190, R191 ;  /* 0x000000bfbe04723e */ /* 0x000fc400000000ff */
[----:B------:R-:W-:Y:S02]  /*6ab0*/  F2FP.PACK_AB R6, R188, R189 ;  /* 0x000000bdbc06723e */ /* 0x000fe400000000ff */
[----:B------:R-:W-:Y:S02]  /*6ac0*/  F2FP.PACK_AB R5, R186, R187 ;  /* 0x000000bbba05723e */ /* 0x000fe400000000ff */
[----:B------:R-:W-:-:S07]  /*6ad0*/  F2FP.PACK_AB R7, R209, R192 ;  /* 0x000000c0d107723e */ /* 0x000fce00000000ff */
[C---:B--2---:R-:W-:Y:S08]  /*6ae0*/  HMMA.16816.F32 R168, R4.reuse, R8, R168 ;  /* 0x0000000804a8723c */ /* 0x044ff000000018a8 */
[C---:B-1----:R-:W-:Y:S08]  /*6af0*/  HMMA.16816.F32 R176, R4.reuse, R12, R176 ;  /* 0x0000000c04b0723c */ /* 0x042ff000000018b0 */
[C---:B------:R-:W-:Y:S01]  /*6b00*/  HMMA.16816.F32 R172, R4.reuse, R14, R172 ;  /* 0x0000000e04ac723c */ /* 0x040fe200000018ac */
[----:B------:R-:W1:Y:S07]  /*6b10*/  LDSM.16.MT88.4 R12, [R242+0x5900] ;  /* 0x00590000f20c783b */ /* 0x000e6e0000004200 */
[C---:B------:R-:W-:Y:S01]  /*6b20*/  HMMA.16816.F32 R164, R4.reuse, R10, R164 ;  /* 0x0000000a04a4723c */ /* 0x040fe200000018a4 */
[----:B------:R-:W2:Y:S07]  /*6b30*/  LDSM.16.MT88.4 R8, [R241+0x5900] ;  /* 0x00590000f108783b */ /* 0x000eae0000004200 */
[C---:B------:R-:W-:Y:S08]  /*6b40*/  HMMA.16816.F32 R144, R4.reuse, R16, R144 ;  /* 0x000000100490723c */ /* 0x040ff00000001890 */
        /* <DEDUP_REMOVED lines=27> */
[C---:B------:R-:W-:Y:S08]  /*6d00*/  HMMA.16816.F32 R64, R4.reuse, R26, R64 ;  /* 0x0000001a0440723c */ /* 0x040ff00000001840 */
[C---:B----4-:R-:W-:Y:S08]  /*6d10*/  HMMA.16816.F32 R68, R4.reuse, R20, R68 ;  /* 0x000000140444723c */ /* 0x050ff00000001844 */
[C---:B------:R-:W-:Y:S08]  /*6d20*/  HMMA.16816.F32 R72, R4.reuse, R22, R72 ;  /* 0x000000160448723c */ /* 0x040ff00000001848 */
[C---:B-1----:R-:W-:Y:S08]  /*6d30*/  HMMA.16816.F32 R108, R4.reuse, R12, R108 ;  /* 0x0000000c046c723c */ /* 0x042ff0000000186c */
[C---:B------:R-:W-:Y:S08]  /*6d40*/  HMMA.16816.F32 R112, R4.reuse, R14, R112 ;  /* 0x0000000e0470723c */ /* 0x040ff00000001870 */
[C---:B--2---:R-:W-:Y:S08]  /*6d50*/  HMMA.16816.F32 R116, R4.reuse, R8, R116 ;  /* 0x000000080474723c */ /* 0x044ff00000001874 */
[C---:B------:R-:W-:Y:S08]  /*6d60*/  HMMA.16816.F32 R120, R4.reuse, R10, R120 ;  /* 0x0000000a0478723c */ /* 0x040ff00000001878 */
[C---:B---3--:R-:W-:Y:S08]  /*6d70*/  HMMA.16816.F32 R124, R4.reuse, R16, R124 ;  /* 0x00000010047c723c */ /* 0x048ff0000000187c */
[----:B------:R-:W-:Y:S01]  /*6d80*/  HMMA.16816.F32 R128, R4, R18, R128 ;  /* 0x000000120480723c */ /* 0x000fe20000001880 */
[----:B------:R-:W-:Y:S07]  /*6d90*/  @P0 BRA `(.L_x_801) ;  /* 0x000051e000000947 */ /* 0x000fee0003800000 */
[C---:B------:R-:W-:Y:S01]  /*6da0*/  SHF.L.U64.HI R3, R33.reuse, 0x1, R35 ;  /* 0x0000000121037819 */ /* 0x040fe20000010223 */
[----:B------:R-:W-:Y:S01]  /*6db0*/  IMAD.SHL.U32 R5, R33, 0x2, RZ ;  /* 0x0000000221057824 */ /* 0x000fe200078e00ff */
[----:B------:R-:W-:Y:S01]  /*6dc0*/  SHF.L.U64.HI R4, R31, 0x1, R34 ;  /* 0x000000011f047819 */ /* 0x000fe20000010222 */
[----:B------:R-:W-:Y:S01]  /*6dd0*/  IMAD.MOV.U32 R180, RZ, RZ, R2 ;  /* 0x000000ffffb47224 */ /* 0x000fe200078e0002 */
[----:B------:R-:W-:Y:S01]  /*6de0*/  SHF.L.U64.HI R2, R28, 0x1, R30 ;  /* 0x000000011c027819 */ /* 0x000fe2000001021e */
[----:B------:R1:W-:Y:S01]  /*6df0*/  STL [R1+0x28], R3 ;  /* 0x0000280301007387 */ /* 0x0003e20000100800 */
[----:B------:R-:W-:-:S03]  /*6e00*/  UIADD3 UR6, UR6, -0x2, URZ ;  /* 0xfffffffe06067890 */ /* 0x000fc6000fffe03f */
[----:B------:R2:W-:Y:S04]  /*6e10*/  STL [R1+0x24], R5 ;  /* 0x0000240501007387 */ /* 0x0005e80000100800 */
[----:B------:R3:W-:Y:S01]  /*6e20*/  STL [R1+0x20], R4 ;  /* 0x0000200401007387 */ /* 0x0007e20000100800 */
[----:B-1----:R-:W-:Y:S01]  /*6e30*/  IMAD.SHL.U32 R3, R31, 0x2, RZ ;  /* 0x000000021f037824 */ /* 0x002fe200078e00ff */
[----:B--2---:R-:W-:-:S04]  /*6e40*/  SHF.L.U64.HI R5, R29, 0x1, R32 ;  /* 0x000000011d057819 */ /* 0x004fc80000010220 */
[----:B------:R1:W-:Y:S01]  /*6e50*/  STL [R1+0x1c], R3 ;  /* 0x00001c0301007387 */ /* 0x0003e20000100800 */
[----:B---3--:R-:W-:-:S03]  /*6e60*/  IMAD.SHL.U32 R4, R29, 0x2, RZ ;  /* 0x000000021d047824 */ /* 0x008fc600078e00ff */
[----:B------:R2:W-:Y:S04]  /*6e70*/  STL [R1+0x18], R5 ;  /* 0x0000180501007387 */ /* 0x0005e80000100800 */
[----:B------:R2:W-:Y:S01]  /*6e80*/  STL [R1+0x14], R4 ;  /* 0x0000140401007387 */ /* 0x0005e20000100800 */
[----:B-1----:R-:W-:Y:S02]  /*6e90*/  MOV R3, R0 ;  /* 0x0000000000037202 */ /* 0x002fe40000000f00 */
[----:B------:R-:W-:-:S05]  /*6ea0*/  SHF.L.U32 R0, R28, 0x1, RZ ;  /* 0x000000011c007819 */ /* 0x000fca00000006ff */
[----:B------:R2:W-:Y:S04]  /*6eb0*/  STL [R1+0xc], R0 ;  /* 0x00000c0001007387 */ /* 0x0005e80000100800 */
[----:B------:R2:W-:Y:S01]  /*6ec0*/  STL [R1+0x10], R2 ;  /* 0x0000100201007387 */ /* 0x0005e20000100800 */
[----:B------:R-:W-:Y:S05]  /*6ed0*/  BRA `(.L_x_802) ;  /* 0x0000052000007947 */ /* 0x000fea0003800000 */
.L_x_804:
[----:B------:R-:W2:Y:S01]  /*6ee0*/  LDL R2, [R1+0x8] ;  /* 0x0000080001027983 */ /* 0x000ea20000100800 */
[----:B------:R-:W-:Y:S01]  /*6ef0*/  UIMAD UR4, UR6, 0x60, UR10 ;  /* 0x00000060060478a4 */ /* 0x000fe2000f8e020a */
[----:B------:R-:W-:Y:S01]  /*6f00*/  ISETP.NE.AND P6, PT, R252, 0x1, PT ;  /* 0x00000001fc00780c */ /* 0x000fe20003fc5270 */
[----:B------:R-:W-:Y:S01]  /*6f10*/  IMAD.MOV.U32 R7, RZ, RZ, RZ ;  /* 0x000000ffff077224 */ /* 0x000fe200078e00ff */
        /* <DEDUP_REMOVED lines=16> */
[----:B------:R-:W-:Y:S03]  /*7020*/  @!P5 LEA R4, P0, R6, c[0x0][0x2a0], 0x2 ;  /* 0x0000a8000604da11 */ /* 0x000fe600078010ff */
[----:B------:R-:W-:Y:S01]  /*7030*/  IMAD R8, R2, c[0x0][0x2b8], R0 ;  /* 0x0000ae0002087a24 */ /* 0x000fe200078e0200 */
[----:B------:R-:W-:Y:S04]  /*7040*/  @!P5 LEA.HI.X R5, R6, c[0x0][0x2a4], R5, 0x2, P0 ;  /* 0x0000a9000605da11 */ /* 0x000fe800000f1405 */
[----:B------:R-:W-:Y:S01]  /*7050*/  SHF.R.S32.HI R0, RZ, 0x1f, R8 ;  /* 0x0000001fff007819 */ /* 0x000fe20000011408 */
[----:B------:R1:W2:Y:S04]  /*7060*/  @!P5 LDG.E R7, [R4.64] ;  /* 0x0000000c0407d981 */ /* 0x0002a8000c1e1900 */
[----:B------:R-:W-:Y:S04]  /*7070*/  IMAD R0, R0, c[0x0][0x1e0], RZ ;  /* 0x0000780000007a24 */ /* 0x000fe800078e02ff */
[C---:B------:R-:W-:Y:S02]  /*7080*/  IMAD R0, R8.reuse, c[0x0][0x1e4], R0 ;  /* 0x0000790008007a24 */ /* 0x040fe400078e0200 */
[----:B-1----:R-:W-:Y:S04]  /*7090*/  IMAD.WIDE.U32 R4, R8, c[0x0][0x1e0], RZ ;  /* 0x0000780008047a25 */ /* 0x002fe800078e00ff */
[----:B------:R-:W-:Y:S01]  /*70a0*/  IMAD.IADD R5, R5, 0x1, R0 ;  /* 0x0000000105057824 */ /* 0x000fe200078e0200 */
[----:B--2---:R-:W-:Y:S01]  /*70b0*/  STL [R1], R7 ;  /* 0x0000000701007387 */ /* 0x004fe20000100800 */
[----:B------:R-:W-:Y:S02]  /*70c0*/  SHF.R.S32.HI R0, RZ, 0x1f, R7 ;  /* 0x0000001fff007819 */ /* 0x000fe40000011407 */
[C---:B------:R-:W-:Y:S01]  /*70d0*/  IMAD.WIDE.U32 R4, R7.reuse, c[0x0][0x1f0], R4 ;  /* 0x00007c0007047a25 */ /* 0x040fe200078e0004 */
[----:B------:R-:W-:Y:S03]  /*70e0*/  STL [R1+0x4], R8 ;  /* 0x0000040801007387 */ /* 0x000fe60000100800 */
        /* <DEDUP_REMOVED lines=9> */
[----:B------:R-:W2:Y:S04]  /*7180*/  SHFL.IDX PT, R5, R0, 0x1, 0x181f ;  /* 0x00381f0000057f89 */ /* 0x000ea800000e0000 */
[----:B------:R-:W1:Y:S04]  /*7190*/  SHFL.IDX PT, R2, R2, 0x2, 0x181f ;  /* 0x00581f0002027f89 */ /* 0x000e6800000e0000 */
[----:B------:R-:W1:Y:S01]  /*71a0*/  SHFL.IDX PT, R0, R0, 0x2, 0x181f ;  /* 0x00581f0000007f89 */ /* 0x000e6200000e0000 */
[CC--:B---3--:R-:W-:Y:S05]  /*71b0*/  IADD3 R12, P0, R6.reuse, R20.reuse, RZ ;  /* 0x00000014060c7210 */ /* 0x0c8fea0007f1e0ff */
[C---:B----4-:R-:W-:Y:S01]  /*71c0*/  IMAD.X R13, R7.reuse, 0x1, R36, P0 ;  /* 0x00000001070d7824 */ /* 0x050fe200000e0624 */
[C---:B-----5:R-:W-:Y:S04]  /*71d0*/  IADD3 R10, P0, R6.reuse, R35, RZ ;  /* 0x00000023060a7210 */ /* 0x060fe80007f1e0ff */
[----:B------:R3:W-:Y:S01]  /*71e0*/  LDGSTS.E.BYPASS.LTC128B.128 [R251+0xc100], [R12.64], !P4 ;  /* 0x0c1000000cfb7fae */ /* 0x0007e2000e101d4c */
[C---:B------:R-:W-:Y:S01]  /*71f0*/  IMAD.X R11, R7.reuse, 0x1, R34, P0 ;  /* 0x00000001070b7824 */ /* 0x040fe200000e0622 */
[C---:B------:R-:W-:Y:S04]  /*7200*/  IADD3 R8, P0, R6.reuse, R31, RZ ;  /* 0x0000001f06087210 */ /* 0x040fe80007f1e0ff */
[----:B------:R4:W-:Y:S01]  /*7210*/  LDGSTS.E.BYPASS.LTC128B.128 [R251+0xf100], [R10.64], !P3 ;  /* 0x0f1000000afb7fae */ /* 0x0009e2000d901d4c */
[C---:B------:R-:W-:Y:S01]  /*7220*/  IMAD.X R9, R7.reuse, 0x1, R30, P0 ;  /* 0x0000000107097824 */ /* 0x040fe200000e061e */
[----:B------:R-:W-:Y:S04]  /*7230*/  IADD3 R6, P0, R6, R29, RZ ;  /* 0x0000001d06067210 */ /* 0x000fe80007f1e0ff */
[----:B------:R5:W-:Y:S01]  /*7240*/  LDGSTS.E.BYPASS.LTC128B.128 [R251+0x12100], [R8.64], !P2 ;  /* 0x1210000008fb7fae */ /* 0x000be2000d101d4c */
[----:B------:R-:W-:Y:S01]  /*7250*/  IMAD.X R7, R7, 0x1, R28, P0 ;  /* 0x0000000107077824 */ /* 0x000fe200000e061c */
[CC--:B-1----:R-:W-:Y:S04]  /*7260*/  IADD3 R14, P0, R4.reuse, R20.reuse, RZ ;  /* 0x00000014040e7210 */ /* 0x0c2fe80007f1e0ff */
[----:B------:R1:W-:Y:S01]  /*7270*/  LDGSTS.E.BYPASS.LTC128B.128 [R251+0x15100], [R6.64], !P1 ;  /* 0x1510000006fb7fae */ /* 0x0003e2000c901d4c */
[C---:B--2---:R-:W-:Y:S01]  /*7280*/  IMAD.X R15, R5.reuse, 0x1, R36, P0 ;  /* 0x00000001050f7824 */ /* 0x044fe200000e0624 */
[C---:B------:R-:W-:Y:S04]  /*7290*/  IADD3 R18, P0, R4.reuse, R35, RZ ;  /* 0x0000002304127210 */ /* 0x040fe80007f1e0ff */
        /* <DEDUP_REMOVED lines=8> */
[----:B------:R-:W-:Y:S04]  /*7320*/  IADD3 R20, P0, R2, R20, RZ ;  /* 0x0000001402147210 */ /* 0x000fe80007f1e0ff */
[----:B------:R3:W-:Y:S01]  /*7330*/  LDGSTS.E.BYPASS.LTC128B.128 [R251+0x16100], [R4.64], !P1 ;  /* 0x1610000004fb7fae */ /* 0x0007e2000c901d4c */
[----:B------:R-:W-:Y:S01]  /*7340*/  IMAD.X R21, R0, 0x1, R36, P0 ;  /* 0x0000000100157824 */ /* 0x000fe200000e0624 */
[----:B----4-:R-:W-:Y:S04]  /*7350*/  IADD3 R10, P0, R2, R35, RZ ;  /* 0x00000023020a7210 */ /* 0x010fe80007f1e0ff */
[----:B------:R3:W-:Y:S01]  /*7360*/  LDGSTS.E.BYPASS.LTC128B.128 [R251+0xe100], [R20.64], !P4 ;  /* 0x0e10000014fb7fae */ /* 0x0007e2000e101d4c */
[----:B------:R-:W-:Y:S01]  /*7370*/  IMAD.X R11, R0, 0x1, R34, P0 ;  /* 0x00000001000b7824 */ /* 0x000fe200000e0622 */
[----:B-1----:R-:W-:Y:S04]  /*7380*/  IADD3 R6, P0, R2, R31, RZ ;  /* 0x0000001f02067210 */ /* 0x002fe80007f1e0ff */
[----:B------:R3:W-:Y:S01]  /*7390*/  LDGSTS.E.BYPASS.LTC128B.128 [R251+0x11100], [R10.64], !P3 ;  /* 0x111000000afb7fae */ /* 0x0007e2000d901d4c */
[----:B------:R-:W-:Y:S01]  /*73a0*/  IMAD.X R7, R0, 0x1, R30, P0 ;  /* 0x0000000100077824 */ /* 0x000fe200000e061e */
[----:B-----5:R-:W-:Y:S04]  /*73b0*/  IADD3 R8, P0, R2, R29, RZ ;  /* 0x0000001d02087210 */ /* 0x020fe80007f1e0ff */
[----:B------:R3:W-:Y:S01]  /*73c0*/  LDGSTS.E.BYPASS.LTC128B.128 [R251+0x14100], [R6.64], !P2 ;  /* 0x1410000006fb7fae */ /* 0x0007e2000d101d4c */
[----:B------:R-:W-:Y:S05]  /*73d0*/  IMAD.X R9, R0, 0x1, R28, P0 ;  /* 0x0000000100097824 */ /* 0x000fea00000e061c */
[----:B------:R3:W-:Y:S01]  /*73e0*/  LDGSTS.E.BYPASS.LTC128B.128 [R251+0x17100], [R8.64], !P1 ;  /* 0x1710000008fb7fae */ /* 0x0007e2000c901d4c */
[----:B------:R-:W-:-:S05]  /*73f0*/  BRA `(.L_x_803) ;  /* 0x00001ec000007947 */ /* 0x000fca0003800000 */
.L_x_802:
[----:B--2---:R-:W2:Y:S01]  /*7400*/  LDL R2, [R1+0x4] ;  /* 0x0000040001027983 */ /* 0x004ea20000100800 */
[----:B------:R-:W-:Y:S04]  /*7410*/  DEPBAR.LE SB0, 0x0 ;  /* 0x000080000000791a */ /* 0x000fe80000000000 */
[----:B------:R-:W3:Y:S01]  /*7420*/  LDL R6, [R1] ;  /* 0x0000000001067983 */ /* 0x000ee20000100800 */
[----:B------:R-:W-:Y:S01]  /*7430*/  IADD3 R181, R251, 0x100, RZ ;  /* 0x00000100fbb57810 */ /* 0x000fe20007ffe0ff */
[----:B------:R-:W-:Y:S03]  /*7440*/  UISETP.GE.AND UP0, UPT, UR6, 0x1, UPT ;  /* 0x000000010600788c */ /* 0x000fe6000bf06270 */
[----:B------:R1:W-:Y:S05]  /*7450*/  STL [R1+0x58], R55 ;  /* 0x0000583701007387 */ /* 0x0003ea0000100800 */
[----:B------:R4:W-:Y:S05]  /*7460*/  STL [R1+0x54], R54 ;  /* 0x0000543601007387 */ /* 0x0009ea0000100800 */
[----:B------:R4:W-:Y:S05]  /*7470*/  STL [R1+0x50], R53 ;  /* 0x0000503501007387 */ /* 0x0009ea0000100800 */
[----:B------:R4:W-:Y:S05]  /*7480*/  STL [R1+0x4c], R52 ;  /* 0x00004c3401007387 */ /* 0x0009ea0000100800 */
[----:B------:R4:W-:Y:S05]  /*7490*/  STL [R1+0x48], R3 ;  /* 0x0000480301007387 */ /* 0x0009ea0000100800 */
        /* <DEDUP_REMOVED lines=10> */
[----:B------:R-:W1:Y:S05]  /*7540*/  LDSM.16.M88.4 R8, [R249+0xc100] ;  /* 0x00c10000f908783b */ /* 0x000e6a0000000200 */
[----:B------:R-:W1:Y:S05]  /*7550*/  LDSM.16.M88.4 R16, [R249+0xc900] ;  /* 0x00c90000f910783b */ /* 0x000e6a0000000200 */
[----:B------:R-:W-:Y:S05]  /*7560*/  LDSM.16.M88.4 R24, [R249+0xd100] ;  /* 0x00d10000f918783b */ /* 0x000fea0000000200 */
        /* <DEDUP_REMOVED lines=9> */
[----:B------:R-:W-:Y:S01]  /*7600*/  LDSM.16.M88.4 R212, [R235] ;  /* 0x00000000ebd4783b */ /* 0x000fe20000000200 */
        /* <DEDUP_REMOVED lines=12> */
[----:B------:R-:W-:Y:S01]  /*76d0*/  LEA.HI.X R0, R0, c[0x0][0x1fc], R4, 0x1, P0 ;  /* 0x00007f0000007a11 */ /* 0x000fe200000f0c04 */
[----:B------:R-:W2:Y:S01]  /*76e0*/  SHFL.IDX PT, R44, R2, RZ, 0x181f ;  /* 0x00181fff022c7589 */ /* 0x000ea200000e0000 */
[C---:B-1----:R-:W-:Y:S04]  /*76f0*/  HMMA.16816.F32 R4, R48.reuse, R8, RZ ;  /* 0x000000083004723c */ /* 0x042fe800000018ff */
[----:B------:R-:W4:Y:S04]  /*7700*/  SHFL.IDX PT, R20, R0, RZ, 0x181f ;  /* 0x00181fff00147589 */ /* 0x000f2800000e0000 */
[C---:B------:R-:W-:Y:S01]  /*7710*/  HMMA.16816.F32 R8, R48.reuse, R10, RZ ;  /* 0x0000000a3008723c */ /* 0x040fe200000018ff */
[----:B------:R-:W1:Y:S05]  /*7720*/  SHFL.IDX PT, R38, R2, 0x1, 0x181f ;  /* 0x00381f0002267f89 */ /* 0x000e6a00000e0000 */
[----:B------:R-:W3:Y:S02]  /*7730*/  SHFL.IDX PT, R28, R0, 0x1, 0x181f ;  /* 0x00381f00001c7f89 */ /* 0x000ee400000e0000 */
[C---:B------:R-:W-:Y:S03]  /*7740*/  HMMA.16816.F32 R12, R48.reuse, R16, RZ ;  /* 0x00000010300c723c */ /* 0x040fe600000018ff */
[----:B------:R-:W1:Y:S01]  /*7750*/  SHFL.IDX PT, R2, R2, 0x2, 0x181f ;  /* 0x00581f0002027f89 */ /* 0x000e6200000e0000 */
[----:B--2---:R-:W-:Y:S04]  /*7760*/  IADD3 R30, P0, R44, R55, RZ ;  /* 0x000000372c1e7210 */ /* 0x004fe80007f1e0ff */
[C---:B------:R-:W-:Y:S01]  /*7770*/  HMMA.16816.F32 R16, R48.reuse, R18, RZ ;  /* 0x000000123010723c */ /* 0x040fe200000018ff */
[----:B------:R-:W2:Y:S03]  /*7780*/  SHFL.IDX PT, R0, R0, 0x2, 0x181f ;  /* 0x00581f0000007f89 */ /* 0x000ea600000e0000 */
[----:B----4-:R-:W-:Y:S02]  /*7790*/  IADD3.X R31, R20, R54, RZ, P0, !PT ;  /* 0x00000036141f7210 */ /* 0x010fe400007fe4ff */
[----:B------:R-:W-:Y:S03]  /*77a0*/  IADD3 R22, P0, R44, R29, RZ ;  /* 0x0000001d2c167210 */ /* 0x000fe60007f1e0ff */
[----:B------:R4:W-:Y:S03]  /*77b0*/  LDGSTS.E.BYPASS.LTC128B.128 [R181], [R30.64], !P4 ;  /* 0x000000001eb57fae */ /* 0x0009e6000e101d4c */
[----:B------:R-:W-:Y:S02]  /*77c0*/  IADD3.X R23, R20, R53, RZ, P0, !PT ;  /* 0x0000003514177210 */ /* 0x000fe400007fe4ff */
[----:B------:R-:W-:Y:S03]  /*77d0*/  IADD3 R36, P0, R44, R52, RZ ;  /* 0x000000342c247210 */ /* 0x000fe60007f1e0ff */
[----:B------:R2:W-:Y:S01]  /*77e0*/  LDGSTS.E.BYPASS.LTC128B.128 [R181+0x3000], [R22.64], !P3 ;  /* 0x0300000016b57fae */ /* 0x0005e2000d901d4c */
[----:B------:R-:W-:Y:S02]  /*77f0*/  IADD3.X R37, R20, R3, RZ, P0, !PT ;  /* 0x0000000314257210 */ /* 0x000fe400007fe4ff */
[----:B------:R-:W-:Y:S03]  /*7800*/  IADD3 R44, P0, R44, R252, RZ ;  /* 0x000000fc2c2c7210 */ /* 0x000fe60007f1e0ff */
[----:B------:R2:W-:Y:S01]  /*7810*/  LDGSTS.E.BYPASS.LTC128B.128 [R181+0x6000], [R36.64], !P2 ;  /* 0x0600000024b57fae */ /* 0x0005e2000d101d4c */
[----:B------:R-:W-:Y:S02]  /*7820*/  IADD3.X R45, R20, R182, RZ, P0, !PT ;  /* 0x000000b6142d7210 */ /* 0x000fe400007fe4ff */
[----:B-1----:R-:W-:Y:S03]  /*7830*/  IADD3 R46, P0, R38, R55, RZ ;  /* 0x00000037262e7210 */ /* 0x002fe60007f1e0ff */
[----:B------:R1:W-:Y:S01]  /*7840*/  LDGSTS.E.BYPASS.LTC128B.128 [R181+0x9000], [R44.64], !P1 ;  /* 0x090000002cb57fae */ /* 0x0003e2000c901d4c */
[----:B---3--:R-:W-:Y:S05]  /*7850*/  IADD3.X R47, R28, R54, RZ, P0, !PT ;  /* 0x000000361c2f7210 */ /* 0x008fea00007fe4ff */
[----:B------:R3:W-:Y:S01]  /*7860*/  LDGSTS.E.BYPASS.LTC128B.128 [R181+0x1000], [R46.64], !P4 ;  /* 0x010000002eb57fae */ /* 0x0007e2000e101d4c */
[----:B----4-:R-:W-:Y:S04]  /*7870*/  IADD3 R30, P0, R38, R29, RZ ;  /* 0x0000001d261e7210 */ /* 0x010fe80007f1e0ff */
[----:B------:R-:W-:Y:S01]  /*7880*/  IADD3.X R31, R28, R53, RZ, P0, !PT ;  /* 0x000000351c1f7210 */ /* 0x000fe200007fe4ff */
[C---:B--2---:R-:W-:Y:S04]  /*7890*/  HMMA.16816.F32 R20, R48.reuse, R24, RZ ;  /* 0x000000183014723c */ /* 0x044fe800000018ff */
[----:B------:R2:W-:Y:S01]  /*78a0*/  LDGSTS.E.BYPASS.LTC128B.128 [R181+0x4000], [R30.64], !P3 ;  /* 0x040000001eb57fae */ /* 0x0005e2000d901d4c */
[----:B------:R-:W-:Y:S03]  /*78b0*/  IADD3 R36, P0, R38, R52, RZ ;  /* 0x0000003426247210 */ /* 0x000fe60007f1e0ff */
[C---:B------:R-:W-:Y:S01]  /*78c0*/  HMMA.16816.F32 R24, R48.reuse, R26, RZ ;  /* 0x0000001a3018723c */ /* 0x040fe200000018ff */
[----:B------:R-:W-:Y:S03]  /*78d0*/  IADD3.X R37, R28, R3, RZ, P0, !PT ;  /* 0x000000031c257210 */ /* 0x000fe600007fe4ff */
[----:B------:R-:W-:Y:S02]  /*78e0*/  IADD3 R38, P0, R38, R252, RZ ;  /* 0x000000fc26267210 */ /* 0x000fe40007f1e0ff */
[----:B------:R4:W-:Y:S02]  /*78f0*/  LDGSTS.E.BYPASS.LTC128B.128 [R181+0x7000], [R36.64], !P2 ;  /* 0x0700000024b57fae */ /* 0x0009e4000d101d4c */
[----:B------:R-:W-:Y:S04]  /*7900*/  IADD3.X R39, R28, R182, RZ, P0, !PT ;  /* 0x000000b61c277210 */ /* 0x000fe800007fe4ff */
[----:B-1----:R-:W-:Y:S02]  /*7910*/  IADD3 R44, P0, R2, R55, RZ ;  /* 0x00000037022c7210 */ /* 0x002fe40007f1e0ff */
[----:B------:R1:W5:Y:S02]  /*7920*/  LDL.LU R55, [R1+0x58] ;  /* 0x0000580001377983 */ /* 0x0003640000300800 */
[----:B------:R-:W-:Y:S03]  /*7930*/  IADD3.X R45, R0, R54, RZ, P0, !PT ;  /* 0x00000036002d7210 */ /* 0x000fe600007fe4ff */
[----:B------:R1:W-:Y:S05]  /*7940*/  LDGSTS.E.BYPASS.LTC128B.128 [R181+0xa000], [R38.64], !P1 ;  /* 0x0a00000026b57fae */ /* 0x0003ea000c901d4c */
[----:B------:R3:W-:Y:S05]  /*7950*/  LDGSTS.E.BYPASS.LTC128B.128 [R181+0x2000], [R44.64], !P4 ;  /* 0x020000002cb57fae */ /* 0x0007ea000e101d4c */
[----:B------:R3:W5:Y:S01]  /*7960*/  LDL.LU R54, [R1+0x54] ;  /* 0x0000540001367983 */ /* 0x0007620000300800 */
[----:B----4-:R-:W-:Y:S02]  /*7970*/  IADD3 R36, P0, R2, R29, RZ ;  /* 0x0000001d02247210 */ /* 0x010fe40007f1e0ff */
[C---:B--2---:R-:W-:Y:S02]  /*7980*/  HMMA.16816.F32 R28, R48.reuse, R32, RZ ;  /* 0x00000020301c723c */ /* 0x044fe400000018ff */
[----:B------:R-:W-:Y:S02]  /*7990*/  IADD3.X R37, R0, R53, RZ, P0, !PT ;  /* 0x0000003500257210 */ /* 0x000fe400007fe4ff */
[----:B------:R2:W5:Y:S04]  /*79a0*/  LDL.LU R53, [R1+0x50] ;  /* 0x0000500001357983 */ /* 0x0005680000300800 */
[C---:B------:R-:W-:Y:S01]  /*79b0*/  HMMA.16816.F32 R32, R48.reuse, R34, RZ ;  /* 0x000000223020723c */ /* 0x040fe200000018ff */
[----:B------:R4:W-:Y:S03]  /*79c0*/  LDGSTS.E.BYPASS.LTC128B.128 [R181+0x5000], [R36.64], !P3 ;  /* 0x0500000024b57fae */ /* 0x0009e6000d901d4c */
[----:B-1----:R-:W-:Y:S02]  /*79d0*/  IADD3 R38, P0, R2, R52, RZ ;  /* 0x0000003402267210 */ /* 0x002fe40007f1e0ff */
[----:B------:R2:W5:Y:S02]  /*79e0*/  LDL.LU R52, [R1+0x4c] ;  /* 0x00004c0001347983 */ /* 0x0005640000300800 */
[----:B------:R-:W-:Y:S03]  /*79f0*/  IADD3.X R39, R0, R3, RZ, P0, !PT ;  /* 0x0000000300277210 */ /* 0x000fe600007fe4ff */
[----:B------:R2:W5:Y:S01]  /*7a00*/  LDL.LU R3, [R1+0x48] ;  /* 0x0000480001037983 */ /* 0x0005620000300800 */
[----:B---3--:R-:W-:Y:S02]  /*7a10*/  IADD3 R44, P0, R2, R252, RZ ;  /* 0x000000fc022c7210 */ /* 0x008fe40007f1e0ff */
[----:B------:R-:W-:Y:S02]  /*7a20*/  MOV R252, c[0x0][0x2b8] ;  /* 0x0000ae0000fc7a02 */ /* 0x000fe40000000f00 */
[----:B------:R4:W-:Y:S01]  /*7a30*/  LDGSTS.E.BYPASS.LTC128B.128 [R181+0x8000], [R38.64], !P2 ;  /* 0x0800000026b57fae */ /* 0x0009e2000d101d4c */
[----:B------:R-:W-:Y:S02]  /*7a40*/  IADD3.X R45, R0, R182, RZ, P0, !PT ;  /* 0x000000b6002d7210 */ /* 0x000fe400007fe4ff */
[----:B------:R-:W-:Y:S03]  /*7a50*/  PLOP3.LUT P0, PT, PT, PT, UP0, 0x80, 0x0 ;  /* 0x000000000000781c */ /* 0x000fe60003f0f008 */
[----:B------:R1:W-:Y:S05]  /*7a60*/  LDGSTS.E.BYPASS.LTC128B.128 [R181+0xb000], [R44.64], !P1 ;  /* 0x0b0000002cb57fae */ /* 0x0003ea000c901d4c */
[----:B------:R-:W0:Y:S01]  /*7a70*/  LDGDEPBAR ;  /* 0x00000000000079af */ /* 0x000e220000000000 */
[C---:B----4-:R-:W-:Y:S08]  /*7a80*/  HMMA.16816.F32 R36, R48.reuse, R40, RZ ;  /* 0x000000283024723c */ /* 0x050ff000000018ff */
[C---:B------:R-:W-:Y:S08]  /*7a90*/  HMMA.16816.F32 R40, R48.reuse, R42, RZ ;  /* 0x0000002a3028723c */ /* 0x040ff000000018ff */
[C---:B-1----:R-:W-:Y:S08]  /*7aa0*/  HMMA.16816.F32 R44, R48.reuse, R184, RZ ;  /* 0x000000b8302c723c */ /* 0x042ff000000018ff */
[----:B------:R-:W-:Y:S01]  /*7ab0*/  HMMA.16816.F32 R48, R48, R186, RZ ;  /* 0x000000ba3030723c */ /* 0x000fe200000018ff */
[----:B------:R-:W-:Y:S07]  /*7ac0*/  LDSM.16.M88.4 R184, [R245+0x18100] ;  /* 0x01810000f5b8783b */ /* 0x000fee0000000200 */
        /* <DEDUP_REMOVED lines=11> */
[----:B------:R-:W2:Y:S07]  /*7b80*/  LDSM.16.M88.4 R204, [R244+0xd900] ;  /* 0x00d90000f4cc783b */ /* 0x000eae0000000200 */
[C---:B------:R-:W-:Y:S08]  /*7b90*/  HMMA.16816.F32 R36, R188.reuse, R208, R36 ;  /* 0x000000d0bc24723c */ /* 0x040ff00000001824 */
[C---:B------:R-:W-:Y:S01]  /*7ba0*/  HMMA.16816.F32 R40, R188.reuse, R210, R40 ;  /* 0x000000d2bc28723c */ /* 0x040fe20000001828 */
[----:B------:R-:W-:Y:S07]  /*7bb0*/  LDSM.16.M88.4 R208, [R244+0xe900] ;  /* 0x00e90000f4d0783b */ /* 0x000fee0000000200 */
[C---:B------:R-:W-:Y:S08]  /*7bc0*/  HMMA.16816.F32 R44, R188.reuse, R212, R44 ;  /* 0x000000d4bc2c723c */ /* 0x040ff0000000182c */
[----:B------:R-:W-:Y:S01]  /*7bd0*/  HMMA.16816.F32 R48, R188, R214, R48 ;  /* 0x000000d6bc30723c */ /* 0x000fe20000001830 */
[----:B------:R-:W2:Y:S07]  /*7be0*/  LDSM.16.M88.4 R188, [R244+0xe100] ;  /* 0x00e10000f4bc783b */ /* 0x000eae0000000200 */
[C---:B-1----:R-:W-:Y:S08]  /*7bf0*/  HMMA.16816.F32 R4, R184.reuse, R192, R4 ;  /* 0x000000c0b804723c */ /* 0x042ff00000001804 */
[C---:B------:R-:W-:Y:S01]  /*7c00*/  HMMA.16816.F32 R8, R184.reuse, R194, R8 ;  /* 0x000000c2b808723c */ /* 0x040fe20000001808 */
[----:B------:R-:W-:Y:S07]  /*7c10*/  LDSM.16.M88.4 R192, [R234] ;  /* 0x00000000eac0783b */ /* 0x000fee0000000200 */
[C---:B---3--:R-:W-:Y:S08]  /*7c20*/  HMMA.16816.F32 R12, R184.reuse, R196, R12 ;  /* 0x000000c4b80c723c */ /* 0x048ff0000000180c */
[C---:B------:R-:W-:Y:S01]  /*7c30*/  HMMA.16816.F32 R16, R184.reuse, R198, R16 ;  /* 0x000000c6b810723c */ /* 0x040fe20000001810 */
[----:B------:R-:W-:Y:S07]  /*7c40*/  LDSM.16.M88.4 R196, [R234+0x800] ;  /* 0x00080000eac4783b */ /* 0x000fee0000000200 */
[C---:B----4-:R-:W-:Y:S08]  /*7c50*/  HMMA.16816.F32 R20, R184.reuse, R200, R20 ;  /* 0x000000c8b814723c */ /* 0x050ff00000001814 */
        /* <DEDUP_REMOVED lines=182> */
[----:B------:R-:W1:Y:S02]  /*87c0*/  LDSM.16.M88.4 R192, [R249+0x17900] ;  /* 0x01790000f9c0783b */ /* 0x000e640000000200 */
        /* <DEDUP_REMOVED lines=15> */
[C---:B------:R-:W-:Y:S08]  /*88c0*/  HMMA.16816.F32 R44, R196.reuse, R192, R44 ;  /* 0x000000c0c42c723c */ /* 0x040ff0000000182c */
[----:B------:R-:W-:Y:S01]  /*88d0*/  HMMA.16816.F32 R48, R196, R194, R48 ;  /* 0x000000c2c430723c */ /* 0x000fe20000001830 */
[----:B------:R-:W1:Y:S05]  /*88e0*/  LDSM.16.M88.4 R192, [R217] ;  /* 0x00000000d9c0783b */ /* 0x000e6a0000000200 */
        /* <DEDUP_REMOVED lines=13> */
[C---:B------:R-:W-:Y:S08]  /*89c0*/  HMMA.16816.F32 R36, R200.reuse, R192, R36 ;  /* 0x000000c0c824723c */ /* 0x040ff00000001824 */
[C---:B------:R-:W-:Y:S01]  /*89d0*/  HMMA.16816.F32 R40, R200.reuse, R194, R40 ;  /* 0x000000c2c828723c */ /* 0x040fe20000001828 */
[----:B------:R-:W4:Y:S07]  /*89e0*/  LDSM.16.M88.4 R192, [R244+0x16900] ;  /* 0x01690000f4c0783b */ /* 0x000f2e0000000200 */
[C---:B------:R-:W-:Y:S08]  /*89f0*/  HMMA.16816.F32 R44, R200.reuse, R196, R44 ;  /* 0x000000c4c82c723c */ /* 0x040ff0000000182c */
[----:B------:R-:W-:Y:S01]  /*8a00*/  HMMA.16816.F32 R48, R200, R198, R48 ;  /* 0x000000c6c830723c */ /* 0x000fe20000001830 */
[----:B------:R-:W4:Y:S05]  /*8a10*/  LDSM.16.M88.4 R196, [R244+0x17100] ;  /* 0x01710000f4c4783b */ /* 0x000f2a0000000200 */
        /* <DEDUP_REMOVED lines=11> */
[C---:B------:R-:W-:Y:S08]  /*8ad0*/  HMMA.16816.F32 R36, R204.reuse, R196, R36 ;  /* 0x000000c4cc24723c */ /* 0x040ff00000001824 */
        /* <DEDUP_REMOVED lines=9> */
[----:B------:R-:W-:Y:S01]  /*8b70*/  MUFU.TANH R213, R4 ;  /* 0x0000000400d57308 */ /* 0x000fe20000002400 */
        /* <DEDUP_REMOVED lines=9> */
[----:B------:R-:W-:Y:S10]  /*8c10*/  MUFU.TANH R189, R5 ;  /* 0x0000000500bd7308 */ /* 0x000ff40000002400 */
        /* <DEDUP_REMOVED lines=8> */
[----:B------:R-:W-:Y:S02]  /*8ca0*/  FMUL.FTZ R17, R17, c[0x0][0x320] ;  /* 0x0000c80011117a20 */ /* 0x000fe40000410000 */
[----:B------:R-:W-:Y:S02]  /*8cb0*/  FMUL.FTZ R18, R18, c[0x0][0x320] ;  /* 0x0000c80012127a20 */ /* 0x000fe40000410000 */
[----:B------:R-:W-:Y:S05]  /*8cc0*/  FMUL.FTZ R19, R19, c[0x0][0x320] ;  /* 0x0000c80013137a20 */ /* 0x000fea0000410000 */
[----:B------:R-:W-:Y:S10]  /*8cd0*/  MUFU.TANH R185, R9 ;  /* 0x0000000900b97308 */ /* 0x000ff40000002400 */
[----:B-1----:R-:W1:Y:S01]  /*8ce0*/  MUFU.TANH R0, R10 ;  /* 0x0000000a00007308 */ /* 0x002e620000002400 */
[----:B--2---:R-:W2:Y:S09]  /*8cf0*/  LDSM.16.M88.4 R4, [R234+0xa000] ;  /* 0x00a00000ea04783b */ /* 0x004eb20000000200 */
[----:B------:R3:W-:Y:S10]  /*8d00*/  MUFU.TANH R184, R11 ;  /* 0x0000000b00b87308 */ /* 0x0007f40000002400 */
[----:B------:R-:W-:Y:S01]  /*8d10*/  MUFU.TANH R191, R12 ;  /* 0x0000000c00bf7308 */ /* 0x000fe20000002400 */
[----:B-1----:R-:W-:Y:S09]  /*8d20*/  STL [R1+0x44], R0 ;  /* 0x0000440001007387 */ /* 0x002ff20000100800 */
[----:B------:R-:W-:Y:S01]  /*8d30*/  MUFU.TANH R192, R13 ;  /* 0x0000000d00c07308 */ /* 0x000fe20000002400 */
[----:B---3--:R-:W1:Y:S09]  /*8d40*/  LDSM.16.M88.4 R8, [R234+0xa800] ;  /* 0x00a80000ea08783b */ /* 0x008e720000000200 */
[----:B------:R-:W-:Y:S01]  /*8d50*/  MUFU.TANH R193, R14 ;  /* 0x0000000e00c17308 */ /* 0x000fe20000002400 */
[C---:B--2---:R-:W-:Y:S09]  /*8d60*/  HMMA.16816.F32 R20, R200.reuse, R4, R20 ;  /* 0x00000004c814723c */ /* 0x044ff20000001814 */
[----:B------:R-:W-:Y:S01]  /*8d70*/  MUFU.TANH R194, R15 ;  /* 0x0000000f00c27308 */ /* 0x000fe20000002400 */
[C---:B------:R-:W-:Y:S01]  /*8d80*/  HMMA.16816.F32 R24, R200.reuse, R6, R24 ;  /* 0x00000006c818723c */ /* 0x040fe20000001818 */
[----:B------:R-:W2:Y:S08]  /*8d90*/  LDSM.16.M88.4 R4, [R234+0xb000] ;  /* 0x00b00000ea04783b */ /* 0x000eb00000000200 */
[----:B------:R-:W-:Y:S05]  /*8da0*/  MUFU.TANH R195, R16 ;  /* 0x0000001000c37308 */ /* 0x000fea0000002400 */
[----:B------:R-:W-:Y:S05]  /*8db0*/  FMUL.FTZ R21, R21, c[0x0][0x320] ;  /* 0x0000c80015157a20 */ /* 0x000fea0000410000 */
[----:B------:R-:W-:Y:S01]  /*8dc0*/  MUFU.TANH R196, R17 ;  /* 0x0000001100c47308 */ /* 0x000fe20000002400 */
[----:B------:R-:W-:Y:S02]  /*8dd0*/  FMUL.FTZ R22, R22, c[0x0][0x320] ;  /* 0x0000c80016167a20 */ /* 0x000fe40000410000 */
[----:B------:R-:W-:Y:S01]  /*8de0*/  FMUL.FTZ R23, R23, c[0x0][0x320] ;  /* 0x0000c80017177a20 */ /* 0x000fe20000410000 */
[C---:B-1----:R-:W-:Y:S03]  /*8df0*/  HMMA.16816.F32 R28, R200.reuse, R8, R28 ;  /* 0x00000008c81c723c */ /* 0x042fe6000000181c */
[----:B------:R-:W-:Y:S02]  /*8e00*/  FMUL.FTZ R24, R24, c[0x0][0x320] ;  /* 0x0000c80018187a20 */ /* 0x000fe40000410000 */
[----:B------:R-:W-:Y:S01]  /*8e10*/  FMUL.FTZ R25, R25, c[0x0][0x320] ;  /* 0x0000c80019197a20 */ /* 0x000fe20000410000 */
[----:B------:R-:W1:Y:S01]  /*8e20*/  MUFU.TANH R0, R21 ;  /* 0x0000001500007308 */ /* 0x000e620000002400 */
[----:B------:R-:W-:Y:S01]  /*8e30*/  FMUL.FTZ R26, R26, c[0x0][0x320] ;  /* 0x0000c8001a1a7a20 */ /* 0x000fe20000410000 */
[C---:B------:R-:W-:Y:S01]  /*8e40*/  HMMA.16816.F32 R32, R200.reuse, R10, R32 ;  /* 0x0000000ac820723c */ /* 0x040fe20000001820 */
[----:B------:R-:W3:Y:S01]  /*8e50*/  LDSM.16.M88.4 R8, [R234+0xb800] ;  /* 0x00b80000ea08783b */ /* 0x000ee20000000200 */
[----:B------:R-:W-:Y:S04]  /*8e60*/  DEPBAR.LE SB0, 0x0 ;  /* 0x000080000000791a */ /* 0x000fe80000000000 */
[----:B------:R-:W-:Y:S02]  /*8e70*/  FMUL.FTZ R27, R27, c[0x0][0x320] ;  /* 0x0000c8001b1b7a20 */ /* 0x000fe40000410000 */
[----:B------:R-:W-:Y:S01]  /*8e80*/  MUFU.TANH R197, R18 ;  /* 0x0000001200c57308 */ /* 0x000fe20000002400 */
[----:B------:R-:W-:Y:S01]  /*8e90*/  BAR.SYNC.DEFER_BLOCKING 0x0 ;  /* 0x0000000000007b1d */ /* 0x000fe20000010000 */
[C---:B--2---:R-:W-:Y:S05]  /*8ea0*/  HMMA.16816.F32 R36, R200.reuse, R4, R36 ;  /* 0x00000004c824723c */ /* 0x044fea0000001824 */
[----:B------:R-:W-:Y:S03]  /*8eb0*/  FMUL.FTZ R20, R20, c[0x0][0x320] ;  /* 0x0000c80014147a20 */ /* 0x000fe60000410000 */
[----:B------:R-:W-:Y:S01]  /*8ec0*/  MUFU.TANH R198, R19 ;  /* 0x0000001300c67308 */ /* 0x000fe20000002400 */
[C---:B------:R-:W-:Y:S01]  /*8ed0*/  HMMA.16816.F32 R40, R200.reuse, R6, R40 ;  /* 0x00000006c828723c */ /* 0x040fe20000001828 */
[----:B-1----:R1:W-:Y:S02]  /*8ee0*/  STL [R1+0x30], R0 ;  /* 0x0000300001007387 */ /* 0x0023e40000100800 */
[----:B------:R-:W-:Y:S02]  /*8ef0*/  FMUL.FTZ R28, R28, c[0x0][0x320] ;  /* 0x0000c8001c1c7a20 */ /* 0x000fe40000410000 */
[----:B------:R-:W-:Y:S02]  /*8f00*/  FMUL.FTZ R32, R32, c[0x0][0x320] ;  /* 0x0000c80020207a20 */ /* 0x000fe40000410000 */
[----:B------:R-:W-:Y:S02]  /*8f10*/  FMUL.FTZ R33, R33, c[0x0][0x320] ;  /* 0x0000c80021217a20 */ /* 0x000fe40000410000 */
[----:B------:R-:W-:Y:S03]  /*8f20*/  MUFU.TANH R214, R20 ;  /* 0x0000001400d67308 */ /* 0x000fe60000002400 */
[----:B------:R-:W-:Y:S02]  /*8f30*/  FMUL.FTZ R29, R29, c[0x0][0x320] ;  /* 0x0000c8001d1d7a20 */ /* 0x000fe40000410000 */
[----:B------:R-:W-:Y:S02]  /*8f40*/  FMUL.FTZ R30, R30, c[0x0][0x320] ;  /* 0x0000c8001e1e7a20 */ /* 0x000fe40000410000 */
[----:B------:R-:W-:Y:S02]  /*8f50*/  FMUL.FTZ R31, R31, c[0x0][0x320] ;  /* 0x0000c8001f1f7a20 */ /* 0x000fe40000410000 */
[----:B------:R-:W-:Y:S01]  /*8f60*/  FMUL.FTZ R34, R34, c[0x0][0x320] ;  /* 0x0000c80022227a20 */ /* 0x000fe20000410000 */
[----:B------:R-:W-:Y:S01]  /*8f70*/  MUFU.TANH R23, R23 ;  /* 0x0000001700177308 */ /* 0x000fe20000002400 */
[----:B------:R-:W-:Y:S01]  /*8f80*/  FMUL.FTZ R35, R35, c[0x0][0x320] ;  /* 0x0000c80023237a20 */ /* 0x000fe20000410000 */
[C---:B---3--:R-:W-:Y:S03]  /*8f90*/  HMMA.16816.F32 R44, R200.reuse, R8, R44 ;  /* 0x00000008c82c723c */ /* 0x048fe6000000182c */
[----:B------:R-:W-:Y:S02]  /*8fa0*/  FMUL.FTZ R36, R36, c[0x0][0x320] ;  /* 0x0000c80024247a20 */ /* 0x000fe40000410000 */
[----:B------:R-:W-:Y:S03]  /*8fb0*/  FMUL.FTZ R37, R37, c[0x0][0x320] ;  /* 0x0000c80025257a20 */ /* 0x000fe60000410000 */
[----:B-1----:R-:W1:Y:S01]  /*8fc0*/  MUFU.TANH R0, R22 ;  /* 0x0000001600007308 */ /* 0x002e620000002400 */
[----:B------:R-:W-:Y:S03]  /*8fd0*/  HMMA.16816.F32 R48, R200, R10, R48 ;  /* 0x0000000ac830723c */ /* 0x000fe60000001830 */
        /* <DEDUP_REMOVED lines=15> */
[----:B------:R-:W-:Y:S01]  /*90d0*/  MUFU.TANH R187, R31 ;  /* 0x0000001f00bb7308 */ /* 0x000fe20000002400 */
[----:B------:R-:W-:Y:S02]  /*90e0*/  FMUL.FTZ R50, R50, c[0x0][0x320] ;  /* 0x0000c80032327a20 */ /* 0x000fe40000410000 */
[----:B------:R-:W-:Y:S07]  /*90f0*/  FMUL.FTZ R51, R51, c[0x0][0x320] ;  /* 0x0000c80033337a20 */ /* 0x000fee0000410000 */
        /* <DEDUP_REMOVED lines=27> */
[----:B-12345:R-:W-:-:S05]  /*92b0*/  @P0 BRA `(.L_x_804) ;  /* 0xffffdc2000000947 */ /* 0x03efca000383ffff */
.L_x_803:
[----:B---3--:R-:W2:Y:S01]  /*92c0*/  LDL.LU R5, [R1+0x3c] ;  /* 0x00003c0001057983 */ /* 0x008ea20000300800 */
[----:B------:R-:W-:Y:S02]  /*92d0*/  MOV R47, R24 ;  /* 0x00000018002f7202 */ /* 0x000fe40000000f00 */
[----:B------:R-:W-:Y:S01]  /*92e0*/  MOV R24, R214 ;  /* 0x000000d600187202 */ /* 0x000fe20000000f00 */
[----:B------:R-:W3:Y:S01]  /*92f0*/  LDL.LU R4, [R1+0x34] ;  /* 0x0000340001047983 */ /* 0x000ee20000300800 */
[----:B------:R-:W-:Y:S02]  /*9300*/  MOV R44, R23 ;  /* 0x00000017002c7202 */ /* 0x000fe40000000f00 */
[----:B------:R-:W-:Y:S01]  /*9310*/  MOV R41, R22 ;  /* 0x0000001600297202 */ /* 0x000fe20000000f00 */
[----:B------:R-:W4:Y:S01]  /*9320*/  LDL.LU R2, [R1+0x38] ;  /* 0x0000380001027983 */ /* 0x000f220000300800 */
[----:B------:R-:W-:Y:S02]  /*9330*/  MOV R40, R186 ;  /* 0x000000ba00287202 */ /* 0x000fe40000000f00 */
[----:B------:R-:W-:Y:S01]  /*9340*/  MOV R35, R187 ;  /* 0x000000bb00237202 */ /* 0x000fe20000000f00 */
[----:B------:R-:W5:Y:S01]  /*9350*/  LDL.LU R0, [R1+0x30] ;  /* 0x0000300001007983 */ /* 0x000f620000300800 */
[----:B------:R-:W-:Y:S02]  /*9360*/  MOV R34, R215 ;  /* 0x000000d700227202 */ /* 0x000fe40000000f00 */
[----:B------:R-:W-:Y:S01]  /*9370*/  ISETP.LT.AND P0, PT, RZ, UR6, PT ;  /* 0x00000006ff007c0c */ /* 0x000fe2000bf01270 */
[----:B------:R-:W5:Y:S01]  /*9380*/  LDL.LU R7, [R1+0x40] ;  /* 0x0000400001077983 */ /* 0x000f620000300800 */
[----:B------:R-:W-:Y:S03]  /*9390*/  UIADD3 UR6, UR6, -0x1, URZ ;  /* 0xffffffff06067890 */ /* 0x000fe6000fffe03f */
[----:B------:R-:W5:Y:S04]  /*93a0*/  LDL.LU R6, [R1+0x44] ;  /* 0x0000440001067983 */ /* 0x000f680000300800 */
[----:B------:R-:W-:Y:S08]  /*93b0*/  LDSM.16.MT88.4 R12, [R247+0x100] ;  /* 0x00010000f70c783b */ /* 0x000ff00000004200 */
[----:B------:R-:W-:Y:S08]  /*93c0*/  LDSM.16.MT88.4 R20, [R242+0x100] ;  /* 0x00010000f214783b */ /* 0x000ff00000004200 */
[----:B------:R-:W-:Y:S08]  /*93d0*/  LDSM.16.MT88.4 R28, [R241+0x100] ;  /* 0x00010000f11c783b */ /* 0x000ff00000004200 */
[----:B------:R-:W-:Y:S08]  /*93e0*/  LDSM.16.MT88.4 R36, [R240+0x100] ;  /* 0x00010000f024783b */ /* 0x000ff00000004200 */
[----:B------:R-:W0:Y:S01]  /*93f0*/  LDGDEPBAR ;  /* 0x00000000000079af */ /* 0x000e220000000000 */
[----:B--2---:R-:W-:Y:S02]  /*9400*/  MOV R46, R5 ;  /* 0x00000005002e7202 */ /* 0x004fe40000000f00 */
[----:B------:R-:W-:Y:S02]  /*9410*/  FMNMX.FTZ R5, R190, R3, !PT ;  /* 0x00000003be057209 */ /* 0x000fe40007810000 */
[----:B---3--:R-:W-:Y:S02]  /*9420*/  MOV R45, R4 ;  /* 0x00000004002d7202 */ /* 0x008fe40000000f00 */
[----:B------:R-:W-:Y:S02]  /*9430*/  FMNMX.FTZ R4, R213, R180, !PT ;  /* 0x000000b4d5047209 */ /* 0x000fe40007810000 */
[----:B------:R-:W-:Y:S02]  /*9440*/  FMNMX.FTZ R5, R188, R5, !PT ;  /* 0x00000005bc057209 */ /* 0x000fe40007810000 */
[----:B------:R-:W-:Y:S02]  /*9450*/  FMNMX.FTZ R4, R189, R4, !PT ;  /* 0x00000004bd047209 */ /* 0x000fe40007810000 */
[----:B----4-:R-:W-:Y:S02]  /*9460*/  MOV R43, R2 ;  /* 0x00000002002b7202 */ /* 0x010fe40000000f00 */
[----:B-----5:R-:W-:Y:S02]  /*9470*/  MOV R42, R0 ;  /* 0x00000000002a7202 */ /* 0x020fe40000000f00 */
        /* <DEDUP_REMOVED lines=44> */
[----:B------:R-:W1:Y:S08]  /*9740*/  SHFL.BFLY PT, R2, R4, 0x2, 0x1f ;  /* 0x0c401f0004027f89 */ /* 0x000e7000000e0000 */
[----:B------:R-:W2:Y:S01]  /*9750*/  SHFL.BFLY PT, R0, R5, 0x2, 0x1f ;  /* 0x0c401f0005007f89 */ /* 0x000ea200000e0000 */
[----:B-1----:R-:W-:Y:S07]  /*9760*/  FMNMX.FTZ R4, R4, R2, !PT ;  /* 0x0000000204047209 */ /* 0x002fee0007810000 */
[----:B------:R-:W1:Y:S01]  /*9770*/  SHFL.BFLY PT, R2, R4, 0x1, 0x1f ;  /* 0x0c201f0004027f89 */ /* 0x000e6200000e0000 */
[----:B--2---:R-:W-:Y:S07]  /*9780*/  FMNMX.FTZ R5, R5, R0, !PT ;  /* 0x0000000005057209 */ /* 0x004fee0007810000 */
[----:B------:R-:W2:Y:S01]  /*9790*/  SHFL.BFLY PT, R0, R5, 0x1, 0x1f ;  /* 0x0c201f0005007f89 */ /* 0x000ea200000e0000 */
[----:B-1----:R-:W-:Y:S05]  /*97a0*/  FMNMX.FTZ R2, R4, R2, !PT ;  /* 0x0000000204027209 */ /* 0x002fea0007810000 */
[C---:B------:R-:W-:Y:S02]  /*97b0*/  FMUL.FTZ R215, R2.reuse, c[0x0][0x2d0] ;  /* 0x0000b40002d77a20 */ /* 0x040fe40000410000 */
[----:B------:R-:W-:Y:S01]  /*97c0*/  FADD.FTZ R4, -R2, R180 ;  /* 0x000000b402047221 */ /* 0x000fe20000010100 */
[----:B--2---:R-:W-:Y:S01]  /*97d0*/  FMNMX.FTZ R0, R0, R5, !PT ;  /* 0x0000000500007209 */ /* 0x004fe20007810000 */
[--C-:B------:R-:W-:Y:S02]  /*97e0*/  FFMA.FTZ R214, R213, c[0x0][0x2d0], -R215.reuse ;  /* 0x0000b400d5d67a23 */ /* 0x100fe400000108d7 */
[----:B------:R-:W-:Y:S02]  /*97f0*/  FFMA.FTZ R189, R189, c[0x0][0x2d0], -R215 ;  /* 0x0000b400bdbd7a23 */ /* 0x000fe400000108d7 */
[C---:B------:R-:W-:Y:S02]  /*9800*/  FMUL.FTZ R213, R0.reuse, c[0x0][0x2d0] ;  /* 0x0000b40000d57a20 */ /* 0x040fe40000410000 */
[----:B------:R-:W-:Y:S01]  /*9810*/  FADD.FTZ R3, -R0, R3 ;  /* 0x0000000300037221 */ /* 0x000fe20000010100 */
[----:B------:R-:W-:Y:S01]  /*9820*/  MUFU.EX2 R214, R214 ;  /* 0x000000d600d67308 */ /* 0x000fe20000000800 */
[--C-:B------:R-:W-:Y:S02]  /*9830*/  FFMA.FTZ R187, R7, c[0x0][0x2d0], -R215.reuse ;  /* 0x0000b40007bb7a23 */ /* 0x100fe400000108d7 */
[----:B------:R-:W-:Y:S02]  /*9840*/  FMUL.FTZ R3, R3, c[0x0][0x2d0] ;  /* 0x0000b40003037a20 */ /* 0x000fe40000410000 */
[----:B------:R-:W-:Y:S02]  /*9850*/  FFMA.FTZ R185, R185, c[0x0][0x2d0], -R215 ;  /* 0x0000b400b9b97a23 */ /* 0x000fe400000108d7 */
[--C-:B------:R-:W-:Y:S02]  /*9860*/  FFMA.FTZ R190, R190, c[0x0][0x2d0], -R213.reuse ;  /* 0x0000b400bebe7a23 */ /* 0x100fe400000108d5 */
[--C-:B------:R-:W-:Y:S01]  /*9870*/  FFMA.FTZ R188, R188, c[0x0][0x2d0], -R213.reuse ;  /* 0x0000b400bcbc7a23 */ /* 0x100fe200000108d5 */
[----:B------:R-:W1:Y:S01]  /*9880*/  MUFU.EX2 R3, R3 ;  /* 0x0000000300037308 */ /* 0x000e620000000800 */
[--C-:B------:R-:W-:Y:S02]  /*9890*/  FFMA.FTZ R186, R6, c[0x0][0x2d0], -R213.reuse ;  /* 0x0000b40006ba7a23 */ /* 0x100fe400000108d5 */
[----:B------:R-:W-:Y:S02]  /*98a0*/  FFMA.FTZ R184, R184, c[0x0][0x2d0], -R213 ;  /* 0x0000b400b8b87a23 */ /* 0x000fe400000108d5 */
[----:B------:R-:W-:Y:S02]  /*98b0*/  FMUL.FTZ R4, R4, c[0x0][0x2d0] ;  /* 0x0000b40004047a20 */ /* 0x000fe40000410000 */
[--C-:B------:R-:W-:Y:S02]  /*98c0*/  FFMA.FTZ R210, R210, c[0x0][0x2d0], -R215.reuse ;  /* 0x0000b400d2d27a23 */ /* 0x100fe400000108d7 */
[----:B------:R-:W-:Y:S01]  /*98d0*/  FFMA.FTZ R212, R212, c[0x0][0x2d0], -R215 ;  /* 0x0000b400d4d47a23 */ /* 0x000fe200000108d7 */
[----:B------:R-:W2:Y:S01]  /*98e0*/  MUFU.EX2 R180, R4 ;  /* 0x0000000400b47308 */ /* 0x000ea20000000800 */
[--C-:B------:R-:W-:Y:S02]  /*98f0*/  FFMA.FTZ R206, R206, c[0x0][0x2d0], -R213.reuse ;  /* 0x0000b400cece7a23 */ /* 0x100fe400000108d5 */
[----:B------:R-:W-:Y:S02]  /*9900*/  FFMA.FTZ R208, R208, c[0x0][0x2d0], -R213 ;  /* 0x0000b400d0d07a23 */ /* 0x000fe400000108d5 */
[--C-:B------:R-:W-:Y:S02]  /*9910*/  FFMA.FTZ R209, R209, c[0x0][0x2d0], -R215.reuse ;  /* 0x0000b400d1d17a23 */ /* 0x100fe400000108d7 */
[----:B------:R-:W-:Y:S02]  /*9920*/  FFMA.FTZ R207, R207, c[0x0][0x2d0], -R215 ;  /* 0x0000b400cfcf7a23 */ /* 0x000fe400000108d7 */
[--C-:B------:R-:W-:Y:S01]  /*9930*/  FFMA.FTZ R205, R205, c[0x0][0x2d0], -R213.reuse ;  /* 0x0000b400cdcd7a23 */ /* 0x100fe200000108d5 */
[----:B------:R-:W3:Y:S01]  /*9940*/  MUFU.EX2 R189, R189 ;  /* 0x000000bd00bd7308 */ /* 0x000ee20000000800 */
[----:B------:R-:W-:Y:S02]  /*9950*/  FFMA.FTZ R199, R199, c[0x0][0x2d0], -R213 ;  /* 0x0000b400c7c77a23 */ /* 0x000fe400000108d5 */
[--C-:B------:R-:W-:Y:S02]  /*9960*/  FFMA.FTZ R191, R191, c[0x0][0x2d0], -R215.reuse ;  /* 0x0000b400bfbf7a23 */ /* 0x100fe400000108d7 */
[C---:B-1----:R-:W-:Y:S02]  /*9970*/  FMUL.FTZ R6, R3.reuse, R178 ;  /* 0x000000b203067220 */ /* 0x042fe40000410000 */
[C---:B------:R-:W-:Y:S02]  /*9980*/  FMUL.FTZ R7, R3.reuse, R179 ;  /* 0x000000b303077220 */ /* 0x040fe40000410000 */
[C---:B------:R-:W-:Y:S01]  /*9990*/  FMUL.FTZ R10, R3.reuse, R174 ;  /* 0x000000ae030a7220 */ /* 0x040fe20000410000 */
[----:B------:R-:W-:Y:S01]  /*99a0*/  MUFU.EX2 R187, R187 ;  /* 0x000000bb00bb7308 */ /* 0x000fe20000000800 */
[C---:B------:R-:W-:Y:S01]  /*99b0*/  FMUL.FTZ R11, R3.reuse, R175 ;  /* 0x000000af030b7220 */ /* 0x040fe20000410000 */
[----:B------:R-:W-:Y:S01]  /*99c0*/  MOV R175, R34 ;  /* 0x0000002200af7202 */ /* 0x000fe20000000f00 */
[----:B------:R-:W-:Y:S01]  /*99d0*/  FMUL.FTZ R18, R3, R166 ;  /* 0x000000a603127220 */ /* 0x000fe20000410000 */
[----:B------:R-:W-:Y:S01]  /*99e0*/  MOV R174, R33 ;  /* 0x0000002100ae7202 */ /* 0x000fe20000000f00 */
[C---:B--2---:R-:W-:Y:S01]  /*99f0*/  FMUL.FTZ R4, R180.reuse, R176 ;  /* 0x000000b0b4047220 */ /* 0x044fe20000410000 */
[----:B------:R-:W-:Y:S01]  /*9a00*/  MOV R166, R41 ;  /* 0x0000002900a67202 */ /* 0x000fe20000000f00 */
[C---:B------:R-:W-:Y:S02]  /*9a10*/  FMUL.FTZ R5, R180.reuse, R177 ;  /* 0x000000b1b4057220 */ /* 0x040fe40000410000 */
[C---:B------:R-:W-:Y:S01]  /*9a20*/  FMUL.FTZ R8, R180.reuse, R172 ;  /* 0x000000acb4087220 */ /* 0x040fe20000410000 */
[----:B------:R-:W1:Y:S01]  /*9a30*/  MUFU.EX2 R185, R185 ;  /* 0x000000b900b97308 */ /* 0x000e620000000800 */
[C---:B------:R-:W-:Y:S01]  /*9a40*/  FMUL.FTZ R9, R180.reuse, R173 ;  /* 0x000000adb4097220 */ /* 0x040fe20000410000 */
[----:B------:R-:W-:Y:S01]  /*9a50*/  MOV R172, R27 ;  /* 0x0000001b00ac7202 */ /* 0x000fe20000000f00 */
[C---:B------:R-:W-:Y:S01]  /*9a60*/  FMUL.FTZ R16, R180.reuse, R164 ;  /* 0x000000a4b4107220 */ /* 0x040fe20000410000 */
[----:B---3--:R-:W-:Y:S01]  /*9a70*/  F2FP.PACK_AB R176, R189, R214 ;  /* 0x000000d6bdb0723e */ /* 0x008fe200000000ff */
[C---:B------:R-:W-:Y:S01]  /*9a80*/  FMUL.FTZ R17, R180.reuse, R165 ;  /* 0x000000a5b4117220 */ /* 0x040fe20000410000 */
[----:B------:R-:W-:Y:S01]  /*9a90*/  MOV R164, R35 ;  /* 0x0000002300a47202 */ /* 0x000fe20000000f00 */
[C---:B------:R-:W-:Y:S01]  /*9aa0*/  FMUL.FTZ R19, R3.reuse, R167 ;  /* 0x000000a703137220 */ /* 0x040fe20000410000 */
[----:B------:R-:W-:Y:S01]  /*9ab0*/  MOV R167, R25 ;  /* 0x0000001900a77202 */ /* 0x000fe20000000f00 */
[C---:B------:R-:W-:Y:S01]  /*9ac0*/  FMUL.FTZ R27, R3.reuse, R159 ;  /* 0x0000009f031b7220 */ /* 0x040fe20000410000 */
[----:B------:R-:W-:Y:S01]  /*9ad0*/  MUFU.EX2 R190, R190 ;  /* 0x000000be00be7308 */ /* 0x000fe20000000800 */
[C---:B------:R-:W-:Y:S01]  /*9ae0*/  FMUL.FTZ R25, R180.reuse, R157 ;  /* 0x0000009db4197220 */ /* 0x040fe20000410000 */
[----:B------:R-:W-:Y:S01]  /*9af0*/  MOV R173, R32 ;  /* 0x0000002000ad7202 */ /* 0x000fe20000000f00 */
[C---:B------:R-:W-:Y:S01]  /*9b00*/  FMUL.FTZ R33, R180.reuse, R149 ;  /* 0x00000095b4217220 */ /* 0x040fe20000410000 */
[----:B------:R-:W-:Y:S01]  /*9b10*/  MOV R165, R40 ;  /* 0x0000002800a57202 */ /* 0x000fe20000000f00 */
[C---:B------:R-:W-:Y:S02]  /*9b20*/  FMUL.FTZ R34, R3.reuse, R150 ;  /* 0x0000009603227220 */ /* 0x040fe40000410000 */
[----:B------:R-:W-:Y:S02]  /*9b30*/  FMUL.FTZ R35, R3, R151 ;  /* 0x0000009703237220 */ /* 0x000fe40000410000 */
[C---:B------:R-:W-:Y:S01]  /*9b40*/  FMUL.FTZ R32, R180.reuse, R148 ;  /* 0x00000094b4207220 */ /* 0x040fe20000410000 */
[----:B------:R-:W2:Y:S01]  /*9b50*/  MUFU.EX2 R188, R188 ;  /* 0x000000bc00bc7308 */ /* 0x000ea20000000800 */
[C---:B------:R-:W-:Y:S02]  /*9b60*/  FMUL.FTZ R40, R180.reuse, R140 ;  /* 0x0000008cb4287220 */ /* 0x040fe40000410000 */
[C---:B------:R-:W-:Y:S01]  /*9b70*/  FMUL.FTZ R41, R180.reuse, R141 ;  /* 0x0000008db4297220 */ /* 0x040fe20000410000 */
[----:B-1----:R-:W-:Y:S01]  /*9b80*/  F2FP.PACK_AB R178, R185, R187 ;  /* 0x000000bbb9b2723e */ /* 0x002fe200000000ff */
[C---:B------:R-:W-:Y:S02]  /*9b90*/  FMUL.FTZ R48, R180.reuse, R132 ;  /* 0x00000084b4307220 */ /* 0x040fe40000410000 */
[C---:B------:R-:W-:Y:S02]  /*9ba0*/  FMUL.FTZ R49, R180.reuse, R133 ;  /* 0x00000085b4317220 */ /* 0x040fe40000410000 */
[C---:B------:R-:W-:Y:S01]  /*9bb0*/  FMUL.FTZ R50, R3.reuse, R134 ;  /* 0x0000008603327220 */ /* 0x040fe20000410000 */
        /* <DEDUP_REMOVED lines=9> */
[----:B--2---:R-:W-:Y:S01]  /*9c50*/  F2FP.PACK_AB R177, R188, R190 ;  /* 0x000000bebcb1723e */ /* 0x004fe200000000ff */
        /* <DEDUP_REMOVED lines=10> */
[----:B------:R-:W-:Y:S02]  /*9d00*/  FMUL.FTZ R65, R180, R65 ;  /* 0x00000041b4417220 */ /* 0x000fe40000410000 */
[C---:B------:R-:W-:Y:S01]  /*9d10*/  FMUL.FTZ R66, R3.reuse, R66 ;  /* 0x0000004203427220 */ /* 0x040fe20000410000 */
[----:B-1----:R-:W-:Y:S01]  /*9d20*/  F2FP.PACK_AB R179, R184, R186 ;  /* 0x000000bab8b3723e */ /* 0x002fe200000000ff */
[C---:B------:R-:W-:Y:S02]  /*9d30*/  FMUL.FTZ R67, R3.reuse, R67 ;  /* 0x0000004303437220 */ /* 0x040fe40000410000 */
[C---:B------:R-:W-:Y:S02]  /*9d40*/  FMUL.FTZ R68, R180.reuse, R68 ;  /* 0x00000044b4447220 */ /* 0x040fe40000410000 */
[C---:B------:R-:W-:Y:S01]  /*9d50*/  FMUL.FTZ R69, R180.reuse, R69 ;  /* 0x00000045b4457220 */ /* 0x040fe20000410000 */
[----:B------:R-:W-:Y:S01]  /*9d60*/  MUFU.EX2 R206, R206 ;  /* 0x000000ce00ce7308 */ /* 0x000fe20000000800 */
[C---:B------:R-:W-:Y:S05]  /*9d70*/  HMMA.16816.F32 R4, R176.reuse, R12, R4 ;  /* 0x0000000cb004723c */ /* 0x040fea0000001804 */
[C---:B------:R-:W-:Y:S02]  /*9d80*/  FMUL.FTZ R70, R3.reuse, R70 ;  /* 0x0000004603467220 */ /* 0x040fe40000410000 */
[C---:B------:R-:W-:Y:S01]  /*9d90*/  FMUL.FTZ R71, R3.reuse, R71 ;  /* 0x0000004703477220 */ /* 0x040fe20000410000 */
[C---:B------:R-:W-:Y:S01]  /*9da0*/  HMMA.16816.F32 R8, R176.reuse, R14, R8 ;  /* 0x0000000eb008723c */ /* 0x040fe20000001808 */
[----:B------:R-:W-:Y:S03]  /*9db0*/  MUFU.EX2 R208, R208 ;  /* 0x000000d000d07308 */ /* 0x000fe60000000800 */
[C---:B------:R-:W-:Y:S01]  /*9dc0*/  FMUL.FTZ R12, R180.reuse, R168 ;  /* 0x000000a8b40c7220 */ /* 0x040fe20000410000 */
[----:B------:R-:W-:Y:S01]  /*9dd0*/  MOV R168, R42 ;  /* 0x0000002a00a87202 */ /* 0x000fe20000000f00 */
[C---:B------:R-:W-:Y:S01]  /*9de0*/  FMUL.FTZ R13, R180.reuse, R169 ;  /* 0x000000a9b40d7220 */ /* 0x040fe20000410000 */
[----:B------:R-:W-:Y:S01]  /*9df0*/  MOV R169, R43 ;  /* 0x0000002b00a97202 */ /* 0x000fe20000000f00 */
[C---:B------:R-:W-:Y:S01]  /*9e00*/  FMUL.FTZ R14, R3.reuse, R170 ;  /* 0x000000aa030e7220 */ /* 0x040fe20000410000 */
[----:B------:R-:W-:Y:S02]  /*9e10*/  MOV R170, R44 ;  /* 0x0000002c00aa7202 */ /* 0x000fe40000000f00 */
[----:B------:R-:W-:Y:S01]  /*9e20*/  MUFU.EX2 R209, R209 ;  /* 0x000000d100d17308 */ /* 0x000fe20000000800 */
[C---:B------:R-:W-:Y:S01]  /*9e30*/  FMUL.FTZ R15, R3.reuse, R171 ;  /* 0x000000ab030f7220 */ /* 0x040fe20000410000 */
[----:B------:R-:W-:Y:S01]  /*9e40*/  MOV R171, R45 ;  /* 0x0000002d00ab7202 */ /* 0x000fe20000000f00 */
[C---:B------:R-:W-:Y:S02]  /*9e50*/  FMUL.FTZ R42, R3.reuse, R142 ;  /* 0x0000008e032a7220 */ /* 0x040fe40000410000 */
[C---:B------:R-:W-:Y:S02]  /*9e60*/  FMUL.FTZ R43, R3.reuse, R143 ;  /* 0x0000008f032b7220 */ /* 0x040fe40000410000 */
[----:B------:R-:W-:Y:S01]  /*9e70*/  LDSM.16.MT88.4 R140, [R242+0x6100] ;  /* 0x00610000f28c783b */ /* 0x000fe20000004200 */
[C---:B------:R-:W-:Y:S02]  /*9e80*/  HMMA.16816.F32 R12, R176.reuse, R20, R12 ;  /* 0x00000014b00c723c */ /* 0x040fe4000000180c */
[----:B------:R-:W-:Y:S01]  /*9e90*/  MUFU.EX2 R207, R207 ;  /* 0x000000cf00cf7308 */ /* 0x000fe20000000800 */
[C---:B------:R-:W-:Y:S02]  /*9ea0*/  FMUL.FTZ R72, R180.reuse, R72 ;  /* 0x00000048b4487220 */ /* 0x040fe40000410000 */
[C---:B------:R-:W-:Y:S02]  /*9eb0*/  FMUL.FTZ R73, R180.reuse, R73 ;  /* 0x00000049b4497220 */ /* 0x040fe40000410000 */
[C---:B------:R-:W-:Y:S01]  /*9ec0*/  FMUL.FTZ R21, R180.reuse, R161 ;  /* 0x000000a1b4157220 */ /* 0x040fe20000410000 */
[C---:B------:R-:W-:Y:S04]  /*9ed0*/  HMMA.16816.F32 R16, R176.reuse, R22, R16 ;  /* 0x00000016b010723c */ /* 0x040fe80000001810 */
[C---:B------:R-:W-:Y:S01]  /*9ee0*/  FMUL.FTZ R20, R180.reuse, R160 ;  /* 0x000000a0b4147220 */ /* 0x040fe20000410000 */
[----:B------:R-:W-:Y:S01]  /*9ef0*/  MOV R160, R26 ;  /* 0x0000001a00a07202 */ /* 0x000fe20000000f00 */
[C---:B------:R-:W-:Y:S01]  /*9f00*/  FMUL.FTZ R26, R3.reuse, R158 ;  /* 0x0000009e031a7220 */ /* 0x040fe20000410000 */
[----:B------:R-:W-:Y:S01]  /*9f10*/  MOV R161, R47 ;  /* 0x0000002f00a17202 */ /* 0x000fe20000000f00 */
[C---:B------:R-:W-:Y:S01]  /*9f20*/  FMUL.FTZ R22, R3.reuse, R162 ;  /* 0x000000a203167220 */ /* 0x040fe20000410000 */
[----:B------:R-:W-:Y:S01]  /*9f30*/  MOV R162, R46 ;  /* 0x0000002e00a27202 */ /* 0x000fe20000000f00 */
[----:B------:R-:W2:Y:S01]  /*9f40*/  LDL.LU R158, [R1+0x2c] ;  /* 0x00002c00019e7983 */ /* 0x000ea20000300800 */
[----:B------:R-:W-:Y:S01]  /*9f50*/  MUFU.EX2 R205, R205 ;  /* 0x000000cd00cd7308 */ /* 0x000fe20000000800 */
[C---:B------:R-:W-:Y:S01]  /*9f60*/  FMUL.FTZ R23, R3.reuse, R163 ;  /* 0x000000a303177220 */ /* 0x040fe20000410000 */
[----:B------:R-:W-:Y:S01]  /*9f70*/  MOV R163, R24 ;  /* 0x0000001800a37202 */ /* 0x000fe20000000f00 */
[----:B------:R-:W1:Y:S01]  /*9f80*/  LDSM.16.MT88.4 R44, [R247+0x3100] ;  /* 0x00310000f72c783b */ /* 0x000e620000004200 */
[C---:B------:R-:W-:Y:S02]  /*9f90*/  FMUL.FTZ R24, R180.reuse, R156 ;  /* 0x0000009cb4187220 */ /* 0x040fe40000410000 */
[C---:B------:R-:W-:Y:S02]  /*9fa0*/  FMUL.FTZ R74, R3.reuse, R74 ;  /* 0x0000004a034a7220 */ /* 0x040fe40000410000 */
[C---:B------:R-:W-:Y:S02]  /*9fb0*/  HMMA.16816.F32 R20, R176.reuse, R28, R20 ;  /* 0x0000001cb014723c */ /* 0x040fe40000001814 */
[----:B------:R-:W-:Y:S01]  /*9fc0*/  MUFU.EX2 R199, R199 ;  /* 0x000000c700c77308 */ /* 0x000fe20000000800 */
[C---:B------:R-:W-:Y:S02]  /*9fd0*/  FMUL.FTZ R75, R3.reuse, R75 ;  /* 0x0000004b034b7220 */ /* 0x040fe40000410000 */
        /* <DEDUP_REMOVED lines=8> */
[----:B------:R-:W3:Y:S01]  /*a060*/  LDSM.16.MT88.4 R152, [R242+0x3100] ;  /* 0x00310000f298783b */ /* 0x000ee20000004200 */
[C---:B------:R-:W-:Y:S02]  /*a070*/  FMUL.FTZ R78, R3.reuse, R78 ;  /* 0x0000004e034e7220 */ /* 0x040fe40000410000 */
[C---:B------:R-:W-:Y:S02]  /*a080*/  FMUL.FTZ R79, R3.reuse, R79 ;  /* 0x0000004f034f7220 */ /* 0x040fe40000410000 */
[C---:B------:R-:W-:Y:S03]  /*a090*/  HMMA.16816.F32 R28, R176.reuse, R36, R28 ;  /* 0x00000024b01c723c */ /* 0x040fe6000000181c */
[C---:B------:R-:W-:Y:S02]  /*a0a0*/  FMUL.FTZ R80, R180.reuse, R80 ;  /* 0x00000050b4507220 */ /* 0x040fe40000410000 */
[C---:B------:R-:W-:Y:S02]  /*a0b0*/  FMUL.FTZ R81, R180.reuse, R81 ;  /* 0x00000051b4517220 */ /* 0x040fe40000410000 */
[C---:B------:R-:W-:Y:S01]  /*a0c0*/  FMUL.FTZ R36, R180.reuse, R144 ;  /* 0x00000090b4247220 */ /* 0x040fe20000410000 */
[C---:B------:R-:W-:Y:S04]  /*a0d0*/  HMMA.16816.F32 R32, R176.reuse, R38, R32 ;  /* 0x00000026b020723c */ /* 0x040fe80000001820 */
[C---:B------:R-:W-:Y:S02]  /*a0e0*/  FMUL.FTZ R37, R180.reuse, R145 ;  /* 0x00000091b4257220 */ /* 0x040fe40000410000 */
[C---:B------:R-:W-:Y:S02]  /*a0f0*/  FMUL.FTZ R82, R3.reuse, R82 ;  /* 0x0000005203527220 */ /* 0x040fe40000410000 */
[C---:B------:R-:W-:Y:S04]  /*a100*/  FMUL.FTZ R38, R3.reuse, R146 ;  /* 0x0000009203267220 */ /* 0x040fe80000410000 */
[C---:B------:R-:W-:Y:S02]  /*a110*/  FMUL.FTZ R39, R3.reuse, R147 ;  /* 0x0000009303277220 */ /* 0x040fe40000410000 */
[----:B------:R-:W4:Y:S01]  /*a120*/  LDSM.16.MT88.4 R144, [R241+0x3100] ;  /* 0x00310000f190783b */ /* 0x000f220000004200 */
[C---:B------:R-:W-:Y:S02]  /*a130*/  FMUL.FTZ R83, R3.reuse, R83 ;  /* 0x0000005303537220 */ /* 0x040fe40000410000 */
[C---:B------:R-:W-:Y:S02]  /*a140*/  FMUL.FTZ R84, R180.reuse, R84 ;  /* 0x00000054b4547220 */ /* 0x040fe40000410000 */
[C---:B-1----:R-:W-:Y:S03]  /*a150*/  HMMA.16816.F32 R36, R176.reuse, R44, R36 ;  /* 0x0000002cb024723c */ /* 0x042fe60000001824 */
        /* <DEDUP_REMOVED lines=8> */
[----:B------:R-:W1:Y:S01]  /*a1e0*/  LDSM.16.MT88.4 R136, [R240+0x3100] ;  /* 0x00310000f088783b */ /* 0x000e620000004200 */
[C---:B------:R-:W-:Y:S02]  /*a1f0*/  FMUL.FTZ R88, R180.reuse, R88 ;  /* 0x00000058b4587220 */ /* 0x040fe40000410000 */
[C---:B------:R-:W-:Y:S02]  /*a200*/  FMUL.FTZ R89, R180.reuse, R89 ;  /* 0x00000059b4597220 */ /* 0x040fe40000410000 */
[C---:B---3--:R-:W-:Y:S03]  /*a210*/  HMMA.16816.F32 R44, R176.reuse, R152, R44 ;  /* 0x00000098b02c723c */ /* 0x048fe6000000182c */
[C---:B------:R-:W-:Y:S02]  /*a220*/  FMUL.FTZ R90, R3.reuse, R90 ;  /* 0x0000005a035a7220 */ /* 0x040fe40000410000 */
[C---:B------:R-:W-:Y:S02]  /*a230*/  FMUL.FTZ R91, R3.reuse, R91 ;  /* 0x0000005b035b7220 */ /* 0x040fe40000410000 */
[C---:B------:R-:W-:Y:S01]  /*a240*/  FMUL.FTZ R92, R180.reuse, R92 ;  /* 0x0000005cb45c7220 */ /* 0x040fe20000410000 */
[C---:B------:R-:W-:Y:S04]  /*a250*/  HMMA.16816.F32 R48, R176.reuse, R154, R48 ;  /* 0x0000009ab030723c */ /* 0x040fe80000001830 */
[C---:B------:R-:W-:Y:S02]  /*a260*/  FMUL.FTZ R93, R180.reuse, R93 ;  /* 0x0000005db45d7220 */ /* 0x040fe40000410000 */
[C---:B------:R-:W-:Y:S02]  /*a270*/  FMUL.FTZ R94, R3.reuse, R94 ;  /* 0x0000005e035e7220 */ /* 0x040fe40000410000 */
[C---:B----4-:R-:W-:Y:S04]  /*a280*/  HMMA.16816.F32 R52, R176.reuse, R144, R52 ;  /* 0x00000090b034723c */ /* 0x050fe80000001834 */
[C---:B------:R-:W-:Y:S02]  /*a290*/  FMUL.FTZ R95, R3.reuse, R95 ;  /* 0x0000005f035f7220 */ /* 0x040fe40000410000 */
[C---:B------:R-:W-:Y:S02]  /*a2a0*/  FMUL.FTZ R96, R180.reuse, R96 ;  /* 0x00000060b4607220 */ /* 0x040fe40000410000 */
[C---:B------:R-:W-:Y:S01]  /*a2b0*/  HMMA.16816.F32 R56, R176.reuse, R146, R56 ;  /* 0x00000092b038723c */ /* 0x040fe20000001838 */
[----:B------:R-:W-:Y:S03]  /*a2c0*/  LDSM.16.MT88.4 R144, [R242+0x900] ;  /* 0x00090000f290783b */ /* 0x000fe60000004200 */
        /* <DEDUP_REMOVED lines=51> */
[----:B------:R-:W-:Y:S02]  /*a600*/  FMUL.FTZ R121, R180, R121 ;  /* 0x00000079b4797220 */ /* 0x000fe40000410000 */
[----:B------:R-:W-:Y:S01]  /*a610*/  FMUL.FTZ R122, R3, R122 ;  /* 0x0000007a037a7220 */ /* 0x000fe20000410000 */
[C---:B------:R-:W-:Y:S01]  /*a620*/  HMMA.16816.F32 R112, R176.reuse, R138, R112 ;  /* 0x0000008ab070723c */ /* 0x040fe20000001870 */
[----:B------:R-:W1:Y:S03]  /*a630*/  LDSM.16.MT88.4 R136, [R247+0x900] ;  /* 0x00090000f788783b */ /* 0x000e660000004200 */
[----:B------:R-:W-:Y:S02]  /*a640*/  FFMA.FTZ R192, R192, c[0x0][0x2d0], -R215 ;  /* 0x0000b400c0c07a23 */ /* 0x000fe400000108d7 */
[--C-:B------:R-:W-:Y:S02]  /*a650*/  FFMA.FTZ R193, R193, c[0x0][0x2d0], -R213.reuse ;  /* 0x0000b400c1c17a23 */ /* 0x100fe400000108d5 */
[C---:B---3--:R-:W-:Y:S02]  /*a660*/  HMMA.16816.F32 R116, R176.reuse, R132, R116 ;  /* 0x00000084b074723c */ /* 0x048fe40000001874 */
[----:B------:R-:W3:Y:S02]  /*a670*/  MUFU.EX2 R192, R192 ;  /* 0x000000c000c07308 */ /* 0x000ee40000000800 */
[----:B------:R-:W-:Y:S02]  /*a680*/  FFMA.FTZ R194, R194, c[0x0][0x2d0], -R213 ;  /* 0x0000b400c2c27a23 */ /* 0x000fe400000108d5 */
[--C-:B------:R-:W-:Y:S02]  /*a690*/  FFMA.FTZ R195, R195, c[0x0][0x2d0], -R215.reuse ;  /* 0x0000b400c3c37a23 */ /* 0x100fe400000108d7 */
[----:B------:R-:W-:Y:S04]  /*a6a0*/  FFMA.FTZ R196, R196, c[0x0][0x2d0], -R215 ;  /* 0x0000b400c4c47a23 */ /* 0x000fe800000108d7 */
[--C-:B------:R-:W-:Y:S01]  /*a6b0*/  FFMA.FTZ R197, R197, c[0x0][0x2d0], -R213.reuse ;  /* 0x0000b400c5c57a23 */ /* 0x100fe200000108d5 */
[----:B------:R-:W-:Y:S01]  /*a6c0*/  MUFU.EX2 R193, R193 ;  /* 0x000000c100c17308 */ /* 0x000fe20000000800 */
[----:B------:R-:W-:Y:S02]  /*a6d0*/  FFMA.FTZ R198, R198, c[0x0][0x2d0], -R213 ;  /* 0x0000b400c6c67a23 */ /* 0x000fe400000108d5 */
[C---:B------:R-:W-:Y:S02]  /*a6e0*/  FMUL.FTZ R123, R3.reuse, R123 ;  /* 0x0000007b037b7220 */ /* 0x040fe40000410000 */
[--C-:B------:R-:W-:Y:S02]  /*a6f0*/  FFMA.FTZ R148, R168, c[0x0][0x2d0], -R215.reuse ;  /* 0x0000b400a8947a23 */ /* 0x100fe400000108d7 */
[----:B------:R-:W-:Y:S02]  /*a700*/  FFMA.FTZ R152, R204, c[0x0][0x2d0], -R215 ;  /* 0x0000b400cc987a23 */ /* 0x000fe400000108d7 */
[----:B------:R-:W-:Y:S01]  /*a710*/  FFMA.FTZ R153, R200, c[0x0][0x2d0], -R213 ;  /* 0x0000b400c8997a23 */ /* 0x000fe200000108d5 */
[C---:B------:R-:W-:Y:S01]  /*a720*/  HMMA.16816.F32 R120, R176.reuse, R134, R120 ;  /* 0x00000086b078723c */ /* 0x040fe20000001878 */
[----:B------:R-:W5:Y:S02]  /*a730*/  MUFU.EX2 R194, R194 ;  /* 0x000000c200c27308 */ /* 0x000f640000000800 */
[----:B---3--:R-:W-:Y:S01]  /*a740*/  F2FP.PACK_AB R132, R192, R191 ;  /* 0x000000bfc084723e */ /* 0x008fe200000000ff */
[----:B------:R-:W-:Y:S02]  /*a750*/  FFMA.FTZ R190, R3, R183, R190 ;  /* 0x000000b703be7223 */ /* 0x000fe400000100be */
[--C-:B------:R-:W-:Y:S02]  /*a760*/  FFMA.FTZ R202, R202, c[0x0][0x2d0], -R215.reuse ;  /* 0x0000b400caca7a23 */ /* 0x100fe400000108d7 */
[C---:B----4-:R-:W-:Y:S03]  /*a770*/  HMMA.16816.F32 R124, R176.reuse, R140, R124 ;  /* 0x0000008cb07c723c */ /* 0x050fe6000000187c */
[----:B------:R-:W-:Y:S01]  /*a780*/  MUFU.EX2 R195, R195 ;  /* 0x000000c300c37308 */ /* 0x000fe20000000800 */
[----:B------:R-:W-:Y:S02]  /*a790*/  FADD.FTZ R190, R188, R190 ;  /* 0x000000bebcbe7221 */ /* 0x000fe40000010000 */
[----:B------:R-:W-:Y:S02]  /*a7a0*/  FFMA.FTZ R204, R203, c[0x0][0x2d0], -R215 ;  /* 0x0000b400cbcc7a23 */ /* 0x000fe400000108d7 */
[----:B------:R-:W-:Y:S01]  /*a7b0*/  HMMA.16816.F32 R128, R176, R142, R128 ;  /* 0x0000008eb080723c */ /* 0x000fe20000001880 */
[----:B------:R-:W3:Y:S03]  /*a7c0*/  LDSM.16.MT88.4 R140, [R241+0x900] ;  /* 0x00090000f18c783b */ /* 0x000ee60000004200 */
[----:B------:R-:W-:Y:S01]  /*a7d0*/  FADD.FTZ R186, R186, R190 ;  /* 0x000000bebaba7221 */ /* 0x000fe20000010000 */
[----:B------:R-:W4:Y:S01]  /*a7e0*/  MUFU.EX2 R196, R196 ;  /* 0x000000c400c47308 */ /* 0x000f220000000800 */
[----:B------:R-:W-:Y:S02]  /*a7f0*/  FFMA.FTZ R200, R201, c[0x0][0x2d0], -R213 ;  /* 0x0000b400c9c87a23 */ /* 0x000fe400000108d5 */
[----:B------:R-:W-:Y:S01]  /*a800*/  FADD.FTZ R186, R184, R186 ;  /* 0x000000bab8ba7221 */ /* 0x000fe20000010000 */
[C---:B-----5:R-:W-:Y:S03]  /*a810*/  F2FP.PACK_AB R133, R194.reuse, R193 ;  /* 0x000000c1c285723e */ /* 0x060fe600000000ff */
[----:B------:R-:W-:Y:S03]  /*a820*/  FADD.FTZ R186, R193, R186 ;  /* 0x000000bac1ba7221 */ /* 0x000fe60000010000 */
[----:B------:R-:W5:Y:S01]  /*a830*/  MUFU.EX2 R197, R197 ;  /* 0x000000c500c57308 */ /* 0x000f620000000800 */
[----:B------:R-:W-:Y:S02]  /*a840*/  FADD.FTZ R194, R194, R186 ;  /* 0x000000bac2c27221 */ /* 0x000fe40000010000 */
[----:B--2---:R-:W-:Y:S07]  /*a850*/  FFMA.FTZ R214, R180, R158, R214 ;  /* 0x0000009eb4d67223 */ /* 0x004fee00000100d6 */
[----:B------:R-:W2:Y:S01]  /*a860*/  MUFU.EX2 R198, R198 ;  /* 0x000000c600c67308 */ /* 0x000ea20000000800 */
[----:B------:R-:W-:Y:S01]  /*a870*/  FADD.FTZ R214, R189, R214 ;  /* 0x000000d6bdd67221 */ /* 0x000fe20000010000 */
[----:B----4-:R-:W-:Y:S03]  /*a880*/  F2FP.PACK_AB R134, R196, R195 ;  /* 0x000000c3c486723e */ /* 0x010fe600000000ff */
[----:B------:R-:W-:Y:S04]  /*a890*/  FADD.FTZ R187, R187, R214 ;  /* 0x000000d6bbbb7221 */ /* 0x000fe80000010000 */
[----:B------:R-:W-:Y:S01]  /*a8a0*/  FADD.FTZ R185, R185, R187 ;  /* 0x000000bbb9b97221 */ /* 0x000fe20000010000 */
[----:B------:R4:W-:Y:S03]  /*a8b0*/  MUFU.EX2 R168, R148 ;  /* 0x0000009400a87308 */ /* 0x0009e60000000800 */
[----:B------:R-:W-:Y:S02]  /*a8c0*/  FADD.FTZ R185, R191, R185 ;  /* 0x000000b9bfb97221 */ /* 0x000fe40000010000 */
[----:B-----5:R-:W-:Y:S02]  /*a8d0*/  FADD.FTZ R194, R197, R194 ;  /* 0x000000c2c5c27221 */ /* 0x020fe40000010000 */
[----:B------:R-:W-:Y:S03]  /*a8e0*/  FADD.FTZ R192, R192, R185 ;  /* 0x000000b9c0c07221 */ /* 0x000fe60000010000 */
[----:B------:R-:W-:Y:S01]  /*a8f0*/  MUFU.EX2 R203, R152 ;  /* 0x0000009800cb7308 */ /* 0x000fe20000000800 */
[----:B------:R-:W-:Y:S01]  /*a900*/  FADD.FTZ R192, R195, R192 ;  /* 0x000000c0c3c07221 */ /* 0x000fe20000010000 */
[----:B--2---:R-:W-:Y:S03]  /*a910*/  F2FP.PACK_AB R135, R198, R197 ;  /* 0x000000c5c687723e */ /* 0x004fe600000000ff */
[----:B------:R-:W-:Y:S02]  /*a920*/  FADD.FTZ R196, R196, R192 ;  /* 0x000000c0c4c47221 */ /* 0x000fe40000010000 */
[----:B------:R-:W-:Y:S03]  /*a930*/  FADD.FTZ R198, R198, R194 ;  /* 0x000000c2c6c67221 */ /* 0x000fe60000010000 */
[----:B------:R-:W2:Y:S01]  /*a940*/  MUFU.EX2 R202, R202 ;  /* 0x000000ca00ca7308 */ /* 0x000ea20000000800 */
[C---:B-1----:R-:W-:Y:S05]  /*a950*/  HMMA.16816.F32 R4, R132.reuse, R136, R4 ;  /* 0x000000888404723c */ /* 0x042fea0000001804 */
[----:B----4-:R-:W-:Y:S03]  /*a960*/  FFMA.FTZ R148, R170, c[0x0][0x2d0], -R213 ;  /* 0x0000b400aa947a23 */ /* 0x010fe600000108d5 */
[C---:B------:R-:W-:Y:S01]  /*a970*/  HMMA.16816.F32 R8, R132.reuse, R138, R8 ;  /* 0x0000008a8408723c */ /* 0x040fe20000001808 */
[----:B------:R-:W1:Y:S01]  /*a980*/  LDSM.16.MT88.4 R136, [R240+0x900] ;  /* 0x00090000f088783b */ /* 0x000e620000004200 */
[----:B------:R4:W-:Y:S06]  /*a990*/  MUFU.EX2 R170, R148 ;  /* 0x0000009400aa7308 */ /* 0x0009ec0000000800 */
[C---:B------:R-:W-:Y:S04]  /*a9a0*/  HMMA.16816.F32 R12, R132.reuse, R144, R12 ;  /* 0x00000090840c723c */ /* 0x040fe8000000180c */
[----:B------:R-:W-:Y:S01]  /*a9b0*/  MUFU.EX2 R201, R153 ;  /* 0x0000009900c97308 */ /* 0x000fe20000000800 */
[----:B--2---:R-:W-:Y:S03]  /*a9c0*/  F2FP.PACK_AB R180, R202, R203 ;  /* 0x000000cbcab4723e */ /* 0x004fe600000000ff */
[C---:B------:R-:W-:Y:S01]  /*a9d0*/  HMMA.16816.F32 R16, R132.reuse, R146, R16 ;  /* 0x000000928410723c */ /* 0x040fe20000001810 */
[----:B------:R-:W2:Y:S05]  /*a9e0*/  LDSM.16.MT88.4 R144, [R247+0x3900] ;  /* 0x00390000f790783b */ /* 0x000eaa0000004200 */
[----:B------:R-:W-:Y:S02]  /*a9f0*/  MUFU.EX2 R200, R200 ;  /* 0x000000c800c87308 */ /* 0x000fe40000000800 */
[C---:B---3--:R-:W-:Y:S04]  /*aa00*/  HMMA.16816.F32 R20, R132.reuse, R140, R20 ;  /* 0x0000008c8414723c */ /* 0x048fe80000001814 */
[--C-:B----4-:R-:W-:Y:S04]  /*aa10*/  FFMA.FTZ R148, R171, c[0x0][0x2d0], -R215.reuse ;  /* 0x0000b400ab947a23 */ /* 0x110fe800000108d7 */
[C---:B------:R-:W-:Y:S01]  /*aa20*/  HMMA.16816.F32 R24, R132.reuse, R142, R24 ;  /* 0x0000008e8418723c */ /* 0x040fe20000001818 */
[----:B------:R-:W3:Y:S01]  /*aa30*/  LDSM.16.MT88.4 R140, [R242+0x3900] ;  /* 0x00390000f28c783b */ /* 0x000ee20000004200 */
[----:B------:R4:W-:Y:S06]  /*aa40*/  MUFU.EX2 R171, R148 ;  /* 0x0000009400ab7308 */ /* 0x0009ec0000000800 */
[C---:B-1----:R-:W-:Y:S04]  /*aa50*/  HMMA.16816.F32 R28, R132.reuse, R136, R28 ;  /* 0x00000088841c723c */ /* 0x042fe8000000181c */
[----:B------:R-:W-:Y:S04]  /*aa60*/  MUFU.EX2 R204, R204 ;  /* 0x000000cc00cc7308 */ /* 0x000fe80000000800 */
[C---:B------:R-:W-:Y:S01]  /*aa70*/  HMMA.16816.F32 R32, R132.reuse, R138, R32 ;  /* 0x0000008a8420723c */ /* 0x040fe20000001820 */
[----:B------:R-:W1:Y:S07]  /*aa80*/  LDSM.16.MT88.4 R136, [R241+0x3900] ;  /* 0x00390000f188783b */ /* 0x000e6e0000004200 */
[C---:B--2---:R-:W-:Y:S04]  /*aa90*/  HMMA.16816.F32 R36, R132.reuse, R144, R36 ;  /* 0x000000908424723c */ /* 0x044fe80000001824 */
[--C-:B----4-:R-:W-:Y:S04]  /*aaa0*/  FFMA.FTZ R148, R167, c[0x0][0x2d0], -R215.reuse ;  /* 0x0000b400a7947a23 */ /* 0x110fe800000108d7 */
        /* <DEDUP_REMOVED lines=20> */
[C---:B---3--:R-:W-:Y:S07]  /*abf0*/  HMMA.16816.F32 R92, R132.reuse, R140, R92 ;  /* 0x0000008c845c723c */ /* 0x048fee000000185c */
[----:B------:R-:W-:Y:S01]  /*ac00*/  FFMA.FTZ R140, R163, c[0x0][0x2d0], -R215 ;  /* 0x0000b400a38c7a23 */ /* 0x000fe200000108d7 */
[C---:B------:R-:W-:Y:S03]  /*ac10*/  HMMA.16816.F32 R96, R132.reuse, R142, R96 ;  /* 0x0000008e8460723c */ /* 0x040fe60000001860 */
[----:B------:R3:W4:Y:S05]  /*ac20*/  MUFU.EX2 R178, R140 ;  /* 0x0000008c00b27308 */ /* 0x00072a0000000800 */
[C---:B-1----:R-:W-:Y:S07]  /*ac30*/  HMMA.16816.F32 R100, R132.reuse, R136, R100 ;  /* 0x000000888464723c */ /* 0x042fee0000001864 */
[----:B------:R-:W-:Y:S01]  /*ac40*/  FFMA.FTZ R136, R169, c[0x0][0x2d0], -R213 ;  /* 0x0000b400a9887a23 */ /* 0x000fe200000108d5 */
[C---:B------:R-:W-:Y:S03]  /*ac50*/  HMMA.16816.F32 R104, R132.reuse, R138, R104 ;  /* 0x0000008a8468723c */ /* 0x040fe60000001868 */
[----:B------:R1:W5:Y:S05]  /*ac60*/  MUFU.EX2 R169, R136 ;  /* 0x0000008800a97308 */ /* 0x00036a0000000800 */
[C---:B--2---:R-:W-:Y:S01]  /*ac70*/  HMMA.16816.F32 R108, R132.reuse, R144, R108 ;  /* 0x00000090846c723c */ /* 0x044fe2000000186c */
[----:B---3--:R-:W2:Y:S03]  /*ac80*/  LDSM.16.MT88.4 R140, [R241+0x9900] ;  /* 0x00990000f18c783b */ /* 0x008ea60000004200 */
[-C--:B----4-:R-:W-:Y:S03]  /*ac90*/  MOV R3, R178.reuse ;  /* 0x000000b200037202 */ /* 0x090fe60000000f00 */
[----:B------:R-:W-:Y:S01]  /*aca0*/  FFMA.FTZ R144, R162, c[0x0][0x2d0], -R215 ;  /* 0x0000b400a2907a23 */ /* 0x000fe200000108d7 */
[C---:B------:R-:W-:Y:S01]  /*acb0*/  HMMA.16816.F32 R112, R132.reuse, R146, R112 ;  /* 0x000000928470723c */ /* 0x040fe20000001870 */
[----:B------:R3:W-:Y:S03]  /*acc0*/  MUFU.EX2 R162, R148 ;  /* 0x0000009400a27308 */ /* 0x0007e60000000800 */
[----:B------:R-:W-:Y:S07]  /*acd0*/  FADD.FTZ R3, R3, R196 ;  /* 0x000000c403037221 */ /* 0x000fee0000010000 */
[----:B------:R4:W4:Y:S01]  /*ace0*/  MUFU.EX2 R177, R144 ;  /* 0x0000009000b17308 */ /* 0x0009220000000800 */
[----:B-1----:R-:W1:Y:S01]  /*acf0*/  LDSM.16.MT88.4 R136, [R240+0x9900] ;  /* 0x00990000f088783b */ /* 0x002e620000004200 */
[--C-:B---3--:R-:W-:Y:S08]  /*ad00*/  FFMA.FTZ R148, R165, c[0x0][0x2d0], -R213.reuse ;  /* 0x0000b400a5947a23 */ /* 0x108ff000000108d5 */
[----:B------:R3:W-:Y:S01]  /*ad10*/  MUFU.EX2 R154, R148 ;  /* 0x00000094009a7308 */ /* 0x0007e20000000800 */
[C---:B--2---:R-:W-:Y:S03]  /*ad20*/  HMMA.16816.F32 R116, R132.reuse, R140, R116 ;  /* 0x0000008c8474723c */ /* 0x044fe60000001874 */
[--C-:B----4-:R-:W-:Y:S06]  /*ad30*/  FFMA.FTZ R144, R161, c[0x0][0x2d0], -R213.reuse ;  /* 0x0000b400a1907a23 */ /* 0x110fec00000108d5 */
[----:B------:R2:W-:Y:S01]  /*ad40*/  MUFU.EX2 R176, R144 ;  /* 0x0000009000b07308 */ /* 0x0005e20000000800 */
[C---:B------:R-:W-:Y:S03]  /*ad50*/  HMMA.16816.F32 R120, R132.reuse, R142, R120 ;  /* 0x0000008e8478723c */ /* 0x040fe60000001878 */
[--C-:B------:R-:W-:Y:S06]  /*ad60*/  FFMA.FTZ R140, R160, c[0x0][0x2d0], -R213.reuse ;  /* 0x0000b400a08c7a23 */ /* 0x100fec00000108d5 */
[----:B------:R-:W4:Y:S01]  /*ad70*/  MUFU.EX2 R161, R140 ;  /* 0x0000008c00a17308 */ /* 0x000f220000000800 */
[C---:B-1----:R-:W-:Y:S03]  /*ad80*/  HMMA.16816.F32 R124, R132.reuse, R136, R124 ;  /* 0x00000088847c723c */ /* 0x042fe6000000187c */
[----:B---3--:R-:W-:Y:S05]  /*ad90*/  FFMA.FTZ R148, R164, c[0x0][0x2d0], -R213 ;  /* 0x0000b400a4947a23 */ /* 0x008fea00000108d5 */
[----:B------:R-:W-:Y:S01]  /*ada0*/  HMMA.16816.F32 R128, R132, R138, R128 ;  /* 0x0000008a8480723c */ /* 0x000fe20000001880 */
[----:B------:R-:W-:Y:S01]  /*adb0*/  LDSM.16.MT88.4 R136, [R241+0x1100] ;  /* 0x00110000f188783b */ /* 0x000fe20000004200 */
[----:B------:R1:W3:Y:S05]  /*adc0*/  MUFU.EX2 R160, R148 ;  /* 0x0000009400a07308 */ /* 0x0002ea0000000800 */
[----:B------:R-:W-:Y:S02]  /*add0*/  F2FP.PACK_AB R132, R168, R178 ;  /* 0x000000b2a884723e */ /* 0x000fe400000000ff */
[----:B--2---:R-:W2:Y:S03]  /*ade0*/  LDSM.16.MT88.4 R144, [R247+0x1100] ;  /* 0x00110000f790783b */ /* 0x004ea60000004200 */
[----:B-----5:R-:W-:Y:S02]  /*adf0*/  F2FP.PACK_AB R133, R170, R169 ;  /* 0x000000a9aa85723e */ /* 0x020fe400000000ff */
[----:B------:R-:W-:Y:S02]  /*ae00*/  F2FP.PACK_AB R134, R177, R171 ;  /* 0x000000abb186723e */ /* 0x000fe400000000ff */
[----:B----4-:R-:W-:Y:S01]  /*ae10*/  F2FP.PACK_AB R135, R161, R176 ;  /* 0x000000b0a187723e */ /* 0x010fe200000000ff */
[----:B------:R-:W4:Y:S01]  /*ae20*/  LDSM.16.MT88.4 R140, [R242+0x1100] ;  /* 0x00110000f28c783b */ /* 0x000f220000004200 */
[----:B-1----:R-:W-:Y:S01]  /*ae30*/  FFMA.FTZ R148, R174, c[0x0][0x2d0], -R215 ;  /* 0x0000b400ae947a23 */ /* 0x002fe200000108d7 */
[----:B---3--:R-:W-:Y:S03]  /*ae40*/  MOV R187, R160 ;  /* 0x000000a000bb7202 */ /* 0x008fe60000000f00 */
[----:B------:R1:W-:Y:S01]  /*ae50*/  MUFU.EX2 R157, R148 ;  /* 0x00000094009d7308 */ /* 0x0003e20000000800 */
[C---:B--2---:R-:W-:Y:S03]  /*ae60*/  HMMA.16816.F32 R4, R132.reuse, R144, R4 ;  /* 0x000000908404723c */ /* 0x044fe60000001804 */
[----:B-1----:R-:W-:Y:S05]  /*ae70*/  FFMA.FTZ R148, R172, c[0x0][0x2d0], -R213 ;  /* 0x0000b400ac947a23 */ /* 0x002fea00000108d5 */
[C---:B------:R-:W-:Y:S01]  /*ae80*/  HMMA.16816.F32 R8, R132.reuse, R146, R8 ;  /* 0x000000928408723c */ /* 0x040fe20000001808 */
[----:B------:R-:W1:Y:S01]  /*ae90*/  LDSM.16.MT88.4 R144, [R240+0x1100] ;  /* 0x00110000f090783b */ /* 0x000e620000004200 */
[----:B------:R2:W3:Y:S06]  /*aea0*/  MUFU.EX2 R156, R148 ;  /* 0x00000094009c7308 */ /* 0x0004ec0000000800 */
[C---:B----4-:R-:W-:Y:S08]  /*aeb0*/  HMMA.16816.F32 R12, R132.reuse, R140, R12 ;  /* 0x0000008c840c723c */ /* 0x050ff0000000180c */
[C---:B------:R-:W-:Y:S01]  /*aec0*/  HMMA.16816.F32 R16, R132.reuse, R142, R16 ;  /* 0x0000008e8410723c */ /* 0x040fe20000001810 */
[----:B------:R-:W4:Y:S07]  /*aed0*/  LDSM.16.MT88.4 R140, [R247+0x4100] ;  /* 0x00410000f78c783b */ /* 0x000f2e0000004200 */
[C---:B------:R-:W-:Y:S01]  /*aee0*/  HMMA.16816.F32 R20, R132.reuse, R136, R20 ;  /* 0x000000888414723c */ /* 0x040fe20000001814 */
[----:B--2---:R-:W-:Y:S03]  /*aef0*/  LDSM.16.MT88.4 R148, [R241+0x2100] ;  /* 0x00210000f194783b */ /* 0x004fe60000004200 */
[----:B---3--:R-:W-:Y:S04]  /*af00*/  MOV R189, R156 ;  /* 0x0000009c00bd7202 */ /* 0x008fe80000000f00 */
[C---:B------:R-:W-:Y:S01]  /*af10*/  HMMA.16816.F32 R24, R132.reuse, R138, R24 ;  /* 0x0000008a8418723c */ /* 0x040fe20000001818 */
[----:B------:R-:W2:Y:S07]  /*af20*/  LDSM.16.MT88.4 R136, [R242+0x4100] ;  /* 0x00410000f288783b */ /* 0x000eae0000004200 */
[C---:B-1----:R-:W-:Y:S08]  /*af30*/  HMMA.16816.F32 R28, R132.reuse, R144, R28 ;  /* 0x00000090841c723c */ /* 0x042ff0000000181c */
[C---:B------:R-:W-:Y:S01]  /*af40*/  HMMA.16816.F32 R32, R132.reuse, R146, R32 ;  /* 0x000000928420723c */ /* 0x040fe20000001820 */
[----:B------:R-:W1:Y:S07]  /*af50*/  LDSM.16.MT88.4 R144, [R241+0x4100] ;  /* 0x00410000f190783b */ /* 0x000e6e0000004200 */
[C---:B----4-:R-:W-:Y:S08]  /*af60*/  HMMA.16816.F32 R36, R132.reuse, R140, R36 ;  /* 0x0000008c8424723c */ /* 0x050ff00000001824 */
        /* <DEDUP_REMOVED lines=20> */
[C---:B--2---:R-:W-:Y:S07]  /*b0b0*/  HMMA.16816.F32 R92, R132.reuse, R136, R92 ;  /* 0x00000088845c723c */ /* 0x044fee000000185c */
[--C-:B------:R-:W-:Y:S01]  /*b0c0*/  FFMA.FTZ R136, R166, c[0x0][0x2d0], -R215.reuse ;  /* 0x0000b400a6887a23 */ /* 0x100fe200000108d7 */
[C---:B------:R-:W-:Y:S01]  /*b0d0*/  HMMA.16816.F32 R96, R132.reuse, R138, R96 ;  /* 0x0000008a8460723c */ /* 0x040fe20000001860 */
[----:B------:R-:W-:Y:S02]  /*b0e0*/  LDSM.16.MT88.4 R164, [R242+0x2900] ;  /* 0x00290000f2a4783b */ /* 0x000fe40000004200 */
[----:B------:R2:W-:Y:S05]  /*b0f0*/  MUFU.EX2 R155, R136 ;  /* 0x00000088009b7308 */ /* 0x0005ea0000000800 */
[C---:B-1----:R-:W-:Y:S07]  /*b100*/  HMMA.16816.F32 R100, R132.reuse, R144, R100 ;  /* 0x000000908464723c */ /* 0x042fee0000001864 */
[--C-:B------:R-:W-:Y:S01]  /*b110*/  FFMA.FTZ R144, R175, c[0x0][0x2d0], -R215.reuse ;  /* 0x0000b400af907a23 */ /* 0x100fe200000108d7 */
[C---:B------:R-:W-:Y:S03]  /*b120*/  HMMA.16816.F32 R104, R132.reuse, R146, R104 ;  /* 0x000000928468723c */ /* 0x040fe60000001868 */
[----:B------:R1:W4:Y:S01]  /*b130*/  MUFU.EX2 R163, R144 ;  /* 0x0000009000a37308 */ /* 0x0003220000000800 */
[----:B------:R-:W-:Y:S02]  /*b140*/  FFMA.FTZ R215, R211, c[0x0][0x2d0], -R215 ;  /* 0x0000b400d3d77a23 */ /* 0x000fe400000108d7 */
[--C-:B------:R-:W-:Y:S01]  /*b150*/  FFMA.FTZ R211, R182, c[0x0][0x2d0], -R213.reuse ;  /* 0x0000b400b6d37a23 */ /* 0x100fe200000108d5 */
[----:B------:R-:W-:Y:S01]  /*b160*/  MOV R182, R157 ;  /* 0x0000009d00b67202 */ /* 0x000fe20000000f00 */
[C---:B---3--:R-:W-:Y:S01]  /*b170*/  HMMA.16816.F32 R108, R132.reuse, R140, R108 ;  /* 0x0000008c846c723c */ /* 0x048fe2000000186c */
[----:B--2---:R-:W2:Y:S03]  /*b180*/  LDSM.16.MT88.4 R136, [R241+0xa100] ;  /* 0x00a10000f188783b */ /* 0x004ea60000004200 */
[----:B------:R-:W-:Y:S01]  /*b190*/  MOV R188, R182 ;  /* 0x000000b600bc7202 */ /* 0x000fe20000000f00 */
[----:B------:R-:W3:Y:S02]  /*b1a0*/  MUFU.EX2 R215, R215 ;  /* 0x000000d700d77308 */ /* 0x000ee40000000800 */
[--C-:B------:R-:W-:Y:S01]  /*b1b0*/  FFMA.FTZ R140, R173, c[0x0][0x2d0], -R213.reuse ;  /* 0x0000b400ad8c7a23 */ /* 0x100fe200000108d5 */
[C---:B------:R-:W-:Y:S01]  /*b1c0*/  HMMA.16816.F32 R112, R132.reuse, R142, R112 ;  /* 0x0000008e8470723c */ /* 0x040fe20000001870 */
[----:B------:R-:W-:Y:S03]  /*b1d0*/  LDSM.16.MT88.4 R172, [R247+0x2900] ;  /* 0x00290000f7ac783b */ /* 0x000fe60000004200 */
[----:B------:R-:W-:Y:S01]  /*b1e0*/  FFMA.FTZ R213, R181, c[0x0][0x2d0], -R213 ;  /* 0x0000b400b5d57a23 */ /* 0x000fe200000108d5 */
[----:B------:R-:W-:Y:S02]  /*b1f0*/  F2FP.PACK_AB R181, R200, R201 ;  /* 0x000000c9c8b5723e */ /* 0x000fe400000000ff */
[----:B------:R5:W5:Y:S02]  /*b200*/  MUFU.EX2 R179, R140 ;  /* 0x0000008c00b37308 */ /* 0x000b640000000800 */
[----:B-1----:R-:W1:Y:S03]  /*b210*/  LDSM.16.MT88.4 R144, [R240+0xa100] ;  /* 0x00a10000f090783b */ /* 0x002e660000004200 */
[----:B----4-:R-:W-:Y:S05]  /*b220*/  MOV R190, R163 ;  /* 0x000000a300be7202 */ /* 0x010fea0000000f00 */
[----:B------:R-:W-:Y:S01]  /*b230*/  MUFU.EX2 R211, R211 ;  /* 0x000000d300d37308 */ /* 0x000fe20000000800 */
[----:B---3--:R-:W-:Y:S09]  /*b240*/  F2FP.PACK_AB R182, R215, R204 ;  /* 0x000000ccd7b6723e */ /* 0x008ff200000000ff */
[----:B------:R-:W3:Y:S01]  /*b250*/  MUFU.EX2 R213, R213 ;  /* 0x000000d500d57308 */ /* 0x000ee20000000800 */
[----:B-----5:R-:W4:Y:S01]  /*b260*/  LDSM.16.MT88.4 R140, [R247+0x1900] ;  /* 0x00190000f78c783b */ /* 0x020f220000004200 */
[----:B------:R-:W-:Y:S01]  /*b270*/  MOV R214, R179 ;  /* 0x000000b300d67202 */ /* 0x000fe20000000f00 */
[C---:B--2---:R-:W-:Y:S08]  /*b280*/  HMMA.16816.F32 R116, R132.reuse, R136, R116 ;  /* 0x000000888474723c */ /* 0x044ff00000001874 */
[C---:B------:R-:W-:Y:S01]  /*b290*/  HMMA.16816.F32 R120, R132.reuse, R138, R120 ;  /* 0x0000008a8478723c */ /* 0x040fe20000001878 */
[----:B------:R-:W2:Y:S07]  /*b2a0*/  LDSM.16.MT88.4 R136, [R242+0x1900] ;  /* 0x00190000f288783b */ /* 0x000eae0000004200 */
[C---:B-1----:R-:W-:Y:S04]  /*b2b0*/  HMMA.16816.F32 R124, R132.reuse, R144, R124 ;  /* 0x00000090847c723c */ /* 0x042fe8000000187c */
[----:B---3--:R-:W-:Y:S04]  /*b2c0*/  F2FP.PACK_AB R183, R213, R211 ;  /* 0x000000d3d5b7723e */ /* 0x008fe800000000ff */
[----:B------:R-:W-:Y:S01]  /*b2d0*/  HMMA.16816.F32 R128, R132, R146, R128 ;  /* 0x000000928480723c */ /* 0x000fe20000001880 */
[----:B------:R-:W1:Y:S06]  /*b2e0*/  LDSM.16.MT88.4 R144, [R241+0x1900] ;  /* 0x00190000f190783b */ /* 0x000e6c0000004200 */
[----:B------:R-:W-:Y:S02]  /*b2f0*/  F2FP.PACK_AB R134, R157, R163 ;  /* 0x000000a39d86723e */ /* 0x000fe400000000ff */
[----:B------:R-:W-:Y:S02]  /*b300*/  F2FP.PACK_AB R135, R156, R179 ;  /* 0x000000b39c87723e */ /* 0x000fe400000000ff */
[----:B------:R-:W-:Y:S01]  /*b310*/  LDSM.16.MT88.4 R156, [R241+0x2900] ;  /* 0x00290000f19c783b */ /* 0x000fe20000004200 */
[----:B------:R-:W-:Y:S02]  /*b320*/  F2FP.PACK_AB R132, R155, R162 ;  /* 0x000000a29b84723e */ /* 0x000fe400000000ff */
[----:B------:R-:W-:Y:S07]  /*b330*/  F2FP.PACK_AB R133, R160, R154 ;  /* 0x0000009aa085723e */ /* 0x000fee00000000ff */
        /* <DEDUP_REMOVED lines=46> */
[----:B------:R-:W-:Y:S01]  /*b620*/  HMMA.16816.F32 R128, R132, R142, R128 ;  /* 0x0000008e8480723c */ /* 0x000fe20000001880 */
[----:B------:R-:W-:Y:S06]  /*b630*/  LDSM.16.MT88.4 R140, [R247+0x5100] ;  /* 0x00510000f78c783b */ /* 0x000fec0000004200 */
[----:B------:R-:W-:Y:S02]  /*b640*/  F2FP.PACK_AB R132, R212, R210 ;  /* 0x000000d2d484723e */ /* 0x000fe400000000ff */
[----:B------:R-:W-:Y:S03]  /*b650*/  F2FP.PACK_AB R133, R208, R206 ;  /* 0x000000ced085723e */ /* 0x000fe600000000ff */
[----:B------:R-:W-:Y:S02]  /*b660*/  F2FP.PACK_AB R134, R207, R209 ;  /* 0x000000d1cf86723e */ /* 0x000fe400000000ff */
[----:B------:R-:W-:Y:S07]  /*b670*/  F2FP.PACK_AB R135, R199, R205 ;  /* 0x000000cdc787723e */ /* 0x000fee00000000ff */
        /* <DEDUP_REMOVED lines=14> */
[----:B------:R-:W4:Y:S07]  /*b760*/  LDSM.16.MT88.4 R140, [R247+0x8100] ;  /* 0x00810000f78c783b */ /* 0x000f2e0000004200 */
        /* <DEDUP_REMOVED lines=23> */
[----:B------:R-:W-:Y:S07]  /*b8e0*/  LDSM.16.MT88.4 R140, [R247+0x5900] ;  /* 0x00590000f78c783b */ /* 0x000fee0000004200 */
[C---:B-1----:R-:W-:Y:S07]  /*b8f0*/  HMMA.16816.F32 R108, R132.reuse, R144, R108 ;  /* 0x00000090846c723c */ /* 0x042fee000000186c */
[----:B------:R-:W-:Y:S01]  /*b900*/  MOV R144, R171 ;  /* 0x000000ab00907202 */ /* 0x000fe20000000f00 */
[C---:B------:R-:W-:Y:S04]  /*b910*/  HMMA.16816.F32 R112, R132.reuse, R146, R112 ;  /* 0x000000928470723c */ /* 0x040fe80000001870 */
[----:B------:R-:W-:Y:S03]  /*b920*/  MOV R145, R170 ;  /* 0x000000aa00917202 */ /* 0x000fe60000000f00 */
[----:B------:R-:W-:Y:S01]  /*b930*/  MOV R146, R177 ;  /* 0x000000b100927202 */ /* 0x000fe20000000f00 */
[C---:B---3--:R-:W-:Y:S04]  /*b940*/  HMMA.16816.F32 R116, R132.reuse, R148, R116 ;  /* 0x000000948474723c */ /* 0x048fe80000001874 */
[----:B------:R-:W-:Y:S04]  /*b950*/  MOV R147, R176 ;  /* 0x000000b000937202 */ /* 0x000fe80000000f00 */
[C---:B------:R-:W-:Y:S01]  /*b960*/  HMMA.16816.F32 R120, R132.reuse, R150, R120 ;  /* 0x000000968478723c */ /* 0x040fe20000001878 */
[----:B------:R-:W1:Y:S07]  /*b970*/  LDSM.16.MT88.4 R148, [R240+0x2900] ;  /* 0x00290000f094783b */ /* 0x000e6e0000004200 */
[C---:B--2---:R-:W-:Y:S07]  /*b980*/  HMMA.16816.F32 R124, R132.reuse, R136, R124 ;  /* 0x00000088847c723c */ /* 0x044fee000000187c */
[----:B------:R-:W-:Y:S01]  /*b990*/  MOV R137, R169 ;  /* 0x000000a900897202 */ /* 0x000fe20000000f00 */
[----:B------:R-:W-:Y:S01]  /*b9a0*/  HMMA.16816.F32 R128, R132, R138, R128 ;  /* 0x0000008a8480723c */ /* 0x000fe20000001880 */
[----:B------:R-:W2:Y:S03]  /*b9b0*/  LDSM.16.MT88.4 R132, [R242+0x5900] ;  /* 0x00590000f284783b */ /* 0x000ea60000004200 */
[----:B------:R-:W-:Y:S03]  /*b9c0*/  MOV R136, R168 ;  /* 0x000000a800887202 */ /* 0x000fe60000000f00 */
[----:B------:R-:W-:Y:S01]  /*b9d0*/  MOV R138, R162 ;  /* 0x000000a2008a7202 */ /* 0x000fe20000000f00 */
[C---:B------:R-:W-:Y:S01]  /*b9e0*/  HMMA.16816.F32 R176, R180.reuse, R172, R4 ;  /* 0x000000acb4b0723c */ /* 0x040fe20000001804 */
[----:B------:R-:W3:Y:S04]  /*b9f0*/  LDSM.16.MT88.4 R4, [R241+0x5900] ;  /* 0x00590000f104783b */ /* 0x000ee80000004200 */
[----:B------:R-:W-:Y:S03]  /*ba00*/  MOV R139, R161 ;  /* 0x000000a1008b7202 */ /* 0x000fe60000000f00 */
[C---:B------:R-:W-:Y:S07]  /*ba10*/  HMMA.16816.F32 R172, R180.reuse, R174, R8 ;  /* 0x000000aeb4ac723c */ /* 0x040fee0000001808 */
[----:B------:R-:W-:Y:S01]  /*ba20*/  MOV R10, R155 ;  /* 0x0000009b000a7202 */ /* 0x000fe20000000f00 */
[C---:B------:R-:W-:Y:S01]  /*ba30*/  HMMA.16816.F32 R168, R180.reuse, R164, R12 ;  /* 0x000000a4b4a8723c */ /* 0x040fe2000000180c */
[----:B------:R-:W-:Y:S03]  /*ba40*/  LDSM.16.MT88.4 R12, [R247+0x8900] ;  /* 0x00890000f70c783b */ /* 0x000fe60000004200 */
[----:B------:R-:W-:Y:S04]  /*ba50*/  MOV R11, R154 ;  /* 0x0000009a000b7202 */ /* 0x000fe80000000f00 */
[C---:B------:R-:W-:Y:S01]  /*ba60*/  HMMA.16816.F32 R164, R180.reuse, R166, R16 ;  /* 0x000000a6b4a4723c */ /* 0x040fe20000001810 */
[----:B------:R-:W-:Y:S07]  /*ba70*/  LDSM.16.MT88.4 R16, [R242+0x8900] ;  /* 0x00890000f210783b */ /* 0x000fee0000004200 */
[C---:B------:R-:W-:Y:S01]  /*ba80*/  HMMA.16816.F32 R160, R180.reuse, R156, R20 ;  /* 0x0000009cb4a0723c */ /* 0x040fe20000001814 */
[----:B------:R-:W-:Y:S07]  /*ba90*/  LDSM.16.MT88.4 R20, [R241+0x8900] ;  /* 0x00890000f114783b */ /* 0x000fee0000004200 */
[C---:B------:R-:W-:Y:S01]  /*baa0*/  HMMA.16816.F32 R156, R180.reuse, R158, R24 ;  /* 0x0000009eb49c723c */ /* 0x040fe20000001818 */
[----:B------:R-:W-:Y:S07]  /*bab0*/  LDSM.16.MT88.4 R24, [R240+0x8900] ;  /* 0x00890000f018783b */ /* 0x000fee0000004200 */
[C---:B-1----:R-:W-:Y:S07]  /*bac0*/  HMMA.16816.F32 R152, R180.reuse, R148, R28 ;  /* 0x00000094b498723c */ /* 0x042fee000000181c */
[----:B------:R-:W-:Y:S01]  /*bad0*/  MOV R31, R10 ;  /* 0x0000000a001f7202 */ /* 0x000fe20000000f00 */
[C---:B------:R-:W-:Y:S04]  /*bae0*/  HMMA.16816.F32 R148, R180.reuse, R150, R32 ;  /* 0x00000096b494723c */ /* 0x040fe80000001820 */
[----:B------:R-:W-:Y:S02]  /*baf0*/  MOV R30, R11 ;  /* 0x0000000b001e7202 */ /* 0x000fe40000000f00 */
[----:B------:R-:W1:Y:S01]  /*bb00*/  LDSM.16.MT88.4 R8, [R240+0x5900] ;  /* 0x00590000f008783b */ /* 0x000e620000004200 */
[----:B------:R-:W-:Y:S02]  /*bb10*/  MOV R35, R146 ;  /* 0x0000009200237202 */ /* 0x000fe40000000f00 */
[----:B------:R-:W-:Y:S03]  /*bb20*/  MOV R34, R147 ;  /* 0x0000009300227202 */ /* 0x000fe60000000f00 */
[----:B------:R-:W-:Y:S02]  /*bb30*/  MOV R33, R144 ;  /* 0x0000009000217202 */ /* 0x000fe40000000f00 */
[----:B------:R-:W-:Y:S02]  /*bb40*/  MOV R32, R145 ;  /* 0x0000009100207202 */ /* 0x000fe40000000f00 */
[C---:B------:R-:W-:Y:S03]  /*bb50*/  HMMA.16816.F32 R144, R180.reuse, R140, R36 ;  /* 0x0000008cb490723c */ /* 0x040fe60000001824 */
[----:B------:R-:W-:Y:S02]  /*bb60*/  MOV R29, R138 ;  /* 0x0000008a001d7202 */ /* 0x000fe40000000f00 */
[----:B------:R-:W-:Y:S02]  /*bb70*/  MOV R28, R139 ;  /* 0x0000008b001c7202 */ /* 0x000fe40000000f00 */
[----:B------:R-:W-:Y:S01]  /*bb80*/  MOV R39, R136 ;  /* 0x0000008800277202 */ /* 0x000fe20000000f00 */
[C---:B------:R-:W-:Y:S04]  /*bb90*/  HMMA.16816.F32 R140, R180.reuse, R142, R40 ;  /* 0x0000008eb48c723c */ /* 0x040fe80000001828 */
[----:B------:R-:W-:Y:S01]  /*bba0*/  MOV R38, R137 ;  /* 0x0000008900267202 */ /* 0x000fe20000000f00 */
[----:B------:R-:W-:Y:S03]  /*bbb0*/  FADD.FTZ R3, R39, R3 ;  /* 0x0000000327037221 */ /* 0x000fe60000010000 */
[C---:B--2---:R-:W-:Y:S04]  /*bbc0*/  HMMA.16816.F32 R136, R180.reuse, R132, R44 ;  /* 0x00000084b488723c */ /* 0x044fe8000000182c */
[----:B------:R-:W-:Y:S04]  /*bbd0*/  FADD.FTZ R3, R33, R3 ;  /* 0x0000000321037221 */ /* 0x000fe80000010000 */
[C---:B------:R-:W-:Y:S04]  /*bbe0*/  HMMA.16816.F32 R132, R180.reuse, R134, R48 ;  /* 0x00000086b484723c */ /* 0x040fe80000001830 */
[----:B------:R-:W-:Y:S04]  /*bbf0*/  FADD.FTZ R3, R35, R3 ;  /* 0x0000000323037221 */ /* 0x000fe80000010000 */
[C---:B---3--:R-:W-:Y:S04]  /*bc00*/  HMMA.16816.F32 R52, R180.reuse, R4, R52 ;  /* 0x00000004b434723c */ /* 0x048fe80000001834 */
[----:B------:R-:W-:Y:S04]  /*bc10*/  FADD.FTZ R3, R29, R3 ;  /* 0x000000031d037221 */ /* 0x000fe80000010000 */
[C---:B------:R-:W-:Y:S01]  /*bc20*/  HMMA.16816.F32 R56, R180.reuse, R6, R56 ;  /* 0x00000006b438723c */ /* 0x040fe20000001838 */
[----:B------:R-:W2:Y:S03]  /*bc30*/  LDSM.16.MT88.4 R4, [R247+0xb900] ;  /* 0x00b90000f704783b */ /* 0x000ea60000004200 */
[----:B------:R-:W-:Y:S04]  /*bc40*/  FADD.FTZ R3, R31, R3 ;  /* 0x000000031f037221 */ /* 0x000fe80000010000 */
[C---:B-1----:R-:W-:Y:S04]  /*bc50*/  HMMA.16816.F32 R60, R180.reuse, R8, R60 ;  /* 0x00000008b43c723c */ /* 0x042fe8000000183c */
[----:B------:R-:W-:Y:S04]  /*bc60*/  FADD.FTZ R3, R190, R3 ;  /* 0x00000003be037221 */ /* 0x000fe80000010000 */
[C---:B------:R-:W-:Y:S01]  /*bc70*/  HMMA.16816.F32 R64, R180.reuse, R10, R64 ;  /* 0x0000000ab440723c */ /* 0x040fe20000001840 */
[----:B------:R-:W1:Y:S03]  /*bc80*/  LDSM.16.MT88.4 R8, [R242+0xb900] ;  /* 0x00b90000f208783b */ /* 0x000e660000004200 */
[----:B------:R-:W-:Y:S04]  /*bc90*/  FADD.FTZ R3, R188, R3 ;  /* 0x00000003bc037221 */ /* 0x000fe80000010000 */
[C---:B------:R-:W-:Y:S04]  /*bca0*/  HMMA.16816.F32 R68, R180.reuse, R12, R68 ;  /* 0x0000000cb444723c */ /* 0x040fe80000001844 */
[----:B------:R-:W-:Y:S04]  /*bcb0*/  FADD.FTZ R3, R210, R3 ;  /* 0x00000003d2037221 */ /* 0x000fe80000010000 */
[C---:B------:R-:W-:Y:S01]  /*bcc0*/  HMMA.16816.F32 R72, R180.reuse, R14, R72 ;  /* 0x0000000eb448723c */ /* 0x040fe20000001848 */
[----:B------:R-:W3:Y:S03]  /*bcd0*/  LDSM.16.MT88.4 R12, [R241+0xb900] ;  /* 0x00b90000f10c783b */ /* 0x000ee60000004200 */
[----:B------:R-:W-:Y:S04]  /*bce0*/  FADD.FTZ R212, R212, R3 ;  /* 0x00000003d4d47221 */ /* 0x000fe80000010000 */
[C---:B------:R-:W-:Y:S04]  /*bcf0*/  HMMA.16816.F32 R76, R180.reuse, R16, R76 ;  /* 0x00000010b44c723c */ /* 0x040fe8000000184c */
[----:B------:R-:W-:Y:S03]  /*bd00*/  FADD.FTZ R212, R209, R212 ;  /* 0x000000d4d1d47221 */ /* 0x000fe60000010000 */
[----:B------:R-:W-:Y:S01]  /*bd10*/  FADD.FTZ R16, R38, R198 ;  /* 0x000000c626107221 */ /* 0x000fe20000010000 */
[C---:B------:R-:W-:Y:S04]  /*bd20*/  HMMA.16816.F32 R80, R180.reuse, R18, R80 ;  /* 0x00000012b450723c */ /* 0x040fe80000001850 */
[----:B------:R-:W-:Y:S02]  /*bd30*/  FADD.FTZ R207, R207, R212 ;  /* 0x000000d4cfcf7221 */ /* 0x000fe40000010000 */
[----:B------:R-:W-:Y:S02]  /*bd40*/  FADD.FTZ R16, R32, R16 ;  /* 0x0000001020107221 */ /* 0x000fe40000010000 */
        /* <DEDUP_REMOVED lines=8> */
[C---:B--2---:R-:W-:Y:S01]  /*bdd0*/  HMMA.16816.F32 R100, R180.reuse, R4, R100 ;  /* 0x00000004b464723c */ /* 0x044fe20000001864 */
[----:B------:R2:W-:Y:S07]  /*bde0*/  STL [R1+0x2c], R3 ;  /* 0x00002c0301007387 */ /* 0x0005ee0000100800 */
[C---:B------:R-:W-:Y:S01]  /*bdf0*/  HMMA.16816.F32 R104, R180.reuse, R6, R104 ;  /* 0x00000006b468723c */ /* 0x040fe20000001868 */
[----:B------:R-:W4:Y:S07]  /*be00*/  LDSM.16.MT88.4 R4, [R240+0xb900] ;  /* 0x00b90000f004783b */ /* 0x000f2e0000004200 */
[C---:B-1----:R-:W-:Y:S07]  /*be10*/  HMMA.16816.F32 R108, R180.reuse, R8, R108 ;  /* 0x00000008b46c723c */ /* 0x042fee000000186c */
[----:B------:R-:W-:Y:S01]  /*be20*/  FADD.FTZ R8, R34, R16 ;  /* 0x0000001022087221 */ /* 0x000fe20000010000 */
[C---:B------:R-:W-:Y:S04]  /*be30*/  HMMA.16816.F32 R112, R180.reuse, R10, R112 ;  /* 0x0000000ab470723c */ /* 0x040fe80000001870 */
[----:B------:R-:W-:Y:S01]  /*be40*/  FADD.FTZ R8, R28, R8 ;  /* 0x000000081c087221 */ /* 0x000fe20000010000 */
[----:B--2---:R-:W-:Y:S03]  /*be50*/  MOV R3, R0 ;  /* 0x0000000000037202 */ /* 0x004fe60000000f00 */
[C---:B---3--:R-:W-:Y:S04]  /*be60*/  HMMA.16816.F32 R116, R180.reuse, R12, R116 ;  /* 0x0000000cb474723c */ /* 0x048fe80000001874 */
[----:B------:R-:W-:Y:S04]  /*be70*/  FADD.FTZ R8, R30, R8 ;  /* 0x000000081e087221 */ /* 0x000fe80000010000 */
[C---:B------:R-:W-:Y:S04]  /*be80*/  HMMA.16816.F32 R120, R180.reuse, R14, R120 ;  /* 0x0000000eb478723c */ /* 0x040fe80000001878 */
[----:B------:R-:W-:Y:S04]  /*be90*/  FADD.FTZ R8, R187, R8 ;  /* 0x00000008bb087221 */ /* 0x000fe80000010000 */
[----:B------:R-:W-:Y:S01]  /*bea0*/  FADD.FTZ R8, R214, R8 ;  /* 0x00000008d6087221 */ /* 0x000fe20000010000 */
[C---:B----4-:R-:W-:Y:S03]  /*beb0*/  HMMA.16816.F32 R124, R180.reuse, R4, R124 ;  /* 0x00000004b47c723c */ /* 0x050fe6000000187c */
[----:B------:R-:W-:Y:S04]  /*bec0*/  FADD.FTZ R8, R189, R8 ;  /* 0x00000008bd087221 */ /* 0x000fe80000010000 */
[----:B------:R-:W-:Y:S01]  /*bed0*/  FADD.FTZ R8, R206, R8 ;  /* 0x00000008ce087221 */ /* 0x000fe20000010000 */
[----:B------:R-:W-:Y:S04]  /*bee0*/  HMMA.16816.F32 R128, R180, R6, R128 ;  /* 0x00000006b480723c */ /* 0x000fe80000001880 */
[----:B------:R-:W-:Y:S03]  /*bef0*/  FADD.FTZ R208, R208, R8 ;  /* 0x00000008d0d07221 */ /* 0x000fe60000010000 */
[----:B------:R-:W-:Y:S01]  /*bf00*/  MOV R180, R2 ;  /* 0x0000000200b47202 */ /* 0x000fe20000000f00 */
[----:B------:R-:W-:Y:S04]  /*bf10*/  FADD.FTZ R208, R205, R208 ;  /* 0x000000d0cdd07221 */ /* 0x000fe80000010000 */
[----:B------:R-:W-:Y:S04]  /*bf20*/  FADD.FTZ R199, R199, R208 ;  /* 0x000000d0c7c77221 */ /* 0x000fe80000010000 */
[----:B------:R-:W-:Y:S04]  /*bf30*/  FADD.FTZ R199, R201, R199 ;  /* 0x000000c7c9c77221 */ /* 0x000fe80000010000 */
[----:B------:R-:W-:Y:S04]  /*bf40*/  FADD.FTZ R199, R200, R199 ;  /* 0x000000c7c8c77221 */ /* 0x000fe80000010000 */
[----:B------:R-:W-:Y:S04]  /*bf50*/  FADD.FTZ R199, R211, R199 ;  /* 0x000000c7d3c77221 */ /* 0x000fe80000010000 */
[----:B------:R-:W-:Y:S01]  /*bf60*/  FADD.FTZ R183, R213, R199 ;  /* 0x000000c7d5b77221 */ /* 0x000fe20000010000 */
[----:B------:R-:W-:-:S05]  /*bf70*/  @P0 BRA `(.L_x_802) ;  /* 0xffffb48000000947 */ /* 0x000fca000383ffff */
.L_x_801:
[----:B------:R-:W2:Y:S01]  /*bf80*/  LDL.LU R4, [R1+0x2c] ;  /* 0x00002c0001047983 */ /* 0x000ea20000300800 */
[----:B------:R-:W-:-:S02]  /*bf90*/  MOV R7, 0xff800000 ;  /* 0xff80000000077802 */ /* 0x000fc40000000f00 */
[----:B------:R-:W-:Y:S01]  /*bfa0*/  MOV R8, 0xff800000 ;  /* 0xff80000000087802 */ /* 0x000fe20000000f00 */
[----:B------:R-:W1:Y:S01]  /*bfb0*/  SHFL.BFLY PT, R3, R183, 0x2, 0x1f ;  /* 0x0c401f00b7037f89 */ /* 0x000e6200000e0000 */
[----:B------:R-:W-:Y:S01]  /*bfc0*/  PLOP3.LUT P2, PT, PT, PT, PT, 0x8, 0x0 ;  /* 0x000000000000781c */ /* 0x000fe20003f4e170 */
[----:B-1----:R-:W-:-:S05]  /*bfd0*/  FADD.FTZ R183, R3, R183 ;  /* 0x000000b703b77221 */ /* 0x002fca0000010000 */
[----:B------:R-:W1:Y:S02]  /*bfe0*/  SHFL.BFLY PT, R3, R183, 0x1, 0x1f ;  /* 0x0c201f00b7037f89 */ /* 0x000e6400000e0000 */
[----:B-1----:R-:W-:-:S05]  /*bff0*/  FADD.FTZ R3, R3, R183 ;  /* 0x000000b703037221 */ /* 0x002fca0000010000 */
[----:B------:R-:W-:-:S13]  /*c000*/  FSETP.NE.FTZ.AND P0, PT, R3, RZ, PT ;  /* 0x000000ff0300720b */ /* 0x000fda0003f15000 */
[----:B------:R-:W-:-:S05]  /*c010*/  @P0 MOV R9, 0x3f317218 ;  /* 0x3f31721800090802 */ /* 0x000fca0000000f00 */
[----:B------:R-:W-:Y:S01]  /*c020*/  @P0 FMUL.FTZ R9, R9, c[0x0][0x2d0] ;  /* 0x0000b40009090a20 */ /* 0x000fe20000410000 */
[----:B--2---:R-:W1:Y:S02]  /*c030*/  SHFL.BFLY PT, R6, R4, 0x2, 0x1f ;  /* 0x0c401f0004067f89 */ /* 0x004e6400000e0000 */
[----:B-1----:R-:W-:-:S05]  /*c040*/  FADD.FTZ R6, R6, R4 ;  /* 0x0000000406067221 */ /* 0x002fca0000010000 */
[----:B------:R-:W1:Y:S02]  /*c050*/  SHFL.BFLY PT, R4, R6, 0x1, 0x1f ;  /* 0x0c201f0006047f89 */ /* 0x000e6400000e0000 */
[----:B-1----:R-:W-:Y:S02]  /*c060*/  FADD.FTZ R6, R6, R4 ;  /* 0x0000000406067221 */ /* 0x002fe40000010000 */
[----:B------:R-:W-:-:S03]  /*c070*/  CS2R R4, SRZ ;  /* 0x0000000000047805 */ /* 0x000fc6000001ff00 */
[----:B------:R-:W-:-:S03]  /*c080*/  FSETP.NE.FTZ.AND P1, PT, R6, RZ, PT ;  /* 0x000000ff0600720b */ /* 0x000fc60003f35000 */
[----:B------:R-:W1:Y:S08]  /*c090*/  @P0 MUFU.RCP R4, R3 ;  /* 0x0000000300040308 */ /* 0x000e700000001000 */
[----:B------:R-:W2:Y:S02]  /*c0a0*/  @P0 MUFU.LG2 R3, R3 ;  /* 0x0000000300030308 */ /* 0x000ea40000000c00 */
[----:B------:R-:W-:-:S05]  /*c0b0*/  @P1 MOV R10, 0x3f317218 ;  /* 0x3f317218000a1802 */ /* 0x000fca0000000f00 */
[----:B------:R-:W-:Y:S01]  /*c0c0*/  @P1 FMUL.FTZ R10, R10, c[0x0][0x2d0] ;  /* 0x0000b4000a0a1a20 */ /* 0x000fe20000410000 */
[----:B------:R-:W3:Y:S01]  /*c0d0*/  @P1 MUFU.RCP R5, R6 ;  /* 0x0000000600051308 */ /* 0x000ee20000001000 */
[C---:B-1----:R-:W-:Y:S02]  /*c0e0*/  FMUL.FTZ R178, R4.reuse, R178 ;  /* 0x000000b204b27220 */ /* 0x042fe40000410000 */
[C---:B------:R-:W-:Y:S02]  /*c0f0*/  FMUL.FTZ R179, R4.reuse, R179 ;  /* 0x000000b304b37220 */ /* 0x040fe40000410000 */
[C---:B------:R-:W-:Y:S02]  /*c100*/  FMUL.FTZ R174, R4.reuse, R174 ;  /* 0x000000ae04ae7220 */ /* 0x040fe40000410000 */
[----:B------:R-:W-:Y:S01]  /*c110*/  FMUL.FTZ R175, R4, R175 ;  /* 0x000000af04af7220 */ /* 0x000fe20000410000 */
[----:B------:R-:W1:Y:S01]  /*c120*/  @P1 MUFU.LG2 R6, R6 ;  /* 0x0000000600061308 */ /* 0x000e620000000c00 */
[----:B--2---:R-:W-:-:S02]  /*c130*/  @P0 FMUL.FTZ R3, R3, 0.69314718246459960938 ;  /* 0x3f31721803030820 */ /* 0x004fc40000410000 */
[C---:B------:R-:W-:Y:S02]  /*c140*/  FMUL.FTZ R170, R4.reuse, R170 ;  /* 0x000000aa04aa7220 */ /* 0x040fe40000410000 */
[C---:B------:R-:W-:Y:S02]  /*c150*/  FMUL.FTZ R171, R4.reuse, R171 ;  /* 0x000000ab04ab7220 */ /* 0x040fe40000410000 */
[----:B------:R-:W-:Y:S02]  /*c160*/  FMUL.FTZ R166, R4, R166 ;  /* 0x000000a604a67220 */ /* 0x000fe40000410000 */
[C---:B---3--:R-:W-:Y:S02]  /*c170*/  FMUL.FTZ R176, R5.reuse, R176 ;  /* 0x000000b005b07220 */ /* 0x048fe40000410000 */
[C---:B------:R-:W-:Y:S02]  /*c180*/  FMUL.FTZ R177, R5.reuse, R177 ;  /* 0x000000b105b17220 */ /* 0x040fe40000410000 */
[----:B------:R-:W-:-:S02]  /*c190*/  FMUL.FTZ R172, R5, R172 ;  /* 0x000000ac05ac7220 */ /* 0x000fc40000410000 */
[C---:B------:R-:W-:Y:S02]  /*c1a0*/  FMUL.FTZ R173, R5.reuse, R173 ;  /* 0x000000ad05ad7220 */ /* 0x040fe40000410000 */
[----:B-1----:R-:W-:Y:S02]  /*c1b0*/  @P1 FMUL.FTZ R6, R6, 0.69314718246459960938 ;  /* 0x3f31721806061820 */ /* 0x002fe40000410000 */
        /* <DEDUP_REMOVED lines=58> */
[----:B------:R-:W-:Y:S02]  /*c560*/  FMUL.FTZ R128, R5, R128 ;  /* 0x0000008005807220 */ /* 0x000fe40000410000 */
        /* <DEDUP_REMOVED lines=57> */
[----:B------:R-:W-:Y:S02]  /*c900*/  FMUL.FTZ R4, R4, R131 ;  /* 0x0000008304047220 */ /* 0x000fe40000410000 */
[----:B------:R-:W-:-:S02]  /*c910*/  @P1 FFMA.FTZ R7, R10, R2, R6 ;  /* 0x000000020a071223 */ /* 0x000fc40000010006 */
[----:B------:R-:W-:Y:S02]  /*c920*/  @P0 FFMA.FTZ R8, R9, R0, R3 ;  /* 0x0000000009080223 */ /* 0x000fe40000010003 */
.L_x_793:
[----:B------:R-:W-:Y:S01]  /*c930*/  USHF.R.S32.HI UR8, URZ, 0x1f, UR9 ;  /* 0x0000001f3f087899 */ /* 0x000fe20008011409 */
[----:B------:R-:W-:Y:S05]  /*c940*/  @P2 BRA `(.L_x_805) ;  /* 0x00001be000002947 */ /* 0x000fea0003800000 */
[----:B-----5:R-:W1:Y:S01]  /*c950*/  S2R R0, SR_TID.X ;  /* 0x0000000000007919 */ /* 0x020e620000002100 */
        /* <DEDUP_REMOVED lines=194> */
.L_x_806:
[----:B-1----:R-:W-:Y:S01]  /*d580*/  SHF.R.S32.HI R9, RZ, 0x1f, R10 ;  /* 0x0000001fff097819 */ /* 0x002fe2000001140a */
[----:B------:R-:W1:Y:S01]  /*d590*/  S2R R73, SR_CTAID.X ;  /* 0x0000000000497919 */ /* 0x000e620000002500 */
[----:B------:R-:W-:Y:S01]  /*d5a0*/  LOP3.LUT R5, R6, 0xffffffe0, RZ, 0xc0, !PT ;  /* 0xffffffe006057812 */ /* 0x000fe200078ec0ff */
[----:B------:R-:W-:Y:S01]  /*d5b0*/  IMAD.MOV.U32 R6, RZ, RZ, c[0x0][0x4e8] ;  /* 0x00013a00ff067624 */ /* 0x000fe200078e00ff */
[----:B------:R-:W-:Y:S01]  /*d5c0*/  LEA.HI R9, R9, R10, RZ, 0x3 ;  /* 0x0000000a09097211 */ /* 0x000fe200078f18ff */
[----:B------:R-:W-:Y:S01]  /*d5d0*/  ULDC.64 UR4, c[0x0][0x3a0] ;  /* 0x0000e80000047ab9 */ /* 0x000fe20000000a00 */
[----:B------:R-:W-:Y:S01]  /*d5e0*/  BSSY B0, `(.L_x_807) ;  /* 0x0000097000007945 */ /* 0x000fe20003800000 */
[----:B------:R-:W-:Y:S01]  /*d5f0*/  IMAD.IADD R5, R0, 0x1, -R5 ;  /* 0x0000000100057824 */ /* 0x000fe200078e0a05 */
[----:B------:R-:W-:Y:S01]  /*d600*/  LOP3.LUT R9, R9, 0xffffff8, RZ, 0xc0, !PT ;  /* 0x0ffffff809097812 */ /* 0x000fe200078ec0ff */
[----:B------:R-:W-:Y:S01]  /*d610*/  UMOV UR15, UR17 ;  /* 0x00000011000f7c82 */ /* 0x000fe20008000000 */
[----:B------:R-:W-:Y:S01]  /*d620*/  ISETP.NE.AND P1, PT, R6, 0x1, PT ;  /* 0x000000010600780c */ /* 0x000fe20003f25270 */
        /* <DEDUP_REMOVED lines=16> */
[----:B------:R-:W-:Y:S01]  /*d730*/  LEA.HI R3, R2, R0, RZ, 0x3 ;  /* 0x0000000002037211 */ /* 0x000fe200078f18ff */
[----:B------:R-:W-:Y:S01]  /*d740*/  USEL UR16, UR16, URZ, !UP1 ;  /* 0x0000003f10107287 */ /* 0x000fe2000c800000 */
[--C-:B------:R-:W-:Y:S01]  /*d750*/  IMAD R9, R9, 0x8, R6.reuse ;  /* 0x0000000809097824 */ /* 0x100fe200078e0206 */
[----:B------:R-:W-:Y:S01]  /*d760*/  UIMAD.WIDE.U32 UR14, UR9, UR6, UR14 ;  /* 0x00000006090e72a5 */ /* 0x000fe2000f8e000e */
[----:B------:R-:W-:Y:S01]  /*d770*/  LOP3.LUT R10, R3, 0xfffffff8, RZ, 0xc0, !PT ;  /* 0xfffffff8030a7812 */ /* 0x000fe200078ec0ff */
[----:B------:R-:W-:Y:S01]  /*d780*/  UIMAD UR10, UR9, UR7, UR10 ;  /* 0x00000007090a72a4 */ /* 0x000fe2000f8e020a */
[----:B------:R-:W-:Y:S01]  /*d790*/  SHF.R.S32.HI R3, RZ, 0x3, R3 ;  /* 0x00000003ff037819 */ /* 0x000fe20000011403 */
[----:B------:R-:W-:Y:S01]  /*d7a0*/  USEL UR11, UR11, URZ, !UP1 ;  /* 0x0000003f0b0b7287 */ /* 0x000fe2000c800000 */
[C---:B-1----:R-:W-:Y:S01]  /*d7b0*/  LEA R9, R73.reuse, R9, 0x7 ;  /* 0x0000000949097211 */ /* 0x042fe200078e38ff */
[----:B------:R-:W-:Y:S01]  /*d7c0*/  ULDC.64 UR6, c[0x0][0x498] ;  /* 0x0001260000067ab9 */ /* 0x000fe20000000a00 */
[----:B------:R-:W-:Y:S01]  /*d7d0*/  IMAD R6, R73, 0x80, R6 ;  /* 0x0000008049067824 */ /* 0x000fe200078e0206 */
[----:B------:R-:W-:Y:S01]  /*d7e0*/  UIMAD UR20, UR16, UR6, URZ ;  /* 0x00000006101472a4 */ /* 0x000fe2000f8e023f */
[----:B------:R-:W-:Y:S01]  /*d7f0*/  IMAD.SHL.U32 R12, R3, 0x40, RZ ;  /* 0x00000040030c7824 */ /* 0x000fe200078e00ff */
[----:B------:R-:W-:Y:S01]  /*d800*/  UIADD3 UR15, UR15, UR10, URZ ;  /* 0x0000000a0f0f7290 */ /* 0x000fe2000fffe03f */
[----:B------:R-:W-:Y:S01]  /*d810*/  @P1 IMAD.HI.U32 R5, R9, c[0x0][0x4ec], RZ ;  /* 0x00013b0009051a27 */ /* 0x000fe200078e00ff */
[----:B------:R-:W-:-:S02]  /*d820*/  UIMAD UR7, UR11, UR7, UR20 ;  /* 0x000000070b0772a4 */ /* 0x000fc4000f8e0214 */
[----:B------:R-:W-:Y:S01]  /*d830*/  UIMAD.WIDE.U32 UR14, UR11, UR6, UR14 ;  /* 0x000000060b0e72a5 */ /* 0x000fe2000f8e000e */
[----:B------:R-:W-:Y:S01]  /*d840*/  IMAD.MOV.U32 R16, RZ, RZ, R9 ;  /* 0x000000ffff107224 */ /* 0x000fe200078e0009 */
[----:B------:R-:W-:Y:S01]  /*d850*/  @P1 SHF.R.U32.HI R16, RZ, c[0x0][0x4f0], R5 ;  /* 0x00013c00ff101a19 */ /* 0x000fe20000011605 */
[----:B------:R-:W-:Y:S01]  /*d860*/  ULDC.64 UR4, c[0x0][0x3e8] ;  /* 0x0000fa0000047ab9 */ /* 0x000fe20000000a00 */
[----:B------:R-:W-:Y:S01]  /*d870*/  LEA.HI R5, R2, R0, RZ, 0x6 ;  /* 0x0000000002057211 */ /* 0x000fe200078f30ff */
[----:B------:R-:W-:Y:S01]  /*d880*/  IMAD.IADD R0, R0, 0x1, -R10 ;  /* 0x0000000100007824 */ /* 0x000fe200078e0a0a */
[--C-:B------:R-:W-:Y:S01]  /*d890*/  SHF.R.S32.HI R10, RZ, 0x1f, R16.reuse ;  /* 0x0000001fff0a7819 */ /* 0x100fe20000011410 */
[----:B------:R-:W-:Y:S01]  /*d8a0*/  IMAD.MOV R2, RZ, RZ, -R16 ;  /* 0x000000ffff027224 */ /* 0x000fe200078e0a10 */
[----:B------:R-:W-:Y:S01]  /*d8b0*/  IADD3 R16, P0, R16, UR14, RZ ;  /* 0x0000000e10107c10 */ /* 0x000fe2000ff1e0ff */
[----:B------:R-:W-:Y:S01]  /*d8c0*/  UIMAD UR8, UR8, UR4, URZ ;  /* 0x00000004080872a4 */ /* 0x000fe2000f8e023f */
[----:B------:R-:W-:Y:S01]  /*d8d0*/  LOP3.LUT R12, R12, 0x1c0, RZ, 0xc0, !PT ;  /* 0x000001c00c0c7812 */ /* 0x000fe200078ec0ff */
[----:B------:R-:W-:Y:S01]  /*d8e0*/  IMAD R9, R2, c[0x0][0x4e8], R9 ;  /* 0x00013a0002097a24 */ /* 0x000fe200078e0209 */
[----:B------:R-:W-:Y:S01]  /*d8f0*/  UIADD3 UR19, UR19, UR17, URZ ;  /* 0x0000001113137290 */ /* 0x000fe2000fffe03f */
[----:B------:R-:W-:Y:S01]  /*d900*/  IMAD.U32 R2, RZ, RZ, UR7 ;  /* 0x00000007ff027e24 */ /* 0x000fe2000f8e00ff */
[----:B------:R-:W-:Y:S01]  /*d910*/  UIMAD UR5, UR9, UR5, UR8 ;  /* 0x00000005090572a4 */ /* 0x000fe2000f8e0208 */
[----:B------:R-:W-:Y:S01]  /*d920*/  IMAD.SHL.U32 R5, R5, 0x8, RZ ;  /* 0x0000000805057824 */ /* 0x000fe200078e00ff */
[----:B------:R-:W-:Y:S01]  /*d930*/  SHF.R.S32.HI R11, RZ, 0x1f, R9 ;  /* 0x0000001fff0b7819 */ /* 0x000fe20000011409 */
[----:B------:R-:W-:Y:S01]  /*d940*/  UIMAD.WIDE.U32 UR18, UR9, UR4, UR18 ;  /* 0x00000004091272a5 */ /* 0x000fe2000f8e0012 */
[----:B------:R-:W-:Y:S01]  /*d950*/  IADD3.X R17, R10, UR15, R2, P0, !PT ;  /* 0x0000000f0a117c10 */ /* 0x000fe200087fe402 */
[----:B------:R-:W-:Y:S01]  /*d960*/  ULDC.64 UR6, c[0x0][0x3f0] ;  /* 0x0000fc0000067ab9 */ /* 0x000fe20000000a00 */
[----:B------:R-:W-:Y:S01]  /*d970*/  LEA R2, R0, R3, 0x5 ;  /* 0x0000000300027211 */ /* 0x000fe200078e28ff */
[----:B------:R-:W-:Y:S01]  /*d980*/  IMAD R11, R11, c[0x0][0x488], RZ ;  /* 0x000122000b0b7a24 */ /* 0x000fe200078e02ff */
[----:B------:R-:W-:Y:S01]  /*d990*/  UIMAD UR16, UR16, UR6, URZ ;  /* 0x00000006101072a4 */ /* 0x000fe2000f8e023f */
[----:B------:R-:W-:Y:S01]  /*d9a0*/  IMAD.WIDE.U32 R16, R9, c[0x0][0x488], R16 ;  /* 0x0001220009107a25 */ /* 0x000fe200078e0010 */
[----:B------:R-:W-:-:S02]  /*d9b0*/  UIADD3 UR19, UR19, UR5, URZ ;  /* 0x0000000513137290 */ /* 0x000fc4000fffe03f */
[----:B------:R-:W-:Y:S01]  /*d9c0*/  UIMAD UR7, UR11, UR7, UR16 ;  /* 0x000000070b0772a4 */ /* 0x000fe2000f8e0210 */
[----:B------:R-:W-:Y:S01]  /*d9d0*/  IMAD R11, R9, c[0x0][0x48c], R11 ;  /* 0x00012300090b7a24 */ /* 0x000fe200078e020b */
[----:B------:R-:W-:Y:S01]  /*d9e0*/  LEA R10, P0, R16, c[0x0][0x450], 0x2 ;  /* 0x00011400100a7a11 */ /* 0x000fe200078010ff */
[----:B------:R-:W-:Y:S01]  /*d9f0*/  IMAD R2, R73, 0x80, R2 ;  /* 0x0000008049027824 */ /* 0x000fe200078e0202 */
[----:B------:R-:W-:Y:S01]  /*da00*/  SHF.R.U32.HI R9, RZ, 0x3, R12 ;  /* 0x00000003ff097819 */ /* 0x000fe2000001160c */
[----:B------:R-:W-:Y:S01]  /*da10*/  IMAD.SHL.U32 R0, R0, 0x8, RZ ;  /* 0x0000000800007824 */ /* 0x000fe200078e00ff */
[----:B------:R-:W-:Y:S01]  /*da20*/  UIMAD.WIDE.U32 UR18, UR11, UR6, UR18 ;  /* 0x000000060b1272a5 */ /* 0x000fe2000f8e0012 */
[----:B------:R-:W-:Y:S02]  /*da30*/  IMAD.IADD R11, R17, 0x1, R11 ;  /* 0x00000001110b7824 */ /* 0x000fe400078e020b */
[----:B------:R-:W-:Y:S01]  /*da40*/  @P1 IMAD.HI.U32 R13, R2, c[0x0][0x4ec], RZ ;  /* 0x00013b00020d1a27 */ /* 0x000fe200078e00ff */
[----:B------:R-:W-:Y:S01]  /*da50*/  LOP3.LUT R12, R12, 0x38, R0, 0xf8, !PT ;  /* 0x000000380c0c7812 */ /* 0x000fe200078ef800 */
[----:B------:R-:W-:Y:S01]  /*da60*/  UIADD3 UR7, UR19, UR7, URZ ;  /* 0x0000000713077290 */ /* 0x000fe2000fffe03f */
[----:B------:R-:W-:Y:S01]  /*da70*/  LEA.HI.X R11, R16, c[0x0][0x454], R11, 0x2, P0 ;  /* 0x00011500100b7a11 */ /* 0x000fe200000f140b */
[----:B------:R-:W-:Y:S01]  /*da80*/  IMAD.MOV.U32 R14, RZ, RZ, R2 ;  /* 0x000000ffff0e7224 */ /* 0x000fe200078e0002 */
[----:B------:R-:W-:Y:S01]  /*da90*/  @P1 SHF.R.U32.HI R14, RZ, c[0x0][0x4f0], R13 ;  /* 0x00013c00ff0e1a19 */ /* 0x000fe2000001160d */
[----:B------:R-:W-:Y:S01]  /*daa0*/  IMAD.U32 R19, RZ, RZ, UR19 ;  /* 0x00000013ff137e24 */ /* 0x000fe2000f8e00ff */
[----:B------:R-:W-:Y:S01]  /*dab0*/  LOP3.LUT R9, R12, R9, RZ, 0x3c, !PT ;  /* 0x000000090c097212 */ /* 0x000fe200078e3cff */
[----:B------:R-:W-:Y:S01]  /*dac0*/  SHFL.IDX PT, R13, R11, RZ, 0x1c1f ;  /* 0x001c1fff0b0d7589 */ /* 0x000fe200000e0000 */
[--C-:B------:R-:W-:Y:S01]  /*dad0*/  SHF.R.S32.HI R16, RZ, 0x1f, R14.reuse ;  /* 0x0000001fff107819 */ /* 0x100fe2000001140e */
[----:B------:R-:W-:Y:S01]  /*dae0*/  IMAD.MOV R15, RZ, RZ, -R14 ;  /* 0x000000ffff0f7224 */ /* 0x000fe200078e0a0e */
[----:B------:R-:W-:Y:S01]  /*daf0*/  MOV R18, UR18 ;  /* 0x0000001200127c02 */ /* 0x000fe20008000f00 */
[----:B------:R-:W1:Y:S01]  /*db00*/  SHFL.IDX PT, R12, R10, RZ, 0x1c1f ;  /* 0x001c1fff0a0c7589 */ /* 0x000e6200000e0000 */
[----:B------:R-:W-:Y:S01]  /*db10*/  IMAD.U32 R19, RZ, RZ, UR7 ;  /* 0x00000007ff137e24 */ /* 0x000fe2000f8e00ff */
[----:B------:R-:W-:Y:S01]  /*db20*/  LOP3.LUT R5, R9, 0x7ffffe00, R5, 0xf8, !PT ;  /* 0x7ffffe0009057812 */ /* 0x000fe200078ef805 */
[----:B------:R-:W-:Y:S01]  /*db30*/  IMAD R15, R15, c[0x0][0x4e8], R2 ;  /* 0x00013a000f0f7a24 */ /* 0x000fe200078e0202 */
[----:B------:R-:W-:Y:S01]  /*db40*/  SHFL.IDX PT, R10, R10, 0x1, 0x1c1f ;  /* 0x003c1f000a0a7f89 */ /* 0x000fe200000e0000 */
[----:B-----5:R-:W-:Y:S01]  /*db50*/  IMAD R2, R4, c[0x0][0x4e8], RZ ;  /* 0x00013a0004027a24 */ /* 0x020fe200078e02ff */
[----:B------:R-:W-:Y:S01]  /*db60*/  IADD3 R4, R6, 0x8, RZ ;  /* 0x0000000806047810 */ /* 0x000fe20007ffe0ff */
[----:B------:R-:W-:Y:S01]  /*db70*/  IMAD R16, R16, c[0x0][0x3e0], RZ ;  /* 0x0000f80010107a24 */ /* 0x000fe200078e02ff */
[----:B------:R-:W2:Y:S01]  /*db80*/  SHFL.IDX PT, R11, R11, 0x1, 0x1c1f ;  /* 0x003c1f000b0b7f89 */ /* 0x000ea200000e0000 */
[----:B------:R-:W-:Y:S01]  /*db90*/  IMAD.WIDE.U32 R18, R14, c[0x0][0x3e0], R18 ;  /* 0x0000f8000e127a25 */ /* 0x000fe200078e0012 */
[----:B------:R-:W-:-:S02]  /*dba0*/  ISETP.GE.OR P1, PT, R6, R2, P2 ;  /* 0x000000020600720c */ /* 0x000fc40001726670 */
[----:B------:R-:W-:Y:S01]  /*dbb0*/  ISETP.GE.OR P0, PT, R4, R2, P2 ;  /* 0x000000020400720c */ /* 0x000fe20001706670 */
[----:B------:R-:W-:Y:S01]  /*dbc0*/  IMAD R16, R14, c[0x0][0x3e4], R16 ;  /* 0x0000f9000e107a24 */ /* 0x000fe200078e0210 */
[----:B------:R-:W-:Y:S01]  /*dbd0*/  SHF.R.S32.HI R6, RZ, 0x1f, R15 ;  /* 0x0000001fff067819 */ /* 0x000fe2000001140f */
[----:B------:R-:W-:-:S03]  /*dbe0*/  IMAD R73, R73, 0x80, R3 ;  /* 0x0000008049497824 */ /* 0x000fc600078e0203 */
[----:B------:R-:W-:Y:S01]  /*dbf0*/  IADD3 R19, R19, R16, RZ ;  /* 0x0000001013137210 */ /* 0x000fe20007ffe0ff */
[----:B------:R-:W-:Y:S02]  /*dc00*/  IMAD R6, R6, c[0x0][0x3d8], RZ ;  /* 0x0000f60006067a24 */ /* 0x000fe400078e02ff */
[----:B------:R-:W-:Y:S02]  /*dc10*/  IMAD.SHL.U32 R16, R5, 0x2, RZ ;  /* 0x0000000205107824 */ /* 0x000fe400078e00ff */
[C---:B------:R-:W-:Y:S01]  /*dc20*/  IMAD R17, R15.reuse, c[0x0][0x3dc], R6 ;  /* 0x0000f7000f117a24 */ /* 0x040fe200078e0206 */
[----:B-1----:R1:W-:Y:S01]  /*dc30*/  @!P1 ST.E [R12.64], R7 ;  /* 0x000000070c009985 */ /* 0x0023e2000c10190c */
[----:B------:R-:W-:-:S04]  /*dc40*/  IMAD.WIDE.U32 R74, R15, c[0x0][0x3d8], R18 ;  /* 0x0000f6000f4a7a25 */ /* 0x000fc800078e0012 */
[----:B------:R-:W-:Y:S01]  /*dc50*/  IMAD.IADD R17, R75, 0x1, R17 ;  /* 0x000000014b117824 */ /* 0x000fe200078e0211 */
[----:B--2---:R1:W-:Y:S01]  /*dc60*/  @!P0 ST.E [R10.64], R8 ;  /* 0x000000080a008985 */ /* 0x0043e2000c10190c */
        /* <DEDUP_REMOVED lines=46> */
.L_x_808:
[----:B--234-:R-:W-:Y:S05]  /*df50*/  BSYNC B0 ;  /* 0x0000000000007941 */ /* 0x01cfea0003800000 */
.L_x_807:
        /* <DEDUP_REMOVED lines=30> */
.L_x_810:
[----:B------:R-:W-:Y:S05]  /*e140*/  BSYNC B0 ;  /* 0x0000000000007941 */ /* 0x000fea0003800000 */
.L_x_809:
        /* <DEDUP_REMOVED lines=30> */
.L_x_812:
[----:B------:R-:W-:Y:S05]  /*e330*/  BSYNC B0 ;  /* 0x0000000000007941 */ /* 0x000fea0003800000 */
.L_x_811:
        /* <DEDUP_REMOVED lines=31> */
.L_x_805:
        /* <DEDUP_REMOVED lines=10> */
[----:B-----5:R-:W2:Y:S01]  /*e5d0*/  @P0 LDG.E R0, [R6.64] ;  /* 0x0000000c06000981 */ /* 0x020ea2000c1e1900 */
        /* <DEDUP_REMOVED lines=20> */
.L_x_813:
        /* <DEDUP_REMOVED lines=43> */
.L_x_815:
[----:B------:R-:W-:Y:S05]  /*e9d0*/  BSYNC B0 ;  /* 0x0000000000007941 */ /* 0x000fea0003800000 */
.L_x_814:
        /* <DEDUP_REMOVED lines=20> */
[----:B------:R-:W-:Y:S01]  /*eb20*/  UIMAD UR7, UR9, UR5, UR7 ;  /* 0x00000005090772a4 */ /* 0x000fe2000f8e0207 */
[C---:B-1----:R-:W-:Y:S02]  /*eb30*/  IMAD R4, R0.reuse, 0x80, R4 ;  /* 0x0000008000047824 */ /* 0x042fe400078e0204 */
[----:B------:R-:W-:Y:S01]  /*eb40*/  IMAD R3, R0, 0x80, R3 ;  /* 0x0000008000037824 */ /* 0x000fe200078e0203 */
[----:B------:R-:W-:Y:S01]  /*eb50*/  ULDC.64 UR4, c[0x0][0x3f0] ;  /* 0x0000fc0000047ab9 */ /* 0x000fe20000000a00 */
[----:B------:R-:W-:Y:S01]  /*eb60*/  IADD3 R8, R9, 0x40, RZ ;  /* 0x0000004009087810 */ /* 0x000fe20007ffe0ff */
[----:B------:R-:W-:Y:S01]  /*eb70*/  UIMAD UR6, UR6, UR4, URZ ;  /* 0x00000004060672a4 */ /* 0x000fe2000f8e023f */
[----:B------:R-:W-:Y:S01]  /*eb80*/  @P0 IMAD.HI.U32 R2, R3, c[0x0][0x4ec], RZ ;  /* 0x00013b0003020a27 */ /* 0x000fe200078e00ff */
[----:B------:R-:W-:-:S02]  /*eb90*/  UIADD3 UR17, UR7, UR17, URZ ;  /* 0x0000001107117290 */ /* 0x000fc4000fffe03f */
        /* <DEDUP_REMOVED lines=49> */
.L_x_817:
[----:B------:R-:W-:Y:S05]  /*eeb0*/  BSYNC B0 ;  /* 0x0000000000007941 */ /* 0x000fea0003800000 */
.L_x_816:
        /* <DEDUP_REMOVED lines=27> */
.L_x_819:
[----:B------:R-:W-:Y:S05]  /*f070*/  BSYNC B0 ;  /* 0x0000000000007941 */ /* 0x000fea0003800000 */
.L_x_818:
        /* <DEDUP_REMOVED lines=27> */
.L_x_821:
[----:B------:R-:W-:Y:S05]  /*f230*/  BSYNC B0 ;  /* 0x0000000000007941 */ /* 0x000fea0003800000 */
.L_x_820:
        /* <DEDUP_REMOVED lines=28> */
.L_x_822:
        /* <DEDUP_REMOVED lines=16> */
.L_x_1780:


//--------------------- .text._ZN7cutlass13device_kernelIN5flash19enable_sm80_to_sm89INS1_16FlashAttnFwdSm80INS1_25CollectiveMainloopFwdSm80ILi8ELi1ELb0EN4cute5tupleIJNS5_1CILi128EEENS7_ILi48EEENS7_ILi256EEEEEELi256ENS_6half_tEfNS_4arch4Sm80ELb0ELb0ELb1ELb1ELb1ELb1ELb1ELb0EEENS1_21CollectiveEpilogueFwdINS6_IJS8_SA_S9_EEENS6_IJNS7_ILi1EEESI_SI_EEESC_SE_Li256ELb1ELb1ELb0ELb0EEENS1_19SingleTileSchedulerILb1ELb0ELb1ELi128EEEEEEEEEvNT_6ParamsE --------------------------
	.section	.text._ZN7cutlass13device_kernelIN5flash19enable_sm80_to_sm89INS1_16FlashAttnFwdSm80INS1_25CollectiveMainloopFwdSm80ILi8ELi1ELb0EN4cute5tupleIJNS5_1CILi128EEENS7_ILi48EEENS7_ILi256EEEEEELi256ENS_6half_tEfNS_4arch4Sm80ELb0ELb0ELb1ELb1ELb1ELb1ELb1ELb0EEENS1_21CollectiveEpilogueFwdINS6_IJS8_SA_S9_EEENS6_IJNS7_ILi1EEESI_SI_EEESC_SE_Li256ELb1ELb1ELb0ELb0EEENS1_19SingleTileSchedulerILb1ELb0ELb1ELi128EEEEEEEEEvNT_6ParamsE,"ax",@progbits
	.sectioninfo	@"SHI_REGISTERS=255"
	.align	128
.text._ZN7cutlass13device_kernelIN5flash19enable_sm80_to_sm89INS1_16FlashAttnFwdSm80INS1_25CollectiveMainloopFwdSm80ILi8ELi1ELb0EN4cute5tupleIJNS5_1CILi128EEENS7_ILi48EEENS7_ILi256EEEEEELi256ENS_6half_tEfNS_4arch4Sm80ELb0ELb0ELb1ELb1ELb1ELb1ELb1ELb0EEENS1_21CollectiveEpilogueFwdINS6_IJS8_SA_S9_EEENS6_IJNS7_ILi1EEESI_SI_EEESC_SE_Li256ELb1ELb1ELb0ELb0EEENS1_19SingleTileSchedulerILb1ELb0ELb1ELi128EEEEEEEEEvNT_6ParamsE:
        .type           _ZN7cutlass13device_kernelIN5flash19enable_sm80_to_sm89INS1_16FlashAttnFwdSm80INS1_25CollectiveMainloopFwdSm80ILi8ELi1ELb0EN4cute5tupleIJNS5_1CILi128EEENS7_ILi48EEENS7_ILi256EEEEEELi256ENS_6half_tEfNS_4arch4Sm80ELb0ELb0ELb1ELb1ELb1ELb1ELb1ELb0EEENS1_21CollectiveEpilogueFwdINS6_IJS8_SA_S9_EEENS6_IJNS7_ILi1EEESI_SI_EEESC_SE_Li256ELb1ELb1ELb0ELb0EEENS1_19SingleTileSchedulerILb1ELb0ELb1ELi128EEEEEEEEEvNT_6ParamsE,@function
        .size           _ZN7cutlass13device_kernelIN5flash19enable_sm80_to_sm89INS1_16FlashAttnFwdSm80INS1_25CollectiveMainloopFwdSm80ILi8ELi1ELb0EN4cute5tupleIJNS5_1CILi128EEENS7_ILi48EEENS7_ILi256EEEEEELi256ENS_6half_tEfNS_4arch4Sm80ELb0ELb0ELb1ELb1ELb1ELb1ELb1ELb0EEENS1_21CollectiveEpilogueFwdINS6_IJS8_SA_S9_EEENS6_IJNS7_ILi1EEESI_SI_EEESC_SE_Li256ELb1ELb1ELb0ELb0EEENS1_19SingleTileSchedulerILb1ELb0ELb1ELi128EEEEEEEEEvNT_6ParamsE,(.L_x_1781 - _ZN7cutlass13device_kernelIN5flash19enable_sm80_to_sm89INS1_16FlashAttnFwdSm80INS1_25CollectiveMainloopFwdSm80ILi8ELi1ELb0EN4cute5tupleIJNS5_1CILi128EEENS7_ILi48EEENS7_ILi256EEEEEELi256ENS_6half_tEfNS_4arch4Sm80ELb0ELb0ELb1ELb1ELb1ELb1ELb1ELb0EEENS1_21CollectiveEpilogueFwdINS6_IJS8_SA_S9_EEENS6_IJNS7_ILi1EEESI_SI_EEESC_SE_Li256ELb1ELb1ELb0ELb0EEENS1_19SingleTileSchedulerILb1ELb0ELb1ELi128EEEEEEEEEvNT_6ParamsE)
        .other          _ZN7cutlass13device_kernelIN5flash19enable_sm80_to_sm89INS1_16FlashAttnFwdSm80INS1_25CollectiveMainloopFwdSm80ILi8ELi1ELb0EN4cute5tupleIJNS5_1CILi128EEENS7_ILi48EEENS7_ILi256EEEEEELi256ENS_6half_tEfNS_4arch4Sm80ELb0ELb0ELb1ELb1ELb1ELb1ELb1ELb0EEENS1_21CollectiveEpilogueFwdINS6_IJS8_SA_S9_EEENS6_IJNS7_ILi1EEESI_SI_EEESC_SE_Li256ELb1ELb1ELb0ELb0EEENS1_19SingleTileSchedulerILb1ELb0ELb1ELi128EEEEEEEEEvNT_6ParamsE,@"STO_CUDA_ENTRY STV_DEFAULT"
_ZN7cutlass13device_kernelIN5flash19enable_sm80_to_sm89INS1_16FlashAttnFwdSm80INS1_25CollectiveMainloopFwdSm80ILi8ELi1ELb0EN4cute5tupleIJNS5_1CILi128EEENS7_ILi48EEENS7_ILi256EEEEEELi256ENS_6half_tEfNS_4arch4Sm80ELb0ELb0ELb1ELb1ELb1ELb1ELb1ELb0EEENS1_21CollectiveEpilogueFwdINS6_IJS8_SA_S9_EEENS6_IJNS7_ILi1EEESI_SI_EEESC_SE_Li256ELb1ELb1ELb0ELb0EEENS1_19SingleTileSchedulerILb1ELb0ELb1ELi128EEEEEEEEEvNT_6ParamsE:
[----:B------:R-:W-:Y:S02]  /*0000*/  MOV R1, c[0x0][0x28] ;  /* 0x00000a0000017a02 */ /* 0x000fe40000000f00 */
[----:B------:R-:W1:Y:S01]  /*0010*/  S2R R224, SR_TID.X ;  /* 0x0000000000e07919 */ /* 0x000e620000002100 */
[----:B------:R-:W-:Y:S01]  /*0020*/  MOV R7, 0x4 ;  /* 0x0000000400077802 */ /* 0x000fe20000000f00 */
[----:B------:R-:W-:Y:S02]  /*0030*/  ULDC.64 UR16, c[0x0][0x118] ;  /* 0x0000460000107ab9 */ /* 0x000fe40000000a00 */
[----:B------:R-:W2:Y:S04]  /*0040*/  S2R R226, SR_CTAID.Z ;  /* 0x0000000000e27919 */ /* 0x000ea80000002700 */
[----:B------:R-:W3:Y:S01]  /*0050*/  S2R R97, SR_CTAID.X ;  /* 0x0000000000617919 */ /* 0x000ee20000002500 */
[----:B-1----:R-:W-:Y:S01]  /*0060*/  SHF.R.U32.HI R0, RZ, 0x5, R224 ;  /* 0x00000005ff007819 */ /* 0x002fe200000116e0 */
[----:B--2---:R-:W-:-:S05]  /*0070*/  IMAD.WIDE R2, R226, R7, c[0x0][0x568] ;  /* 0x00015a00e2027625 */ /* 0x004fca00078e0207 */
[----:B------:R-:W1:Y:S02]  /*0080*/  SHFL.IDX PT, R0, R0, RZ, 0x1f ;  /* 0x00001fff00007589 */ /* 0x000e6400000e0000 */
[----:B-1----:R-:W-:-:S13]  /*0090*/  ISETP.NE.AND P0, PT, R0, RZ, PT ;  /* 0x000000ff0000720c */ /* 0x002fda0003f05270 */
[----:B------:R-:W-:Y:S05]  /*00a0*/  @!P0 BRA `(.L_x_823) ;  /* 0x0000013000008947 */ /* 0x000fea0003800000 */
[----:B---3--:R-:W-:-:S04]  /*00b0*/  ISETP.NE.U32.AND P0, PT, RZ, c[0x0][0x568], PT ;  /* 0x00015a00ff007a0c */ /* 0x008fc80003f05070 */
[----:B------:R-:W-:-:S13]  /*00c0*/  ISETP.NE.AND.EX P0, PT, RZ, c[0x0][0x56c], PT, P0 ;  /* 0x00015b00ff007a0c */ /* 0x000fda0003f05300 */
[----:B------:R-:W-:Y:S05]  /*00d0*/  @!P0 BRA `(.L_x_824) ;  /* 0x0000002000008947 */ /* 0x000fea0003800000 */
[----:B------:R1:W5:Y:S01]  /*00e0*/  LDG.E R3, [R2.64] ;  /* 0x0000001002037981 */ /* 0x000362000c1e1900 */
[----:B------:R-:W-:Y:S05]  /*00f0*/  BRA `(.L_x_825) ;  /* 0x0000009000007947 */ /* 0x000fea0003800000 */
.L_x_824:
[----:B------:R-:W-:-:S04]  /*0100*/  ISETP.NE.U32.AND P0, PT, RZ, c[0x0][0x560], PT ;  /* 0x00015800ff007a0c */ /* 0x000fc80003f05070 */
[----:B------:R-:W-:-:S13]  /*0110*/  ISETP.NE.AND.EX P0, PT, RZ, c[0x0][0x564], PT, P0 ;  /* 0x00015900ff007a0c */ /* 0x000fda0003f05300 */
[----:B------:R-:W-:Y:S05]  /*0120*/  @!P0 BRA `(.L_x_826) ;  /* 0x0000005000008947 */ /* 0x000fea0003800000 */
[----:B------:R-:W-:-:S05]  /*0130*/  IMAD.WIDE R4, R226, R7, c[0x0][0x560] ;  /* 0x00015800e2047625 */ /* 0x000fca00078e0207 */
[----:B------:R-:W2:Y:S04]  /*0140*/  LDG.E R3, [R4.64] ;  /* 0x0000001004037981 */ /* 0x000ea8000c1e1900 */
[----:B------:R-:W2:Y:S02]  /*0150*/  LDG.E R0, [R4.64+0x4] ;  /* 0x0000041004007981 */ /* 0x000ea4000c1e1900 */
[----:B--2---:R-:W-:Y:S01]  /*0160*/  IADD3 R3, -R3, R0, RZ ;  /* 0x0000000003037210 */ /* 0x004fe20007ffe1ff */
[----:B------:R-:W-:Y:S05]  /*0170*/  BRA `(.L_x_825) ;  /* 0x0000001000007947 */ /* 0x000fea0003800000 */
.L_x_826:
[----:B------:R-:W-:-:S05]  /*0180*/  MOV R3, c[0x0][0x54c] ;  /* 0x0001530000037a02 */ /* 0x000fca0000000f00 */
.L_x_825:
[----:B-----5:R-:W-:Y:S01]  /*0190*/  IMAD R3, R3, c[0x0][0x548], RZ ;  /* 0x0001520003037a24 */ /* 0x020fe200078e02ff */
[----:B------:R-:W-:-:S04]  /*01a0*/  SHF.L.U32 R0, R97, 0x7, RZ ;  /* 0x0000000761007819 */ /* 0x000fc800000006ff */
[----:B------:R-:W-:-:S04]  /*01b0*/  ISETP.GE.AND P0, PT, R0, R3, PT ;  /* 0x000000030000720c */ /* 0x000fc80003f06270 */
[----:B------:R-:W-:Y:S01]  /*01c0*/  SEL R226, R226, 0xffffffff, !P0 ;  /* 0xffffffffe2e27807 */ /* 0x000fe20004000000 */
[----:B------:R-:W-:Y:S05]  /*01d0*/  BRA `(.L_x_827) ;  /* 0x0000012000007947 */ /* 0x000fea0003800000 */
.L_x_823:
[----:B---3--:R-:W-:-:S04]  /*01e0*/  ISETP.NE.U32.AND P0, PT, RZ, c[0x0][0x568], PT ;  /* 0x00015a00ff007a0c */ /* 0x008fc80003f05070 */
[----:B------:R-:W-:-:S13]  /*01f0*/  ISETP.NE.AND.EX P0, PT, RZ, c[0x0][0x56c], PT, P0 ;  /* 0x00015b00ff007a0c */ /* 0x000fda0003f05300 */
[----:B------:R-:W-:Y:S05]  /*0200*/  @!P0 BRA `(.L_x_828) ;  /* 0x0000002000008947 */ /* 0x000fea0003800000 */
[----:B------:R1:W5:Y:S01]  /*0210*/  LDG.E R3, [R2.64] ;  /* 0x0000001002037981 */ /* 0x000362000c1e1900 */
[----:B------:R-:W-:Y:S05]  /*0220*/  BRA `(.L_x_829) ;  /* 0x0000009000007947 */ /* 0x000fea0003800000 */
.L_x_828:
        /* <DEDUP_REMOVED lines=8> */
.L_x_830:
[----:B------:R-:W-:-:S05]  /*02b0*/  MOV R3, c[0x0][0x54c] ;  /* 0x0001530000037a02 */ /* 0x000fca0000000f00 */
.L_x_829:
[----:B-----5:R-:W-:Y:S01]  /*02c0*/  IMAD R3, R3, c[0x0][0x548], RZ ;  /* 0x0001520003037a24 */ /* 0x020fe200078e02ff */
[----:B------:R-:W-:-:S04]  /*02d0*/  SHF.L.U32 R0, R97, 0x7, RZ ;  /* 0x0000000761007819 */ /* 0x000fc800000006ff */
[----:B------:R-:W-:-:S04]  /*02e0*/  ISETP.GE.AND P0, PT, R0, R3, PT ;  /* 0x000000030000720c */ /* 0x000fc80003f06270 */
[----:B------:R-:W-:-:S04]  /*02f0*/  SEL R226, R226, 0xffffffff, !P0 ;  /* 0xffffffffe2e27807 */ /* 0x000fc80004000000 */
.L_x_827:
[----:B------:R-:W-:-:S13]  /*0300*/  ISETP.GE.AND P0, PT, R226, RZ, PT ;  /* 0x000000ffe200720c */ /* 0x000fda0003f06270 */
[----:B------:R-:W-:Y:S05]  /*0310*/  @!P0 EXIT ;  /* 0x000000000000894d */ /* 0x000fea0003800000 */
[----:B------:R-:W-:Y:S01]  /*0320*/  ISETP.NE.U32.AND P0, PT, RZ, c[0x0][0x370], PT ;  /* 0x0000dc00ff007a0c */ /* 0x000fe20003f05070 */
[----:B------:R-:W-:Y:S01]  /*0330*/  IMAD.MOV.U32 R225, RZ, RZ, RZ ;  /* 0x000000ffffe17224 */ /* 0x000fe200078e00ff */
[----:B------:R-:W-:Y:S01]  /*0340*/  ISETP.NE.U32.AND P1, PT, RZ, c[0x0][0x360], PT ;  /* 0x0000d800ff007a0c */ /* 0x000fe20003f25070 */
[----:B------:R-:W-:Y:S01]  /*0350*/  IMAD.MOV.U32 R99, RZ, RZ, c[0x0][0x168] ;  /* 0x00005a00ff637624 */ /* 0x000fe200078e00ff */
[----:B------:R-:W-:Y:S01]  /*0360*/  ISETP.NE.AND.EX P2, PT, RZ, c[0x0][0x374], PT, P0 ;  /* 0x0000dd00ff007a0c */ /* 0x000fe20003f45300 */
[----:B------:R-:W-:Y:S01]  /*0370*/  CS2R R100, SRZ ;  /* 0x0000000000647805 */ /* 0x000fe2000001ff00 */
[----:B------:R-:W-:Y:S01]  /*0380*/  ISETP.NE.AND.EX P0, PT, RZ, c[0x0][0x364], PT, P1 ;  /* 0x0000d900ff007a0c */ /* 0x000fe20003f05310 */
[----:B------:R-:W-:Y:S01]  /*0390*/  IMAD.MOV.U32 R4, RZ, RZ, RZ ;  /* 0x000000ffff047224 */ /* 0x000fe200078e00ff */
[----:B------:R-:W-:Y:S01]  /*03a0*/  ISETP.NE.U32.AND P1, PT, RZ, c[0x0][0x348], PT ;  /* 0x0000d200ff007a0c */ /* 0x000fe20003f25070 */
[----:B------:R-:W-:Y:S01]  /*03b0*/  IMAD.WIDE R12, R226, R7, c[0x0][0x348] ;  /* 0x0000d200e20c7625 */ /* 0x000fe200078e0207 */
[----:B------:R-:W-:-:S02]  /*03c0*/  ISETP.NE.U32.AND P3, PT, RZ, c[0x0][0x350], PT ;  /* 0x0000d400ff007a0c */ /* 0x000fc40003f65070 */
[----:B------:R-:W-:Y:S01]  /*03d0*/  ISETP.NE.U32.AND P4, PT, RZ, c[0x0][0x358], PT ;  /* 0x0000d600ff007a0c */ /* 0x000fe20003f85070 */
[CC--:B------:R-:W-:Y:S01]  /*03e0*/  IMAD.WIDE R8, R226.reuse, R7.reuse, c[0x0][0x350] ;  /* 0x0000d400e2087625 */ /* 0x0c0fe200078e0207 */
[----:B------:R-:W-:Y:S02]  /*03f0*/  ISETP.NE.AND.EX P1, PT, RZ, c[0x0][0x34c], PT, P1 ;  /* 0x0000d300ff007a0c */ /* 0x000fe40003f25310 */
[----:B------:R-:W-:Y:S01]  /*0400*/  ISETP.NE.AND.EX P3, PT, RZ, c[0x0][0x354], PT, P3 ;  /* 0x0000d500ff007a0c */ /* 0x000fe20003f65330 */
[----:B------:R-:W-:Y:S01]  /*0410*/  @P2 IMAD.WIDE R16, R226, R7, c[0x0][0x370] ;  /* 0x0000dc00e2102625 */ /* 0x000fe200078e0207 */
[----:B------:R-:W-:-:S03]  /*0420*/  ISETP.NE.AND.EX P4, PT, RZ, c[0x0][0x35c], PT, P4 ;  /* 0x0000d700ff007a0c */ /* 0x000fc60003f85340 */
[CC--:B------:R-:W-:Y:S01]  /*0430*/  @P0 IMAD.WIDE R14, R226.reuse, R7.reuse, c[0x0][0x360] ;  /* 0x0000d800e20e0625 */ /* 0x0c0fe200078e0207 */
[----:B------:R2:W5:Y:S03]  /*0440*/  @P2 LDG.E R225, [R16.64] ;  /* 0x0000001010e12981 */ /* 0x000566000c1e1900 */
[----:B------:R-:W-:Y:S01]  /*0450*/  IMAD.WIDE R10, R226, R7, c[0x0][0x358] ;  /* 0x0000d600e20a7625 */ /* 0x000fe200078e0207 */
[----:B------:R2:W5:Y:S04]  /*0460*/  @P0 LDG.E R99, [R14.64] ;  /* 0x000000100e630981 */ /* 0x000568000c1e1900 */
[----:B------:R2:W5:Y:S04]  /*0470*/  @P1 LDG.E R101, [R12.64] ;  /* 0x000000100c651981 */ /* 0x000568000c1e1900 */
[----:B------:R2:W5:Y:S04]  /*0480*/  @P3 LDG.E R100, [R8.64] ;  /* 0x0000001008643981 */ /* 0x000568000c1e1900 */
[----:B------:R2:W5:Y:S04]  /*0490*/  @P4 LDG.E R4, [R10.64] ;  /* 0x000000100a044981 */ /* 0x000568000c1e1900 */
[----:B------:R-:W3:Y:S01]  /*04a0*/  S2R R223, SR_CTAID.Y ;  /* 0x0000000000df7919 */ /* 0x000ee20000002600 */
[----:B------:R-:W-:-:S02]  /*04b0*/  IMAD.MOV.U32 R5, RZ, RZ, c[0x0][0x2ac] ;  /* 0x0000ab00ff057624 */ /* 0x000fc400078e00ff */
[----:B-1----:R-:W-:Y:S02]  /*04c0*/  IMAD.MOV.U32 R2, RZ, RZ, c[0x0][0x228] ;  /* 0x00008a00ff027624 */ /* 0x002fe400078e00ff */
[----:B------:R-:W-:Y:S01]  /*04d0*/  IMAD R5, R5, c[0x0][0x1d0], RZ ;  /* 0x0000740005057a24 */ /* 0x000fe200078e02ff */
[----:B---3--:R-:W-:Y:S01]  /*04e0*/  SHF.R.S32.HI R96, RZ, 0x1f, R223 ;  /* 0x0000001fff607819 */ /* 0x008fe200000114df */
[----:B------:R-:W-:Y:S05]  /*04f0*/  @P0 BRA `(.L_x_831) ;  /* 0x0000004000000947 */ /* 0x000fea0003800000 */
[----:B--2---:R-:W-:Y:S05]  /*0500*/  @!P1 BRA `(.L_x_831) ;  /* 0x0000003000009947 */ /* 0x004fea0003800000 */
[----:B-----5:R-:W2:Y:S04]  /*0510*/  LDG.E R99, [R12.64] ;  /* 0x000000100c637981 */ /* 0x020ea8000c1e1900 */
[----:B------:R-:W2:Y:S02]  /*0520*/  LDG.E R0, [R12.64+0x4] ;  /* 0x000004100c007981 */ /* 0x000ea4000c1e1900 */
[----:B--2---:R-:W-:-:S02]  /*0530*/  IADD3 R99, -R99, R0, RZ ;  /* 0x0000000063637210 */ /* 0x004fc40007ffe1ff */
.L_x_831:
[----:B--2---:R-:W-:-:S04]  /*0540*/  ISETP.NE.U32.AND P0, PT, RZ, c[0x0][0x368], PT ;  /* 0x0000da00ff007a0c */ /* 0x004fc80003f05070 */
[----:B------:R-:W-:-:S13]  /*0550*/  ISETP.NE.AND.EX P0, PT, RZ, c[0x0][0x36c], PT, P0 ;  /* 0x0000db00ff007a0c */ /* 0x000fda0003f05300 */
[----:B------:R-:W-:Y:S05]  /*0560*/  @!P0 BRA `(.L_x_832) ;  /* 0x0000003000008947 */ /* 0x000fea0003800000 */
[----:B------:R-:W-:-:S05]  /*0570*/  IMAD.WIDE R8, R226, R7, c[0x0][0x368] ;  /* 0x0000da00e2087625 */ /* 0x000fca00078e0207 */
[----:B------:R1:W5:Y:S01]  /*0580*/  LDG.E R5, [R8.64] ;  /* 0x0000001008057981 */ /* 0x000362000c1e1900 */
[----:B------:R-:W-:Y:S05]  /*0590*/  BRA `(.L_x_833) ;  /* 0x0000004000007947 */ /* 0x000fea0003800000 */
.L_x_832:
[----:B------:R-:W-:Y:S05]  /*05a0*/  @!P3 BRA `(.L_x_833) ;  /* 0x000000300000b947 */ /* 0x000fea0003800000 */
[----:B------:R-:W2:Y:S04]  /*05b0*/  LDG.E R5, [R8.64] ;  /* 0x0000001008057981 */ /* 0x000ea8000c1e1900 */
[----:B------:R-:W2:Y:S02]  /*05c0*/  LDG.E R0, [R8.64+0x4] ;  /* 0x0000041008007981 */ /* 0x000ea4000c1e1900 */
[----:B--2---:R-:W-:Y:S02]  /*05d0*/  IADD3 R5, -R5, R0, RZ ;  /* 0x0000000005057210 */ /* 0x004fe40007ffe1ff */
.L_x_833:
[----:B------:R-:W2:Y:S04]  /*05e0*/  @P4 LDG.E R0, [R10.64] ;  /* 0x000000100a004981 */ /* 0x000ea8000c1e1900 */
[----:B------:R-:W2:Y:S01]  /*05f0*/  @P4 LDG.E R3, [R10.64+0x4] ;  /* 0x000004100a034981 */ /* 0x000ea2000c1e1900 */
[----:B-1---5:R-:W-:Y:S01]  /*0600*/  IMAD.IADD R9, R5, 0x1, -R225 ;  /* 0x0000000105097824 */ /* 0x022fe200078e0ae1 */
[----:B------:R-:W-:Y:S01]  /*0610*/  ISETP.NE.U32.AND P0, PT, RZ, c[0x0][0x378], PT ;  /* 0x0000de00ff007a0c */ /* 0x000fe20003f05070 */
[----:B------:R-:W-:-:S03]  /*0620*/  IMAD.MOV.U32 R98, RZ, RZ, R5 ;  /* 0x000000ffff627224 */ /* 0x000fc600078e0005 */
[----:B------:R-:W-:Y:S01]  /*0630*/  ISETP.NE.AND.EX P0, PT, RZ, c[0x0][0x37c], PT, P0 ;  /* 0x0000df00ff007a0c */ /* 0x000fe20003f05300 */
[----:B------:R-:W-:-:S05]  /*0640*/  IMAD.MOV R102, RZ, RZ, -R9 ;  /* 0x000000ffff667224 */ /* 0x000fca00078e0a09 */
[----:B------:R-:W-:-:S07]  /*0650*/  IMNMX R102, RZ, R102, !PT ;  /* 0x00000066ff667217 */ /* 0x000fce0007800200 */
[----:B------:R-:W-:-:S05]  /*0660*/  @P0 IMAD.WIDE R12, R226, R7, c[0x0][0x378] ;  /* 0x0000de00e20c0625 */ /* 0x000fca00078e0207 */
[----:B------:R1:W5:Y:S01]  /*0670*/  @P0 LDG.E R98, [R12.64] ;  /* 0x000000100c620981 */ /* 0x000362000c1e1900 */
[----:B--2---:R-:W-:-:S04]  /*0680*/  @P4 IMAD.IADD R2, R3, 0x1, -R0 ;  /* 0x0000000103024824 */ /* 0x004fc800078e0a00 */
[----:B------:R-:W-:-:S05]  /*0690*/  IMAD.IADD R95, R9, 0x1, R2 ;  /* 0x00000001095f7824 */ /* 0x000fca00078e0202 */
[----:B------:R-:W-:-:S05]  /*06a0*/  IADD3 R3, R95, 0x2f, RZ ;  /* 0x0000002f5f037810 */ /* 0x000fca0007ffe0ff */
[----:B------:R-:W-:-:S05]  /*06b0*/  IMAD.HI R3, R3, 0x2aaaaaab, RZ ;  /* 0x2aaaaaab03037827 */ /* 0x000fca00078e02ff */
[----:B------:R-:W-:-:S04]  /*06c0*/  SHF.R.U32.HI R156, RZ, 0x1f, R3 ;  /* 0x0000001fff9c7819 */ /* 0x000fc80000011603 */
[----:B------:R-:W-:-:S05]  /*06d0*/  LEA.HI.SX32 R156, R3, R156, 0x1d ;  /* 0x0000009c039c7211 */ /* 0x000fca00078feaff */
[----:B------:R-:W-:-:S05]  /*06e0*/  IMAD R9, R156, 0x30, -R9 ;  /* 0x000000309c097824 */ /* 0x000fca00078e0a09 */
[----:B------:R-:W-:-:S04]  /*06f0*/  IMNMX R9, R9, R2, PT ;  /* 0x0000000209097217 */ /* 0x000fc80003800200 */
[----:B------:R-:W-:Y:S01]  /*0700*/  ISETP.GT.AND P0, PT, R9, R102, PT ;  /* 0x000000660900720c */ /* 0x000fe20003f04270 */
[----:B------:R-:W-:-:S05]  /*0710*/  IMAD.WIDE.U32 R102, R102, -0x55555555, RZ ;  /* 0xaaaaaaab66667825 */ /* 0x000fca00078e00ff */
[----:B------:R-:W-:-:S05]  /*0720*/  SHF.R.U32.HI R102, RZ, 0x5, R103 ;  /* 0x00000005ff667819 */ /* 0x000fca0000011667 */
[----:B------:R-:W-:Y:S02]  /*0730*/  IMAD.MOV.U32 R3, RZ, RZ, R102 ;  /* 0x000000ffff037224 */ /* 0x000fe400078e0066 */
[----:B------:R-:W-:-:S05]  /*0740*/  @P0 IADD3 R9, R9, 0x2f, RZ ;  /* 0x0000002f09090810 */ /* 0x000fca0007ffe0ff */
[----:B------:R-:W-:-:S05]  /*0750*/  @P0 IMAD.HI R9, R9, 0x2aaaaaab, RZ ;  /* 0x2aaaaaab09090827 */ /* 0x000fca00078e02ff */
[----:B------:R-:W-:-:S04]  /*0760*/  @P0 SHF.R.U32.HI R0, RZ, 0x1f, R9 ;  /* 0x0000001fff000819 */ /* 0x000fc80000011609 */
[----:B------:R-:W-:-:S04]  /*0770*/  @P0 LEA.HI.SX32 R3, R9, R0, 0x1d ;  /* 0x0000000009030211 */ /* 0x000fc800078feaff */
[----:B------:R-:W-:-:S13]  /*0780*/  ISETP.GT.AND P0, PT, R3, R102, PT ;  /* 0x000000660300720c */ /* 0x000fda0003f04270 */
[----:B------:R-:W-:Y:S05]  /*0790*/  @!P0 BRA `(.L_x_834) ;  /* 0x00006bb000008947 */ /* 0x000fea0003800000 */
[----:B-1----:R-:W-:Y:S01]  /*07a0*/  ISETP.NE.U32.AND P1, PT, RZ, c[0x0][0x340], PT ;  /* 0x0000d000ff007a0c */ /* 0x002fe20003f25070 */
[----:B------:R-:W-:Y:S01]  /*07b0*/  UMOV UR7, 0x30 ;  /* 0x0000003000077882 */ /* 0x000fe20000000000 */
[----:B------:R-:W-:Y:S01]  /*07c0*/  IADD3 R55, R3, -0x1, RZ ;  /* 0xffffffff03377810 */ /* 0x000fe20007ffe0ff */
[----:B------:R-:W-:Y:S01]  /*07d0*/  ULDC.64 UR4, c[0x0][0x238] ;  /* 0x00008e0000047ab9 */ /* 0x000fe20000000a00 */
[----:B------:R-:W-:-:S13]  /*07e0*/  ISETP.NE.AND.EX P1, PT, RZ, c[0x0][0x344], PT, P1 ;  /* 0x0000d100ff007a0c */ /* 0x000fda0003f25310 */
[----:B------:R-:W-:-:S06]  /*07f0*/  @P1 IMAD.WIDE R164, R226, R7, c[0x0][0x340] ;  /* 0x0000d000e2a41625 */ /* 0x000fcc00078e0207 */
[----:B------:R-:W2:Y:S01]  /*0800*/  @P1 LDG.E R164, [R164.64] ;  /* 0x00000010a4a41981 */ /* 0x000ea2000c1e1900 */
[----:B------:R-:W-:Y:S01]  /*0810*/  SHF.R.S32.HI R7, RZ, 0x1f, R224 ;  /* 0x0000001fff077819 */ /* 0x000fe200000114e0 */
[----:B------:R-:W-:Y:S01]  /*0820*/  IMAD R150, R96, c[0x0][0x240], RZ ;  /* 0x0000900060967a24 */ /* 0x000fe200078e02ff */
[----:B------:R-:W-:Y:S01]  /*0830*/  SHF.R.S32.HI R127, RZ, 0x1f, R226 ;  /* 0x0000001fff7f7819 */ /* 0x000fe200000114e2 */
[----:B------:R-:W-:Y:S01]  /*0840*/  UIMAD.WIDE.U32 UR10, UR7, UR4, URZ ;  /* 0x00000004070a72a5 */ /* 0x000fe2000f8e003f */
[----:B------:R-:W-:Y:S01]  /*0850*/  LEA.HI R9, R7, R224, RZ, 0x3 ;  /* 0x000000e007097211 */ /* 0x000fe200078f18ff */
[----:B------:R-:W-:Y:S01]  /*0860*/  IMAD R150, R223, c[0x0][0x244], R150 ;  /* 0x00009100df967a24 */ /* 0x000fe200078e0296 */
[----:B------:R-:W-:Y:S01]  /*0870*/  SEL R148, R226, RZ, !P4 ;  /* 0x000000ffe2947207 */ /* 0x000fe20006000000 */
[----:B------:R-:W-:Y:S01]  /*0880*/  UIMAD UR8, UR7, UR5, URZ ;  /* 0x00000005070872a4 */ /* 0x000fe2000f8e023f */
[----:B------:R-:W-:Y:S01]  /*0890*/  SHF.R.S32.HI R17, RZ, 0x3, R9 ;  /* 0x00000003ff117819 */ /* 0x000fe20000011409 */
[----:B------:R-:W-:Y:S01]  /*08a0*/  IMAD.IADD R100, R100, 0x1, R5 ;  /* 0x0000000164647824 */ /* 0x000fe200078e0205 */
[----:B------:R-:W-:Y:S01]  /*08b0*/  LOP3.LUT R9, R9, 0xfffffff8, RZ, 0xc0, !PT ;  /* 0xfffffff809097812 */ /* 0x000fe200078ec0ff */
[----:B------:R-:W-:Y:S01]  /*08c0*/  UIADD3 UR8, UR11, UR8, URZ ;  /* 0x000000080b087290 */ /* 0x000fe2000fffe03f */
[----:B------:R-:W-:Y:S01]  /*08d0*/  SHF.R.S32.HI R160, RZ, 0x1f, R17 ;  /* 0x0000001fffa07819 */ /* 0x000fe20000011411 */
[C---:B------:R-:W-:Y:S01]  /*08e0*/  IMAD.SHL.U32 R108, R17.reuse, 0x40, RZ ;  /* 0x00000040116c7824 */ /* 0x040fe200078e00ff */
[----:B------:R-:W-:Y:S01]  /*08f0*/  IADD3 R146, P0, R17, R4, RZ ;  /* 0x0000000411927210 */ /* 0x000fe20007f1e0ff */
[----:B------:R-:W-:Y:S01]  /*0900*/  IMAD.IADD R0, R224, 0x1, -R9 ;  /* 0x00000001e0007824 */ /* 0x000fe200078e0a09 */
[----:B------:R-:W-:Y:S01]  /*0910*/  LEA.HI R7, R7, R224, RZ, 0x6 ;  /* 0x000000e007077211 */ /* 0x000fe200078f30ff */
[C---:B------:R-:W-:Y:S01]  /*0920*/  IMAD R3, R55.reuse, UR8, RZ ;  /* 0x0000000837037c24 */ /* 0x040fe2000f8e02ff */
[----:B------:R-:W-:Y:S01]  /*0930*/  LEA.HI.X.SX32 R147, R4, R160, 0x1, P0 ;  /* 0x000000a004937211 */ /* 0x000fe200000f0eff */
[----:B------:R-:W-:Y:S01]  /*0940*/  IMAD.SHL.U32 R18, R0, 0x8, RZ ;  /* 0x0000000800127824 */ /* 0x000fe200078e00ff */
[----:B------:R-:W-:Y:S01]  /*0950*/  SHF.R.S32.HI R6, RZ, 0x1f, R55 ;  /* 0x0000001fff067819 */ /* 0x000fe20000011437 */
[----:B------:R-:W-:Y:S01]  /*0960*/  IMAD R4, R55, -0x30, R2 ;  /* 0xffffffd037047824 */ /* 0x000fe200078e0202 */
[----:B------:R-:W-:Y:S01]  /*0970*/  LOP3.LUT R108, R108, 0x1c0, RZ, 0xc0, !PT ;  /* 0x000001c06c6c7812 */ /* 0x000fe200078ec0ff */
[----:B------:R-:W-:Y:S01]  /*0980*/  IMAD R9, R147, c[0x0][0x238], RZ ;  /* 0x00008e0093097a24 */ /* 0x000fe200078e02ff */
[--C-:B------:R-:W-:Y:S01]  /*0990*/  SHF.R.S32.HI R19, RZ, 0x1f, R18.reuse ;  /* 0x0000001fff137819 */ /* 0x100fe20000011412 */
[----:B------:R-:W-:Y:S01]  /*09a0*/  IMAD.SHL.U32 R20, R0, 0x4, RZ ;  /* 0x0000000400147824 */ /* 0x000fe200078e00ff */
[----:B------:R-:W-:Y:S01]  /*09b0*/  IMNMX R4, R4, 0x30, PT ;  /* 0x0000003004047817 */ /* 0x000fe20003800200 */
[----:B------:R-:W-:Y:S01]  /*09c0*/  IMAD R8, R146, c[0x0][0x23c], R9 ;  /* 0x00008f0092087a24 */ /* 0x000fe200078e0209 */
[----:B------:R-:W-:Y:S01]  /*09d0*/  IADD3 R109, R18, 0x80, RZ ;  /* 0x00000080126d7810 */ /* 0x000fe20007ffe0ff */
[----:B------:R-:W-:Y:S01]  /*09e0*/  IMAD.WIDE.U32 R10, R146, c[0x0][0x238], R18 ;  /* 0x00008e00920a7a25 */ /* 0x000fe200078e0012 */
[----:B------:R-:W-:Y:S01]  /*09f0*/  IADD3 R16, R20, 0x40, RZ ;  /* 0x0000004014107810 */ /* 0x000fe20007ffe0ff */
[----:B------:R-:W-:Y:S01]  /*0a00*/  USHF.L.U32 UR12, UR4, 0x5, URZ ;  /* 0x00000005040c7899 */ /* 0x000fe2000800063f */
[----:B------:R-:W-:Y:S01]  /*0a10*/  LOP3.LUT R105, R108, 0x38, R18, 0xf8, !PT ;  /* 0x000000386c697812 */ /* 0x000fe200078ef812 */
[----:B------:R-:W-:Y:S01]  /*0a20*/  IMAD.IADD R9, R11, 0x1, R8 ;  /* 0x000000010b097824 */ /* 0x000fe200078e0208 */
[----:B------:R-:W-:Y:S01]  /*0a30*/  SHF.R.U32.HI R106, RZ, 0x3, R108 ;  /* 0x00000003ff6a7819 */ /* 0x000fe2000001166c */
[----:B------:R-:W-:Y:S01]  /*0a40*/  IMAD.MOV.U32 R8, RZ, RZ, R10 ;  /* 0x000000ffff087224 */ /* 0x000fe200078e000a */
[----:B------:R-:W-:Y:S01]  /*0a50*/  IADD3 R107, R18, 0xc0, RZ ;  /* 0x000000c0126b7810 */ /* 0x000fe20007ffe0ff */
[----:B------:R-:W-:Y:S01]  /*0a60*/  IMAD.IADD R4, R4, 0x1, -R17 ;  /* 0x0000000104047824 */ /* 0x000fe200078e0a11 */
[----:B------:R-:W-:Y:S01]  /*0a70*/  ISETP.GE.AND P2, PT, R18, c[0x0][0x1d4], PT ;  /* 0x0000750012007a0c */ /* 0x000fe20003f46270 */
[----:B------:R-:W-:Y:S01]  /*0a80*/  IMAD.WIDE.U32 R8, R223, c[0x0][0x240], R8 ;  /* 0x00009000df087a25 */ /* 0x000fe200078e0008 */
[----:B------:R-:W-:Y:S01]  /*0a90*/  ISETP.GE.AND P6, PT, R109, c[0x0][0x1d4], PT ;  /* 0x000075006d007a0c */ /* 0x000fe20003fc6270 */
[----:B------:R-:W-:Y:S01]  /*0aa0*/  UMOV UR6, 0x5 ;  /* 0x0000000500067882 */ /* 0x000fe20000000000 */
[C---:B------:R-:W-:Y:S01]  /*0ab0*/  ISETP.GE.AND P0, PT, R4.reuse, 0x1, PT ;  /* 0x000000010400780c */ /* 0x040fe20003f06270 */
[----:B------:R-:W-:Y:S01]  /*0ac0*/  IMAD.IADD R151, R9, 0x1, R150 ;  /* 0x0000000109977824 */ /* 0x000fe200078e0296 */
[----:B------:R-:W-:Y:S01]  /*0ad0*/  ISETP.GT.AND P3, PT, R4, 0x20, PT ;  /* 0x000000200400780c */ /* 0x000fe20003f64270 */
[----:B------:R-:W-:Y:S01]  /*0ae0*/  IMAD.MOV.U32 R150, RZ, RZ, R8 ;  /* 0x000000ffff967224 */ /* 0x000fe200078e0008 */
[----:B------:R-:W-:Y:S01]  /*0af0*/  ISETP.GE.AND P5, PT, R107, c[0x0][0x1d4], PT ;  /* 0x000075006b007a0c */ /* 0x000fe20003fa6270 */
[----:B------:R-:W-:Y:S01]  /*0b00*/  IMAD.SHL.U32 R7, R7, 0x8, RZ ;  /* 0x0000000807077824 */ /* 0x000fe200078e00ff */
[----:B------:R-:W-:Y:S01]  /*0b10*/  USHF.L.U64.HI UR9, UR4, UR6, UR5 ;  /* 0x0000000604097299 */ /* 0x000fe20008010205 */
[----:B------:R-:W-:Y:S01]  /*0b20*/  IMAD.WIDE.U32 R150, R148, c[0x0][0x248], R150 ;  /* 0x0000920094967a25 */ /* 0x000fe200078e0096 */
[----:B------:R-:W-:Y:S01]  /*0b30*/  P2R R113, PR, RZ, 0x4 ;  /* 0x00000004ff717803 */ /* 0x000fe20000000000 */
[----:B------:R-:W-:Y:S01]  /*0b40*/  ULDC.64 UR4, c[0x0][0x280] ;  /* 0x0000a00000047ab9 */ /* 0x000fe20000000a00 */
[----:B------:R-:W-:Y:S01]  /*0b50*/  LOP3.LUT R7, R7, 0xfffffe00, RZ, 0xc0, !PT ;  /* 0xfffffe0007077812 */ /* 0x000fe200078ec0ff */
[----:B------:R-:W-:Y:S01]  /*0b60*/  IMAD.IADD R15, R20, 0x1, R16 ;  /* 0x00000001140f7824 */ /* 0x000fe200078e0210 */
[----:B------:R-:W-:Y:S01]  /*0b70*/  MOV R152, R150 ;  /* 0x0000009600987202 */ /* 0x000fe20000000f00 */
[----:B------:R-:W-:Y:S01]  /*0b80*/  IMAD R3, R6, UR10, R3 ;  /* 0x0000000a06037c24 */ /* 0x000fe2000f8e0203 */
[----:B------:R-:W-:Y:S01]  /*0b90*/  LOP3.LUT R105, R7, R105, R106, 0xf6, !PT ;  /* 0x0000006907697212 */ /* 0x000fe200078ef66a */
[----:B------:R-:W-:Y:S01]  /*0ba0*/  IMAD R22, R96, c[0x0][0x260], RZ ;  /* 0x0000980060167a24 */ /* 0x000fe200078e02ff */
[----:B------:R-:W-:Y:S01]  /*0bb0*/  SHF.R.S32.HI R21, RZ, 0x1f, R20 ;  /* 0x0000001fff157819 */ /* 0x000fe20000011414 */
[----:B------:R-:W-:Y:S01]  /*0bc0*/  IMAD.WIDE.U32 R10, R223, c[0x0][0x260], R18 ;  /* 0x00009800df0a7a25 */ /* 0x000fe200078e0012 */
[----:B------:R-:W-:Y:S01]  /*0bd0*/  IADD3 R103, R17, 0x20, RZ ;  /* 0x0000002011677810 */ /* 0x000fe20007ffe0ff */
[----:B------:R-:W-:Y:S01]  /*0be0*/  USHF.L.U64.HI UR13, UR4, UR6, UR5 ;  /* 0x00000006040d7299 */ /* 0x000fe20008010205 */
[----:B------:R-:W-:Y:S01]  /*0bf0*/  SHF.R.S32.HI R122, RZ, 0x1f, R107 ;  /* 0x0000001fff7a7819 */ /* 0x000fe2000001146b */
[----:B------:R-:W-:Y:S01]  /*0c00*/  IMAD.SHL.U32 R105, R105, 0x2, RZ ;  /* 0x0000000269697824 */ /* 0x000fe200078e00ff */
[----:B------:R-:W-:Y:S01]  /*0c10*/  USHF.L.U32 UR14, UR4, 0x5, URZ ;  /* 0x00000005040e7899 */ /* 0x000fe2000800063f */
[----:B------:R-:W-:Y:S01]  /*0c20*/  IMAD R22, R223, c[0x0][0x264], R22 ;  /* 0x00009900df167a24 */ /* 0x000fe200078e0216 */
[----:B------:R-:W-:Y:S01]  /*0c30*/  LEA.HI R122, R122, R107, RZ, 0x3 ;  /* 0x0000006b7a7a7211 */ /* 0x000fe200078f18ff */
[----:B------:R-:W-:Y:S01]  /*0c40*/  IMAD R162, R160, c[0x0][0x280], RZ ;  /* 0x0000a000a0a27a24 */ /* 0x000fe200078e02ff */
[----:B------:R-:W-:Y:S01]  /*0c50*/  UIMAD.WIDE.U32 UR20, UR4, 0x30, URZ ;  /* 0x00000030041478a5 */ /* 0x000fe2000f8e003f */
[----:B------:R-:W-:Y:S01]  /*0c60*/  IMAD.IADD R23, R11, 0x1, R22 ;  /* 0x000000010b177824 */ /* 0x000fe200078e0216 */
[----:B------:R-:W-:Y:S01]  /*0c70*/  UIMAD UR15, UR7, UR5, URZ ;  /* 0x00000005070f72a4 */ /* 0x000fe2000f8e023f */
[----:B------:R-:W-:Y:S01]  /*0c80*/  IMAD.MOV.U32 R22, RZ, RZ, R10 ;  /* 0x000000ffff167224 */ /* 0x000fe200078e000a */
[----:B------:R-:W-:Y:S01]  /*0c90*/  LOP3.LUT R122, R122, 0xfffffff8, RZ, 0xc0, !PT ;  /* 0xfffffff87a7a7812 */ /* 0x000fe200078ec0ff */
[----:B------:R-:W-:Y:S01]  /*0ca0*/  IMAD R160, R160, c[0x0][0x290], RZ ;  /* 0x0000a400a0a07a24 */ /* 0x000fe200078e02ff */
[----:B------:R-:W-:Y:S01]  /*0cb0*/  ULDC.64 UR4, c[0x0][0x290] ;  /* 0x0000a40000047ab9 */ /* 0x000fe20000000a00 */
[C---:B------:R-:W-:Y:S01]  /*0cc0*/  IMAD.WIDE.U32 R8, R17.reuse, c[0x0][0x290], R18 ;  /* 0x0000a40011087a25 */ /* 0x040fe200078e0012 */
[----:B------:R-:W-:Y:S01]  /*0cd0*/  USHF.L.U64.HI UR6, UR4, UR6, UR5 ;  /* 0x0000000604067299 */ /* 0x000fe20008010205 */
[----:B------:R-:W-:Y:S01]  /*0ce0*/  P2R R111, PR, RZ, 0x40 ;  /* 0x00000040ff6f7803 */ /* 0x000fe20000000000 */
[----:B------:R-:W-:Y:S01]  /*0cf0*/  UIMAD.WIDE.U32 UR22, UR4, 0x30, URZ ;  /* 0x00000030041678a5 */ /* 0x000fe2000f8e003f */
[C---:B------:R-:W-:Y:S01]  /*0d00*/  IMAD R160, R17.reuse, c[0x0][0x294], R160 ;  /* 0x0000a50011a07a24 */ /* 0x040fe200078e02a0 */
[----:B------:R-:W-:Y:S01]  /*0d10*/  UIMAD UR5, UR7, UR5, URZ ;  /* 0x00000005070572a4 */ /* 0x000fe2000f8e023f */
[C---:B------:R-:W-:Y:S01]  /*0d20*/  IMAD R162, R17.reuse, c[0x0][0x284], R162 ;  /* 0x0000a10011a27a24 */ /* 0x040fe200078e02a2 */
[----:B------:R-:W-:Y:S01]  /*0d30*/  P2R R110, PR, RZ, 0x20 ;  /* 0x00000020ff6e7803 */ /* 0x000fe20000000000 */
[C---:B------:R-:W-:Y:S01]  /*0d40*/  IMAD.WIDE.U32 R168, R17.reuse, c[0x0][0x280], R20 ;  /* 0x0000a00011a87a25 */ /* 0x040fe200078e0014 */
[C---:B------:R-:W-:Y:S01]  /*0d50*/  IADD3 R117, -R17.reuse, 0x30, RZ ;  /* 0x0000003011757810 */ /* 0x040fe20007ffe1ff */
[----:B------:R-:W-:Y:S01]  /*0d60*/  USHF.L.U32 UR18, UR4, 0x5, URZ ;  /* 0x0000000504127899 */ /* 0x000fe2000800063f */
[----:B------:R-:W-:Y:S01]  /*0d70*/  IADD3 R14, R20, 0x20, RZ ;  /* 0x00000020140e7810 */ /* 0x000fe20007ffe0ff */
[----:B------:R-:W-:Y:S01]  /*0d80*/  IMAD.WIDE.U32 R12, R17, c[0x0][0x280], R18 ;  /* 0x0000a000110c7a25 */ /* 0x000fe200078e0012 */
[----:B------:R-:W-:Y:S01]  /*0d90*/  SHF.R.S32.HI R119, RZ, 0x1f, R122 ;  /* 0x0000001fff777819 */ /* 0x000fe2000001147a */
[----:B------:R-:W-:-:S02]  /*0da0*/  UIADD3 UR15, UR21, UR15, URZ ;  /* 0x0000000f150f7290 */ /* 0x000fc4000fffe03f */
[----:B------:R-:W-:Y:S01]  /*0db0*/  IMAD.IADD R161, R160, 0x1, R9 ;  /* 0x00000001a0a17824 */ /* 0x000fe200078e0209 */
[----:B------:R-:W-:Y:S01]  /*0dc0*/  UIADD3 UR5, UR23, UR5, URZ ;  /* 0x0000000517057290 */ /* 0x000fe2000fffe03f */
[----:B------:R-:W-:Y:S01]  /*0dd0*/  IMAD.IADD R169, R169, 0x1, R162 ;  /* 0x00000001a9a97824 */ /* 0x000fe200078e02a2 */
[----:B------:R-:W-:Y:S01]  /*0de0*/  ULDC.U8 UR4, c[0x0][0x298] ;  /* 0x0000a60000047ab9 */ /* 0x000fe20000000000 */
[----:B------:R-:W-:Y:S02]  /*0df0*/  IMAD.IADD R163, R162, 0x1, R13 ;  /* 0x00000001a2a37824 */ /* 0x000fe400078e020d */
[----:B------:R-:W-:Y:S01]  /*0e00*/  IMAD.MOV.U32 R162, RZ, RZ, R12 ;  /* 0x000000ffffa27224 */ /* 0x000fe200078e000c */
[----:B------:R-:W-:Y:S01]  /*0e10*/  SHF.R.S32.HI R12, RZ, 0x1f, R103 ;  /* 0x0000001fff0c7819 */ /* 0x000fe20000011467 */
[----:B------:R-:W-:Y:S02]  /*0e20*/  IMAD.SHL.U32 R104, R103, 0x40, RZ ;  /* 0x0000004067687824 */ /* 0x000fe400078e00ff */
[----:B------:R-:W-:Y:S01]  /*0e30*/  IMAD.WIDE.U32 R154, R223, c[0x0][0x210], RZ ;  /* 0x00008400df9a7a25 */ /* 0x000fe200078e00ff */
[----:B------:R-:W-:-:S02]  /*0e40*/  LEA.HI R12, R12, R103, RZ, 0x3 ;  /* 0x000000670c0c7211 */ /* 0x000fc400078f18ff */
[----:B------:R-:W-:Y:S01]  /*0e50*/  LOP3.LUT R104, R104, 0x1c0, RZ, 0xc0, !PT ;  /* 0x000001c068687812 */ /* 0x000fe200078ec0ff */
[----:B------:R-:W-:Y:S01]  /*0e60*/  IMAD.WIDE.U32 R166, R17, c[0x0][0x290], R20 ;  /* 0x0000a40011a67a25 */ /* 0x000fe200078e0014 */
[----:B------:R-:W-:Y:S02]  /*0e70*/  SHF.L.U32 R12, R12, 0x6, RZ ;  /* 0x000000060c0c7819 */ /* 0x000fe400000006ff */
[----:B------:R-:W-:Y:S01]  /*0e80*/  SHF.R.U32.HI R114, RZ, 0x3, R104 ;  /* 0x00000003ff727819 */ /* 0x000fe20000011668 */
[----:B------:R-:W-:Y:S01]  /*0e90*/  IMAD.MOV.U32 R134, RZ, RZ, c[0x0][0x27c] ;  /* 0x00009f00ff867624 */ /* 0x000fe200078e00ff */
[----:B------:R-:W-:Y:S01]  /*0ea0*/  LOP3.LUT R12, R12, 0xfffffe00, RZ, 0xc0, !PT ;  /* 0xfffffe000c0c7812 */ /* 0x000fe200078ec0ff */
[----:B------:R-:W-:Y:S02]  /*0eb0*/  IMAD.IADD R167, R167, 0x1, R160 ;  /* 0x00000001a7a77824 */ /* 0x000fe400078e02a0 */
[----:B------:R-:W-:Y:S02]  /*0ec0*/  IMAD.MOV.U32 R135, RZ, RZ, c[0x0][0x2b8] ;  /* 0x0000ae00ff877624 */ /* 0x000fe400078e00ff */
[----:B------:R-:W-:-:S02]  /*0ed0*/  IMAD.MOV.U32 R160, RZ, RZ, R8 ;  /* 0x000000ffffa07224 */ /* 0x000fc400078e0008 */
[----:B-----5:R-:W-:-:S04]  /*0ee0*/  IMAD.WIDE.U32 R168, R98, c[0x0][0x280], R168 ;  /* 0x0000a00062a87a25 */ /* 0x020fc800078e00a8 */
[----:B------:R-:W-:Y:S02]  /*0ef0*/  IMAD.MOV.U32 R68, RZ, RZ, c[0x0][0x27c] ;  /* 0x00009f00ff447624 */ /* 0x000fe400078e00ff */
[----:B------:R-:W-:-:S04]  /*0f00*/  IMAD.WIDE.U32 R158, R223, c[0x0][0x1e8], RZ ;  /* 0x00007a00df9e7a25 */ /* 0x000fc800078e00ff */
[----:B------:R-:W-:-:S04]  /*0f10*/  IMAD.WIDE.U32 R166, R98, c[0x0][0x290], R166 ;  /* 0x0000a40062a67a25 */ /* 0x000fc800078e00a6 */
[----:B------:R-:W-:-:S04]  /*0f20*/  IMAD.WIDE.U32 R162, R98, c[0x0][0x280], R162 ;  /* 0x0000a00062a27a25 */ /* 0x000fc800078e00a2 */
[----:B------:R-:W-:-:S04]  /*0f30*/  IMAD.WIDE.U32 R160, R98, c[0x0][0x290], R160 ;  /* 0x0000a40062a07a25 */ /* 0x000fc800078e00a0 */
[----:B------:R-:W-:Y:S02]  /*0f40*/  IMAD.SHL.U32 R68, R68, 0x2, RZ ;  /* 0x0000000244447824 */ /* 0x000fe400078e00ff */
[----:B------:R-:W-:Y:S01]  /*0f50*/  IMAD R0, R0, 0x20, R17 ;  /* 0x0000002000007824 */ /* 0x000fe200078e0211 */
[----:B--2---:R-:W-:Y:S01]  /*0f60*/  @P1 SHF.R.S32.HI R165, RZ, 0x1f, R164 ;  /* 0x0000001fffa51819 */ /* 0x004fe200000114a4 */
[----:B------:R-:W-:Y:S01]  /*0f70*/  @!P1 IMAD.MOV.U32 R165, RZ, RZ, R127 ;  /* 0x000000ffffa59224 */ /* 0x000fe200078e007f */
[----:B------:R-:W-:Y:S01]  /*0f80*/  SEL R127, R127, RZ, !P4 ;  /* 0x000000ff7f7f7207 */ /* 0x000fe20006000000 */
[----:B------:R-:W-:Y:S01]  /*0f90*/  @!P1 IMAD.MOV.U32 R164, RZ, RZ, R226 ;  /* 0x000000ffffa49224 */ /* 0x000fe200078e00e2 */
[----:B------:R-:W-:-:S03]  /*0fa0*/  ISETP.GE.AND P4, PT, R15, c[0x0][0x1d4], PT ;  /* 0x000075000f007a0c */ /* 0x000fc60003f86270 */
[C---:B------:R-:W-:Y:S01]  /*0fb0*/  IMAD R153, R127.reuse, c[0x0][0x248], RZ ;  /* 0x000092007f997a24 */ /* 0x040fe200078e02ff */
[----:B------:R-:W-:Y:S01]  /*0fc0*/  P2R R112, PR, RZ, 0x10 ;  /* 0x00000010ff707803 */ /* 0x000fe20000000000 */
[----:B------:R-:W-:Y:S02]  /*0fd0*/  IMAD R127, R127, c[0x0][0x268], RZ ;  /* 0x00009a007f7f7a24 */ /* 0x000fe400078e02ff */
[C---:B------:R-:W-:Y:S02]  /*0fe0*/  IMAD R153, R148.reuse, c[0x0][0x24c], R153 ;  /* 0x0000930094997a24 */ /* 0x040fe400078e0299 */
[C---:B------:R-:W-:Y:S02]  /*0ff0*/  IMAD R127, R148.reuse, c[0x0][0x26c], R127 ;  /* 0x00009b00947f7a24 */ /* 0x040fe400078e027f */
[----:B------:R-:W-:Y:S02]  /*1000*/  IMAD.IADD R153, R151, 0x1, R153 ;  /* 0x0000000197997824 */ /* 0x000fe400078e0299 */
[----:B------:R-:W-:-:S04]  /*1010*/  IMAD.WIDE.U32 R148, R148, c[0x0][0x268], R22 ;  /* 0x00009a0094947a25 */ /* 0x000fc800078e0016 */
[----:B------:R-:W-:-:S04]  /*1020*/  IMAD.WIDE.U32 R4, R55, UR10, R152 ;  /* 0x0000000a37047c25 */ /* 0x000fc8000f8e0098 */
[----:B------:R-:W-:Y:S01]  /*1030*/  IMAD.IADD R3, R5, 0x1, R3 ;  /* 0x0000000105037824 */ /* 0x000fe200078e0203 */
[----:B------:R-:W-:Y:S01]  /*1040*/  @P0 LEA R24, P1, R4, c[0x0][0x220], 0x1 ;  /* 0x0000880004180a11 */ /* 0x000fe200078208ff */
[----:B------:R-:W-:-:S03]  /*1050*/  IMAD.IADD R127, R149, 0x1, R127 ;  /* 0x00000001957f7824 */ /* 0x000fc600078e027f */
[C---:B------:R-:W-:Y:S02]  /*1060*/  @P0 LEA.HI.X R25, R4.reuse, c[0x0][0x224], R3, 0x1, P1 ;  /* 0x0000890004190a11 */ /* 0x040fe400008f0c03 */
[----:B------:R-:W-:-:S03]  /*1070*/  @P3 IADD3 R4, P1, R4, UR12, RZ ;  /* 0x0000000c04043c10 */ /* 0x000fc6000ff3e0ff */
[----:B------:R-:W-:Y:S01]  /*1080*/  @!PT LDS RZ, [RZ] ;  /* 0x00000000fffff984 */ /* 0x000fe20000000800 */
[----:B------:R-:W-:Y:S01]  /*1090*/  @!PT LDS RZ, [RZ] ;  /* 0x00000000fffff984 */ /* 0x000fe20000000800 */
[----:B------:R-:W-:Y:S01]  /*10a0*/  @!PT LDS RZ, [RZ] ;  /* 0x00000000fffff984 */ /* 0x000fe20000000800 */
[----:B------:R1:W-:Y:S01]  /*10b0*/  @P0 LDGSTS.E.BYPASS.LTC128B.128 [R105+0xa080], [R24.64], !P2 ;  /* 0x0a08000018690fae */ /* 0x0003e2000d101d50 */
[----:B------:R-:W-:Y:S02]  /*10c0*/  @P3 IADD3.X R3, R3, UR9, RZ, P1, !PT ;  /* 0x0000000903033c10 */ /* 0x000fe40008ffe4ff */
[----:B------:R-:W-:Y:S01]  /*10d0*/  ISETP.GE.AND P1, PT, R18, c[0x0][0x27c], PT ;  /* 0x00009f0012007a0c */ /* 0x000fe20003f26270 */
[----:B------:R1:W-:Y:S01]  /*10e0*/  @P0 LDGSTS.E.BYPASS.LTC128B.128 [R105+0xb880], [R24.64+0x80], !P4 ;  /* 0x0b88008018690fae */ /* 0x0003e2000e101d50 */
[----:B------:R-:W-:Y:S02]  /*10f0*/  ISETP.GE.AND P2, PT, R15, c[0x0][0x27c], PT ;  /* 0x00009f000f007a0c */ /* 0x000fe40003f46270 */
[----:B------:R-:W-:Y:S01]  /*1100*/  SEL R5, RZ, c[0x0][0x27c], !P1 ;  /* 0x00009f00ff057a07 */ /* 0x000fe20004800000 */
[----:B------:R1:W-:Y:S01]  /*1110*/  @P0 LDGSTS.E.BYPASS.LTC128B.128 [R105+0xd080], [R24.64+0x100], !P6 ;  /* 0x0d08010018690fae */ /* 0x0003e2000f101d50 */
[----:B------:R-:W-:-:S03]  /*1120*/  SEL R6, RZ, c[0x0][0x27c], !P2 ;  /* 0x00009f00ff067a07 */ /* 0x000fc60005000000 */
[----:B------:R1:W-:Y:S01]  /*1130*/  @P0 LDGSTS.E.BYPASS.LTC128B.128 [R105+0xe880], [R24.64+0x180], !P5 ;  /* 0x0e88018018690fae */ /* 0x0003e2000e901d50 */
[----:B------:R-:W-:Y:S01]  /*1140*/  @P3 LEA R10, P0, R4, c[0x0][0x220], 0x1 ;  /* 0x00008800040a3a11 */ /* 0x000fe200078008ff */
[----:B------:R-:W-:-:S03]  /*1150*/  IMAD.IADD R9, R15, 0x1, R6 ;  /* 0x000000010f097824 */ /* 0x000fc600078e0206 */
[----:B------:R-:W-:Y:S01]  /*1160*/  @P3 LEA.HI.X R11, R4, c[0x0][0x224], R3, 0x1, P0 ;  /* 0x00008900040b3a11 */ /* 0x000fe200000f0c03 */
[----:B------:R-:W-:Y:S01]  /*1170*/  IMAD.IADD R4, R18, 0x1, R5 ;  /* 0x0000000112047824 */ /* 0x000fe200078e0205 */
[----:B------:R-:W-:-:S04]  /*1180*/  ISETP.NE.AND P0, PT, R113, RZ, PT ;  /* 0x000000ff7100720c */ /* 0x000fc80003f05270 */
[----:B------:R-:W-:-:S04]  /*1190*/  SHF.R.S32.HI R5, RZ, 0x1f, R4 ;  /* 0x0000001fff057819 */ /* 0x000fc80000011404 */
[CC--:B------:R-:W-:Y:S02]  /*11a0*/  LEA.HI R3, R5.reuse, R4.reuse, RZ, 0x3 ;  /* 0x0000000405037211 */ /* 0x0c0fe400078f18ff */
[----:B------:R-:W-:Y:S02]  /*11b0*/  LEA.HI R5, R5, R4, RZ, 0x6 ;  /* 0x0000000405057211 */ /* 0x000fe400078f30ff */
[----:B------:R-:W-:Y:S01]  /*11c0*/  SHF.R.S32.HI R4, RZ, 0x1f, R9 ;  /* 0x0000001fff047819 */ /* 0x000fe20000011409 */
[----:B------:R1:W-:Y:S01]  /*11d0*/  @P3 LDGSTS.E.BYPASS.LTC128B.128 [R105+0xb080], [R10.64], !P0 ;  /* 0x0b0800000a693fae */ /* 0x0003e2000c101d50 */
[----:B------:R-:W-:Y:S02]  /*11e0*/  SHF.R.S32.HI R5, RZ, 0x6, R5 ;  /* 0x00000006ff057819 */ /* 0x000fe40000011405 */
[CC--:B------:R-:W-:Y:S01]  /*11f0*/  LEA.HI R69, R4.reuse, R9.reuse, RZ, 0x3 ;  /* 0x0000000904457211 */ /* 0x0c0fe200078f18ff */
[----:B------:R1:W-:Y:S01]  /*1200*/  @P3 LDGSTS.E.BYPASS.LTC128B.128 [R105+0xc880], [R10.64+0x80], !P4 ;  /* 0x0c8800800a693fae */ /* 0x0003e2000e101d50 */
[----:B------:R-:W-:Y:S01]  /*1210*/  LEA.HI R4, R4, R9, RZ, 0x6 ;  /* 0x0000000904047211 */ /* 0x000fe200078f30ff */
[C---:B------:R-:W-:Y:S01]  /*1220*/  IMAD R9, R5.reuse, 0xc00, R7 ;  /* 0x00000c0005097824 */ /* 0x040fe200078e0207 */
[----:B------:R-:W-:Y:S01]  /*1230*/  LOP3.LUT R137, R104, 0x38, R69, 0xf8, !PT ;  /* 0x0000003868897812 */ /* 0x000fe200078ef845 */
[----:B------:R1:W-:Y:S01]  /*1240*/  @P3 LDGSTS.E.BYPASS.LTC128B.128 [R105+0xe080], [R10.64+0x100], !P6 ;  /* 0x0e0801000a693fae */ /* 0x0003e2000f101d50 */
[----:B------:R-:W-:Y:S01]  /*1250*/  SHF.R.S32.HI R4, RZ, 0x6, R4 ;  /* 0x00000006ff047819 */ /* 0x000fe20000011404 */
[--C-:B------:R-:W-:Y:S01]  /*1260*/  IMAD R5, R5, 0xc00, R12.reuse ;  /* 0x00000c0005057824 */ /* 0x100fe200078e020c */
[----:B------:R-:W-:Y:S01]  /*1270*/  LOP3.LUT R23, R108, 0x38, R3, 0xf8, !PT ;  /* 0x000000386c177812 */ /* 0x000fe200078ef803 */
[----:B------:R1:W-:Y:S01]  /*1280*/  @P3 LDGSTS.E.BYPASS.LTC128B.128 [R105+0xf880], [R10.64+0x180], !P5 ;  /* 0x0f8801800a693fae */ /* 0x0003e2000e901d50 */
[----:B------:R-:W-:Y:S01]  /*1290*/  LOP3.LUT R137, R137, R114, RZ, 0x3c, !PT ;  /* 0x0000007289897212 */ /* 0x000fe200078e3cff */
[----:B------:R-:W-:Y:S01]  /*12a0*/  IMAD R6, R4, 0xc00, R7 ;  /* 0x00000c0004067824 */ /* 0x000fe200078e0207 */
[----:B------:R-:W-:Y:S01]  /*12b0*/  LOP3.LUT R13, R104, 0x38, R3, 0xf8, !PT ;  /* 0x00000038680d7812 */ /* 0x000fe200078ef803 */
[----:B------:R-:W-:Y:S01]  /*12c0*/  IMAD R4, R4, 0xc00, R12 ;  /* 0x00000c0004047824 */ /* 0x000fe200078e020c */
[----:B------:R-:W-:Y:S01]  /*12d0*/  LOP3.LUT R140, R23, R106, RZ, 0x3c, !PT ;  /* 0x0000006a178c7212 */ /* 0x000fe200078e3cff */
[----:B------:R-:W0:Y:S01]  /*12e0*/  LDGDEPBAR ;  /* 0x00000000000079af */ /* 0x000e220000000000 */
[----:B------:R-:W-:Y:S01]  /*12f0*/  LOP3.LUT R138, R13, R114, RZ, 0x3c, !PT ;  /* 0x000000720d8a7212 */ /* 0x000fe200078e3cff */
[----:B------:R-:W-:Y:S01]  /*1300*/  IMAD.IADD R137, R4, 0x1, R137 ;  /* 0x0000000104897824 */ /* 0x000fe200078e0289 */
[----:B------:R-:W-:Y:S01]  /*1310*/  LOP3.LUT R139, R108, 0x38, R69, 0xf8, !PT ;  /* 0x000000386c8b7812 */ /* 0x000fe200078ef845 */
[----:B------:R-:W-:Y:S01]  /*1320*/  IMAD R4, R96, c[0x0][0x210], RZ ;  /* 0x0000840060047a24 */ /* 0x000fe200078e02ff */
[----:B------:R-:W-:Y:S01]  /*1330*/  ISETP.GE.AND P0, PT, R134, 0x1, PT ;  /* 0x000000018600780c */ /* 0x000fe20003f06270 */
[----:B------:R-:W-:Y:S01]  /*1340*/  IMAD.IADD R140, R9, 0x1, R140 ;  /* 0x00000001098c7824 */ /* 0x000fe200078e028c */
[----:B------:R-:W-:Y:S01]  /*1350*/  LOP3.LUT R139, R139, R106, RZ, 0x3c, !PT ;  /* 0x0000006a8b8b7212 */ /* 0x000fe200078e3cff */
[----:B------:R-:W-:Y:S01]  /*1360*/  IMAD R9, R223, c[0x0][0x214], R4 ;  /* 0x00008500df097a24 */ /* 0x000fe200078e0204 */
[----:B------:R-:W-:Y:S01]  /*1370*/  SHF.R.S32.HI R4, RZ, 0x1f, R109 ;  /* 0x0000001fff047819 */ /* 0x000fe2000001146d */
[----:B------:R-:W-:Y:S01]  /*1380*/  IMAD.IADD R138, R5, 0x1, R138 ;  /* 0x00000001058a7824 */ /* 0x000fe200078e028a */
[----:B------:R-:W-:Y:S01]  /*1390*/  SHF.R.S32.HI R5, RZ, 0x1f, R98 ;  /* 0x0000001fff057819 */ /* 0x000fe20000011462 */
[----:B------:R-:W-:Y:S01]  /*13a0*/  IMAD.IADD R116, R155, 0x1, R9 ;  /* 0x000000019b747824 */ /* 0x000fe200078e0209 */
[----:B------:R-:W-:Y:S01]  /*13b0*/  LEA.HI R121, R4, R109, RZ, 0x3 ;  /* 0x0000006d04797211 */ /* 0x000fe200078f18ff */
[----:B------:R-:W-:Y:S01]  /*13c0*/  IMAD.IADD R139, R6, 0x1, R139 ;  /* 0x00000001068b7824 */ /* 0x000fe200078e028b */
[----:B------:R-:W-:Y:S01]  /*13d0*/  SHF.R.S32.HI R4, RZ, 0x1f, R15 ;  /* 0x0000001fff047819 */ /* 0x000fe2000001140f */
[----:B------:R-:W-:Y:S01]  /*13e0*/  IMAD R125, R5, c[0x0][0x280], RZ ;  /* 0x0000a000057d7a24 */ /* 0x000fe200078e02ff */
[----:B------:R-:W-:Y:S01]  /*13f0*/  LOP3.LUT R121, R121, 0xfffffff8, RZ, 0xc0, !PT ;  /* 0xfffffff879797812 */ /* 0x000fe200078ec0ff */
[----:B------:R-:W-:Y:S01]  /*1400*/  IMAD R9, R165, c[0x0][0x2b0], RZ ;  /* 0x0000ac00a5097a24 */ /* 0x000fe200078e02ff */
[----:B------:R-:W-:Y:S01]  /*1410*/  LEA.HI R123, R4, R15, RZ, 0x3 ;  /* 0x0000000f047b7211 */ /* 0x000fe200078f18ff */
[----:B------:R-:W-:Y:S01]  /*1420*/  IMAD R6, R96, c[0x0][0x1e8], RZ ;  /* 0x00007a0060067a24 */ /* 0x000fe200078e02ff */
[----:B------:R-:W-:Y:S01]  /*1430*/  LOP3.LUT R133, R3, 0xfffffff8, RZ, 0xc0, !PT ;  /* 0xfffffff803857812 */ /* 0x000fe200078ec0ff */
[----:B------:R-:W-:Y:S01]  /*1440*/  IMAD R5, R5, c[0x0][0x290], RZ ;  /* 0x0000a40005057a24 */ /* 0x000fe200078e02ff */
[----:B------:R-:W-:Y:S01]  /*1450*/  LOP3.LUT R123, R123, 0xfffffff8, RZ, 0xc0, !PT ;  /* 0xfffffff87b7b7812 */ /* 0x000fe200078ec0ff */
[----:B------:R-:W-:Y:S01]  /*1460*/  IMAD R125, R98, c[0x0][0x284], R125 ;  /* 0x0000a100627d7a24 */ /* 0x000fe200078e027d */
[----:B------:R-:W-:Y:S01]  /*1470*/  LOP3.LUT R131, R69, 0xfffffff8, RZ, 0xc0, !PT ;  /* 0xfffffff845837812 */ /* 0x000fe200078ec0ff */
[----:B------:R-:W-:Y:S01]  /*1480*/  IMAD R9, R164, c[0x0][0x2b4], R9 ;  /* 0x0000ad00a4097a24 */ /* 0x000fe200078e0209 */
[----:B------:R-:W-:Y:S01]  /*1490*/  ISETP.NE.AND P3, PT, R135, 0x1, PT ;  /* 0x000000018700780c */ /* 0x000fe20003f65270 */
[----:B------:R-:W-:Y:S01]  /*14a0*/  IMAD R115, R223, c[0x0][0x1ec], R6 ;  /* 0x00007b00df737a24 */ /* 0x000fe200078e0206 */
[----:B------:R-:W-:Y:S01]  /*14b0*/  SHF.R.S32.HI R70, RZ, 0x3, R3 ;  /* 0x00000003ff467819 */ /* 0x000fe20000011403 */
[----:B------:R-:W-:Y:S01]  /*14c0*/  IMAD R5, R98, c[0x0][0x294], R5 ;  /* 0x0000a50062057a24 */ /* 0x000fe200078e0205 */
[----:B------:R-:W-:Y:S01]  /*14d0*/  IADD3 R129, R169, R125, RZ ;  /* 0x0000007da9817210 */ /* 0x000fe20007ffe0ff */
[----:B------:R-:W-:Y:S01]  /*14e0*/  IMAD.WIDE.U32 R164, R164, c[0x0][0x2b0], RZ ;  /* 0x0000ac00a4a47a25 */ /* 0x000fe200078e00ff */
[----:B------:R-:W-:-:S02]  /*14f0*/  P2R R3, PR, RZ, 0x1 ;  /* 0x00000001ff037803 */ /* 0x000fc40000000000 */
[----:B------:R-:W-:Y:S01]  /*1500*/  IADD3 R13, R20, 0x60, RZ ;  /* 0x00000060140d7810 */ /* 0x000fe20007ffe0ff */
[----:B------:R-:W-:Y:S01]  /*1510*/  IMAD.IADD R115, R159, 0x1, R115 ;  /* 0x000000019f737824 */ /* 0x000fe200078e0273 */
[----:B------:R-:W-:Y:S01]  /*1520*/  SHF.R.S32.HI R120, RZ, 0x1f, R121 ;  /* 0x0000001fff787819 */ /* 0x000fe20000011479 */
        /* <DEDUP_REMOVED lines=8> */
[----:B------:R-:W-:Y:S01]  /*15b0*/  IMAD.SHL.U32 R140, R140, 0x2, RZ ;  /* 0x000000028c8c7824 */ /* 0x000fe200078e00ff */
[----:B------:R-:W-:Y:S01]  /*15c0*/  P2R R3, PR, RZ, 0x8 ;  /* 0x00000008ff037803 */ /* 0x000fe20000000000 */
[----:B------:R-:W-:-:S02]  /*15d0*/  IMAD.SHL.U32 R138, R138, 0x2, RZ ;  /* 0x000000028a8a7824 */ /* 0x000fc400078e00ff */
[----:B------:R-:W-:Y:S02]  /*15e0*/  IMAD.SHL.U32 R139, R139, 0x2, RZ ;  /* 0x000000028b8b7824 */ /* 0x000fe400078e00ff */
[----:B------:R-:W-:Y:S01]  /*15f0*/  IMAD.SHL.U32 R137, R137, 0x2, RZ ;  /* 0x0000000289897824 */ /* 0x000fe200078e00ff */
[----:B-1----:R-:W-:Y:S06]  /*1600*/  BAR.SYNC.DEFER_BLOCKING 0x0 ;  /* 0x0000000000007b1d */ /* 0x002fec0000010000 */
.L_x_874:
[----:B-1----:R-:W-:Y:S01]  /*1610*/  IMAD R3, R55, 0x30, R0 ;  /* 0x0000003037037824 */ /* 0x002fe200078e0200 */
[----:B------:R-:W-:Y:S01]  /*1620*/  ISETP.NE.AND P3, PT, R135, 0x1, PT ;  /* 0x000000018700780c */ /* 0x000fe20003f65270 */
[----:B------:R-:W-:Y:S01]  /*1630*/  IMAD.MOV.U32 R144, RZ, RZ, RZ ;  /* 0x000000ffff907224 */ /* 0x000fe200078e00ff */
[----:B------:R-:W-:Y:S04]  /*1640*/  DEPBAR.LE SB0, 0x0 ;  /* 0x000080000000791a */ /* 0x000fe80000000000 */
[----:B------:R-:W-:Y:S01]  /*1650*/  IMAD.IADD R143, R100, 0x1, R3 ;  /* 0x00000001648f7824 */ /* 0x000fe200078e0203 */
[----:B------:R-:W-:Y:S01]  /*1660*/  ISETP.GE.AND P0, PT, R3, R2, PT ;  /* 0x000000020300720c */ /* 0x000fe20003f06270 */
[----:B------:R-:W-:Y:S01]  /*1670*/  BSSY B2, `(.L_x_835) ;  /* 0x0000538000027945 */ /* 0x000fe20003800000 */
[----:B------:R-:W-:Y:S01]  /*1680*/  ISETP.GE.AND P4, PT, R134, 0x1, PT ;  /* 0x000000018600780c */ /* 0x000fe20003f86270 */
[----:B------:R-:W-:Y:S01]  /*1690*/  IMAD.MOV.U32 R5, RZ, RZ, R143 ;  /* 0x000000ffff057224 */ /* 0x000fe200078e008f */
[----:B------:R-:W-:Y:S02]  /*16a0*/  ISETP.GT.OR P0, PT, R0, 0x2f, P0 ;  /* 0x0000002f0000780c */ /* 0x000fe40000704670 */
[----:B---3--:R-:W-:Y:S05]  /*16b0*/  @P3 IMAD.HI.U32 R4, R143, c[0x0][0x2bc], RZ ;  /* 0x0000af008f043a27 */ /* 0x008fea00078e00ff */
[----:B------:R-:W-:Y:S06]  /*16c0*/  @P3 SHF.R.U32.HI R5, RZ, c[0x0][0x2c0], R4 ;  /* 0x0000b000ff053a19 */ /* 0x000fec0000011604 */
[C---:B------:R-:W-:Y:S04]  /*16d0*/  @!P0 IADD3 R9, P3, R5.reuse, R164, RZ ;  /* 0x000000a405098210 */ /* 0x040fe80007f7e0ff */
[----:B------:R-:W-:Y:S02]  /*16e0*/  @!P0 LEA.HI.X.SX32 R4, R5, R118, 0x1, P3 ;  /* 0x0000007605048211 */ /* 0x000fe400018f0eff */
[C---:B------:R-:W-:Y:S04]  /*16f0*/  @!P0 LEA R10, P3, R9.reuse, c[0x0][0x2a0], 0x2 ;  /* 0x0000a800090a8a11 */ /* 0x040fe800078610ff */
[----:B------:R-:W-:Y:S01]  /*1700*/  @!P0 LEA.HI.X R11, R9, c[0x0][0x2a4], R4, 0x2, P3 ;  /* 0x0000a900090b8a11 */ /* 0x000fe200018f1404 */
[----:B------:R-:W-:Y:S04]  /*1710*/  IMAD.MOV R4, RZ, RZ, -R5 ;  /* 0x000000ffff047224 */ /* 0x000fe800078e0a05 */
[----:B------:R-:W-:Y:S01]  /*1720*/  IMAD R143, R4, c[0x0][0x2b8], R143 ;  /* 0x0000ae00048f7a24 */ /* 0x000fe200078e028f */
[----:B--2---:R-:W2:Y:S03]  /*1730*/  @!P0 LDG.E R144, [R10.64] ;  /* 0x000000100a908981 */ /* 0x004ea6000c1e1900 */
[C---:B------:R-:W-:Y:S01]  /*1740*/  IMAD.WIDE.U32 R8, R143.reuse, c[0x0][0x1e0], RZ ;  /* 0x000078008f087a25 */ /* 0x040fe200078e00ff */
[----:B------:R-:W-:Y:S01]  /*1750*/  SHF.R.S32.HI R142, RZ, 0x1f, R143 ;  /* 0x0000001fff8e7819 */ /* 0x000fe2000001148f */
[----:B------:R-:W-:Y:S04]  /*1760*/  BAR.SYNC.DEFER_BLOCKING 0x0 ;  /* 0x0000000000007b1d */ /* 0x000fe80000010000 */
[----:B------:R-:W-:Y:S04]  /*1770*/  IMAD R4, R142, c[0x0][0x1e0], RZ ;  /* 0x000078008e047a24 */ /* 0x000fe800078e02ff */
[----:B------:R-:W-:Y:S04]  /*1780*/  IMAD R4, R143, c[0x0][0x1e4], R4 ;  /* 0x000079008f047a24 */ /* 0x000fe800078e0204 */
[----:B------:R-:W-:Y:S02]  /*1790*/  IMAD.IADD R5, R9, 0x1, R4 ;  /* 0x0000000109057824 */ /* 0x000fe400078e0204 */
[----:B------:R-:W-:Y:S01]  /*17a0*/  IMAD.MOV.U32 R4, RZ, RZ, R8 ;  /* 0x000000ffff047224 */ /* 0x000fe200078e0008 */
[----:B--2---:R-:W-:Y:S03]  /*17b0*/  SHF.R.S32.HI R141, RZ, 0x1f, R144 ;  /* 0x0000001fff8d7819 */ /* 0x004fe60000011490 */
[----:B------:R-:W-:Y:S04]  /*17c0*/  IMAD.WIDE.U32 R4, R144, c[0x0][0x1f0], R4 ;  /* 0x00007c0090047a25 */ /* 0x000fe800078e0004 */
[----:B------:R-:W-:Y:S01]  /*17d0*/  IMAD R6, R141, c[0x0][0x1f0], RZ ;  /* 0x00007c008d067a24 */ /* 0x000fe200078e02ff */
[----:B------:R-:W-:Y:S03]  /*17e0*/  IADD3 R4, P0, R158, R4, RZ ;  /* 0x000000049e047210 */ /* 0x000fe60007f1e0ff */
[----:B------:R-:W-:Y:S05]  /*17f0*/  IMAD R6, R144, c[0x0][0x1f4], R6 ;  /* 0x00007d0090067a24 */ /* 0x000fea00078e0206 */
[----:B------:R-:W-:Y:S02]  /*1800*/  IADD3.X R145, R115, R5, R6, P0, !PT ;  /* 0x0000000573917210 */ /* 0x000fe400007fe406 */
[C---:B------:R-:W-:Y:S04]  /*1810*/  LEA R157, P0, R4.reuse, c[0x0][0x1c8], 0x1 ;  /* 0x00007200049d7a11 */ /* 0x040fe800078008ff */
[----:B------:R-:W-:Y:S01]  /*1820*/  LEA.HI.X R145, R4, c[0x0][0x1cc], R145, 0x1, P0 ;  /* 0x0000730004917a11 */ /* 0x000fe200000f0c91 */
[----:B------:R-:W-:-:S05]  /*1830*/  @!P4 BRA `(.L_x_836) ;  /* 0x00004e300000c947 */ /* 0x000fca0003800000 */
[C---:B------:R-:W-:Y:S01]  /*1840*/  IMAD R5, R55.reuse, UR15, RZ ;  /* 0x0000000f37057c24 */ /* 0x040fe2000f8e02ff */
[----:B------:R-:W-:Y:S01]  /*1850*/  ISETP.NE.AND P0, PT, RZ, UR4, PT ;  /* 0x00000004ff007c0c */ /* 0x000fe2000bf05270 */
[C---:B------:R-:W-:Y:S01]  /*1860*/  IMAD R57, R55.reuse, UR5, RZ ;  /* 0x0000000537397c24 */ /* 0x040fe2000f8e02ff */
[----:B------:R-:W-:Y:S01]  /*1870*/  SHF.R.S32.HI R4, RZ, 0x1f, R55 ;  /* 0x0000001fff047819 */ /* 0x000fe20000011437 */
[C---:B------:R-:W-:Y:S02]  /*1880*/  IMAD R3, R55.reuse, -0x30, R2 ;  /* 0xffffffd037037824 */ /* 0x040fe400078e0202 */
[----:B------:R-:W-:Y:S03]  /*1890*/  IMAD.WIDE.U32 R88, R55, UR20, RZ ;  /* 0x0000001437587c25 */ /* 0x000fe6000f8e00ff */
[----:B------:R-:W-:Y:S01]  /*18a0*/  IMNMX R126, R3, 0x30, PT ;  /* 0x00000030037e7817 */ /* 0x000fe20003800200 */
[C---:B------:R-:W-:Y:S02]  /*18b0*/  IMAD R5, R4.reuse, UR20, R5 ;  /* 0x0000001404057c24 */ /* 0x040fe4000f8e0205 */
        /* <DEDUP_REMOVED lines=15> */
[----:B------:R-:W-:Y:S03]  /*19b0*/  CS2R R40, SRZ ;  /* 0x0000000000287805 */ /* 0x000fe6000001ff00 */
[----:B------:R-:W-:-:S05]  /*19c0*/  @P4 BRA `(.L_x_839) ;  /* 0x0000020000004947 */ /* 0x000fca0003800000 */
[----:B------:R-:W-:Y:S01]  /*19d0*/  IADD3 R4, P0, R168, R88, RZ ;  /* 0x00000058a8047210 */ /* 0x000fe20007f1e0ff */
[----:B------:R-:W-:Y:S01]  /*19e0*/  CS2R R80, SRZ ;  /* 0x0000000000507805 */ /* 0x000fe2000001ff00 */
[----:B------:R-:W-:Y:S01]  /*19f0*/  CS2R R40, SRZ ;  /* 0x0000000000287805 */ /* 0x000fe2000001ff00 */
[----:B------:R-:W-:Y:S01]  /*1a00*/  CS2R R78, SRZ ;  /* 0x00000000004e7805 */ /* 0x000fe2000001ff00 */
[----:B------:R-:W-:Y:S01]  /*1a10*/  CS2R R48, SRZ ;  /* 0x0000000000307805 */ /* 0x000fe2000001ff00 */
[----:B------:R-:W-:Y:S01]  /*1a20*/  IMAD.X R3, R54, 0x1, R129, P0 ;  /* 0x0000000136037824 */ /* 0x000fe200000e0681 */
[----:B------:R-:W-:Y:S01]  /*1a30*/  IADD3 R6, P0, R166, R82, RZ ;  /* 0x00000052a6067210 */ /* 0x000fe20007f1e0ff */
[----:B------:R-:W-:Y:S01]  /*1a40*/  CS2R R76, SRZ ;  /* 0x00000000004c7805 */ /* 0x000fe2000001ff00 */
[----:B------:R-:W-:Y:S01]  /*1a50*/  CS2R R42, SRZ ;  /* 0x00000000002a7805 */ /* 0x000fe2000001ff00 */
[----:B------:R-:W-:Y:S01]  /*1a60*/  CS2R R74, SRZ ;  /* 0x00000000004a7805 */ /* 0x000fe2000001ff00 */
[----:B------:R-:W-:Y:S01]  /*1a70*/  CS2R R38, SRZ ;  /* 0x0000000000267805 */ /* 0x000fe2000001ff00 */
[----:B------:R-:W-:Y:S01]  /*1a80*/  IMAD.X R5, R57, 0x1, R128, P0 ;  /* 0x0000000139057824 */ /* 0x000fe200000e0680 */
[C---:B------:R-:W-:Y:S04]  /*1a90*/  LEA R8, P0, R4.reuse, c[0x0][0x270], 0x1 ;  /* 0x00009c0004087a11 */ /* 0x040fe800078008ff */
[----:B------:R-:W-:Y:S02]  /*1aa0*/  LEA.HI.X R9, R4, c[0x0][0x274], R3, 0x1, P0 ;  /* 0x00009d0004097a11 */ /* 0x000fe400000f0c03 */
[C---:B------:R-:W-:Y:S04]  /*1ab0*/  LEA R10, P0, R6.reuse, c[0x0][0x288], 0x1 ;  /* 0x0000a200060a7a11 */ /* 0x040fe800078008ff */
[----:B------:R-:W-:Y:S02]  /*1ac0*/  LEA.HI.X R11, R6, c[0x0][0x28c], R5, 0x1, P0 ;  /* 0x0000a300060b7a11 */ /* 0x000fe400000f0c05 */
[----:B------:R-:W-:Y:S11]  /*1ad0*/  ISETP.GE.AND P0, PT, R20, c[0x0][0x27c], PT ;  /* 0x00009f0014007a0c */ /* 0x000ff60003f06270 */
[----:B------:R-:W-:Y:S02]  /*1ae0*/  @!UPT UIADD3 URZ, URZ, URZ, URZ ;  /* 0x0000003f3f3ff290 */ /* 0x000fe4000fffe03f */
[----:B------:R1:W5:Y:S04]  /*1af0*/  @!P0 LDG.E.64 R80, [R8.64] ;  /* 0x0000001008508981 */ /* 0x000368000c1e1b00 */
[----:B------:R1:W5:Y:S01]  /*1b00*/  @!P0 LDG.E.64 R40, [R10.64] ;  /* 0x000000100a288981 */ /* 0x000362000c1e1b00 */
[----:B------:R-:W-:Y:S11]  /*1b10*/  ISETP.GE.AND P0, PT, R14, c[0x0][0x27c], PT ;  /* 0x00009f000e007a0c */ /* 0x000ff60003f06270 */
[----:B------:R-:W-:Y:S02]  /*1b20*/  @!UPT UIADD3 URZ, URZ, URZ, URZ ;  /* 0x0000003f3f3ff290 */ /* 0x000fe4000fffe03f */
[----:B------:R1:W5:Y:S04]  /*1b30*/  @!P0 LDG.E.64 R78, [R8.64+0x40] ;  /* 0x00004010084e8981 */ /* 0x000368000c1e1b00 */
[----:B------:R1:W5:Y:S01]  /*1b40*/  @!P0 LDG.E.64 R48, [R10.64+0x40] ;  /* 0x000040100a308981 */ /* 0x000362000c1e1b00 */
[----:B------:R-:W-:Y:S11]  /*1b50*/  ISETP.GE.AND P0, PT, R16, c[0x0][0x27c], PT ;  /* 0x00009f0010007a0c */ /* 0x000ff60003f06270 */
[----:B------:R-:W-:Y:S02]  /*1b60*/  @!UPT UIADD3 URZ, URZ, URZ, URZ ;  /* 0x0000003f3f3ff290 */ /* 0x000fe4000fffe03f */
[----:B------:R1:W5:Y:S04]  /*1b70*/  @!P0 LDG.E.64 R76, [R8.64+0x80] ;  /* 0x00008010084c8981 */ /* 0x000368000c1e1b00 */
[----:B------:R1:W5:Y:S01]  /*1b80*/  @!P0 LDG.E.64 R42, [R10.64+0x80] ;  /* 0x000080100a2a8981 */ /* 0x000362000c1e1b00 */
[----:B------:R-:W-:Y:S11]  /*1b90*/  ISETP.GE.AND P0, PT, R13, c[0x0][0x27c], PT ;  /* 0x00009f000d007a0c */ /* 0x000ff60003f06270 */
[----:B------:R-:W-:Y:S02]  /*1ba0*/  @!UPT UIADD3 URZ, URZ, URZ, URZ ;  /* 0x0000003f3f3ff290 */ /* 0x000fe4000fffe03f */
[----:B------:R1:W5:Y:S04]  /*1bb0*/  @!P0 LDG.E.64 R74, [R8.64+0xc0] ;  /* 0x0000c010084a8981 */ /* 0x000368000c1e1b00 */
[----:B------:R1:W5:Y:S02]  /*1bc0*/  @!P0 LDG.E.64 R38, [R10.64+0xc0] ;  /* 0x0000c0100a268981 */ /* 0x000364000c1e1b00 */
.L_x_839:
[----:B------:R-:W-:Y:S05]  /*1bd0*/  BSYNC B0 ;  /* 0x0000000000007941 */ /* 0x000fea0003800000 */
.L_x_838:
[----:B------:R-:W-:Y:S01]  /*1be0*/  ISETP.GE.AND P5, PT, R103, R126, PT ;  /* 0x0000007e6700720c */ /* 0x000fe20003fa6270 */
[----:B-----5:R-:W-:Y:S01]  /*1bf0*/  IMAD.MOV.U32 R23, RZ, RZ, R74 ;  /* 0x000000ffff177224 */ /* 0x020fe200078e004a */
[----:B------:R-:W-:Y:S01]  /*1c00*/  MOV R6, R38 ;  /* 0x0000002600067202 */ /* 0x000fe20000000f00 */
[----:B------:R-:W-:Y:S01]  /*1c10*/  IMAD.MOV.U32 R22, RZ, RZ, R75 ;  /* 0x000000ffff167224 */ /* 0x000fe200078e004b */
[----:B------:R-:W-:Y:S01]  /*1c20*/  MOV R3, R43 ;  /* 0x0000002b00037202 */ /* 0x000fe20000000f00 */
[----:B-1----:R-:W-:Y:S01]  /*1c30*/  IMAD.MOV.U32 R9, RZ, RZ, R76 ;  /* 0x000000ffff097224 */ /* 0x002fe200078e004c */
[----:B------:R-:W-:Y:S01]  /*1c40*/  BSSY B0, `(.L_x_840) ;  /* 0x000003e000007945 */ /* 0x000fe20003800000 */
        /* <DEDUP_REMOVED lines=18> */
[----:B------:R-:W-:Y:S01]  /*1d70*/  CS2R R62, SRZ ;  /* 0x00000000003e7805 */ /* 0x000fe2000001ff00 */
[----:B------:R-:W-:Y:S01]  /*1d80*/  PRMT R36, R5, 0x5410, R6 ;  /* 0x0000541005247816 */ /* 0x000fe20000000006 */
        /* <DEDUP_REMOVED lines=8> */
[----:B------:R-:W-:-:S05]  /*1e10*/  @P5 BRA `(.L_x_841) ;  /* 0x0000020000005947 */ /* 0x000fca0003800000 */
[----:B------:R-:W-:Y:S01]  /*1e20*/  IADD3 R88, P3, P0, R168, UR14, R88 ;  /* 0x0000000ea8587c10 */ /* 0x000fe2000f87e058 */
[----:B------:R-:W-:Y:S01]  /*1e30*/  CS2R R72, SRZ ;  /* 0x0000000000487805 */ /* 0x000fe2000001ff00 */
[----:B------:R-:W-:Y:S01]  /*1e40*/  CS2R R34, SRZ ;  /* 0x0000000000227805 */ /* 0x000fe2000001ff00 */
[----:B------:R-:W-:Y:S01]  /*1e50*/  CS2R R66, SRZ ;  /* 0x0000000000427805 */ /* 0x000fe2000001ff00 */
[----:B------:R-:W-:Y:S01]  /*1e60*/  IADD3.X R3, R129, UR13, R54, P3, P0 ;  /* 0x0000000d81037c10 */ /* 0x000fe20009fe0436 */
[----:B------:R-:W-:Y:S01]  /*1e70*/  CS2R R32, SRZ ;  /* 0x0000000000207805 */ /* 0x000fe2000001ff00 */
[----:B------:R-:W-:Y:S01]  /*1e80*/  IADD3 R82, P3, P0, R166, UR18, R82 ;  /* 0x00000012a6527c10 */ /* 0x000fe2000f87e052 */
[----:B------:R-:W-:Y:S01]  /*1e90*/  CS2R R62, SRZ ;  /* 0x00000000003e7805 */ /* 0x000fe2000001ff00 */
[----:B------:R-:W-:Y:S01]  /*1ea0*/  CS2R R30, SRZ ;  /* 0x00000000001e7805 */ /* 0x000fe2000001ff00 */
[----:B------:R-:W-:Y:S01]  /*1eb0*/  CS2R R58, SRZ ;  /* 0x00000000003a7805 */ /* 0x000fe2000001ff00 */
[----:B------:R-:W-:Y:S01]  /*1ec0*/  IADD3.X R57, R128, UR6, R57, P3, P0 ;  /* 0x0000000680397c10 */ /* 0x000fe20009fe0439 */
[----:B------:R-:W-:Y:S01]  /*1ed0*/  CS2R R10, SRZ ;  /* 0x00000000000a7805 */ /* 0x000fe2000001ff00 */
        /* <DEDUP_REMOVED lines=20> */
.L_x_841:
[----:B------:R-:W-:Y:S05]  /*2020*/  BSYNC B0 ;  /* 0x0000000000007941 */ /* 0x000fea0003800000 */
.L_x_840:
[----:B-1---5:R-:W-:Y:S01]  /*2030*/  MOV R5, R11 ;  /* 0x0000000b00057202 */ /* 0x022fe20000000f00 */
[----:B------:R1:W2:Y:S01]  /*2040*/  SHFL.IDX PT, R83, R145, RZ, 0x181f ;  /* 0x00181fff91537589 */ /* 0x0002a200000e0000 */
[----:B------:R-:W-:Y:S01]  /*2050*/  IMAD.MOV.U32 R26, RZ, RZ, R58 ;  /* 0x000000ffff1a7224 */ /* 0x000fe200078e003a */
[----:B------:R-:W-:Y:S01]  /*2060*/  BSSY B1, `(.L_x_842) ;  /* 0x0000103000017945 */ /* 0x000fe20003800000 */
[----:B------:R-:W-:Y:S02]  /*2070*/  IMAD.MOV.U32 R25, RZ, RZ, R59 ;  /* 0x000000ffff197224 */ /* 0x000fe400078e003b */
[----:B------:R-:W-:Y:S02]  /*2080*/  IMAD.MOV.U32 R24, RZ, RZ, R62 ;  /* 0x000000ffff187224 */ /* 0x000fe400078e003e */
[----:B------:R-:W-:Y:S01]  /*2090*/  IMAD.MOV.U32 R6, RZ, RZ, R10 ;  /* 0x000000ffff067224 */ /* 0x000fe200078e000a */
[----:B------:R-:W-:Y:S01]  /*20a0*/  PRMT R57, R25, 0x5410, R26 ;  /* 0x0000541019397816 */ /* 0x000fe2000000001a */
[----:B------:R1:W3:Y:S01]  /*20b0*/  SHFL.IDX PT, R82, R157, RZ, 0x181f ;  /* 0x00181fff9d527589 */ /* 0x0002e200000e0000 */
[----:B------:R-:W-:Y:S01]  /*20c0*/  MOV R25, R63 ;  /* 0x0000003f00197202 */ /* 0x000fe20000000f00 */
        /* <DEDUP_REMOVED lines=12> */
[----:B------:R-:W-:Y:S01]  /*2190*/  IMAD.MOV.U32 R4, RZ, RZ, R34 ;  /* 0x000000ffff047224 */ /* 0x000fe200078e0022 */
[----:B------:R-:W-:Y:S02]  /*21a0*/  MOV R3, R35 ;  /* 0x0000002300037202 */ /* 0x000fe40000000f00 */
[----:B------:R-:W-:Y:S02]  /*21b0*/  PRMT R64, R24, 0x5410, R25 ;  /* 0x0000541018407816 */ /* 0x000fe40000000019 */
[----:B------:R-:W-:Y:S02]  /*21c0*/  PRMT R22, R5, 0x5410, R6 ;  /* 0x0000541005167816 */ /* 0x000fe40000000006 */
[----:B------:R-:W-:Y:S01]  /*21d0*/  PRMT R23, R3, 0x5410, R4 ;  /* 0x0000541003177816 */ /* 0x000fe20000000004 */
[----:B------:R-:W-:-:S05]  /*21e0*/  @P4 BRA `(.L_x_843) ;  /* 0x00000ea000004947 */ /* 0x000fca0003800000 */
[----:B--2---:R-:W-:Y:S01]  /*21f0*/  ISETP.GE.AND P0, PT, R18, c[0x0][0x1d4], PT ;  /* 0x0000750012007a0c */ /* 0x004fe20003f06270 */
[----:B------:R-:W-:Y:S01]  /*2200*/  @!UPT UIADD3 URZ, URZ, URZ, URZ ;  /* 0x0000003f3f3ff290 */ /* 0x000fe2000fffe03f */
[----:B------:R-:W-:Y:S11]  /*2210*/  BSSY B0, `(.L_x_844) ;  /* 0x0000038000007945 */ /* 0x000ff60003800000 */
[----:B------:R-:W-:-:S05]  /*2220*/  @P0 BRA `(.L_x_845) ;  /* 0x0000036000000947 */ /* 0x000fca0003800000 */
[C---:B---3--:R-:W-:Y:S01]  /*2230*/  LEA R88, P0, R18.reuse, R82, 0x1 ;  /* 0x0000005212587211 */ /* 0x048fe200078008ff */
[----:B------:R-:W2:Y:S03]  /*2240*/  LDS.128 R24, [R105+0xa080] ;  /* 0x00a0800069187984 */ /* 0x000ea60000000c00 */
[----:B------:R-:W-:Y:S02]  /*2250*/  LEA.HI.X R89, R18, R83, R19, 0x1, P0 ;  /* 0x0000005312597211 */ /* 0x000fe400000f0c13 */
[----:B------:R-:W-:Y:S11]  /*2260*/  ISETP.GE.AND P0, PT, R20, c[0x0][0x27c], PT ;  /* 0x00009f0014007a0c */ /* 0x000ff60003f06270 */
[----:B------:R-:W-:Y:S02]  /*2270*/  @!UPT UIADD3 URZ, URZ, URZ, URZ ;  /* 0x0000003f3f3ff290 */ /* 0x000fe4000fffe03f */
        /* <DEDUP_REMOVED lines=11> */
[----:B--2---:R-:W-:Y:S02]  /*2330*/  @!P0 MOV R37, R24 ;  /* 0x0000001800258202 */ /* 0x004fe40000000f00 */
        /* <DEDUP_REMOVED lines=8> */
[----:B------:R-:W-:Y:S01]  /*23c0*/  @!P0 FMUL.FTZ R85, R47, R46 ;  /* 0x0000002e2f558220 */ /* 0x000fe20000410000 */
[----:B------:R-:W-:Y:S01]  /*23d0*/  @!P0 MOV R41, R26 ;  /* 0x0000001a00298202 */ /* 0x000fe20000000f00 */
[----:B------:R-:W-:Y:S01]  /*23e0*/  @!P0 FFMA.FTZ R3, R45, R52, R3 ;  /* 0x000000342d038223 */ /* 0x000fe20000010003 */
[----:B------:R-:W-:Y:S01]  /*23f0*/  @!P0 HADD2.F32 R52, -RZ, R51.H0_H0 ;  /* 0x20000033ff348230 */ /* 0x000fe20000004100 */
[C---:B------:R-:W-:Y:S02]  /*2400*/  @!P0 FMUL.FTZ R4, R37.reuse, R46 ;  /* 0x0000002e25048220 */ /* 0x040fe40000410000 */
[-C--:B------:R-:W-:Y:S01]  /*2410*/  @!P0 FFMA.FTZ R85, R37, R54.reuse, -R85 ;  /* 0x0000003625558223 */ /* 0x080fe20000010855 */
[----:B------:R-:W-:Y:S01]  /*2420*/  @!P0 MOV R37, R27 ;  /* 0x0000001b00258202 */ /* 0x000fe20000000f00 */
[----:B------:R-:W-:Y:S01]  /*2430*/  @!P0 FFMA.FTZ R4, R47, R54, R4 ;  /* 0x000000362f048223 */ /* 0x000fe20000010004 */
[----:B------:R-:W-:Y:S01]  /*2440*/  @!P0 F2FP.PACK_AB R84, R3, R84 ;  /* 0x000000540354823e */ /* 0x000fe200000000ff */
[--C-:B------:R-:W-:Y:S02]  /*2450*/  @!P0 HADD2.F32 R45, -RZ, R41.reuse.H1_H1 ;  /* 0x30000029ff2d8230 */ /* 0x100fe40000004100 */
[----:B------:R-:W-:Y:S01]  /*2460*/  @!P0 HADD2.F32 R41, -RZ, R41.H0_H0 ;  /* 0x20000029ff298230 */ /* 0x000fe20000004100 */
[----:B------:R-:W-:Y:S01]  /*2470*/  @!P0 MOV R24, R84 ;  /* 0x0000005400188202 */ /* 0x000fe20000000f00 */
[--C-:B------:R-:W-:Y:S01]  /*2480*/  @!P0 HADD2.F32 R51, -RZ, R37.reuse.H1_H1 ;  /* 0x30000025ff338230 */ /* 0x100fe20000004100 */
[-C--:B------:R-:W-:Y:S01]  /*2490*/  @!P0 FMUL.FTZ R86, R45, R44.reuse ;  /* 0x0000002c2d568220 */ /* 0x080fe20000410000 */
[----:B------:R-:W-:Y:S01]  /*24a0*/  @!P0 HADD2.F32 R37, -RZ, R37.H0_H0 ;  /* 0x20000025ff258230 */ /* 0x000fe20000004100 */
[----:B------:R-:W-:Y:S01]  /*24b0*/  @!P0 FMUL.FTZ R5, R41, R44 ;  /* 0x0000002c29058220 */ /* 0x000fe20000410000 */
[----:B------:R-:W-:Y:S01]  /*24c0*/  @!P0 F2FP.PACK_AB R85, R4, R85 ;  /* 0x000000550455823e */ /* 0x000fe200000000ff */
[-C--:B------:R-:W-:Y:S02]  /*24d0*/  @!P0 FMUL.FTZ R87, R51, R40.reuse ;  /* 0x0000002833578220 */ /* 0x080fe40000410000 */
[----:B------:R-:W-:Y:S01]  /*24e0*/  @!P0 FMUL.FTZ R6, R37, R40 ;  /* 0x0000002825068220 */ /* 0x000fe20000410000 */
[----:B------:R-:W-:Y:S01]  /*24f0*/  @!P0 MOV R25, R85 ;  /* 0x0000005500198202 */ /* 0x000fe20000000f00 */
[-C--:B------:R-:W-:Y:S02]  /*2500*/  @!P0 FFMA.FTZ R5, R45, R52.reuse, R5 ;  /* 0x000000342d058223 */ /* 0x080fe40000010005 */
        /* <DEDUP_REMOVED lines=8> */
.L_x_845:
[----:B------:R-:W-:Y:S05]  /*2590*/  BSYNC B0 ;  /* 0x0000000000007941 */ /* 0x000fea0003800000 */
.L_x_844:
[----:B------:R-:W-:Y:S01]  /*25a0*/  ISETP.GE.AND P0, PT, R15, c[0x0][0x1d4], PT ;  /* 0x000075000f007a0c */ /* 0x000fe20003f06270 */
[----:B------:R-:W-:Y:S01]  /*25b0*/  @!UPT UIADD3 URZ, URZ, URZ, URZ ;  /* 0x0000003f3f3ff290 */ /* 0x000fe2000fffe03f */
[----:B------:R-:W-:Y:S11]  /*25c0*/  BSSY B0, `(.L_x_846) ;  /* 0x0000038000007945 */ /* 0x000ff60003800000 */
[----:B------:R-:W-:-:S05]  /*25d0*/  @P0 BRA `(.L_x_847) ;  /* 0x0000036000000947 */ /* 0x000fca0003800000 */
[C---:B---3--:R-:W-:Y:S01]  /*25e0*/  LEA R84, P0, R123.reuse, R82, 0x1 ;  /* 0x000000527b547211 */ /* 0x048fe200078008ff */
[----:B--2---:R-:W2:Y:S03]  /*25f0*/  LDS.128 R24, [R105+0xb880] ;  /* 0x00b8800069187984 */ /* 0x004ea60000000c00 */
[----:B------:R-:W-:Y:S02]  /*2600*/  LEA.HI.X R85, R123, R83, R132, 0x1, P0 ;  /* 0x000000537b557211 */ /* 0x000fe400000f0c84 */
[----:B------:R-:W-:Y:S11]  /*2610*/  ISETP.GE.AND P0, PT, R14, c[0x0][0x27c], PT ;  /* 0x00009f000e007a0c */ /* 0x000ff60003f06270 */
[----:B------:R-:W-:Y:S02]  /*2620*/  @!UPT UIADD3 URZ, URZ, URZ, URZ ;  /* 0x0000003f3f3ff290 */ /* 0x000fe4000fffe03f */
        /* <DEDUP_REMOVED lines=14> */
[----:B------:R-:W-:Y:S01]  /*2710*/  @!P0 HADD2.F32 R45, -RZ, R40.H0_H0 ;  /* 0x20000028ff2d8230 */ /* 0x000fe20000004100 */
[----:B------:R-:W-:Y:S01]  /*2720*/  @!P0 MOV R40, R26 ;  /* 0x0000001a00288202 */ /* 0x000fe20000000f00 */
[--C-:B------:R-:W-:Y:S01]  /*2730*/  @!P0 HADD2.F32 R47, -RZ, R41.reuse.H1_H1 ;  /* 0x30000029ff2f8230 */ /* 0x100fe20000004100 */
[-C--:B------:R-:W-:Y:S02]  /*2740*/  @!P0 FMUL.FTZ R54, R46, R44.reuse ;  /* 0x0000002c2e368220 */ /* 0x080fe40000410000 */
[----:B------:R-:W-:Y:S01]  /*2750*/  @!P0 FMUL.FTZ R3, R45, R44 ;  /* 0x0000002c2d038220 */ /* 0x000fe20000410000 */
[----:B------:R-:W-:Y:S01]  /*2760*/  @!P0 HADD2.F32 R44, -RZ, R41.H0_H0 ;  /* 0x20000029ff2c8230 */ /* 0x000fe20000004100 */
[-C--:B------:R-:W-:Y:S01]  /*2770*/  @!P0 FMUL.FTZ R81, R47, R37.reuse ;  /* 0x000000252f518220 */ /* 0x080fe20000410000 */
[--C-:B------:R-:W-:Y:S01]  /*2780*/  @!P0 HADD2.F32 R41, -RZ, R40.reuse.H0_H0 ;  /* 0x20000028ff298230 */ /* 0x100fe20000004100 */
[-C--:B------:R-:W-:Y:S02]  /*2790*/  @!P0 FFMA.FTZ R54, R45, R50.reuse, -R54 ;  /* 0x000000322d368223 */ /* 0x080fe40000010836 */
[----:B------:R-:W-:Y:S01]  /*27a0*/  @!P0 FMUL.FTZ R4, R44, R37 ;  /* 0x000000252c048220 */ /* 0x000fe20000410000 */
[----:B------:R-:W-:Y:S01]  /*27b0*/  @!P0 MOV R37, R27 ;  /* 0x0000001b00258202 */ /* 0x000fe20000000f00 */
[----:B------:R-:W-:Y:S01]  /*27c0*/  @!P0 FFMA.FTZ R3, R46, R50, R3 ;  /* 0x000000322e038223 */ /* 0x000fe20000010003 */
[----:B------:R-:W-:Y:S01]  /*27d0*/  @!P0 HADD2.F32 R50, -RZ, R53.H0_H0 ;  /* 0x20000035ff328230 */ /* 0x000fe20000004100 */
[----:B------:R-:W-:Y:S01]  /*27e0*/  @!P0 FMUL.FTZ R5, R41, R36 ;  /* 0x0000002429058220 */ /* 0x000fe20000410000 */
[----:B------:R-:W-:Y:S01]  /*27f0*/  @!P0 HADD2.F32 R46, -RZ, R40.H1_H1 ;  /* 0x30000028ff2e8230 */ /* 0x000fe20000004100 */
[-C--:B------:R-:W-:Y:S01]  /*2800*/  @!P0 FFMA.FTZ R4, R47, R51.reuse, R4 ;  /* 0x000000332f048223 */ /* 0x080fe20000010004 */
[----:B------:R-:W-:Y:S01]  /*2810*/  @!P0 F2FP.PACK_AB R54, R3, R54 ;  /* 0x000000360336823e */ /* 0x000fe200000000ff */
[----:B------:R-:W-:Y:S01]  /*2820*/  @!P0 FFMA.FTZ R81, R44, R51, -R81 ;  /* 0x000000332c518223 */ /* 0x000fe20000010851 */
[--C-:B------:R-:W-:Y:S01]  /*2830*/  @!P0 HADD2.F32 R53, -RZ, R37.reuse.H1_H1 ;  /* 0x30000025ff358230 */ /* 0x100fe20000004100 */
[----:B------:R-:W-:Y:S01]  /*2840*/  @!P0 FMUL.FTZ R56, R46, R36 ;  /* 0x000000242e388220 */ /* 0x000fe20000410000 */
[----:B------:R-:W-:Y:S01]  /*2850*/  @!P0 MOV R24, R54 ;  /* 0x0000003600188202 */ /* 0x000fe20000000f00 */
[----:B------:R-:W-:Y:S01]  /*2860*/  @!P0 HADD2.F32 R37, -RZ, R37.H0_H0 ;  /* 0x20000025ff258230 */ /* 0x000fe20000004100 */
[----:B------:R-:W-:Y:S01]  /*2870*/  @!P0 F2FP.PACK_AB R81, R4, R81 ;  /* 0x000000510451823e */ /* 0x000fe200000000ff */
[----:B------:R-:W-:Y:S02]  /*2880*/  @!P0 FMUL.FTZ R80, R53, R48 ;  /* 0x0000003035508220 */ /* 0x000fe40000410000 */
[----:B------:R-:W-:Y:S01]  /*2890*/  @!P0 FFMA.FTZ R5, R46, R50, R5 ;  /* 0x000000322e058223 */ /* 0x000fe20000010005 */
[----:B------:R-:W-:Y:S01]  /*28a0*/  @!P0 MOV R25, R81 ;  /* 0x0000005100198202 */ /* 0x000fe20000000f00 */
        /* <DEDUP_REMOVED lines=9> */
.L_x_847:
[----:B------:R-:W-:Y:S05]  /*2940*/  BSYNC B0 ;  /* 0x0000000000007941 */ /* 0x000fea0003800000 */
.L_x_846:
        /* <DEDUP_REMOVED lines=31> */
[----:B------:R-:W-:Y:S01]  /*2b40*/  @!P0 FFMA.FTZ R3, R46, R45, R3 ;  /* 0x0000002d2e038223 */ /* 0x000fe20000010003 */
[----:B------:R-:W-:Y:S01]  /*2b50*/  @!P0 HADD2.F32 R46, -RZ, R37.H1_H1 ;  /* 0x30000025ff2e8230 */ /* 0x000fe20000004100 */
[----:B------:R-:W-:Y:S01]  /*2b60*/  @!P0 FMUL.FTZ R4, R41, R36 ;  /* 0x0000002429048220 */ /* 0x000fe20000410000 */
[----:B------:R-:W-:Y:S01]  /*2b70*/  @!P0 MOV R36, R27 ;  /* 0x0000001b00248202 */ /* 0x000fe20000000f00 */
[----:B------:R-:W-:Y:S01]  /*2b80*/  @!P0 FFMA.FTZ R52, R44, R45, -R52 ;  /* 0x0000002d2c348223 */ /* 0x000fe20000010834 */
[----:B------:R-:W-:Y:S01]  /*2b90*/  @!P0 HADD2.F32 R45, -RZ, R71.H0_H0 ;  /* 0x20000047ff2d8230 */ /* 0x000fe20000004100 */
[-C--:B------:R-:W-:Y:S02]  /*2ba0*/  @!P0 FMUL.FTZ R5, R40, R29.reuse ;  /* 0x0000001d28058220 */ /* 0x080fe40000410000 */
[C---:B------:R-:W-:Y:S01]  /*2bb0*/  @!P0 FMUL.FTZ R54, R46.reuse, R29 ;  /* 0x0000001d2e368220 */ /* 0x040fe20000410000 */
[----:B------:R-:W-:Y:S01]  /*2bc0*/  @!P0 F2FP.PACK_AB R52, R3, R52 ;  /* 0x000000340334823e */ /* 0x000fe200000000ff */
[----:B------:R-:W-:Y:S01]  /*2bd0*/  @!P0 FFMA.FTZ R4, R47, R48, R4 ;  /* 0x000000302f048223 */ /* 0x000fe20000010004 */
        /* <DEDUP_REMOVED lines=9> */
[-C--:B------:R-:W-:Y:S01]  /*2c70*/  @!P0 FFMA.FTZ R53, R37, R50.reuse, -R53 ;  /* 0x0000003225358223 */ /* 0x080fe20000010835 */
[----:B------:R-:W-:Y:S01]  /*2c80*/  @!P0 MOV R25, R51 ;  /* 0x0000003300198202 */ /* 0x000fe20000000f00 */
[----:B------:R-:W-:Y:S01]  /*2c90*/  @!P0 FFMA.FTZ R6, R49, R50, R6 ;  /* 0x0000003231068223 */ /* 0x000fe20000010006 */
[----:B------:R-:W-:Y:S04]  /*2ca0*/  @!P0 F2FP.PACK_AB R54, R5, R54 ;  /* 0x000000360536823e */ /* 0x000fe800000000ff */
[----:B------:R-:W-:Y:S02]  /*2cb0*/  @!P0 F2FP.PACK_AB R53, R6, R53 ;  /* 0x000000350635823e */ /* 0x000fe400000000ff */
[----:B------:R-:W-:Y:S02]  /*2cc0*/  @!P0 MOV R26, R54 ;  /* 0x00000036001a8202 */ /* 0x000fe40000000f00 */
[----:B------:R-:W-:Y:S05]  /*2cd0*/  @!P0 MOV R27, R53 ;  /* 0x00000035001b8202 */ /* 0x000fea0000000f00 */
[----:B------:R2:W-:Y:S02]  /*2ce0*/  ST.E.128 [R78.64], R24 ;  /* 0x000000184e007985 */ /* 0x0005e4000c101d10 */
.L_x_849:
[----:B------:R-:W-:Y:S05]  /*2cf0*/  BSYNC B0 ;  /* 0x0000000000007941 */ /* 0x000fea0003800000 */
.L_x_848:
[----:B------:R-:W-:Y:S11]  /*2d00*/  ISETP.GE.AND P0, PT, R107, c[0x0][0x1d4], PT ;  /* 0x000075006b007a0c */ /* 0x000ff60003f06270 */
[----:B------:R-:W-:Y:S02]  /*2d10*/  @!UPT UIADD3 URZ, URZ, URZ, URZ ;  /* 0x0000003f3f3ff290 */ /* 0x000fe4000fffe03f */
[----:B------:R-:W-:-:S05]  /*2d20*/  @P0 BRA `(.L_x_843) ;  /* 0x0000036000000947 */ /* 0x000fca0003800000 */
[C---:B---3--:R-:W-:Y:S01]  /*2d30*/  LEA R82, P0, R122.reuse, R82, 0x1 ;  /* 0x000000527a527211 */ /* 0x048fe200078008ff */
[----:B--2---:R-:W2:Y:S03]  /*2d40*/  LDS.128 R24, [R105+0xe880] ;  /* 0x00e8800069187984 */ /* 0x004ea60000000c00 */
[----:B------:R-:W-:Y:S02]  /*2d50*/  LEA.HI.X R83, R122, R83, R119, 0x1, P0 ;  /* 0x000000537a537211 */ /* 0x000fe400000f0c77 */
[----:B------:R-:W-:Y:S11]  /*2d60*/  ISETP.GE.AND P0, PT, R13, c[0x0][0x27c], PT ;  /* 0x00009f000d007a0c */ /* 0x000ff60003f06270 */
[----:B------:R-:W-:Y:S02]  /*2d70*/  @!UPT UIADD3 URZ, URZ, URZ, URZ ;  /* 0x0000003f3f3ff290 */ /* 0x000fe4000fffe03f */
[----:B------:R-:W-:Y:S01]  /*2d80*/  @!P0 HADD2.F32 R41, -RZ, R65.H1_H1 ;  /* 0x30000041ff298230 */ /* 0x000fe20000004100 */
[--C-:B------:R-:W-:Y:S02]  /*2d90*/  @!P0 SHF.R.U64 R29, R38, 0x10, R39.reuse ;  /* 0x00000010261d8819 */ /* 0x100fe40000001227 */
        /* <DEDUP_REMOVED lines=14> */
[-C--:B------:R-:W-:Y:S01]  /*2e80*/  @!P0 FMUL.FTZ R46, R42, R39.reuse ;  /* 0x000000272a2e8220 */ /* 0x080fe20000410000 */
[----:B------:R-:W-:Y:S01]  /*2e90*/  @!P0 HADD2.F32 R40, -RZ, R37.H0_H0 ;  /* 0x20000025ff288230 */ /* 0x000fe20000004100 */
[C---:B------:R-:W-:Y:S02]  /*2ea0*/  @!P0 FMUL.FTZ R3, R36.reuse, R39 ;  /* 0x0000002724038220 */ /* 0x040fe40000410000 */
[----:B------:R-:W-:Y:S01]  /*2eb0*/  @!P0 FFMA.FTZ R46, R36, R41, -R46 ;  /* 0x00000029242e8223 */ /* 0x000fe2000001082e */
[----:B------:R-:W-:Y:S01]  /*2ec0*/  @!P0 MOV R36, R26 ;  /* 0x0000001a00248202 */ /* 0x000fe20000000f00 */
[CC--:B------:R-:W-:Y:S02]  /*2ed0*/  @!P0 FMUL.FTZ R49, R43.reuse, R29.reuse ;  /* 0x0000001d2b318220 */ /* 0x0c0fe40000410000 */
        /* <DEDUP_REMOVED lines=14> */
[-C--:B------:R-:W-:Y:S01]  /*2fc0*/  @!P0 FMUL.FTZ R50, R47, R38.reuse ;  /* 0x000000262f328220 */ /* 0x080fe20000410000 */
[----:B------:R-:W-:Y:S01]  /*2fd0*/  @!P0 MOV R25, R49 ;  /* 0x0000003100198202 */ /* 0x000fe20000000f00 */
[----:B------:R-:W-:Y:S01]  /*2fe0*/  @!P0 HADD2.F32 R42, -RZ, R65.H0_H0 ;  /* 0x20000041ff2a8230 */ /* 0x000fe20000004100 */
[C---:B------:R-:W-:Y:S02]  /*2ff0*/  @!P0 FMUL.FTZ R6, R29.reuse, R38 ;  /* 0x000000261d068220 */ /* 0x040fe40000410000 */
[----:B------:R-:W-:Y:S02]  /*3000*/  @!P0 FFMA.FTZ R50, R29, R44, -R50 ;  /* 0x0000002c1d328223 */ /* 0x000fe40000010832 */
        /* <DEDUP_REMOVED lines=8> */
.L_x_843:
[----:B--2---:R-:W-:Y:S05]  /*3090*/  BSYNC B1 ;  /* 0x0000000000017941 */ /* 0x004fea0003800000 */
.L_x_842:
[----:B-1----:R-:W1:Y:S04]  /*30a0*/  SHFL.IDX PT, R145, R145, 0x1, 0x181f ;  /* 0x00381f0091917f89 */ /* 0x002e6800000e0000 */
[----:B------:R-:W2:Y:S01]  /*30b0*/  SHFL.IDX PT, R157, R157, 0x1, 0x181f ;  /* 0x00381f009d9d7f89 */ /* 0x000ea200000e0000 */
[----:B------:R-:W-:-:S05]  /*30c0*/  @P5 BRA `(.L_x_850) ;  /* 0x0000392000005947 */ /* 0x000fca0003800000 */
[----:B------:R-:W-:Y:S01]  /*30d0*/  ISETP.GE.AND P0, PT, R18, c[0x0][0x1d4], PT ;  /* 0x0000750012007a0c */ /* 0x000fe20003f06270 */
[----:B------:R-:W-:Y:S01]  /*30e0*/  @!UPT UIADD3 URZ, URZ, URZ, URZ ;  /* 0x0000003f3f3ff290 */ /* 0x000fe2000fffe03f */
[----:B------:R-:W-:Y:S11]  /*30f0*/  BSSY B0, `(.L_x_851) ;  /* 0x0000038000007945 */ /* 0x000ff60003800000 */
[----:B------:R-:W-:-:S05]  /*3100*/  @P0 BRA `(.L_x_852) ;  /* 0x0000036000000947 */ /* 0x000fca0003800000 */
[C---:B--2---:R-:W-:Y:S01]  /*3110*/  LEA R46, P0, R18.reuse, R157, 0x1 ;  /* 0x0000009d122e7211 */ /* 0x044fe200078008ff */
[----:B------:R-:W2:Y:S03]  /*3120*/  LDS.128 R24, [R105+0xb080] ;  /* 0x00b0800069187984 */ /* 0x000ea60000000c00 */
[----:B-1----:R-:W-:Y:S02]  /*3130*/  LEA.HI.X R47, R18, R145, R19, 0x1, P0 ;  /* 0x00000091122f7211 */ /* 0x002fe400000f0c13 */
[----:B------:R-:W-:Y:S11]  /*3140*/  ISETP.GE.AND P0, PT, R20, c[0x0][0x27c], PT ;  /* 0x00009f0014007a0c */ /* 0x000ff60003f06270 */
[----:B------:R-:W-:Y:S02]  /*3150*/  @!UPT UIADD3 URZ, URZ, URZ, URZ ;  /* 0x0000003f3f3ff290 */ /* 0x000fe4000fffe03f */
[--C-:B------:R-:W-:Y:S01]  /*3160*/  @!P0 HADD2.F32 R36, -RZ, R23.reuse.H1_H1 ;  /* 0x30000017ff248230 */ /* 0x100fe20000004100 */
[--C-:B------:R-:W-:Y:S01]  /*3170*/  @!P0 SHF.R.U64 R28, R34, 0x10, R35.reuse ;  /* 0x00000010221c8819 */ /* 0x100fe20000001223 */
[----:B------:R-:W-:Y:S01]  /*3180*/  @!P0 HADD2.F32 R38, -RZ, R64.H1_H1 ;  /* 0x30000040ff268230 */ /* 0x000fe20000004100 */
        /* <DEDUP_REMOVED lines=37> */
[-C--:B------:R-:W-:Y:S02]  /*33e0*/  @!P0 FFMA.FTZ R45, R29, R42.reuse, -R45 ;  /* 0x0000002a1d2d8223 */ /* 0x080fe4000001082d */
        /* <DEDUP_REMOVED lines=8> */
.L_x_852:
[----:B------:R-:W-:Y:S05]  /*3470*/  BSYNC B0 ;  /* 0x0000000000007941 */ /* 0x000fea0003800000 */
.L_x_851:
[----:B------:R-:W-:Y:S01]  /*3480*/  ISETP.GE.AND P0, PT, R15, c[0x0][0x1d4], PT ;  /* 0x000075000f007a0c */ /* 0x000fe20003f06270 */
[----:B------:R-:W-:Y:S01]  /*3490*/  @!UPT UIADD3 URZ, URZ, URZ, URZ ;  /* 0x0000003f3f3ff290 */ /* 0x000fe2000fffe03f */
[----:B------:R-:W-:Y:S11]  /*34a0*/  BSSY B0, `(.L_x_853) ;  /* 0x0000038000007945 */ /* 0x000ff60003800000 */
[----:B------:R-:W-:-:S05]  /*34b0*/  @P0 BRA `(.L_x_854) ;  /* 0x0000036000000947 */ /* 0x000fca0003800000 */
[C---:B--2---:R-:W-:Y:S01]  /*34c0*/  LEA R44, P0, R123.reuse, R157, 0x1 ;  /* 0x0000009d7b2c7211 */ /* 0x044fe200078008ff */
[----:B-1----:R-:W1:Y:S03]  /*34d0*/  LDS.128 R24, [R105+0xc880] ;  /* 0x00c8800069187984 */ /* 0x002e660000000c00 */
        /* <DEDUP_REMOVED lines=52> */
.L_x_854:
[----:B------:R-:W-:Y:S05]  /*3820*/  BSYNC B0 ;  /* 0x0000000000007941 */ /* 0x000fea0003800000 */
.L_x_853:
        /* <DEDUP_REMOVED lines=58> */
.L_x_856:
[----:B------:R-:W-:Y:S05]  /*3bd0*/  BSYNC B0 ;  /* 0x0000000000007941 */ /* 0x000fea0003800000 */
.L_x_855:
[----:B------:R-:W-:Y:S11]  /*3be0*/  ISETP.GE.AND P0, PT, R107, c[0x0][0x1d4], PT ;  /* 0x000075006b007a0c */ /* 0x000ff60003f06270 */
[----:B------:R-:W-:Y:S02]  /*3bf0*/  @!UPT UIADD3 URZ, URZ, URZ, URZ ;  /* 0x0000003f3f3ff290 */ /* 0x000fe4000fffe03f */
[----:B------:R-:W-:-:S05]  /*3c00*/  @P0 BRA `(.L_x_850) ;  /* 0x00002de000000947 */ /* 0x000fca0003800000 */
[C---:B--2---:R-:W-:Y:S01]  /*3c10*/  LEA R38, P0, R122.reuse, R157, 0x1 ;  /* 0x0000009d7a267211 */ /* 0x044fe200078008ff */
[----:B-1----:R-:W1:Y:S03]  /*3c20*/  LDS.128 R24, [R105+0xf880] ;  /* 0x00f8800069187984 */ /* 0x002e660000000c00 */
[----:B------:R-:W-:Y:S02]  /*3c30*/  LEA.HI.X R39, R122, R145, R119, 0x1, P0 ;  /* 0x000000917a277211 */ /* 0x000fe400000f0c77 */
        /* <DEDUP_REMOVED lines=25> */
[----:B------:R-:W-:Y:S02]  /*3dd0*/  @!P0 FFMA.FTZ R3, R28, R29, R3 ;  /* 0x0000001d1c038223 */ /* 0x000fe40000010003 */
[C---:B------:R-:W-:Y:S01]  /*3de0*/  @!P0 FMUL.FTZ R4, R22.reuse, R9 ;  /* 0x0000000916048220 */ /* 0x040fe20000410000 */
[----:B------:R-:W-:Y:S01]  /*3df0*/  @!P0 MOV R9, R27 ;  /* 0x0000001b00098202 */ /* 0x000fe20000000f00 */
[-C--:B------:R-:W-:Y:S01]  /*3e00*/  @!P0 FFMA.FTZ R33, R22, R31.reuse, -R33 ;  /* 0x0000001f16218223 */ /* 0x080fe20000010821 */
[--C-:B------:R-:W-:Y:S01]  /*3e10*/  @!P0 HADD2.F32 R28, -RZ, R11.reuse.H1_H1 ;  /* 0x3000000bff1c8230 */ /* 0x100fe20000004100 */
[----:B------:R-:W-:Y:S01]  /*3e20*/  @!P0 FFMA.FTZ R4, R30, R31, R4 ;  /* 0x0000001f1e048223 */ /* 0x000fe20000010004 */
[----:B------:R-:W-:Y:S01]  /*3e30*/  @!P0 F2FP.PACK_AB R36, R3, R36 ;  /* 0x000000240324823e */ /* 0x000fe200000000ff */
[----:B------:R-:W-:Y:S02]  /*3e40*/  @!P0 HADD2.F32 R11, -RZ, R11.H0_H0 ;  /* 0x2000000bff0b8230 */ /* 0x000fe40000004100 */
[-C--:B------:R-:W-:Y:S01]  /*3e50*/  @!P0 FMUL.FTZ R40, R28, R8.reuse ;  /* 0x000000081c288220 */ /* 0x080fe20000410000 */
[----:B------:R-:W-:Y:S01]  /*3e60*/  @!P0 F2FP.PACK_AB R33, R4, R33 ;  /* 0x000000210421823e */ /* 0x000fe200000000ff */
[--C-:B------:R-:W-:Y:S01]  /*3e70*/  @!P0 HADD2.F32 R29, -RZ, R9.reuse.H1_H1 ;  /* 0x30000009ff1d8230 */ /* 0x100fe20000004100 */
[C---:B------:R-:W-:Y:S01]  /*3e80*/  @!P0 FMUL.FTZ R5, R11.reuse, R8 ;  /* 0x000000080b058220 */ /* 0x040fe20000410000 */
[----:B------:R-:W-:Y:S01]  /*3e90*/  @!P0 MOV R24, R36 ;  /* 0x0000002400188202 */ /* 0x000fe20000000f00 */
[----:B------:R-:W-:Y:S01]  /*3ea0*/  @!P0 FFMA.FTZ R40, R11, R32, -R40 ;  /* 0x000000200b288223 */ /* 0x000fe20000010828 */
[----:B------:R-:W-:Y:S01]  /*3eb0*/  @!P0 MOV R25, R33 ;  /* 0x0000002100198202 */ /* 0x000fe20000000f00 */
[----:B------:R-:W-:Y:S01]  /*3ec0*/  @!P0 FMUL.FTZ R35, R29, R10 ;  /* 0x0000000a1d238220 */ /* 0x000fe20000410000 */
[----:B------:R-:W-:Y:S01]  /*3ed0*/  @!P0 HADD2.F32 R9, -RZ, R9.H0_H0 ;  /* 0x20000009ff098230 */ /* 0x000fe20000004100 */
[----:B------:R-:W-:Y:S04]  /*3ee0*/  @!P0 FFMA.FTZ R5, R28, R32, R5 ;  /* 0x000000201c058223 */ /* 0x000fe80000010005 */
[----:B------:R-:W-:Y:S01]  /*3ef0*/  @!P0 FMUL.FTZ R6, R9, R10 ;  /* 0x0000000a09068220 */ /* 0x000fe20000410000 */
[----:B------:R-:W-:Y:S01]  /*3f00*/  @!P0 F2FP.PACK_AB R40, R5, R40 ;  /* 0x000000280528823e */ /* 0x000fe200000000ff */
[-C--:B------:R-:W-:Y:S02]  /*3f10*/  @!P0 FFMA.FTZ R35, R9, R34.reuse, -R35 ;  /* 0x0000002209238223 */ /* 0x080fe40000010823 */
[----:B------:R-:W-:Y:S01]  /*3f20*/  @!P0 FFMA.FTZ R6, R29, R34, R6 ;  /* 0x000000221d068223 */ /* 0x000fe20000010006 */
[----:B------:R-:W-:Y:S04]  /*3f30*/  @!P0 MOV R26, R40 ;  /* 0x00000028001a8202 */ /* 0x000fe80000000f00 */
[----:B------:R-:W-:Y:S04]  /*3f40*/  @!P0 F2FP.PACK_AB R35, R6, R35 ;  /* 0x000000230623823e */ /* 0x000fe800000000ff */
[----:B------:R-:W-:Y:S05]  /*3f50*/  @!P0 MOV R27, R35 ;  /* 0x00000023001b8202 */ /* 0x000fea0000000f00 */
[----:B------:R1:W-:Y:S01]  /*3f60*/  ST.E.128 [R38.64], R24 ;  /* 0x0000001826007985 */ /* 0x0003e2000c101d10 */
[----:B------:R-:W-:-:S05]  /*3f70*/  BRA `(.L_x_850) ;  /* 0x00002a7000007947 */ /* 0x000fca0003800000 */
.L_x_837:
        /* <DEDUP_REMOVED lines=30> */
[----:B------:R1:W5:Y:S04]  /*4160*/  @!P0 LDG.E.128 R60, [R8.64] ;  /* 0x00000010083c8981 */ /* 0x000368000c1e1d00 */
[----:B------:R1:W5:Y:S01]  /*4170*/  @!P0 LDG.E.128 R44, [R4.64] ;  /* 0x00000010042c8981 */ /* 0x000362000c1e1d00 */
[----:B------:R-:W-:Y:S11]  /*4180*/  ISETP.GE.AND P0, PT, R15, c[0x0][0x27c], PT ;  /* 0x00009f000f007a0c */ /* 0x000ff60003f06270 */
[----:B------:R-:W-:Y:S02]  /*4190*/  @!UPT UIADD3 URZ, URZ, URZ, URZ ;  /* 0x0000003f3f3ff290 */ /* 0x000fe4000fffe03f */
[----:B------:R1:W5:Y:S04]  /*41a0*/  @!P0 LDG.E.128 R84, [R8.64+0x80] ;  /* 0x0000801008548981 */ /* 0x000368000c1e1d00 */
[----:B------:R1:W5:Y:S02]  /*41b0*/  @!P0 LDG.E.128 R36, [R4.64+0x80] ;  /* 0x0000801004248981 */ /* 0x000364000c1e1d00 */
.L_x_858:
[----:B------:R-:W-:Y:S05]  /*41c0*/  BSYNC B0 ;  /* 0x0000000000007941 */ /* 0x000fea0003800000 */
.L_x_857:
        /* <DEDUP_REMOVED lines=60> */
.L_x_860:
[----:B------:R-:W-:Y:S05]  /*4590*/  BSYNC B0 ;  /* 0x0000000000007941 */ /* 0x000fea0003800000 */
.L_x_859:
[----:B-1---5:R-:W-:Y:S01]  /*45a0*/  MOV R8, R73 ;  /* 0x0000004900087202 */ /* 0x022fe20000000f00 */
[----:B------:R1:W2:Y:S01]  /*45b0*/  SHFL.IDX PT, R171, R145, RZ, 0x181f ;  /* 0x00181fff91ab7589 */ /* 0x0002a200000e0000 */
[----:B------:R-:W-:Y:S01]  /*45c0*/  MOV R5, R27 ;  /* 0x0000001b00057202 */ /* 0x000fe20000000f00 */
[----:B------:R-:W-:Y:S01]  /*45d0*/  IMAD.MOV.U32 R11, RZ, RZ, R74 ;  /* 0x000000ffff0b7224 */ /* 0x000fe200078e004a */
[----:B------:R-:W-:Y:S01]  /*45e0*/  IADD3 R81, -R68, c[0x0][0x1d4], RZ ;  /* 0x0000750044517a10 */ /* 0x000fe20007ffe1ff */
[----:B------:R-:W-:Y:S01]  /*45f0*/  IMAD.MOV.U32 R10, RZ, RZ, R75 ;  /* 0x000000ffff0a7224 */ /* 0x000fe200078e004b */
[----:B------:R-:W-:Y:S01]  /*4600*/  BSSY B1, `(.L_x_861) ;  /* 0x000010b000017945 */ /* 0x000fe20003800000 */
[----:B------:R-:W-:Y:S02]  /*4610*/  IMAD.MOV.U32 R9, RZ, RZ, R72 ;  /* 0x000000ffff097224 */ /* 0x000fe400078e0048 */
[----:B------:R1:W3:Y:S01]  /*4620*/  SHFL.IDX PT, R170, R157, RZ, 0x181f ;  /* 0x00181fff9daa7589 */ /* 0x0002e200000e0000 */
        /* <DEDUP_REMOVED lines=24> */
[----:B------:R-:W-:Y:S01]  /*47b0*/  SEL R57, R68, R81, !P1 ;  /* 0x0000005144397207 */ /* 0x000fe20004800000 */
[----:B------:R-:W2:Y:S01]  /*47c0*/  LDS.128 R32, [R140+0xa080] ;  /* 0x00a080008c207984 */ /* 0x000ea20000000c00 */
[----:B------:R-:W-:Y:S02]  /*47d0*/  ISETP.GE.AND P0, PT, R18, c[0x0][0x27c], PT ;  /* 0x00009f0012007a0c */ /* 0x000fe40003f06270 */
[----:B------:R-:W-:Y:S04]  /*47e0*/  SHF.R.S32.HI R56, RZ, 0x1f, R57 ;  /* 0x0000001fff387819 */ /* 0x000fe80000011439 */
[----:B------:R-:W-:Y:S04]  /*47f0*/  LEA.HI R57, R56, R57, RZ, 0x4 ;  /* 0x0000003938397211 */ /* 0x000fe800078f20ff */
[----:B------:R-:W-:Y:S03]  /*4800*/  LEA.HI.SX32 R57, R57, R70, 0x1c ;  /* 0x0000004639397211 */ /* 0x000fe600078fe2ff */
[----:B------:R-:W-:Y:S01]  /*4810*/  @!P0 SHF.R.U64 R50, R44, 0x10, R45 ;  /* 0x000000102c328819 */ /* 0x000fe2000000122d */
[----:B------:R-:W-:Y:S01]  /*4820*/  @!P0 HADD2.F32 R52, -RZ, R49.H1_H1 ;  /* 0x30000031ff348230 */ /* 0x000fe20000004100 */
[----:B------:R-:W-:Y:S01]  /*4830*/  SHF.R.S32.HI R56, RZ, 0x1f, R57 ;  /* 0x0000001fff387819 */ /* 0x000fe20000011439 */
[----:B------:R-:W-:Y:S01]  /*4840*/  @!P0 HADD2.F32 R58, -RZ, R58.H0_H0 ;  /* 0x2000003aff3a8230 */ /* 0x000fe20000004100 */
[----:B------:R-:W-:Y:S01]  /*4850*/  SHF.L.U32 R173, R57, 0x3, RZ ;  /* 0x0000000339ad7819 */ /* 0x000fe200000006ff */
[----:B------:R-:W-:Y:S01]  /*4860*/  @!P0 HADD2.F32 R51, -RZ, R50.H0_H0 ;  /* 0x20000032ff338230 */ /* 0x000fe20000004100 */
[----:B------:R-:W-:Y:S01]  /*4870*/  LEA.HI R56, R56, R57, RZ, 0x3 ;  /* 0x0000003938387211 */ /* 0x000fe200078f18ff */
[----:B------:R-:W-:Y:S01]  /*4880*/  @!P0 HADD2.F32 R65, -RZ, R65.H0_H0 ;  /* 0x20000041ff418230 */ /* 0x000fe20000004100 */
[----:B------:R-:W-:Y:S02]  /*4890*/  LOP3.LUT R175, R108, 0x38, R173, 0xf8, !PT ;  /* 0x000000386caf7812 */ /* 0x000fe400078ef8ad */
[----:B------:R-:W-:Y:S02]  /*48a0*/  SHF.R.S32.HI R56, RZ, 0x3, R56 ;  /* 0x00000003ff387819 */ /* 0x000fe40000011438 */
[----:B------:R-:W-:Y:S02]  /*48b0*/  LOP3.LUT R175, R175, R106, RZ, 0x3c, !PT ;  /* 0x0000006aafaf7212 */ /* 0x000fe400078e3cff */
[----:B------:R-:W-:Y:S01]  /*48c0*/  @!P0 SHF.R.U32.HI R44, RZ, 0x10, R47 ;  /* 0x00000010ff2c8819 */ /* 0x000fe2000001162f */
[----:B------:R-:W-:Y:S01]  /*48d0*/  IMAD R54, R56, 0xc00, R7 ;  /* 0x00000c0038367824 */ /* 0x000fe200078e0207 */
[----:B------:R-:W-:Y:S02]  /*48e0*/  @!P0 SHF.R.U64 R46, R46, 0x10, R47 ;  /* 0x000000102e2e8819 */ /* 0x000fe4000000122f */
[----:B------:R-:W-:Y:S01]  /*48f0*/  @!P0 SHF.R.U64 R59, R60, 0x10, R61 ;  /* 0x000000103c3b8819 */ /* 0x000fe2000000123d */
[----:B------:R-:W-:Y:S01]  /*4900*/  IMAD.IADD R175, R54, 0x1, R175 ;  /* 0x0000000136af7824 */ /* 0x000fe200078e02af */
[----:B------:R-:W-:Y:S02]  /*4910*/  @!P0 SHF.R.U32.HI R45, RZ, 0x10, R45 ;  /* 0x00000010ff2d8819 */ /* 0x000fe4000001162d */
[----:B------:R-:W-:Y:S01]  /*4920*/  @!P0 SHF.R.U32.HI R60, RZ, 0x10, R61 ;  /* 0x00000010ff3c8819 */ /* 0x000fe2000001163d */
[----:B------:R-:W-:Y:S01]  /*4930*/  @!P0 HADD2.F32 R59, -RZ, R59.H0_H0 ;  /* 0x2000003bff3b8230 */ /* 0x000fe20000004100 */
[----:B------:R-:W-:Y:S01]  /*4940*/  SHF.L.U32 R172, R175, 0x1, RZ ;  /* 0x00000001afac7819 */ /* 0x000fe200000006ff */
[----:B------:R-:W-:Y:S01]  /*4950*/  @!P0 HADD2.F32 R61, -RZ, R94.H0_H0 ;  /* 0x2000005eff3d8230 */ /* 0x000fe20000004100 */
[----:B--2---:R-:W-:Y:S01]  /*4960*/  @!P0 IMAD.MOV.U32 R53, RZ, RZ, R32 ;  /* 0x000000ffff358224 */ /* 0x004fe200078e0020 */
[--C-:B------:R-:W-:Y:S02]  /*4970*/  @!P0 SHF.R.U32.HI R67, RZ, 0x10, R63.reuse ;  /* 0x00000010ff438819 */ /* 0x100fe4000001163f */
[----:B------:R-:W2:Y:S01]  /*4980*/  LDS.128 R88, [R172+0xa080] ;  /* 0x00a08000ac587984 */ /* 0x000ea20000000c00 */
[----:B------:R-:W-:Y:S01]  /*4990*/  @!P0 SHF.R.U64 R63, R62, 0x10, R63 ;  /* 0x000000103e3f8819 */ /* 0x000fe2000000123f */
[--C-:B------:R-:W-:Y:S02]  /*49a0*/  @!P0 HADD2.F32 R47, -RZ, R53.reuse.H0_H0 ;  /* 0x20000035ff2f8230 */ /* 0x100fe40000004100 */
[----:B------:R-:W-:Y:S02]  /*49b0*/  @!P0 HADD2.F32 R50, -RZ, R53.H1_H1 ;  /* 0x30000035ff328230 */ /* 0x000fe40000004100 */
[----:B------:R-:W-:Y:S01]  /*49c0*/  @!P0 HADD2.F32 R67, -RZ, R67.H0_H0 ;  /* 0x20000043ff438230 */ /* 0x000fe20000004100 */
[C---:B------:R-:W-:Y:S01]  /*49d0*/  @!P0 FMUL.FTZ R3, R47.reuse, R52 ;  /* 0x000000342f038220 */ /* 0x040fe20000410000 */
[----:B------:R-:W-:Y:S01]  /*49e0*/  @!P0 HADD2.F32 R63, -RZ, R63.H0_H0 ;  /* 0x2000003fff3f8230 */ /* 0x000fe20000004100 */
[----:B------:R-:W-:Y:S01]  /*49f0*/  @!P0 FMUL.FTZ R4, R50, R51 ;  /* 0x0000003332048220 */ /* 0x000fe20000410000 */
[----:B--2---:R-:W-:Y:S02]  /*4a00*/  @!P0 MOV R57, R88 ;  /* 0x0000005800398202 */ /* 0x004fe40000000f00 */
[----:B------:R-:W-:Y:S03]  /*4a10*/  @!P0 MOV R62, R90 ;  /* 0x0000005a003e8202 */ /* 0x000fe60000000f00 */
[--C-:B------:R-:W-:Y:S02]  /*4a20*/  @!P0 HADD2.F32 R56, -RZ, R57.reuse.H0_H0 ;  /* 0x20000039ff388230 */ /* 0x100fe40000004100 */
[----:B------:R-:W-:Y:S03]  /*4a30*/  @!P0 HADD2.F32 R57, -RZ, R57.H1_H1 ;  /* 0x30000039ff398230 */ /* 0x000fe60000004100 */
[C---:B------:R-:W-:Y:S02]  /*4a40*/  @!P0 FMUL.FTZ R172, R56.reuse, R52 ;  /* 0x0000003438ac8220 */ /* 0x040fe40000410000 */
[-C--:B------:R-:W-:Y:S02]  /*4a50*/  @!P0 FFMA.FTZ R3, R56, R58.reuse, R3 ;  /* 0x0000003a38038223 */ /* 0x080fe40000010003 */
[----:B------:R-:W-:Y:S01]  /*4a60*/  @!P0 FFMA.FTZ R172, R47, R58, -R172 ;  /* 0x0000003a2fac8223 */ /* 0x000fe200000108ac */
[----:B------:R-:W-:Y:S01]  /*4a70*/  @!P0 HADD2.F32 R47, -RZ, R49.H0_H0 ;  /* 0x20000031ff2f8230 */ /* 0x000fe20000004100 */
[----:B------:R-:W-:Y:S01]  /*4a80*/  @!P0 IMAD.MOV.U32 R58, RZ, RZ, R89 ;  /* 0x000000ffff3a8224 */ /* 0x000fe200078e0059 */
[----:B------:R-:W-:Y:S01]  /*4a90*/  @!P0 MOV R49, R35 ;  /* 0x0000002300318202 */ /* 0x000fe20000000f00 */
[C---:B------:R-:W-:Y:S01]  /*4aa0*/  @!P0 FMUL.FTZ R175, R57.reuse, R51 ;  /* 0x0000003339af8220 */ /* 0x040fe20000410000 */
[----:B------:R-:W-:Y:S01]  /*4ab0*/  @!P0 MOV R51, R33 ;  /* 0x0000002100338202 */ /* 0x000fe20000000f00 */
[-C--:B------:R-:W-:Y:S01]  /*4ac0*/  @!P0 FFMA.FTZ R4, R57, R59.reuse, R4 ;  /* 0x0000003b39048223 */ /* 0x080fe20000010004 */
[--C-:B------:R-:W-:Y:S01]  /*4ad0*/  @!P0 HADD2.F32 R56, -RZ, R58.reuse.H0_H0 ;  /* 0x2000003aff388230 */ /* 0x100fe20000004100 */
[----:B------:R-:W-:Y:S01]  /*4ae0*/  @!P0 FFMA.FTZ R175, R50, R59, -R175 ;  /* 0x0000003b32af8223 */ /* 0x000fe200000108af */
[----:B------:R-:W-:Y:S02]  /*4af0*/  @!P0 HADD2.F32 R50, -RZ, R45.H0_H0 ;  /* 0x2000002dff328230 */ /* 0x000fe40000004100 */
[----:B------:R-:W-:Y:S01]  /*4b00*/  @!P0 HADD2.F32 R59, -RZ, R58.H1_H1 ;  /* 0x3000003aff3b8230 */ /* 0x000fe20000004100 */
[----:B------:R-:W-:Y:S01]  /*4b10*/  @!P0 FMUL.FTZ R174, R56, R47 ;  /* 0x0000002f38ae8220 */ /* 0x000fe20000410000 */
[--C-:B------:R-:W-:Y:S01]  /*4b20*/  @!P0 HADD2.F32 R45, -RZ, R51.reuse.H1_H1 ;  /* 0x30000033ff2d8230 */ /* 0x100fe20000004100 */
[----:B------:R-:W-:Y:S01]  /*4b30*/  @!P0 F2FP.PACK_AB R175, R175, R172 ;  /* 0x000000acafaf823e */ /* 0x000fe200000000ff */
[----:B------:R-:W-:Y:S01]  /*4b40*/  @!P0 HADD2.F32 R58, -RZ, R60.H0_H0 ;  /* 0x2000003cff3a8230 */ /* 0x000fe20000004100 */
[----:B------:R-:W-:Y:S01]  /*4b50*/  @!P0 IMAD.MOV.U32 R60, RZ, RZ, R91 ;  /* 0x000000ffff3c8224 */ /* 0x000fe200078e005b */
[----:B------:R-:W-:Y:S01]  /*4b60*/  @!P0 HADD2.F32 R52, -RZ, R51.H0_H0 ;  /* 0x20000033ff348230 */ /* 0x000fe20000004100 */
[-C--:B------:R-:W-:Y:S01]  /*4b70*/  @!P0 FMUL.FTZ R177, R59, R50.reuse ;  /* 0x000000323bb18220 */ /* 0x080fe20000410000 */
[----:B------:R-:W-:Y:S01]  /*4b80*/  @!P0 MOV R32, R175 ;  /* 0x000000af00208202 */ /* 0x000fe20000000f00 */
[C---:B------:R-:W-:Y:S01]  /*4b90*/  @!P0 FMUL.FTZ R6, R45.reuse, R50 ;  /* 0x000000322d068220 */ /* 0x040fe20000410000 */
[----:B------:R-:W-:Y:S01]  /*4ba0*/  @!P0 HADD2.F32 R66, -RZ, R60.H1_H1 ;  /* 0x3000003cff428230 */ /* 0x000fe20000004100 */
[----:B------:R-:W-:Y:S01]  /*4bb0*/  @!P0 FFMA.FTZ R177, R45, R58, -R177 ;  /* 0x0000003a2db18223 */ /* 0x000fe200000108b1 */
[----:B------:R-:W-:Y:S01]  /*4bc0*/  @!P0 HADD2.F32 R45, -RZ, R44.H0_H0 ;  /* 0x2000002cff2d8230 */ /* 0x000fe20000004100 */
[----:B------:R-:W-:Y:S01]  /*4bd0*/  @!P0 FMUL.FTZ R5, R52, R47 ;  /* 0x0000002f34058220 */ /* 0x000fe20000410000 */
[--C-:B------:R-:W-:Y:S01]  /*4be0*/  @!P0 HADD2.F32 R44, -RZ, R49.reuse.H1_H1 ;  /* 0x30000031ff2c8230 */ /* 0x100fe20000004100 */
[----:B------:R-:W-:Y:S01]  /*4bf0*/  @!P0 F2FP.PACK_AB R172, R4, R3 ;  /* 0x0000000304ac823e */ /* 0x000fe200000000ff */
[----:B------:R-:W-:Y:S01]  /*4c00*/  @!P0 HADD2.F32 R57, -RZ, R64.H0_H0 ;  /* 0x20000040ff398230 */ /* 0x000fe20000004100 */
[-C--:B------:R-:W-:Y:S01]  /*4c10*/  @!P0 FMUL.FTZ R179, R66, R45.reuse ;  /* 0x0000002d42b38220 */ /* 0x080fe20000410000 */
[----:B------:R-:W-:Y:S01]  /*4c20*/  @!P0 HADD2.F32 R47, -RZ, R48.H1_H1 ;  /* 0x30000030ff2f8230 */ /* 0x000fe20000004100 */
[C---:B------:R-:W-:Y:S01]  /*4c30*/  @!P0 FMUL.FTZ R11, R44.reuse, R45 ;  /* 0x0000002d2c0b8220 */ /* 0x040fe20000410000 */
[----:B------:R-:W-:Y:S01]  /*4c40*/  @!P0 MOV R88, R172 ;  /* 0x000000ac00588202 */ /* 0x000fe20000000f00 */
[----:B------:R-:W-:Y:S01]  /*4c50*/  @!P0 FFMA.FTZ R179, R44, R67, -R179 ;  /* 0x000000432cb38223 */ /* 0x000fe200000108b3 */
[----:B------:R-:W-:Y:S01]  /*4c60*/  @!P0 HADD2.F32 R64, -RZ, R60.H0_H0 ;  /* 0x2000003cff408230 */ /* 0x000fe20000004100 */
[----:B------:R-:W-:Y:S01]  /*4c70*/  @!P0 IMAD.MOV.U32 R44, RZ, RZ, R34 ;  /* 0x000000ffff2c8224 */ /* 0x000fe200078e0022 */
[----:B------:R-:W-:Y:S01]  /*4c80*/  @!P0 HADD2.F32 R50, -RZ, R49.H0_H0 ;  /* 0x20000031ff328230 */ /* 0x000fe20000004100 */
[----:B------:R-:W-:Y:S01]  /*4c90*/  @!P0 FFMA.FTZ R5, R56, R57, R5 ;  /* 0x0000003938058223 */ /* 0x000fe20000010005 */
[----:B------:R-:W-:Y:S01]  /*4ca0*/  @!P0 HADD2.F32 R45, -RZ, R46.H0_H0 ;  /* 0x2000002eff2d8230 */ /* 0x000fe20000004100 */
[-C--:B------:R-:W-:Y:S01]  /*4cb0*/  @!P0 FMUL.FTZ R176, R64, R47.reuse ;  /* 0x0000002f40b08220 */ /* 0x080fe20000410000 */
[----:B------:R-:W-:Y:S01]  /*4cc0*/  @!P0 HADD2.F32 R46, -RZ, R44.H0_H0 ;  /* 0x2000002cff2e8230 */ /* 0x000fe20000004100 */
[----:B------:R-:W-:Y:S01]  /*4cd0*/  @!P0 FMUL.FTZ R10, R50, R47 ;  /* 0x0000002f320a8220 */ /* 0x000fe20000410000 */
[----:B------:R-:W-:Y:S01]  /*4ce0*/  @!P0 HADD2.F32 R47, -RZ, R48.H0_H0 ;  /* 0x20000030ff2f8230 */ /* 0x000fe20000004100 */
[----:B------:R-:W-:Y:S01]  /*4cf0*/  @!P0 FFMA.FTZ R6, R59, R58, R6 ;  /* 0x0000003a3b068223 */ /* 0x000fe20000010006 */
[----:B------:R-:W-:Y:S01]  /*4d00*/  @!P0 HADD2.F32 R44, -RZ, R44.H1_H1 ;  /* 0x3000002cff2c8230 */ /* 0x000fe20000004100 */
[----:B------:R-:W-:Y:S01]  /*4d10*/  @!P0 FFMA.FTZ R174, R52, R57, -R174 ;  /* 0x0000003934ae8223 */ /* 0x000fe200000108ae */
[--C-:B------:R-:W-:Y:S01]  /*4d20*/  @!P0 HADD2.F32 R60, -RZ, R62.reuse.H0_H0 ;  /* 0x2000003eff3c8230 */ /* 0x100fe20000004100 */
[----:B------:R-:W-:Y:S01]  /*4d30*/  @!P0 FMUL.FTZ R8, R46, R47 ;  /* 0x0000002f2e088220 */ /* 0x000fe20000410000 */
[----:B------:R-:W-:Y:S01]  /*4d40*/  @!P0 HADD2.F32 R62, -RZ, R62.H1_H1 ;  /* 0x3000003eff3e8230 */ /* 0x000fe20000004100 */
[----:B------:R-:W-:Y:S01]  /*4d50*/  @!P0 FMUL.FTZ R9, R44, R45 ;  /* 0x0000002d2c098220 */ /* 0x000fe20000410000 */
[----:B------:R-:W-:Y:S01]  /*4d60*/  @!P0 F2FP.PACK_AB R174, R177, R174 ;  /* 0x000000aeb1ae823e */ /* 0x000fe200000000ff */
[----:B------:R-:W-:Y:S01]  /*4d70*/  @!P0 FFMA.FTZ R8, R60, R61, R8 ;  /* 0x0000003d3c088223 */ /* 0x000fe20000010008 */
[----:B------:R-:W-:Y:S01]  /*4d80*/  @!P0 F2FP.PACK_AB R177, R6, R5 ;  /* 0x0000000506b1823e */ /* 0x000fe200000000ff */
[----:B------:R-:W-:Y:S01]  /*4d90*/  @!P0 FMUL.FTZ R178, R60, R47 ;  /* 0x0000002f3cb28220 */ /* 0x000fe20000410000 */
[----:B------:R-:W-:Y:S01]  /*4da0*/  @!P0 MOV R33, R174 ;  /* 0x000000ae00218202 */ /* 0x000fe20000000f00 */
[C---:B------:R-:W-:Y:S02]  /*4db0*/  @!P0 FMUL.FTZ R181, R62.reuse, R45 ;  /* 0x0000002d3eb58220 */ /* 0x040fe40000410000 */
[----:B------:R-:W-:Y:S02]  /*4dc0*/  @!P0 FFMA.FTZ R9, R62, R63, R9 ;  /* 0x0000003f3e098223 */ /* 0x000fe40000010009 */
[----:B------:R-:W-:Y:S02]  /*4dd0*/  @!P0 FFMA.FTZ R10, R64, R65, R10 ;  /* 0x00000041400a8223 */ /* 0x000fe4000001000a */
[----:B------:R-:W-:Y:S02]  /*4de0*/  @!P0 FFMA.FTZ R178, R46, R61, -R178 ;  /* 0x0000003d2eb28223 */ /* 0x000fe400000108b2 */
[----:B------:R-:W-:Y:S02]  /*4df0*/  @!P0 FFMA.FTZ R181, R44, R63, -R181 ;  /* 0x0000003f2cb58223 */ /* 0x000fe400000108b5 */
[----:B------:R-:W-:Y:S02]  /*4e00*/  @!P0 FFMA.FTZ R176, R50, R65, -R176 ;  /* 0x0000004132b08223 */ /* 0x000fe400000108b0 */
[----:B------:R-:W-:Y:S01]  /*4e10*/  @!P0 FFMA.FTZ R11, R66, R67, R11 ;  /* 0x00000043420b8223 */ /* 0x000fe2000001000b */
[----:B------:R-:W-:Y:S01]  /*4e20*/  @!P0 F2FP.PACK_AB R181, R181, R178 ;  /* 0x000000b2b5b5823e */ /* 0x000fe200000000ff */
[----:B------:R-:W-:Y:S01]  /*4e30*/  @!P0 IMAD.MOV.U32 R89, RZ, RZ, R177 ;  /* 0x000000ffff598224 */ /* 0x000fe200078e00b1 */
[----:B------:R-:W-:Y:S02]  /*4e40*/  @!P0 F2FP.PACK_AB R176, R179, R176 ;  /* 0x000000b0b3b0823e */ /* 0x000fe400000000ff */
[----:B------:R-:W-:Y:S01]  /*4e50*/  @!P0 F2FP.PACK_AB R178, R9, R8 ;  /* 0x0000000809b2823e */ /* 0x000fe200000000ff */
[----:B------:R-:W-:Y:S01]  /*4e60*/  @!P0 IMAD.MOV.U32 R34, RZ, RZ, R181 ;  /* 0x000000ffff228224 */ /* 0x000fe200078e00b5 */
[----:B------:R-:W-:Y:S02]  /*4e70*/  @!P0 F2FP.PACK_AB R179, R11, R10 ;  /* 0x0000000a0bb3823e */ /* 0x000fe400000000ff */
[----:B------:R-:W-:Y:S02]  /*4e80*/  @!P0 MOV R35, R176 ;  /* 0x000000b000238202 */ /* 0x000fe40000000f00 */
[----:B------:R-:W-:Y:S02]  /*4e90*/  @!P0 MOV R90, R178 ;  /* 0x000000b2005a8202 */ /* 0x000fe40000000f00 */
[----:B------:R-:W-:Y:S02]  /*4ea0*/  @!P0 MOV R91, R179 ;  /* 0x000000b3005b8202 */ /* 0x000fe40000000f00 */
[C---:B---3--:R-:W-:Y:S04]  /*4eb0*/  LEA R174, P0, R133.reuse, R170, 0x1 ;  /* 0x000000aa85ae7211 */ /* 0x048fe800078008ff */
[----:B------:R-:W-:Y:S02]  /*4ec0*/  LEA.HI.X R175, R133, R171, R130, 0x1, P0 ;  /* 0x000000ab85af7211 */ /* 0x000fe400000f0c82 */
[C---:B------:R-:W-:Y:S03]  /*4ed0*/  ISETP.GE.AND P0, PT, R173.reuse, c[0x0][0x1d4], PT ;  /* 0x00007500ad007a0c */ /* 0x040fe60003f06270 */
[----:B------:R2:W-:Y:S10]  /*4ee0*/  ST.E.128 [R174.64], R32 ;  /* 0x00000020ae007985 */ /* 0x0005f4000c101d10 */
[----:B------:R-:W-:Y:S05]  /*4ef0*/  @!P0 IMAD.WIDE R172, R173, 0x2, R170 ;  /* 0x00000002adac8825 */ /* 0x000fea00078e02aa */
[----:B------:R2:W-:Y:S02]  /*4f00*/  @!P0 ST.E.128 [R172.64], R88 ;  /* 0x00000058ac008985 */ /* 0x0005e4000c101d10 */
.L_x_864:
[----:B------:R-:W-:Y:S05]  /*4f10*/  BSYNC B0 ;  /* 0x0000000000007941 */ /* 0x000fea0003800000 */
.L_x_863:
[----:B------:R-:W-:Y:S11]  /*4f20*/  ISETP.GE.AND P0, PT, R15, c[0x0][0x1d4], PT ;  /* 0x000075000f007a0c */ /* 0x000ff60003f06270 */
[----:B------:R-:W-:Y:S02]  /*4f30*/  @!UPT UIADD3 URZ, URZ, URZ, URZ ;  /* 0x0000003f3f3ff290 */ /* 0x000fe4000fffe03f */
[----:B------:R-:W-:-:S05]  /*4f40*/  @P0 BRA `(.L_x_862) ;  /* 0x0000076000000947 */ /* 0x000fca0003800000 */
[----:B------:R-:W-:Y:S01]  /*4f50*/  SEL R50, R68, R81, !P2 ;  /* 0x0000005144327207 */ /* 0x000fe20005000000 */
[----:B--2---:R-:W2:Y:S01]  /*4f60*/  LDS.128 R32, [R139+0xa080] ;  /* 0x00a080008b207984 */ /* 0x004ea20000000c00 */
        /* <DEDUP_REMOVED lines=11> */
[----:B------:R-:W-:Y:S01]  /*5020*/  @!P0 HADD2.F32 R61, -RZ, R92.H1_H1 ;  /* 0x3000005cff3d8230 */ /* 0x000fe20000004100 */
[----:B------:R-:W-:Y:S02]  /*5030*/  LOP3.LUT R91, R108, 0x38, R89, 0xf8, !PT ;  /* 0x000000386c5b7812 */ /* 0x000fe400078ef859 */
[----:B------:R-:W-:Y:S02]  /*5040*/  SHF.R.S32.HI R50, RZ, 0x3, R50 ;  /* 0x00000003ff327819 */ /* 0x000fe40000011432 */
[----:B------:R-:W-:Y:S02]  /*5050*/  LOP3.LUT R91, R91, R106, RZ, 0x3c, !PT ;  /* 0x0000006a5b5b7212 */ /* 0x000fe400078e3cff */
[----:B------:R-:W-:Y:S01]  /*5060*/  @!P0 SHF.R.U32.HI R36, RZ, 0x10, R39 ;  /* 0x00000010ff248819 */ /* 0x000fe20000011627 */
[----:B------:R-:W-:Y:S01]  /*5070*/  IMAD R48, R50, 0xc00, R7 ;  /* 0x00000c0032307824 */ /* 0x000fe200078e0207 */
[----:B------:R-:W-:Y:S01]  /*5080*/  @!P0 SHF.R.U64 R38, R38, 0x10, R39 ;  /* 0x0000001026268819 */ /* 0x000fe20000001227 */
[----:B------:R-:W-:Y:S01]  /*5090*/  @!P0 HADD2.F32 R50, -RZ, R93.H1_H1 ;  /* 0x3000005dff328230 */ /* 0x000fe20000004100 */
[----:B------:R-:W-:Y:S01]  /*50a0*/  @!P0 SHF.R.U64 R53, R84, 0x10, R85 ;  /* 0x0000001054358819 */ /* 0x000fe20000001255 */
[----:B------:R-:W-:Y:S01]  /*50b0*/  IMAD.IADD R91, R48, 0x1, R91 ;  /* 0x00000001305b7824 */ /* 0x000fe200078e025b */
[----:B------:R-:W-:Y:S02]  /*50c0*/  @!P0 SHF.R.U32.HI R37, RZ, 0x10, R37 ;  /* 0x00000010ff258819 */ /* 0x000fe40000011625 */
[----:B------:R-:W-:Y:S01]  /*50d0*/  @!P0 SHF.R.U32.HI R52, RZ, 0x10, R85 ;  /* 0x00000010ff348819 */ /* 0x000fe20000011655 */
[----:B------:R-:W-:Y:S01]  /*50e0*/  @!P0 HADD2.F32 R53, -RZ, R53.H0_H0 ;  /* 0x20000035ff358230 */ /* 0x000fe20000004100 */
[----:B------:R-:W-:Y:S01]  /*50f0*/  SHF.L.U32 R60, R91, 0x1, RZ ;  /* 0x000000015b3c7819 */ /* 0x000fe200000006ff */
[----:B--2---:R-:W-:Y:S02]  /*5100*/  @!P0 IMAD.MOV.U32 R47, RZ, RZ, R32 ;  /* 0x000000ffff2f8224 */ /* 0x004fe400078e0020 */
[----:B------:R-:W-:Y:S01]  /*5110*/  @!P0 HADD2.F32 R52, -RZ, R52.H0_H0 ;  /* 0x20000034ff348230 */ /* 0x000fe20000004100 */
[--C-:B------:R-:W-:Y:S01]  /*5120*/  @!P0 SHF.R.U32.HI R63, RZ, 0x10, R87.reuse ;  /* 0x00000010ff3f8819 */ /* 0x100fe20000011657 */
[----:B------:R-:W2:Y:S01]  /*5130*/  LDS.128 R64, [R60+0xa080] ;  /* 0x00a080003c407984 */ /* 0x000ea20000000c00 */
[----:B------:R-:W-:Y:S01]  /*5140*/  @!P0 SHF.R.U64 R59, R86, 0x10, R87 ;  /* 0x00000010563b8819 */ /* 0x000fe20000001257 */
[--C-:B------:R-:W-:Y:S02]  /*5150*/  @!P0 HADD2.F32 R39, -RZ, R47.reuse.H0_H0 ;  /* 0x2000002fff278230 */ /* 0x100fe40000004100 */
[----:B------:R-:W-:Y:S02]  /*5160*/  @!P0 HADD2.F32 R44, -RZ, R47.H1_H1 ;  /* 0x3000002fff2c8230 */ /* 0x000fe40000004100 */
[----:B------:R-:W-:Y:S01]  /*5170*/  @!P0 HADD2.F32 R63, -RZ, R63.H0_H0 ;  /* 0x2000003fff3f8230 */ /* 0x000fe20000004100 */
[----:B------:R-:W-:Y:S01]  /*5180*/  @!P0 FMUL.FTZ R3, R39, R46 ;  /* 0x0000002e27038220 */ /* 0x000fe20000410000 */
[----:B------:R-:W-:Y:S01]  /*5190*/  @!P0 HADD2.F32 R59, -RZ, R59.H0_H0 ;  /* 0x2000003bff3b8230 */ /* 0x000fe20000004100 */
[CC--:B------:R-:W-:Y:S02]  /*51a0*/  @!P0 FMUL.FTZ R4, R44.reuse, R45.reuse ;  /* 0x0000002d2c048220 */ /* 0x0c0fe40000410000 */
[----:B--2---:R-:W-:Y:S01]  /*51b0*/  @!P0 IMAD.MOV.U32 R54, RZ, RZ, R65 ;  /* 0x000000ffff368224 */ /* 0x004fe200078e0041 */
[----:B------:R-:W-:Y:S05]  /*51c0*/  @!P0 MOV R51, R64 ;  /* 0x0000004000338202 */ /* 0x000fea0000000f00 */
[--C-:B------:R-:W-:Y:S02]  /*51d0*/  @!P0 HADD2.F32 R49, -RZ, R51.reuse.H0_H0 ;  /* 0x20000033ff318230 */ /* 0x100fe40000004100 */
[----:B------:R-:W-:Y:S03]  /*51e0*/  @!P0 HADD2.F32 R51, -RZ, R51.H1_H1 ;  /* 0x30000033ff338230 */ /* 0x000fe60000004100 */
[----:B------:R-:W-:Y:S02]  /*51f0*/  @!P0 FFMA.FTZ R3, R49, R50, R3 ;  /* 0x0000003231038223 */ /* 0x000fe40000010003 */
[C---:B------:R-:W-:Y:S01]  /*5200*/  @!P0 FMUL.FTZ R91, R51.reuse, R45 ;  /* 0x0000002d335b8220 */ /* 0x040fe20000410000 */
[----:B------:R-:W-:Y:S01]  /*5210*/  @!P0 MOV R45, R33 ;  /* 0x00000021002d8202 */ /* 0x000fe20000000f00 */
[-C--:B------:R-:W-:Y:S01]  /*5220*/  @!P0 FFMA.FTZ R4, R51, R53.reuse, R4 ;  /* 0x0000003533048223 */ /* 0x080fe20000010004 */
[----:B------:R-:W-:Y:S01]  /*5230*/  @!P0 HADD2.F32 R51, -RZ, R54.H1_H1 ;  /* 0x30000036ff338230 */ /* 0x000fe20000004100 */
[----:B------:R-:W-:Y:S01]  /*5240*/  @!P0 FFMA.FTZ R91, R44, R53, -R91 ;  /* 0x000000352c5b8223 */ /* 0x000fe2000001085b */
[----:B------:R-:W-:Y:S01]  /*5250*/  @!P0 HADD2.F32 R44, -RZ, R37.H0_H0 ;  /* 0x20000025ff2c8230 */ /* 0x000fe20000004100 */
[----:B------:R-:W-:Y:S01]  /*5260*/  @!P0 FMUL.FTZ R60, R49, R46 ;  /* 0x0000002e313c8220 */ /* 0x000fe20000410000 */
[--C-:B------:R-:W-:Y:S01]  /*5270*/  @!P0 HADD2.F32 R37, -RZ, R45.reuse.H1_H1 ;  /* 0x3000002dff258230 */ /* 0x100fe20000004100 */
[----:B------:R-:W-:Y:S01]  /*5280*/  @!P0 IMAD.MOV.U32 R53, RZ, RZ, R67 ;  /* 0x000000ffff358224 */ /* 0x000fe200078e0043 */
[----:B------:R-:W-:Y:S01]  /*5290*/  @!P0 HADD2.F32 R46, -RZ, R45.H0_H0 ;  /* 0x2000002dff2e8230 */ /* 0x000fe20000004100 */
[----:B------:R-:W-:Y:S01]  /*52a0*/  @!P0 FMUL.FTZ R173, R51, R44 ;  /* 0x0000002c33ad8220 */ /* 0x000fe20000410000 */
[----:B------:R-:W-:Y:S01]  /*52b0*/  @!P0 HADD2.F32 R49, -RZ, R93.H0_H0 ;  /* 0x2000005dff318230 */ /* 0x000fe20000004100 */
[----:B------:R-:W-:Y:S01]  /*52c0*/  @!P0 FFMA.FTZ R60, R39, R50, -R60 ;  /* 0x00000032273c8223 */ /* 0x000fe2000001083c */
[----:B------:R-:W-:Y:S01]  /*52d0*/  @!P0 HADD2.F32 R39, -RZ, R43.H0_H0 ;  /* 0x2000002bff278230 */ /* 0x000fe20000004100 */
[C---:B------:R-:W-:Y:S01]  /*52e0*/  @!P0 FMUL.FTZ R6, R37.reuse, R44 ;  /* 0x0000002c25068220 */ /* 0x040fe20000410000 */
[----:B------:R-:W-:Y:S01]  /*52f0*/  @!P0 MOV R43, R35 ;  /* 0x00000023002b8202 */ /* 0x000fe20000000f00 */
[----:B------:R-:W-:Y:S01]  /*5300*/  @!P0 FFMA.FTZ R173, R37, R52, -R173 ;  /* 0x0000003425ad8223 */ /* 0x000fe200000108ad */
[----:B------:R-:W-:Y:S01]  /*5310*/  @!P0 HADD2.F32 R37, -RZ, R36.H0_H0 ;  /* 0x20000024ff258230 */ /* 0x000fe20000004100 */
[----:B------:R-:W-:Y:S01]  /*5320*/  @!P0 FMUL.FTZ R5, R46, R39 ;  /* 0x000000272e058220 */ /* 0x000fe20000410000 */
[----:B------:R-:W-:Y:S01]  /*5330*/  @!P0 HADD2.F32 R58, -RZ, R53.H1_H1 ;  /* 0x30000035ff3a8230 */ /* 0x000fe20000004100 */
[----:B------:R-:W-:Y:S01]  /*5340*/  @!P0 F2FP.PACK_AB R91, R91, R60 ;  /* 0x0000003c5b5b823e */ /* 0x000fe200000000ff */
[----:B------:R-:W-:Y:S01]  /*5350*/  @!P0 HADD2.F32 R50, -RZ, R54.H0_H0 ;  /* 0x20000036ff328230 */ /* 0x000fe20000004100 */
[----:B------:R-:W-:Y:S01]  /*5360*/  @!P0 MOV R54, R66 ;  /* 0x0000004200368202 */ /* 0x000fe20000000f00 */
[----:B------:R-:W-:Y:S01]  /*5370*/  @!P0 HADD2.F32 R36, -RZ, R43.H1_H1 ;  /* 0x3000002bff248230 */ /* 0x000fe20000004100 */
[----:B------:R-:W-:Y:S01]  /*5380*/  @!P0 FMUL.FTZ R175, R58, R37 ;  /* 0x000000253aaf8220 */ /* 0x000fe20000410000 */
[----:B------:R-:W-:Y:S01]  /*5390*/  @!P0 MOV R32, R91 ;  /* 0x0000005b00208202 */ /* 0x000fe20000000f00 */
[----:B------:R-:W-:Y:S01]  /*53a0*/  @!P0 FMUL.FTZ R62, R50, R39 ;  /* 0x00000027323e8220 */ /* 0x000fe20000410000 */
[----:B------:R-:W-:Y:S01]  /*53b0*/  @!P0 HADD2.F32 R39, -RZ, R42.H1_H1 ;  /* 0x3000002aff278230 */ /* 0x000fe20000004100 */
[C---:B------:R-:W-:Y:S01]  /*53c0*/  @!P0 FMUL.FTZ R11, R36.reuse, R37 ;  /* 0x00000025240b8220 */ /* 0x040fe20000410000 */
[----:B------:R-:W-:Y:S01]  /*53d0*/  @!P0 HADD2.F32 R56, -RZ, R53.H0_H0 ;  /* 0x20000035ff388230 */ /* 0x000fe20000004100 */
[----:B------:R-:W-:Y:S01]  /*53e0*/  @!P0 FFMA.FTZ R175, R36, R63, -R175 ;  /* 0x0000003f24af8223 */ /* 0x000fe200000108af */
[----:B------:R-:W-:Y:S01]  /*53f0*/  @!P0 HADD2.F32 R44, -RZ, R43.H0_H0 ;  /* 0x2000002bff2c8230 */ /* 0x000fe20000004100 */
[----:B------:R-:W-:Y:S01]  /*5400*/  @!P0 IMAD.MOV.U32 R36, RZ, RZ, R34 ;  /* 0x000000ffff248224 */ /* 0x000fe200078e0022 */
[----:B------:R-:W-:Y:S01]  /*5410*/  @!P0 HADD2.F32 R37, -RZ, R38.H0_H0 ;  /* 0x20000026ff258230 */ /* 0x000fe20000004100 */
[-C--:B------:R-:W-:Y:S01]  /*5420*/  @!P0 FMUL.FTZ R88, R56, R39.reuse ;  /* 0x0000002738588220 */ /* 0x080fe20000410000 */
[----:B------:R-:W-:Y:S01]  /*5430*/  @!P0 HADD2.F32 R53, -RZ, R54.H0_H0 ;  /* 0x20000036ff358230 */ /* 0x000fe20000004100 */
[----:B------:R-:W-:Y:S01]  /*5440*/  @!P0 FMUL.FTZ R10, R44, R39 ;  /* 0x000000272c0a8220 */ /* 0x000fe20000410000 */
[----:B------:R-:W-:Y:S01]  /*5450*/  @!P0 HADD2.F32 R39, -RZ, R42.H0_H0 ;  /* 0x2000002aff278230 */ /* 0x000fe20000004100 */
[----:B------:R-:W-:Y:S01]  /*5460*/  @!P0 FFMA.FTZ R5, R50, R49, R5 ;  /* 0x0000003132058223 */ /* 0x000fe20000010005 */
[--C-:B------:R-:W-:Y:S01]  /*5470*/  @!P0 HADD2.F32 R38, -RZ, R36.reuse.H0_H0 ;  /* 0x20000024ff268230 */ /* 0x100fe20000004100 */
[----:B------:R-:W-:Y:S01]  /*5480*/  @!P0 FFMA.FTZ R6, R51, R52, R6 ;  /* 0x0000003433068223 */ /* 0x000fe20000010006 */
[----:B------:R-:W-:Y:S01]  /*5490*/  @!P0 HADD2.F32 R36, -RZ, R36.H1_H1 ;  /* 0x30000024ff248230 */ /* 0x000fe20000004100 */
[C---:B------:R-:W-:Y:S01]  /*54a0*/  @!P0 FMUL.FTZ R90, R53.reuse, R39 ;  /* 0x00000027355a8220 */ /* 0x040fe20000410000 */
[----:B------:R-:W-:Y:S01]  /*54b0*/  @!P0 F2FP.PACK_AB R60, R4, R3 ;  /* 0x00000003043c823e */ /* 0x000fe200000000ff */
[----:B------:R-:W-:Y:S01]  /*54c0*/  @!P0 FMUL.FTZ R8, R38, R39 ;  /* 0x0000002726088220 */ /* 0x000fe20000410000 */
[----:B------:R-:W-:Y:S01]  /*54d0*/  @!P0 HADD2.F32 R54, -RZ, R54.H1_H1 ;  /* 0x30000036ff368230 */ /* 0x000fe20000004100 */
[----:B------:R-:W-:Y:S01]  /*54e0*/  @!P0 FMUL.FTZ R9, R36, R37 ;  /* 0x0000002524098220 */ /* 0x000fe20000410000 */
[----:B------:R-:W-:Y:S01]  /*54f0*/  @!P0 MOV R64, R60 ;  /* 0x0000003c00408202 */ /* 0x000fe20000000f00 */
[----:B------:R-:W-:Y:S02]  /*5500*/  @!P0 FFMA.FTZ R8, R53, R57, R8 ;  /* 0x0000003935088223 */ /* 0x000fe40000010008 */
[C---:B------:R-:W-:Y:S02]  /*5510*/  @!P0 FMUL.FTZ R177, R54.reuse, R37 ;  /* 0x0000002536b18220 */ /* 0x040fe40000410000 */
[----:B------:R-:W-:Y:S02]  /*5520*/  @!P0 FFMA.FTZ R9, R54, R59, R9 ;  /* 0x0000003b36098223 */ /* 0x000fe40000010009 */
[----:B------:R-:W-:Y:S02]  /*5530*/  @!P0 FFMA.FTZ R10, R56, R61, R10 ;  /* 0x0000003d380a8223 */ /* 0x000fe4000001000a */
[----:B------:R-:W-:Y:S02]  /*5540*/  @!P0 FFMA.FTZ R62, R46, R49, -R62 ;  /* 0x000000312e3e8223 */ /* 0x000fe4000001083e */
[----:B------:R-:W-:Y:S02]  /*5550*/  @!P0 FFMA.FTZ R90, R38, R57, -R90 ;  /* 0x00000039265a8223 */ /* 0x000fe4000001085a */
[----:B------:R-:W-:Y:S01]  /*5560*/  @!P0 FFMA.FTZ R177, R36, R59, -R177 ;  /* 0x0000003b24b18223 */ /* 0x000fe200000108b1 */
[----:B------:R-:W-:Y:S01]  /*5570*/  @!P0 F2FP.PACK_AB R62, R173, R62 ;  /* 0x0000003ead3e823e */ /* 0x000fe200000000ff */
[----:B------:R-:W-:Y:S01]  /*5580*/  @!P0 FFMA.FTZ R88, R44, R61, -R88 ;  /* 0x0000003d2c588223 */ /* 0x000fe20000010858 */
[----:B------:R-:W-:Y:S01]  /*5590*/  @!P0 F2FP.PACK_AB R173, R6, R5 ;  /* 0x0000000506ad823e */ /* 0x000fe200000000ff */
[----:B------:R-:W-:Y:S01]  /*55a0*/  @!P0 FFMA.FTZ R11, R58, R63, R11 ;  /* 0x0000003f3a0b8223 */ /* 0x000fe2000001000b */
[----:B------:R-:W-:Y:S02]  /*55b0*/  @!P0 F2FP.PACK_AB R177, R177, R90 ;  /* 0x0000005ab1b1823e */ /* 0x000fe400000000ff */
[----:B------:R-:W-:Y:S01]  /*55c0*/  @!P0 F2FP.PACK_AB R88, R175, R88 ;  /* 0x00000058af58823e */ /* 0x000fe200000000ff */
[----:B------:R-:W-:Y:S01]  /*55d0*/  @!P0 IMAD.MOV.U32 R65, RZ, RZ, R173 ;  /* 0x000000ffff418224 */ /* 0x000fe200078e00ad */
[----:B------:R-:W-:Y:S01]  /*55e0*/  @!P0 F2FP.PACK_AB R90, R9, R8 ;  /* 0x00000008095a823e */ /* 0x000fe200000000ff */
[----:B------:R-:W-:Y:S01]  /*55f0*/  @!P0 IMAD.MOV.U32 R34, RZ, RZ, R177 ;  /* 0x000000ffff228224 */ /* 0x000fe200078e00b1 */
[----:B------:R-:W-:Y:S02]  /*5600*/  @!P0 F2FP.PACK_AB R175, R11, R10 ;  /* 0x0000000a0baf823e */ /* 0x000fe400000000ff */
[----:B------:R-:W-:Y:S02]  /*5610*/  @!P0 MOV R33, R62 ;  /* 0x0000003e00218202 */ /* 0x000fe40000000f00 */
        /* <DEDUP_REMOVED lines=9> */
.L_x_862:
[----:B--2---:R-:W-:Y:S05]  /*56b0*/  BSYNC B1 ;  /* 0x0000000000017941 */ /* 0x004fea0003800000 */
.L_x_861:
[----:B------:R2:W4:Y:S04]  /*56c0*/  SHFL.IDX PT, R65, R145, 0x1, 0x181f ;  /* 0x00381f0091417f89 */ /* 0x00052800000e0000 */
[----:B------:R2:W1:Y:S01]  /*56d0*/  SHFL.IDX PT, R64, R157, 0x1, 0x181f ;  /* 0x00381f009d407f89 */ /* 0x00046200000e0000 */
[----:B------:R-:W-:-:S05]  /*56e0*/  @P5 BRA `(.L_x_850) ;  /* 0x0000130000005947 */ /* 0x000fca0003800000 */
[----:B------:R-:W-:Y:S01]  /*56f0*/  ISETP.GE.AND P0, PT, R18, c[0x0][0x1d4], PT ;  /* 0x0000750012007a0c */ /* 0x000fe20003f06270 */
[----:B------:R-:W-:Y:S01]  /*5700*/  @!UPT UIADD3 URZ, URZ, URZ, URZ ;  /* 0x0000003f3f3ff290 */ /* 0x000fe2000fffe03f */
[----:B------:R-:W-:Y:S11]  /*5710*/  BSSY B0, `(.L_x_865) ;  /* 0x0000078000007945 */ /* 0x000ff60003800000 */
[----:B------:R-:W-:-:S05]  /*5720*/  @P0 BRA `(.L_x_866) ;  /* 0x0000076000000947 */ /* 0x000fca0003800000 */
[----:B------:R-:W-:Y:S01]  /*5730*/  SEL R44, R68, R81, !P1 ;  /* 0x00000051442c7207 */ /* 0x000fe20004800000 */
[----:B------:R-:W5:Y:S01]  /*5740*/  LDS.128 R32, [R138+0xa080] ;  /* 0x00a080008a207984 */ /* 0x000f620000000c00 */
        /* <DEDUP_REMOVED lines=12> */
[----:B------:R-:W-:Y:S01]  /*5810*/  LOP3.LUT R67, R104, 0x38, R59, 0xf8, !PT ;  /* 0x0000003868437812 */ /* 0x000fe200078ef83b */
[----:B------:R-:W-:Y:S01]  /*5820*/  @!P0 HADD2.F32 R53, -RZ, R82.H1_H1 ;  /* 0x30000052ff358230 */ /* 0x000fe20000004100 */
[----:B------:R-:W-:Y:S02]  /*5830*/  SHF.R.S32.HI R43, RZ, 0x3, R43 ;  /* 0x00000003ff2b7819 */ /* 0x000fe4000001142b */
[----:B------:R-:W-:Y:S02]  /*5840*/  LOP3.LUT R67, R67, R114, RZ, 0x3c, !PT ;  /* 0x0000007243437212 */ /* 0x000fe400078e3cff */
[--C-:B------:R-:W-:Y:S01]  /*5850*/  @!P0 SHF.R.U32.HI R28, RZ, 0x10, R31.reuse ;  /* 0x00000010ff1c8819 */ /* 0x100fe2000001161f */
        /* <DEDUP_REMOVED lines=8> */
[----:B-----5:R-:W-:Y:S02]  /*58e0*/  @!P0 IMAD.MOV.U32 R39, RZ, RZ, R32 ;  /* 0x000000ffff278224 */ /* 0x020fe400078e0020 */
[----:B------:R-:W-:Y:S01]  /*58f0*/  @!P0 HADD2.F32 R46, -RZ, R46.H0_H0 ;  /* 0x2000002eff2e8230 */ /* 0x000fe20000004100 */
[--C-:B------:R-:W-:Y:S01]  /*5900*/  @!P0 SHF.R.U32.HI R57, RZ, 0x10, R79.reuse ;  /* 0x00000010ff398819 */ /* 0x100fe2000001164f */
[----:B------:R-:W5:Y:S01]  /*5910*/  LDS.128 R60, [R54+0xa080] ;  /* 0x00a08000363c7984 */ /* 0x000f620000000c00 */
[----:B------:R-:W-:Y:S01]  /*5920*/  @!P0 SHF.R.U64 R51, R78, 0x10, R79 ;  /* 0x000000104e338819 */ /* 0x000fe2000000124f */
[--C-:B------:R-:W-:Y:S02]  /*5930*/  @!P0 HADD2.F32 R31, -RZ, R39.reuse.H0_H0 ;  /* 0x20000027ff1f8230 */ /* 0x100fe40000004100 */
[----:B------:R-:W-:Y:S02]  /*5940*/  @!P0 HADD2.F32 R36, -RZ, R39.H1_H1 ;  /* 0x30000027ff248230 */ /* 0x000fe40000004100 */
[----:B------:R-:W-:Y:S01]  /*5950*/  @!P0 HADD2.F32 R57, -RZ, R57.H0_H0 ;  /* 0x20000039ff398230 */ /* 0x000fe20000004100 */
[----:B------:R-:W-:Y:S01]  /*5960*/  @!P0 FMUL.FTZ R3, R31, R38 ;  /* 0x000000261f038220 */ /* 0x000fe20000410000 */
[----:B------:R-:W-:Y:S01]  /*5970*/  @!P0 HADD2.F32 R51, -RZ, R51.H0_H0 ;  /* 0x20000033ff338230 */ /* 0x000fe20000004100 */
[CC--:B------:R-:W-:Y:S02]  /*5980*/  @!P0 FMUL.FTZ R4, R36.reuse, R37.reuse ;  /* 0x0000002524048220 */ /* 0x0c0fe40000410000 */
[----:B-----5:R-:W-:Y:S01]  /*5990*/  @!P0 IMAD.MOV.U32 R48, RZ, RZ, R61 ;  /* 0x000000ffff308224 */ /* 0x020fe200078e003d */
        /* <DEDUP_REMOVED lines=10> */
[----:B------:R-:W-:Y:S01]  /*5a40*/  @!P0 IMAD.MOV.U32 R47, RZ, RZ, R63 ;  /* 0x000000ffff2f8224 */ /* 0x000fe200078e003f */
[--C-:B------:R-:W-:Y:S01]  /*5a50*/  @!P0 HADD2.F32 R29, -RZ, R37.reuse.H1_H1 ;  /* 0x30000025ff1d8230 */ /* 0x100fe20000004100 */
[----:B------:R-:W-:Y:S01]  /*5a60*/  @!P0 FMUL.FTZ R54, R43, R38 ;  /* 0x000000262b368220 */ /* 0x000fe20000410000 */
[----:B------:R-:W-:Y:S01]  /*5a70*/  @!P0 HADD2.F32 R38, -RZ, R37.H0_H0 ;  /* 0x20000025ff268230 */ /* 0x000fe20000004100 */
[-C--:B------:R-:W-:Y:S01]  /*5a80*/  @!P0 FMUL.FTZ R85, R45, R36.reuse ;  /* 0x000000242d558220 */ /* 0x080fe20000410000 */
[----:B------:R-:W-:Y:S01]  /*5a90*/  @!P0 MOV R37, R35 ;  /* 0x0000002300258202 */ /* 0x000fe20000000f00 */
[C---:B------:R-:W-:Y:S01]  /*5aa0*/  @!P0 FMUL.FTZ R6, R29.reuse, R36 ;  /* 0x000000241d068220 */ /* 0x040fe20000410000 */
[----:B------:R-:W-:Y:S01]  /*5ab0*/  @!P0 HADD2.F32 R52, -RZ, R47.H1_H1 ;  /* 0x3000002fff348230 */ /* 0x000fe20000004100 */
[----:B------:R-:W-:Y:S01]  /*5ac0*/  @!P0 FFMA.FTZ R85, R29, R46, -R85 ;  /* 0x0000002e1d558223 */ /* 0x000fe20000010855 */
[----:B------:R-:W-:Y:S01]  /*5ad0*/  @!P0 HADD2.F32 R29, -RZ, R28.H0_H0 ;  /* 0x2000001cff1d8230 */ /* 0x000fe20000004100 */
[----:B------:R-:W-:Y:S01]  /*5ae0*/  @!P0 FFMA.FTZ R54, R31, R44, -R54 ;  /* 0x0000002c1f368223 */ /* 0x000fe20000010836 */
[----:B------:R-:W-:Y:S02]  /*5af0*/  @!P0 HADD2.F32 R31, -RZ, R41.H0_H0 ;  /* 0x20000029ff1f8230 */ /* 0x000fe40000004100 */
[----:B------:R-:W-:Y:S01]  /*5b00*/  @!P0 HADD2.F32 R44, -RZ, R48.H0_H0 ;  /* 0x20000030ff2c8230 */ /* 0x000fe20000004100 */
[----:B------:R-:W-:Y:S01]  /*5b10*/  @!P0 FMUL.FTZ R87, R52, R29 ;  /* 0x0000001d34578220 */ /* 0x000fe20000410000 */
[----:B------:R-:W-:Y:S01]  /*5b20*/  @!P0 HADD2.F32 R28, -RZ, R37.H1_H1 ;  /* 0x30000025ff1c8230 */ /* 0x000fe20000004100 */
[-C--:B------:R-:W-:Y:S01]  /*5b30*/  @!P0 FMUL.FTZ R5, R38, R31.reuse ;  /* 0x0000001f26058220 */ /* 0x080fe20000410000 */
[----:B------:R-:W-:Y:S01]  /*5b40*/  @!P0 HADD2.F32 R50, -RZ, R47.H0_H0 ;  /* 0x2000002fff328230 */ /* 0x000fe20000004100 */
[----:B------:R-:W-:Y:S01]  /*5b50*/  @!P0 FMUL.FTZ R56, R44, R31 ;  /* 0x0000001f2c388220 */ /* 0x000fe20000410000 */
[----:B------:R-:W-:Y:S01]  /*5b60*/  @!P0 HADD2.F32 R31, -RZ, R40.H1_H1 ;  /* 0x30000028ff1f8230 */ /* 0x000fe20000004100 */
[C---:B------:R-:W-:Y:S01]  /*5b70*/  @!P0 FMUL.FTZ R11, R28.reuse, R29 ;  /* 0x0000001d1c0b8220 */ /* 0x040fe20000410000 */
[----:B------:R-:W-:Y:S01]  /*5b80*/  @!P0 HADD2.F32 R36, -RZ, R37.H0_H0 ;  /* 0x20000025ff248230 */ /* 0x000fe20000004100 */
[----:B------:R-:W-:Y:S01]  /*5b90*/  @!P0 FFMA.FTZ R87, R28, R57, -R87 ;  /* 0x000000391c578223 */ /* 0x000fe20000010857 */
[----:B------:R-:W-:Y:S01]  /*5ba0*/  @!P0 MOV R48, R62 ;  /* 0x0000003e00308202 */ /* 0x000fe20000000f00 */
[----:B------:R-:W-:Y:S01]  /*5bb0*/  @!P0 IMAD.MOV.U32 R28, RZ, RZ, R34 ;  /* 0x000000ffff1c8224 */ /* 0x000fe200078e0022 */
[----:B------:R-:W-:Y:S01]  /*5bc0*/  @!P0 HADD2.F32 R43, -RZ, R83.H0_H0 ;  /* 0x20000053ff2b8230 */ /* 0x000fe20000004100 */
[-C--:B------:R-:W-:Y:S01]  /*5bd0*/  @!P0 FMUL.FTZ R58, R50, R31.reuse ;  /* 0x0000001f323a8220 */ /* 0x080fe20000410000 */
[----:B------:R-:W-:Y:S01]  /*5be0*/  @!P0 HADD2.F32 R29, -RZ, R30.H0_H0 ;  /* 0x2000001eff1d8230 */ /* 0x000fe20000004100 */
[----:B------:R-:W-:Y:S01]  /*5bf0*/  @!P0 FMUL.FTZ R10, R36, R31 ;  /* 0x0000001f240a8220 */ /* 0x000fe20000410000 */
[----:B------:R-:W-:Y:S01]  /*5c00*/  @!P0 HADD2.F32 R31, -RZ, R40.H0_H0 ;  /* 0x20000028ff1f8230 */ /* 0x000fe20000004100 */
[----:B------:R-:W-:Y:S01]  /*5c10*/  @!P0 FFMA.FTZ R5, R44, R43, R5 ;  /* 0x0000002b2c058223 */ /* 0x000fe20000010005 */
[----:B------:R-:W-:Y:S01]  /*5c20*/  @!P0 F2FP.PACK_AB R67, R67, R54 ;  /* 0x000000364343823e */ /* 0x000fe200000000ff */
[----:B------:R-:W-:Y:S01]  /*5c30*/  @!P0 FFMA.FTZ R6, R45, R46, R6 ;  /* 0x0000002e2d068223 */ /* 0x000fe20000010006 */
[----:B------:R-:W-:Y:S01]  /*5c40*/  @!P0 F2FP.PACK_AB R54, R4, R3 ;  /* 0x000000030436823e */ /* 0x000fe200000000ff */
[----:B------:R-:W-:Y:S01]  /*5c50*/  @!P0 FFMA.FTZ R56, R38, R43, -R56 ;  /* 0x0000002b26388223 */ /* 0x000fe20000010838 */
[----:B------:R-:W-:Y:S01]  /*5c60*/  @!P0 MOV R32, R67 ;  /* 0x0000004300208202 */ /* 0x000fe20000000f00 */
[----:B------:R-:W-:Y:S01]  /*5c70*/  @!P0 FFMA.FTZ R58, R36, R53, -R58 ;  /* 0x00000035243a8223 */ /* 0x000fe2000001083a */
[----:B------:R-:W-:Y:S01]  /*5c80*/  @!P0 MOV R60, R54 ;  /* 0x00000036003c8202 */ /* 0x000fe20000000f00 */
[--C-:B------:R-:W-:Y:S01]  /*5c90*/  @!P0 HADD2.F32 R30, -RZ, R28.reuse.H0_H0 ;  /* 0x2000001cff1e8230 */ /* 0x100fe20000004100 */
[----:B------:R-:W-:Y:S01]  /*5ca0*/  @!P0 F2FP.PACK_AB R56, R85, R56 ;  /* 0x000000385538823e */ /* 0x000fe200000000ff */
[----:B------:R-:W-:Y:S01]  /*5cb0*/  @!P0 HADD2.F32 R28, -RZ, R28.H1_H1 ;  /* 0x3000001cff1c8230 */ /* 0x000fe20000004100 */
[----:B------:R-:W-:Y:S01]  /*5cc0*/  @!P0 F2FP.PACK_AB R85, R6, R5 ;  /* 0x000000050655823e */ /* 0x000fe200000000ff */
[--C-:B------:R-:W-:Y:S01]  /*5cd0*/  @!P0 HADD2.F32 R47, -RZ, R48.reuse.H0_H0 ;  /* 0x20000030ff2f8230 */ /* 0x100fe20000004100 */
[----:B------:R-:W-:Y:S01]  /*5ce0*/  @!P0 FMUL.FTZ R8, R30, R31 ;  /* 0x0000001f1e088220 */ /* 0x000fe20000410000 */
[----:B------:R-:W-:Y:S01]  /*5cf0*/  @!P0 HADD2.F32 R48, -RZ, R48.H1_H1 ;  /* 0x30000030ff308230 */ /* 0x000fe20000004100 */
[----:B------:R-:W-:Y:S01]  /*5d00*/  @!P0 FMUL.FTZ R9, R28, R29 ;  /* 0x0000001d1c098220 */ /* 0x000fe20000410000 */
[----:B------:R-:W-:Y:S01]  /*5d10*/  @!P0 MOV R33, R56 ;  /* 0x0000003800218202 */ /* 0x000fe20000000f00 */
[----:B------:R-:W-:Y:S01]  /*5d20*/  @!P0 FFMA.FTZ R8, R47, R49, R8 ;  /* 0x000000312f088223 */ /* 0x000fe20000010008 */
[----:B------:R-:W-:Y:S01]  /*5d30*/  @!P0 F2FP.PACK_AB R58, R87, R58 ;  /* 0x0000003a573a823e */ /* 0x000fe200000000ff */
[----:B------:R-:W-:Y:S02]  /*5d40*/  @!P0 FMUL.FTZ R66, R47, R31 ;  /* 0x0000001f2f428220 */ /* 0x000fe40000410000 */
[C---:B------:R-:W-:Y:S01]  /*5d50*/  @!P0 FMUL.FTZ R89, R48.reuse, R29 ;  /* 0x0000001d30598220 */ /* 0x040fe20000410000 */
[----:B------:R-:W-:Y:S01]  /*5d60*/  @!P0 MOV R35, R58 ;  /* 0x0000003a00238202 */ /* 0x000fe20000000f00 */
[----:B------:R-:W-:Y:S02]  /*5d70*/  @!P0 FFMA.FTZ R9, R48, R51, R9 ;  /* 0x0000003330098223 */ /* 0x000fe40000010009 */
[----:B------:R-:W-:Y:S02]  /*5d80*/  @!P0 FFMA.FTZ R10, R50, R53, R10 ;  /* 0x00000035320a8223 */ /* 0x000fe4000001000a */
[----:B------:R-:W-:Y:S02]  /*5d90*/  @!P0 FFMA.FTZ R66, R30, R49, -R66 ;  /* 0x000000311e428223 */ /* 0x000fe40000010842 */
[----:B------:R-:W-:Y:S02]  /*5da0*/  @!P0 FFMA.FTZ R89, R28, R51, -R89 ;  /* 0x000000331c598223 */ /* 0x000fe40000010859 */
[----:B------:R-:W-:Y:S02]  /*5db0*/  @!P0 FFMA.FTZ R11, R52, R57, R11 ;  /* 0x00000039340b8223 */ /* 0x000fe4000001000b */
[----:B------:R-:W-:Y:S01]  /*5dc0*/  @!P0 IMAD.MOV.U32 R61, RZ, RZ, R85 ;  /* 0x000000ffff3d8224 */ /* 0x000fe200078e0055 */
[----:B------:R-:W-:Y:S02]  /*5dd0*/  @!P0 F2FP.PACK_AB R89, R89, R66 ;  /* 0x000000425959823e */ /* 0x000fe400000000ff */
[----:B------:R-:W-:Y:S02]  /*5de0*/  @!P0 F2FP.PACK_AB R66, R9, R8 ;  /* 0x000000080942823e */ /* 0x000fe400000000ff */
[----:B------:R-:W-:Y:S01]  /*5df0*/  @!P0 F2FP.PACK_AB R87, R11, R10 ;  /* 0x0000000a0b57823e */ /* 0x000fe200000000ff */
[----:B------:R-:W-:Y:S01]  /*5e00*/  @!P0 IMAD.MOV.U32 R34, RZ, RZ, R89 ;  /* 0x000000ffff228224 */ /* 0x000fe200078e0059 */
[----:B------:R-:W-:Y:S02]  /*5e10*/  @!P0 MOV R62, R66 ;  /* 0x00000042003e8202 */ /* 0x000fe40000000f00 */
[----:B------:R-:W-:Y:S02]  /*5e20*/  @!P0 MOV R63, R87 ;  /* 0x00000057003f8202 */ /* 0x000fe40000000f00 */
[C---:B-1----:R-:W-:Y:S04]  /*5e30*/  LEA R84, P0, R133.reuse, R64, 0x1 ;  /* 0x0000004085547211 */ /* 0x042fe800078008ff */
[----:B----4-:R-:W-:Y:S02]  /*5e40*/  LEA.HI.X R85, R133, R65, R130, 0x1, P0 ;  /* 0x0000004185557211 */ /* 0x010fe400000f0c82 */
[C---:B------:R-:W-:Y:S03]  /*5e50*/  ISETP.GE.AND P0, PT, R59.reuse, c[0x0][0x1d4], PT ;  /* 0x000075003b007a0c */ /* 0x040fe60003f06270 */
[----:B------:R1:W-:Y:S10]  /*5e60*/  ST.E.128 [R84.64], R32 ;  /* 0x0000002054007985 */ /* 0x0003f4000c101d10 */
[----:B------:R-:W-:Y:S05]  /*5e70*/  @!P0 IMAD.WIDE R58, R59, 0x2, R64 ;  /* 0x000000023b3a8825 */ /* 0x000fea00078e0240 */
[----:B------:R1:W-:Y:S02]  /*5e80*/  @!P0 ST.E.128 [R58.64], R60 ;  /* 0x0000003c3a008985 */ /* 0x0003e4000c101d10 */
.L_x_866:
[----:B------:R-:W-:Y:S05]  /*5e90*/  BSYNC B0 ;  /* 0x0000000000007941 */ /* 0x000fea0003800000 */
.L_x_865:
[----:B------:R-:W-:Y:S11]  /*5ea0*/  ISETP.GE.AND P0, PT, R15, c[0x0][0x1d4], PT ;  /* 0x000075000f007a0c */ /* 0x000ff60003f06270 */
[----:B------:R-:W-:Y:S02]  /*5eb0*/  @!UPT UIADD3 URZ, URZ, URZ, URZ ;  /* 0x0000003f3f3ff290 */ /* 0x000fe4000fffe03f */
[----:B------:R-:W-:-:S05]  /*5ec0*/  @P0 BRA `(.L_x_850) ;  /* 0x00000b2000000947 */ /* 0x000fca0003800000 */
[----:B------:R-:W-:Y:S01]  /*5ed0*/  SEL R38, R68, R81, !P2 ;  /* 0x0000005144267207 */ /* 0x000fe20005000000 */
[----:B------:R-:W5:Y:S01]  /*5ee0*/  LDS.128 R28, [R137+0xa080] ;  /* 0x00a08000891c7984 */ /* 0x000f620000000c00 */
[C---:B-1----:R-:W-:Y:S02]  /*5ef0*/  LEA R50, P0, R131.reuse, R64, 0x1 ;  /* 0x0000004083327211 */ /* 0x042fe400078008ff */
[----:B------:R-:W-:Y:S02]  /*5f00*/  SHF.R.S32.HI R37, RZ, 0x1f, R38 ;  /* 0x0000001fff257819 */ /* 0x000fe40000011426 */
[----:B----4-:R-:W-:Y:S02]  /*5f10*/  LEA.HI.X R51, R131, R65, R136, 0x1, P0 ;  /* 0x0000004183337211 */ /* 0x010fe400000f0c88 */
[----:B------:R-:W-:Y:S02]  /*5f20*/  LEA.HI R38, R37, R38, RZ, 0x4 ;  /* 0x0000002625267211 */ /* 0x000fe400078f20ff */
[----:B------:R-:W-:Y:S02]  /*5f30*/  ISETP.GE.AND P0, PT, R15, c[0x0][0x27c], PT ;  /* 0x00009f000f007a0c */ /* 0x000fe40003f06270 */
[----:B------:R-:W-:Y:S04]  /*5f40*/  LEA.HI.SX32 R38, R38, R69, 0x1c ;  /* 0x0000004526267211 */ /* 0x000fe800078fe2ff */
[----:B------:R-:W-:Y:S02]  /*5f50*/  SHF.R.S32.HI R37, RZ, 0x1f, R38 ;  /* 0x0000001fff257819 */ /* 0x000fe40000011426 */
[----:B------:R-:W-:Y:S02]  /*5f60*/  SHF.L.U32 R49, R38, 0x3, RZ ;  /* 0x0000000326317819 */ /* 0x000fe400000006ff */
[----:B------:R-:W-:Y:S02]  /*5f70*/  LEA.HI R37, R37, R38, RZ, 0x3 ;  /* 0x0000002625257211 */ /* 0x000fe400078f18ff */
[----:B------:R-:W-:Y:S01]  /*5f80*/  LOP3.LUT R53, R104, 0x38, R49, 0xf8, !PT ;  /* 0x0000003868357812 */ /* 0x000fe200078ef831 */
[----:B------:R-:W-:Y:S01]  /*5f90*/  @!P0 HADD2.F32 R34, -RZ, R23.H1_H1 ;  /* 0x30000017ff228230 */ /* 0x000fe20000004100 */
[----:B------:R-:W-:Y:S01]  /*5fa0*/  SHF.R.S32.HI R37, RZ, 0x3, R37 ;  /* 0x00000003ff257819 */ /* 0x000fe20000011425 */
[----:B------:R-:W-:Y:S01]  /*5fb0*/  @!P0 HADD2.F32 R38, -RZ, R80.H1_H1 ;  /* 0x30000050ff268230 */ /* 0x000fe20000004100 */
[----:B------:R-:W-:Y:S01]  /*5fc0*/  LOP3.LUT R53, R53, R114, RZ, 0x3c, !PT ;  /* 0x0000007235357212 */ /* 0x000fe200078e3cff */
[----:B------:R-:W-:Y:S01]  /*5fd0*/  @!P0 HADD2.F32 R47, -RZ, R71.H1_H1 ;  /* 0x30000047ff2f8230 */ /* 0x000fe20000004100 */
[--C-:B------:R-:W-:Y:S01]  /*5fe0*/  @!P0 SHF.R.U64 R32, R24, 0x10, R25.reuse ;  /* 0x0000001018208819 */ /* 0x100fe20000001219 */
[----:B------:R-:W-:Y:S01]  /*5ff0*/  IMAD R36, R37, 0xc00, R12 ;  /* 0x00000c0025247824 */ /* 0x000fe200078e020c */
[----:B------:R-:W-:Y:S02]  /*6000*/  @!P0 SHF.R.U32.HI R25, RZ, 0x10, R25 ;  /* 0x00000010ff198819 */ /* 0x000fe40000011619 */
[----:B------:R-:W-:Y:S01]  /*6010*/  @!P0 SHF.R.U32.HI R24, RZ, 0x10, R27 ;  /* 0x00000010ff188819 */ /* 0x000fe2000001161b */
[----:B------:R-:W-:Y:S01]  /*6020*/  IMAD.IADD R53, R36, 0x1, R53 ;  /* 0x0000000124357824 */ /* 0x000fe200078e0235 */
[----:B------:R-:W-:Y:S01]  /*6030*/  @!P0 HADD2.F32 R33, -RZ, R32.H0_H0 ;  /* 0x20000020ff218230 */ /* 0x000fe20000004100 */
[----:B------:R-:W-:Y:S02]  /*6040*/  @!P0 SHF.R.U64 R26, R26, 0x10, R27 ;  /* 0x000000101a1a8819 */ /* 0x000fe4000000121b */
[----:B------:R-:W-:Y:S01]  /*6050*/  @!P0 HADD2.F32 R24, -RZ, R24.H0_H0 ;  /* 0x20000018ff188230 */ /* 0x000fe20000004100 */
[----:B------:R-:W-:Y:S02]  /*6060*/  SHF.L.U32 R52, R53, 0x1, RZ ;  /* 0x0000000135347819 */ /* 0x000fe400000006ff */
[--C-:B------:R-:W-:Y:S01]  /*6070*/  @!P0 SHF.R.U64 R41, R72, 0x10, R73.reuse ;  /* 0x0000001048298819 */ /* 0x100fe20000001249 */
[----:B-----5:R-:W-:Y:S01]  /*6080*/  @!P0 IMAD.MOV.U32 R35, RZ, RZ, R28 ;  /* 0x000000ffff238224 */ /* 0x020fe200078e001c */
[----:B------:R-:W-:Y:S01]  /*6090*/  @!P0 SHF.R.U32.HI R40, RZ, 0x10, R73 ;  /* 0x00000010ff288819 */ /* 0x000fe20000011649 */
[----:B------:R-:W1:Y:S01]  /*60a0*/  LDS.128 R56, [R52+0xa080] ;  /* 0x00a0800034387984 */ /* 0x000e620000000c00 */
[--C-:B------:R-:W-:Y:S01]  /*60b0*/  @!P0 SHF.R.U32.HI R48, RZ, 0x10, R75.reuse ;  /* 0x00000010ff308819 */ /* 0x100fe2000001164b */
[----:B------:R-:W-:Y:S01]  /*60c0*/  @!P0 HADD2.F32 R41, -RZ, R41.H0_H0 ;  /* 0x20000029ff298230 */ /* 0x000fe20000004100 */
[----:B------:R-:W-:Y:S01]  /*60d0*/  @!P0 SHF.R.U64 R43, R74, 0x10, R75 ;  /* 0x000000104a2b8819 */ /* 0x000fe2000000124b */
[--C-:B------:R-:W-:Y:S02]  /*60e0*/  @!P0 HADD2.F32 R27, -RZ, R35.reuse.H0_H0 ;  /* 0x20000023ff1b8230 */ /* 0x100fe40000004100 */
[----:B------:R-:W-:Y:S02]  /*60f0*/  @!P0 HADD2.F32 R32, -RZ, R35.H1_H1 ;  /* 0x30000023ff208230 */ /* 0x000fe40000004100 */
[----:B------:R-:W-:Y:S01]  /*6100*/  @!P0 HADD2.F32 R40, -RZ, R40.H0_H0 ;  /* 0x20000028ff288230 */ /* 0x000fe20000004100 */
[----:B------:R-:W-:Y:S01]  /*6110*/  @!P0 FMUL.FTZ R3, R27, R34 ;  /* 0x000000221b038220 */ /* 0x000fe20000410000 */
[----:B------:R-:W-:Y:S01]  /*6120*/  @!P0 HADD2.F32 R48, -RZ, R48.H0_H0 ;  /* 0x20000030ff308230 */ /* 0x000fe20000004100 */
[CC--:B------:R-:W-:Y:S01]  /*6130*/  @!P0 FMUL.FTZ R4, R32.reuse, R33.reuse ;  /* 0x0000002120048220 */ /* 0x0c0fe20000410000 */
[----:B------:R-:W-:Y:S01]  /*6140*/  @!P0 HADD2.F32 R43, -RZ, R43.H0_H0 ;  /* 0x2000002bff2b8230 */ /* 0x000fe20000004100 */
[----:B-1----:R-:W-:Y:S01]  /*6150*/  @!P0 IMAD.MOV.U32 R42, RZ, RZ, R57 ;  /* 0x000000ffff2a8224 */ /* 0x002fe200078e0039 */
[----:B------:R-:W-:Y:S02]  /*6160*/  @!P0 MOV R39, R56 ;  /* 0x0000003800278202 */ /* 0x000fe40000000f00 */
[----:B------:R-:W-:Y:S03]  /*6170*/  @!P0 MOV R44, R58 ;  /* 0x0000003a002c8202 */ /* 0x000fe60000000f00 */
[--C-:B------:R-:W-:Y:S02]  /*6180*/  @!P0 HADD2.F32 R37, -RZ, R39.reuse.H0_H0 ;  /* 0x20000027ff258230 */ /* 0x100fe40000004100 */
[----:B------:R-:W-:Y:S03]  /*6190*/  @!P0 HADD2.F32 R39, -RZ, R39.H1_H1 ;  /* 0x30000027ff278230 */ /* 0x000fe60000004100 */
[----:B------:R-:W-:Y:S02]  /*61a0*/  @!P0 FFMA.FTZ R3, R37, R38, R3 ;  /* 0x0000002625038223 */ /* 0x000fe40000010003 */
[----:B------:R-:W-:Y:S01]  /*61b0*/  @!P0 FMUL.FTZ R53, R39, R33 ;  /* 0x0000002127358220 */ /* 0x000fe20000410000 */
[----:B------:R-:W-:Y:S01]  /*61c0*/  @!P0 MOV R33, R29 ;  /* 0x0000001d00218202 */ /* 0x000fe20000000f00 */
[----:B------:R-:W-:Y:S01]  /*61d0*/  @!P0 FMUL.FTZ R52, R37, R34 ;  /* 0x0000002225348220 */ /* 0x000fe20000410000 */
[----:B------:R-:W-:Y:S01]  /*61e0*/  @!P0 HADD2.F32 R37, -RZ, R80.H0_H0 ;  /* 0x20000050ff258230 */ /* 0x000fe20000004100 */
[-C--:B------:R-:W-:Y:S01]  /*61f0*/  @!P0 FFMA.FTZ R53, R32, R41.reuse, -R53 ;  /* 0x0000002920358223 */ /* 0x080fe20000010835 */
[----:B------:R-:W-:Y:S01]  /*6200*/  @!P0 HADD2.F32 R32, -RZ, R25.H0_H0 ;  /* 0x20000019ff208230 */ /* 0x000fe20000004100 */
[----:B------:R-:W-:Y:S01]  /*6210*/  @!P0 FFMA.FTZ R4, R39, R41, R4 ;  /* 0x0000002927048223 */ /* 0x000fe20000010004 */
[----:B------:R-:W-:Y:S01]  /*6220*/  @!P0 HADD2.F32 R39, -RZ, R42.H1_H1 ;  /* 0x3000002aff278230 */ /* 0x000fe20000004100 */
[----:B------:R-:W-:Y:S01]  /*6230*/  @!P0 FFMA.FTZ R52, R27, R38, -R52 ;  /* 0x000000261b348223 */ /* 0x000fe20000010834 */
[----:B------:R-:W-:Y:S01]  /*6240*/  @!P0 HADD2.F32 R27, -RZ, R23.H0_H0 ;  /* 0x20000017ff1b8230 */ /* 0x000fe20000004100 */
[----:B------:R-:W-:Y:S01]  /*6250*/  @!P0 IMAD.MOV.U32 R41, RZ, RZ, R59 ;  /* 0x000000ffff298224 */ /* 0x000fe200078e003b */
[----:B------:R-:W-:Y:S01]  /*6260*/  @!P0 HADD2.F32 R23, -RZ, R33.H1_H1 ;  /* 0x30000021ff178230 */ /* 0x000fe20000004100 */
[----:B------:R-:W-:Y:S01]  /*6270*/  @!P0 FMUL.FTZ R61, R39, R32 ;  /* 0x00000020273d8220 */ /* 0x000fe20000410000 */
[----:B------:R-:W-:Y:S01]  /*6280*/  @!P0 F2FP.PACK_AB R53, R53, R52 ;  /* 0x000000343535823e */ /* 0x000fe200000000ff */
[----:B------:R-:W-:Y:S01]  /*6290*/  @!P0 HADD2.F32 R25, -RZ, R22.H1_H1 ;  /* 0x30000016ff198230 */ /* 0x000fe20000004100 */
[----:B------:R-:W-:Y:S01]  /*62a0*/  @!P0 F2FP.PACK_AB R52, R4, R3 ;  /* 0x000000030434823e */ /* 0x000fe200000000ff */
[C---:B------:R-:W-:Y:S01]  /*62b0*/  @!P0 FMUL.FTZ R6, R23.reuse, R32 ;  /* 0x0000002017068220 */ /* 0x040fe20000410000 */
[----:B------:R-:W-:Y:S01]  /*62c0*/  @!P0 MOV R28, R53 ;  /* 0x00000035001c8202 */ /* 0x000fe20000000f00 */
[----:B------:R-:W-:Y:S01]  /*62d0*/  @!P0 FFMA.FTZ R61, R23, R40, -R61 ;  /* 0x00000028173d8223 */ /* 0x000fe2000001083d */
[----:B------:R-:W-:Y:S01]  /*62e0*/  @!P0 MOV R23, R31 ;  /* 0x0000001f00178202 */ /* 0x000fe20000000f00 */
[----:B------:R-:W-:Y:S01]  /*62f0*/  @!P0 HADD2.F32 R46, -RZ, R41.H1_H1 ;  /* 0x30000029ff2e8230 */ /* 0x000fe20000004100 */
[----:B------:R-:W-:Y:S01]  /*6300*/  @!P0 MOV R56, R52 ;  /* 0x0000003400388202 */ /* 0x000fe20000000f00 */
[----:B------:R-:W-:Y:S02]  /*6310*/  @!P0 HADD2.F32 R34, -RZ, R33.H0_H0 ;  /* 0x20000021ff228230 */ /* 0x000fe40000004100 */
[--C-:B------:R-:W-:Y:S01]  /*6320*/  @!P0 HADD2.F32 R32, -RZ, R23.reuse.H0_H0 ;  /* 0x20000017ff208230 */ /* 0x100fe20000004100 */
[-C--:B------:R-:W-:Y:S01]  /*6330*/  @!P0 FMUL.FTZ R63, R46, R24.reuse ;  /* 0x000000182e3f8220 */ /* 0x080fe20000410000 */
[----:B------:R-:W-:Y:S01]  /*6340*/  @!P0 HADD2.F32 R23, -RZ, R23.H1_H1 ;  /* 0x30000017ff178230 */ /* 0x000fe20000004100 */
[----:B------:R-:W-:Y:S01]  /*6350*/  @!P0 FMUL.FTZ R5, R34, R27 ;  /* 0x0000001b22058220 */ /* 0x000fe20000410000 */
[----:B------:R-:W-:Y:S01]  /*6360*/  @!P0 HADD2.F32 R45, -RZ, R41.H0_H0 ;  /* 0x20000029ff2d8230 */ /* 0x000fe20000004100 */
[-C--:B------:R-:W-:Y:S01]  /*6370*/  @!P0 FMUL.FTZ R10, R32, R25.reuse ;  /* 0x00000019200a8220 */ /* 0x080fe20000410000 */
[----:B------:R-:W-:Y:S01]  /*6380*/  @!P0 HADD2.F32 R41, -RZ, R44.H0_H0 ;  /* 0x2000002cff298230 */ /* 0x000fe20000004100 */
[C---:B------:R-:W-:Y:S01]  /*6390*/  @!P0 FMUL.FTZ R11, R23.reuse, R24 ;  /* 0x00000018170b8220 */ /* 0x040fe20000410000 */
[----:B------:R-:W-:Y:S01]  /*63a0*/  @!P0 HADD2.F32 R24, -RZ, R22.H0_H0 ;  /* 0x20000016ff188230 */ /* 0x000fe20000004100 */
[----:B------:R-:W-:Y:S01]  /*63b0*/  @!P0 IMAD.MOV.U32 R22, RZ, RZ, R30 ;  /* 0x000000ffff168224 */ /* 0x000fe200078e001e */
[----:B------:R-:W-:Y:S01]  /*63c0*/  @!P0 HADD2.F32 R44, -RZ, R44.H1_H1 ;  /* 0x3000002cff2c8230 */ /* 0x000fe20000004100 */
[----:B------:R-:W-:Y:S01]  /*63d0*/  @!P0 FFMA.FTZ R63, R23, R48, -R63 ;  /* 0x00000030173f8223 */ /* 0x000fe2000001083f */
[----:B------:R-:W-:Y:S01]  /*63e0*/  @!P0 HADD2.F32 R23, -RZ, R26.H0_H0 ;  /* 0x2000001aff178230 */ /* 0x000fe20000004100 */
[----:B------:R-:W-:Y:S01]  /*63f0*/  @!P0 FMUL.FTZ R60, R45, R25 ;  /* 0x000000192d3c8220 */ /* 0x000fe20000410000 */
[----:B------:R-:W-:Y:S01]  /*6400*/  @!P0 HADD2.F32 R38, -RZ, R42.H0_H0 ;  /* 0x2000002aff268230 */ /* 0x000fe20000004100 */
[----:B------:R-:W-:Y:S01]  /*6410*/  @!P0 FMUL.FTZ R62, R41, R24 ;  /* 0x00000018293e8220 */ /* 0x000fe20000410000 */
[----:B------:R-:W-:Y:S01]  /*6420*/  @!P0 HADD2.F32 R42, -RZ, R71.H0_H0 ;  /* 0x20000047ff2a8230 */ /* 0x000fe20000004100 */
[----:B------:R-:W-:Y:S01]  /*6430*/  @!P0 FMUL.FTZ R67, R44, R23 ;  /* 0x000000172c438220 */ /* 0x000fe20000410000 */
[--C-:B------:R-:W-:Y:S01]  /*6440*/  @!P0 HADD2.F32 R25, -RZ, R22.reuse.H0_H0 ;  /* 0x20000016ff198230 */ /* 0x100fe20000004100 */
[----:B------:R-:W-:Y:S01]  /*6450*/  @!P0 FMUL.FTZ R54, R38, R27 ;  /* 0x0000001b26368220 */ /* 0x000fe20000410000 */
[----:B------:R-:W-:Y:S01]  /*6460*/  @!P0 HADD2.F32 R22, -RZ, R22.H1_H1 ;  /* 0x30000016ff168230 */ /* 0x000fe20000004100 */
[----:B------:R-:W-:Y:S02]  /*6470*/  @!P0 FFMA.FTZ R60, R32, R47, -R60 ;  /* 0x0000002f203c8223 */ /* 0x000fe4000001083c */
[----:B------:R-:W-:Y:S02]  /*6480*/  @!P0 FFMA.FTZ R62, R25, R42, -R62 ;  /* 0x0000002a193e8223 */ /* 0x000fe4000001083e */
[----:B------:R-:W-:Y:S01]  /*6490*/  @!P0 FFMA.FTZ R67, R22, R43, -R67 ;  /* 0x0000002b16438223 */ /* 0x000fe20000010843 */
[----:B------:R-:W-:Y:S01]  /*64a0*/  @!P0 F2FP.PACK_AB R60, R63, R60 ;  /* 0x0000003c3f3c823e */ /* 0x000fe200000000ff */
[-C--:B------:R-:W-:Y:S02]  /*64b0*/  @!P0 FFMA.FTZ R54, R34, R37.reuse, -R54 ;  /* 0x0000002522368223 */ /* 0x080fe40000010836 */
[----:B------:R-:W-:Y:S01]  /*64c0*/  @!P0 FMUL.FTZ R8, R25, R24 ;  /* 0x0000001819088220 */ /* 0x000fe20000410000 */
[----:B------:R-:W-:Y:S01]  /*64d0*/  @!P0 F2FP.PACK_AB R67, R67, R62 ;  /* 0x0000003e4343823e */ /* 0x000fe200000000ff */
[----:B------:R-:W-:Y:S01]  /*64e0*/  @!P0 FFMA.FTZ R5, R38, R37, R5 ;  /* 0x0000002526058223 */ /* 0x000fe20000010005 */
[----:B------:R-:W-:Y:S01]  /*64f0*/  @!P0 F2FP.PACK_AB R54, R61, R54 ;  /* 0x000000363d36823e */ /* 0x000fe200000000ff */
[----:B------:R-:W-:Y:S01]  /*6500*/  @!P0 FMUL.FTZ R9, R22, R23 ;  /* 0x0000001716098220 */ /* 0x000fe20000410000 */
[----:B------:R-:W-:Y:S01]  /*6510*/  @!P0 MOV R31, R60 ;  /* 0x0000003c001f8202 */ /* 0x000fe20000000f00 */
[----:B------:R-:W-:Y:S01]  /*6520*/  @!P0 FFMA.FTZ R6, R39, R40, R6 ;  /* 0x0000002827068223 */ /* 0x000fe20000010006 */
[----:B------:R-:W-:Y:S01]  /*6530*/  @!P0 MOV R29, R54 ;  /* 0x00000036001d8202 */ /* 0x000fe20000000f00 */
[----:B------:R-:W-:Y:S02]  /*6540*/  @!P0 FFMA.FTZ R8, R41, R42, R8 ;  /* 0x0000002a29088223 */ /* 0x000fe40000010008 */
[----:B------:R-:W-:Y:S01]  /*6550*/  @!P0 FFMA.FTZ R9, R44, R43, R9 ;  /* 0x0000002b2c098223 */ /* 0x000fe20000010009 */
[----:B------:R-:W-:Y:S01]  /*6560*/  @!P0 F2FP.PACK_AB R61, R6, R5 ;  /* 0x00000005063d823e */ /* 0x000fe200000000ff */
[----:B------:R-:W-:Y:S02]  /*6570*/  @!P0 FFMA.FTZ R10, R45, R47, R10 ;  /* 0x0000002f2d0a8223 */ /* 0x000fe4000001000a */
[----:B------:R-:W-:Y:S01]  /*6580*/  @!P0 IMAD.MOV.U32 R30, RZ, RZ, R67 ;  /* 0x000000ffff1e8224 */ /* 0x000fe200078e0043 */
[----:B------:R-:W-:Y:S01]  /*6590*/  @!P0 F2FP.PACK_AB R62, R9, R8 ;  /* 0x00000008093e823e */ /* 0x000fe200000000ff */
[----:B------:R-:W-:Y:S02]  /*65a0*/  @!P0 FFMA.FTZ R11, R46, R48, R11 ;  /* 0x000000302e0b8223 */ /* 0x000fe4000001000b */
[----:B------:R-:W-:Y:S01]  /*65b0*/  @!P0 IMAD.MOV.U32 R57, RZ, RZ, R61 ;  /* 0x000000ffff398224 */ /* 0x000fe200078e003d */
[----:B------:R1:W-:Y:S01]  /*65c0*/  ST.E.128 [R50.64], R28 ;  /* 0x0000001c32007985 */ /* 0x0003e2000c101d10 */
[----:B------:R-:W-:Y:S02]  /*65d0*/  @!P0 MOV R58, R62 ;  /* 0x0000003e003a8202 */ /* 0x000fe40000000f00 */
[----:B------:R-:W-:Y:S04]  /*65e0*/  @!P0 F2FP.PACK_AB R63, R11, R10 ;  /* 0x0000000a0b3f823e */ /* 0x000fe800000000ff */
[----:B------:R-:W-:Y:S02]  /*65f0*/  @!P0 MOV R59, R63 ;  /* 0x0000003f003b8202 */ /* 0x000fe40000000f00 */
[----:B------:R-:W-:Y:S11]  /*6600*/  ISETP.GE.AND P0, PT, R49, c[0x0][0x1d4], PT ;  /* 0x0000750031007a0c */ /* 0x000ff60003f06270 */
[----:B------:R-:W-:Y:S02]  /*6610*/  @!UPT UIADD3 URZ, URZ, URZ, URZ ;  /* 0x0000003f3f3ff290 */ /* 0x000fe4000fffe03f */
[----:B------:R-:W-:-:S05]  /*6620*/  @P0 BRA `(.L_x_850) ;  /* 0x000003c000000947 */ /* 0x000fca0003800000 */
[C---:B------:R-:W-:Y:S04]  /*6630*/  LEA R4, P0, R49.reuse, R64, 0x1 ;  /* 0x0000004031047211 */ /* 0x040fe800078008ff */
[----:B------:R-:W-:Y:S05]  /*6640*/  LEA.HI.X.SX32 R5, R49, R65, 0x1, P0 ;  /* 0x0000004131057211 */ /* 0x000fea00000f0eff */
[----:B------:R4:W-:Y:S01]  /*6650*/  ST.E.128 [R4.64], R56 ;  /* 0x0000003804007985 */ /* 0x0009e2000c101d10 */
[----:B------:R-:W-:-:S05]  /*6660*/  BRA `(.L_x_850) ;  /* 0x0000038000007947 */ /* 0x000fca0003800000 */
.L_x_836:
[----:B------:R1:W2:Y:S01]  /*6670*/  SHFL.IDX PT, R9, R145, RZ, 0x181f ;  /* 0x00181fff91097589 */ /* 0x0002a200000e0000 */
[----:B------:R-:W-:Y:S01]  /*6680*/  IMAD R3, R55, -0x30, R2 ;  /* 0xffffffd037037824 */ /* 0x000fe200078e0202 */
[----:B------:R-:W-:Y:S02]  /*6690*/  BSSY B0, `(.L_x_867) ;  /* 0x000001c000007945 */ /* 0x000fe40003800000 */
[----:B------:R1:W3:Y:S02]  /*66a0*/  SHFL.IDX PT, R5, R157, RZ, 0x181f ;  /* 0x00181fff9d057589 */ /* 0x0002e400000e0000 */
[----:B------:R-:W-:Y:S04]  /*66b0*/  IMNMX R126, R3, 0x30, PT ;  /* 0x00000030037e7817 */ /* 0x000fe80003800200 */
[----:B------:R-:W-:Y:S04]  /*66c0*/  IADD3 R4, -R17, R126, RZ ;  /* 0x0000007e11047210 */ /* 0x000fe80007ffe1ff */
[----:B------:R-:W-:Y:S11]  /*66d0*/  ISETP.GE.AND P0, PT, R4, 0x1, PT ;  /* 0x000000010400780c */ /* 0x000ff60003f06270 */
[----:B------:R-:W-:Y:S02]  /*66e0*/  @!UPT UIADD3 URZ, URZ, URZ, URZ ;  /* 0x0000003f3f3ff290 */ /* 0x000fe4000fffe03f */
[----:B------:R-:W-:-:S05]  /*66f0*/  @!P0 BRA `(.L_x_868) ;  /* 0x0000015000008947 */ /* 0x000fca0003800000 */
[C---:B-12---:R-:W-:Y:S02]  /*6700*/  ISETP.GE.AND P0, PT, R18.reuse, c[0x0][0x1d4], PT ;  /* 0x0000750012007a0c */ /* 0x046fe40003f06270 */
[----:B------:R-:W-:Y:S11]  /*6710*/  ISETP.GE.AND P4, PT, R15, c[0x0][0x1d4], PT ;  /* 0x000075000f007a0c */ /* 0x000ff60003f86270 */
[----:B------:R-:W1:Y:S01]  /*6720*/  @!P0 LDS.128 R32, [R105+0xa080] ;  /* 0x00a0800069208984 */ /* 0x000e620000000c00 */
[C---:B---3--:R-:W-:Y:S04]  /*6730*/  @!P0 LEA R40, P3, R18.reuse, R5, 0x1 ;  /* 0x0000000512288211 */ /* 0x048fe800078608ff */
[----:B------:R-:W-:Y:S02]  /*6740*/  @!P0 LEA.HI.X R41, R18, R9, R19, 0x1, P3 ;  /* 0x0000000912298211 */ /* 0x000fe400018f0c13 */
[C---:B------:R-:W-:Y:S04]  /*6750*/  @!P4 LEA R38, P3, R123.reuse, R5, 0x1 ;  /* 0x000000057b26c211 */ /* 0x040fe800078608ff */
[----:B------:R-:W-:Y:S02]  /*6760*/  @!P4 LEA.HI.X R39, R123, R9, R132, 0x1, P3 ;  /* 0x000000097b27c211 */ /* 0x000fe400018f0c84 */
[----:B------:R-:W-:Y:S11]  /*6770*/  ISETP.GE.AND P3, PT, R109, c[0x0][0x1d4], PT ;  /* 0x000075006d007a0c */ /* 0x000ff60003f66270 */
[----:B------:R-:W-:Y:S02]  /*6780*/  @!UPT UIADD3 URZ, URZ, URZ, URZ ;  /* 0x0000003f3f3ff290 */ /* 0x000fe4000fffe03f */
[C---:B------:R-:W-:Y:S04]  /*6790*/  @!P3 LEA R22, P5, R121.reuse, R5, 0x1 ;  /* 0x000000057916b211 */ /* 0x040fe800078a08ff */
[----:B------:R-:W-:Y:S01]  /*67a0*/  @!P3 LEA.HI.X R23, R121, R9, R120, 0x1, P5 ;  /* 0x000000097917b211 */ /* 0x000fe200028f0c78 */
[----:B-1----:R-:W-:Y:S01]  /*67b0*/  @!P0 ST.E.128 [R40.64], R32 ;  /* 0x0000002028008985 */ /* 0x002fe2000c101d10 */
[----:B------:R-:W-:Y:S03]  /*67c0*/  ISETP.GE.AND P0, PT, R107, c[0x0][0x1d4], PT ;  /* 0x000075006b007a0c */ /* 0x000fe60003f06270 */
[----:B------:R-:W1:Y:S10]  /*67d0*/  @!P4 LDS.128 R28, [R105+0xb880] ;  /* 0x00b88000691cc984 */ /* 0x000e740000000c00 */
[C---:B------:R-:W-:Y:S04]  /*67e0*/  @!P0 LEA R36, P5, R122.reuse, R5, 0x1 ;  /* 0x000000057a248211 */ /* 0x040fe800078a08ff */
[----:B------:R-:W-:Y:S01]  /*67f0*/  @!P0 LEA.HI.X R37, R122, R9, R119, 0x1, P5 ;  /* 0x000000097a258211 */ /* 0x000fe200028f0c77 */
[----:B-1----:R-:W-:Y:S04]  /*6800*/  @!P4 ST.E.128 [R38.64], R28 ;  /* 0x0000001c2600c985 */ /* 0x002fe8000c101d10 */
[----:B------:R-:W1:Y:S04]  /*6810*/  @!P3 LDS.128 R24, [R105+0xd080] ;  /* 0x00d080006918b984 */ /* 0x000e680000000c00 */
[----:B-1----:R-:W-:Y:S04]  /*6820*/  @!P3 ST.E.128 [R22.64], R24 ;  /* 0x000000181600b985 */ /* 0x002fe8000c101d10 */
[----:B------:R-:W1:Y:S04]  /*6830*/  @!P0 LDS.128 R8, [R105+0xe880] ;  /* 0x00e8800069088984 */ /* 0x000e680000000c00 */
[----:B-1----:R1:W-:Y:S02]  /*6840*/  @!P0 ST.E.128 [R36.64], R8 ;  /* 0x0000000824008985 */ /* 0x0023e4000c101d10 */
.L_x_868:
[----:B-12---:R-:W-:Y:S05]  /*6850*/  BSYNC B0 ;  /* 0x0000000000007941 */ /* 0x006fea0003800000 */
.L_x_867:
[----:B------:R-:W1:Y:S01]  /*6860*/  SHFL.IDX PT, R145, R145, 0x1, 0x181f ;  /* 0x00381f0091917f89 */ /* 0x000e6200000e0000 */
[----:B------:R-:W-:Y:S03]  /*6870*/  ISETP.GE.AND P0, PT, R4, 0x21, PT ;  /* 0x000000210400780c */ /* 0x000fe60003f06270 */
[----:B------:R-:W2:Y:S10]  /*6880*/  SHFL.IDX PT, R157, R157, 0x1, 0x181f ;  /* 0x00381f009d9d7f89 */ /* 0x000eb400000e0000 */
[----:B------:R-:W-:-:S05]  /*6890*/  @!P0 BRA `(.L_x_850) ;  /* 0x0000015000008947 */ /* 0x000fca0003800000 */
[C---:B------:R-:W-:Y:S02]  /*68a0*/  ISETP.GE.AND P0, PT, R18.reuse, c[0x0][0x1d4], PT ;  /* 0x0000750012007a0c */ /* 0x040fe40003f06270 */
[----:B------:R-:W-:Y:S11]  /*68b0*/  ISETP.GE.AND P4, PT, R15, c[0x0][0x1d4], PT ;  /* 0x000075000f007a0c */ /* 0x000ff60003f86270 */
[----:B------:R-:W4:Y:S01]  /*68c0*/  @!P0 LDS.128 R32, [R105+0xb080] ;  /* 0x00b0800069208984 */ /* 0x000f220000000c00 */
[C---:B--2---:R-:W-:Y:S04]  /*68d0*/  @!P0 LEA R38, P3, R18.reuse, R157, 0x1 ;  /* 0x0000009d12268211 */ /* 0x044fe800078608ff */
[----:B-1----:R-:W-:Y:S02]  /*68e0*/  @!P0 LEA.HI.X R39, R18, R145, R19, 0x1, P3 ;  /* 0x0000009112278211 */ /* 0x002fe400018f0c13 */
[C---:B------:R-:W-:Y:S04]  /*68f0*/  @!P4 LEA R36, P3, R123.reuse, R157, 0x1 ;  /* 0x0000009d7b24c211 */ /* 0x040fe800078608ff */
[----:B------:R-:W-:Y:S02]  /*6900*/  @!P4 LEA.HI.X R37, R123, R145, R132, 0x1, P3 ;  /* 0x000000917b25c211 */ /* 0x000fe400018f0c84 */
[----:B------:R-:W-:Y:S11]  /*6910*/  ISETP.GE.AND P3, PT, R109, c[0x0][0x1d4], PT ;  /* 0x000075006d007a0c */ /* 0x000ff60003f66270 */
[----:B------:R-:W-:Y:S02]  /*6920*/  @!UPT UIADD3 URZ, URZ, URZ, URZ ;  /* 0x0000003f3f3ff290 */ /* 0x000fe4000fffe03f */
[C---:B------:R-:W-:Y:S04]  /*6930*/  @!P3 LEA R4, P5, R121.reuse, R157, 0x1 ;  /* 0x0000009d7904b211 */ /* 0x040fe800078a08ff */
[----:B---3--:R-:W-:Y:S01]  /*6940*/  @!P3 LEA.HI.X R5, R121, R145, R120, 0x1, P5 ;  /* 0x000000917905b211 */ /* 0x008fe200028f0c78 */
[----:B----4-:R-:W-:Y:S01]  /*6950*/  @!P0 ST.E.128 [R38.64], R32 ;  /* 0x0000002026008985 */ /* 0x010fe2000c101d10 */
        /* <DEDUP_REMOVED lines=9> */
.L_x_850:
[----:B------:R-:W-:Y:S05]  /*69f0*/  BSYNC B2 ;  /* 0x0000000000027941 */ /* 0x000fea0003800000 */
.L_x_835:
[----:B------:R-:W-:Y:S01]  /*6a00*/  IMAD.IADD R126, R126, 0x1, -R17 ;  /* 0x000000017e7e7824 */ /* 0x000fe200078e0a11 */
[----:B---34-:R-:W-:Y:S01]  /*6a10*/  P2R R5, PR, RZ, 0x2 ;  /* 0x00000002ff057803 */ /* 0x018fe20000000000 */
[----:B-1----:R-:W-:Y:S01]  /*6a20*/  IMAD.WIDE R22, R55, 0x30, R146 ;  /* 0x0000003037167825 */ /* 0x002fe200078e0292 */
[----:B------:R-:W-:Y:S01]  /*6a30*/  ISETP.NE.AND P1, PT, R113, RZ, PT ;  /* 0x000000ff7100720c */ /* 0x000fe20003f25270 */
[----:B------:R-:W-:Y:S01]  /*6a40*/  BSSY B0, `(.L_x_869) ;  /* 0x0000049000007945 */ /* 0x000fe20003800000 */
[----:B------:R-:W-:Y:S01]  /*6a50*/  ISETP.GE.AND P3, PT, R126, 0x21, PT ;  /* 0x000000217e00780c */ /* 0x000fe20003f66270 */
[----:B------:R-:W-:Y:S01]  /*6a60*/  IMAD.WIDE.U32 R26, R143, c[0x0][0x208], RZ ;  /* 0x000082008f1a7a25 */ /* 0x000fe200078e00ff */
[----:B------:R-:W-:Y:S02]  /*6a70*/  ISETP.NE.AND P6, PT, R111, RZ, PT ;  /* 0x000000ff6f00720c */ /* 0x000fe40003fc5270 */
[----:B------:R-:W-:Y:S09]  /*6a80*/  ISETP.NE.AND P5, PT, R110, RZ, PT ;  /* 0x000000ff6e00720c */ /* 0x000ff20003fa5270 */
[----:B------:R-:W-:Y:S05]  /*6a90*/  @P3 IADD3 R9, P0, R22, 0x20, RZ ;  /* 0x0000002016093810 */ /* 0x000fea0007f1e0ff */
[----:B------:R-:W-:Y:S01]  /*6aa0*/  @P3 IMAD.X R3, RZ, RZ, R23, P0 ;  /* 0x000000ffff033224 */ /* 0x000fe200000e0617 */
[----:B------:R-:W-:Y:S11]  /*6ab0*/  ISETP.GE.AND P0, PT, R126, 0x1, PT ;  /* 0x000000017e00780c */ /* 0x000ff60003f06270 */
[----:B------:R-:W-:Y:S02]  /*6ac0*/  @!UPT UIADD3 URZ, URZ, URZ, URZ ;  /* 0x0000003f3f3ff290 */ /* 0x000fe4000fffe03f */
[----:B------:R-:W-:Y:S01]  /*6ad0*/  @P0 MOV R126, R148 ;  /* 0x00000094007e0202 */ /* 0x000fe20000000f00 */
[----:B------:R-:W-:Y:S02]  /*6ae0*/  @P0 IMAD R4, R23, c[0x0][0x258], RZ ;  /* 0x0000960017040a24 */ /* 0x000fe400078e02ff */
[----:B------:R-:W-:Y:S02]  /*6af0*/  IMAD R23, R141, c[0x0][0x218], RZ ;  /* 0x000086008d177a24 */ /* 0x000fe400078e02ff */
[C---:B------:R-:W-:Y:S04]  /*6b00*/  @P0 IMAD.WIDE.U32 R10, R22.reuse, c[0x0][0x258], R126 ;  /* 0x00009600160a0a25 */ /* 0x040fe800078e007e */
[----:B------:R-:W-:Y:S01]  /*6b10*/  @P0 IMAD R4, R22, c[0x0][0x25c], R4 ;  /* 0x0000970016040a24 */ /* 0x000fe200078e0204 */
[----:B------:R-:W-:Y:S01]  /*6b20*/  @P0 LEA R24, P4, R10, c[0x0][0x250], 0x1 ;  /* 0x000094000a180a11 */ /* 0x000fe200078808ff */
[----:B------:R-:W-:Y:S02]  /*6b30*/  IMAD R23, R144, c[0x0][0x21c], R23 ;  /* 0x0000870090177a24 */ /* 0x000fe400078e0217 */
[----:B------:R-:W-:Y:S02]  /*6b40*/  @P0 IMAD.IADD R4, R11, 0x1, R4 ;  /* 0x000000010b040824 */ /* 0x000fe400078e0204 */
[----:B------:R-:W-:Y:S03]  /*6b50*/  @P3 IMAD.MOV.U32 R126, RZ, RZ, R148 ;  /* 0x000000ffff7e3224 */ /* 0x000fe600078e0094 */
[----:B------:R-:W-:Y:S01]  /*6b60*/  @P0 LEA.HI.X R25, R10, c[0x0][0x254], R4, 0x1, P4 ;  /* 0x000095000a190a11 */ /* 0x000fe200020f0c04 */
[----:B------:R-:W-:Y:S04]  /*6b70*/  IMAD R4, R142, c[0x0][0x208], RZ ;  /* 0x000082008e047a24 */ /* 0x000fe800078e02ff */
[----:B------:R-:W-:Y:S01]  /*6b80*/  @!PT LDS RZ, [RZ] ;  /* 0x00000000fffff984 */ /* 0x000fe20000000800 */
[----:B------:R-:W-:Y:S01]  /*6b90*/  @!PT LDS RZ, [RZ] ;  /* 0x00000000fffff984 */ /* 0x000fe20000000800 */
[----:B------:R-:W-:Y:S01]  /*6ba0*/  @!PT LDS RZ, [RZ] ;  /* 0x00000000fffff984 */ /* 0x000fe20000000800 */
[----:B------:R1:W-:Y:S01]  /*6bb0*/  @P0 LDGSTS.E.BYPASS.LTC128B.128 [R105+0x4080], [R24.64], !P1 ;  /* 0x0408000018690fae */ /* 0x0003e2000c901d50 */
[----:B------:R-:W-:Y:S05]  /*6bc0*/  IMAD R4, R143, c[0x0][0x20c], R4 ;  /* 0x000083008f047a24 */ /* 0x000fea00078e0204 */
[----:B------:R-:W-:Y:S01]  /*6bd0*/  IADD3 R27, R27, R4, RZ ;  /* 0x000000041b1b7210 */ /* 0x000fe20007ffe0ff */
[----:B------:R-:W-:Y:S04]  /*6be0*/  @P3 IMAD R4, R3, c[0x0][0x258], RZ ;  /* 0x0000960003043a24 */ /* 0x000fe800078e02ff */
[----:B------:R-:W-:Y:S04]  /*6bf0*/  IMAD.WIDE.U32 R26, R144, c[0x0][0x218], R26 ;  /* 0x00008600901a7a25 */ /* 0x000fe800078e001a */
[C---:B------:R-:W-:Y:S01]  /*6c00*/  @P3 IMAD R4, R9.reuse, c[0x0][0x25c], R4 ;  /* 0x0000970009043a24 */ /* 0x040fe200078e0204 */
[----:B------:R-:W-:Y:S04]  /*6c10*/  IADD3 R11, P4, R154, R26, RZ ;  /* 0x0000001a9a0b7210 */ /* 0x000fe80007f9e0ff */
[----:B------:R-:W-:Y:S01]  /*6c20*/  IADD3.X R6, R116, R27, R23, P4, !PT ;  /* 0x0000001b74067210 */ /* 0x000fe200027fe417 */
[----:B------:R-:W-:Y:S05]  /*6c30*/  @P3 IMAD.WIDE.U32 R22, R9, c[0x0][0x258], R126 ;  /* 0x0000960009163a25 */ /* 0x000fea00078e007e */
[C---:B------:R-:W-:Y:S02]  /*6c40*/  @P3 LEA R26, P4, R22.reuse, c[0x0][0x250], 0x1 ;  /* 0x00009400161a3a11 */ /* 0x040fe400078808ff */
[----:B------:R-:W-:Y:S04]  /*6c50*/  @P3 IADD3 R4, R23, R4, RZ ;  /* 0x0000000417043210 */ /* 0x000fe80007ffe0ff */
[----:B------:R-:W-:Y:S02]  /*6c60*/  @P3 LEA.HI.X R27, R22, c[0x0][0x254], R4, 0x1, P4 ;  /* 0x00009500161b3a11 */ /* 0x000fe400020f0c04 */
[C---:B------:R-:W-:Y:S04]  /*6c70*/  LEA R4, P4, R11.reuse, c[0x0][0x1f8], 0x1 ;  /* 0x00007e000b047a11 */ /* 0x040fe800078808ff */
[----:B------:R-:W-:Y:S02]  /*6c80*/  LEA.HI.X R3, R11, c[0x0][0x1fc], R6, 0x1, P4 ;  /* 0x00007f000b037a11 */ /* 0x000fe400020f0c06 */
[----:B------:R-:W-:Y:S03]  /*6c90*/  ISETP.NE.AND P4, PT, R112, RZ, PT ;  /* 0x000000ff7000720c */ /* 0x000fe60003f85270 */
[----:B------:R1:W3:Y:S10]  /*6ca0*/  SHFL.IDX PT, R9, R3, RZ, 0x181f ;  /* 0x00181fff03097589 */ /* 0x0002f400000e0000 */
[----:B------:R1:W-:Y:S04]  /*6cb0*/  @P0 LDGSTS.E.BYPASS.LTC128B.128 [R105+0x5880], [R24.64+0x80], !P4 ;  /* 0x0588008018690fae */ /* 0x0003e8000e101d50 */
[----:B------:R1:W-:Y:S04]  /*6cc0*/  @P0 LDGSTS.E.BYPASS.LTC128B.128 [R105+0x7080], [R24.64+0x100], !P6 ;  /* 0x0708010018690fae */ /* 0x0003e8000f101d50 */
[----:B------:R1:W-:Y:S04]  /*6cd0*/  @P0 LDGSTS.E.BYPASS.LTC128B.128 [R105+0x8880], [R24.64+0x180], !P5 ;  /* 0x0888018018690fae */ /* 0x0003e8000e901d50 */
[----:B------:R1:W-:Y:S01]  /*6ce0*/  @P3 LDGSTS.E.BYPASS.LTC128B.128 [R105+0x5080], [R26.64], !P1 ;  /* 0x050800001a693fae */ /* 0x0003e2000c901d50 */
[----:B------:R-:W-:Y:S03]  /*6cf0*/  ISETP.NE.AND P1, PT, R5, RZ, PT ;  /* 0x000000ff0500720c */ /* 0x000fe60003f25270 */
[----:B------:R1:W-:Y:S04]  /*6d00*/  @P3 LDGSTS.E.BYPASS.LTC128B.128 [R105+0x6880], [R26.64+0x80], !P4 ;  /* 0x068800801a693fae */ /* 0x0003e8000e101d50 */
[----:B------:R1:W-:Y:S04]  /*6d10*/  @P3 LDGSTS.E.BYPASS.LTC128B.128 [R105+0x8080], [R26.64+0x100], !P6 ;  /* 0x080801001a693fae */ /* 0x0003e8000f101d50 */
[----:B------:R1:W-:Y:S04]  /*6d20*/  @P3 LDGSTS.E.BYPASS.LTC128B.128 [R105+0x9880], [R26.64+0x180], !P5 ;  /* 0x098801801a693fae */ /* 0x0003e8000e901d50 */
[----:B------:R-:W0:Y:S04]  /*6d30*/  LDGDEPBAR ;  /* 0x00000000000079af */ /* 0x000e280000000000 */
[----:B------:R1:W4:Y:S01]  /*6d40*/  SHFL.IDX PT, R5, R4, RZ, 0x181f ;  /* 0x00181fff04057589 */ /* 0x00032200000e0000 */
[----:B------:R-:W-:Y:S04]  /*6d50*/  DEPBAR.LE SB0, 0x0 ;  /* 0x000080000000791a */ /* 0x000fe80000000000 */
[----:B------:R-:W-:Y:S06]  /*6d60*/  BAR.SYNC.DEFER_BLOCKING 0x0 ;  /* 0x0000000000007b1d */ /* 0x000fec0000010000 */
[----:B------:R-:W-:-:S05]  /*6d70*/  @!P0 BRA `(.L_x_870) ;  /* 0x0000015000008947 */ /* 0x000fca0003800000 */
[C---:B-1-34-:R-:W-:Y:S02]  /*6d80*/  ISETP.GE.AND P0, PT, R18.reuse, c[0x0][0x1d4], PT ;  /* 0x0000750012007a0c */ /* 0x05afe40003f06270 */
[----:B------:R-:W-:Y:S11]  /*6d90*/  ISETP.GE.AND P5, PT, R15, c[0x0][0x1d4], PT ;  /* 0x000075000f007a0c */ /* 0x000ff60003fa6270 */
[----:B------:R-:W1:Y:S01]  /*6da0*/  @!P0 LDS.128 R32, [R105+0x4080] ;  /* 0x0040800069208984 */ /* 0x000e620000000c00 */
[C---:B------:R-:W-:Y:S04]  /*6db0*/  @!P0 LEA R40, P4, R18.reuse, R5, 0x1 ;  /* 0x0000000512288211 */ /* 0x040fe800078808ff */
        /* <DEDUP_REMOVED lines=17> */
.L_x_870:
[----:B-1-34-:R-:W-:Y:S05]  /*6ed0*/  BSYNC B0 ;  /* 0x0000000000007941 */ /* 0x01afea0003800000 */
.L_x_869:
[----:B------:R-:W1:Y:S01]  /*6ee0*/  SHFL.IDX PT, R3, R3, 0x1, 0x181f ;  /* 0x00381f0003037f89 */ /* 0x000e6200000e0000 */
[----:B------:R-:W-:Y:S03]  /*6ef0*/  BSSY B0, `(.L_x_871) ;  /* 0x0000018000007945 */ /* 0x000fe60003800000 */
[----:B------:R-:W3:Y:S01]  /*6f00*/  SHFL.IDX PT, R4, R4, 0x1, 0x181f ;  /* 0x00381f0004047f89 */ /* 0x000ee200000e0000 */
[----:B------:R-:W-:-:S05]  /*6f10*/  @!P3 BRA `(.L_x_872) ;  /* 0x000001500000b947 */ /* 0x000fca0003800000 */
[C---:B------:R-:W-:Y:S02]  /*6f20*/  ISETP.GE.AND P0, PT, R18.reuse, c[0x0][0x1d4], PT ;  /* 0x0000750012007a0c */ /* 0x040fe40003f06270 */
[----:B------:R-:W-:Y:S11]  /*6f30*/  ISETP.GE.AND P4, PT, R15, c[0x0][0x1d4], PT ;  /* 0x000075000f007a0c */ /* 0x000ff60003f86270 */
[----:B------:R-:W4:Y:S01]  /*6f40*/  @!P0 LDS.128 R32, [R105+0x5080] ;  /* 0x0050800069208984 */ /* 0x000f220000000c00 */
[CC--:B---3--:R-:W-:Y:S04]  /*6f50*/  @!P0 LEA R38, P3, R18.reuse, R4.reuse, 0x1 ;  /* 0x0000000412268211 */ /* 0x0c8fe800078608ff */
[-C--:B-1----:R-:W-:Y:S02]  /*6f60*/  @!P0 LEA.HI.X R39, R18, R3.reuse, R19, 0x1, P3 ;  /* 0x0000000312278211 */ /* 0x082fe400018f0c13 */
[CC--:B------:R-:W-:Y:S04]  /*6f70*/  @!P4 LEA R36, P3, R123.reuse, R4.reuse, 0x1 ;  /* 0x000000047b24c211 */ /* 0x0c0fe800078608ff */
[-C--:B------:R-:W-:Y:S02]  /*6f80*/  @!P4 LEA.HI.X R37, R123, R3.reuse, R132, 0x1, P3 ;  /* 0x000000037b25c211 */ /* 0x080fe400018f0c84 */
[----:B------:R-:W-:Y:S11]  /*6f90*/  ISETP.GE.AND P3, PT, R109, c[0x0][0x1d4], PT ;  /* 0x000075006d007a0c */ /* 0x000ff60003f66270 */
[----:B------:R-:W-:Y:S02]  /*6fa0*/  @!UPT UIADD3 URZ, URZ, URZ, URZ ;  /* 0x0000003f3f3ff290 */ /* 0x000fe4000fffe03f */
[CC--:B------:R-:W-:Y:S04]  /*6fb0*/  @!P3 LEA R22, P5, R121.reuse, R4.reuse, 0x1 ;  /* 0x000000047916b211 */ /* 0x0c0fe800078a08ff */
[-C--:B------:R-:W-:Y:S01]  /*6fc0*/  @!P3 LEA.HI.X R23, R121, R3.reuse, R120, 0x1, P5 ;  /* 0x000000037917b211 */ /* 0x080fe200028f0c78 */
        /* <DEDUP_REMOVED lines=10> */
.L_x_872:
[----:B------:R-:W-:Y:S05]  /*7070*/  BSYNC B0 ;  /* 0x0000000000007941 */ /* 0x000fea0003800000 */
.L_x_871:
[----:B------:R-:W-:Y:S11]  /*7080*/  ISETP.GT.AND P5, PT, R55, R102, PT ;  /* 0x000000663700720c */ /* 0x000ff60003fa4270 */
[----:B------:R-:W-:Y:S02]  /*7090*/  @!UPT UIADD3 URZ, URZ, URZ, URZ ;  /* 0x0000003f3f3ff290 */ /* 0x000fe4000fffe03f */
[----:B------:R-:W-:-:S05]  /*70a0*/  @!P5 BRA `(.L_x_873) ;  /* 0x000002600000d947 */ /* 0x000fca0003800000 */
[----:B-1----:R-:W-:Y:S01]  /*70b0*/  IADD3 R5, R55, -0x1, RZ ;  /* 0xffffffff37057810 */ /* 0x002fe20007ffe0ff */
[----:B------:R-:W-:Y:S01]  /*70c0*/  IMAD.MOV.U32 R10, RZ, RZ, R150 ;  /* 0x000000ffff0a7224 */ /* 0x000fe200078e0096 */
[----:B------:R-:W-:Y:S01]  /*70d0*/  ISETP.GE.AND P3, PT, R117, 0x1, PT ;  /* 0x000000017500780c */ /* 0x000fe20003f66270 */
[----:B------:R-:W-:Y:S01]  /*70e0*/  IMAD.MOV.U32 R11, RZ, RZ, R153 ;  /* 0x000000ffff0b7224 */ /* 0x000fe200078e0099 */
[----:B---3--:R-:W-:Y:S01]  /*70f0*/  SHF.R.S32.HI R4, RZ, 0x1f, R5 ;  /* 0x0000001fff047819 */ /* 0x008fe20000011405 */
[C---:B------:R-:W-:Y:S01]  /*7100*/  IMAD R3, R5.reuse, UR8, RZ ;  /* 0x0000000805037c24 */ /* 0x040fe2000f8e02ff */
[----:B------:R-:W-:Y:S01]  /*7110*/  P2R R8, PR, RZ, 0x4 ;  /* 0x00000004ff087803 */ /* 0x000fe20000000000 */
[----:B------:R-:W-:Y:S01]  /*7120*/  IMAD.WIDE.U32 R10, R5, UR10, R10 ;  /* 0x0000000a050a7c25 */ /* 0x000fe2000f8e000a */
[----:B------:R-:W-:Y:S02]  /*7130*/  ISETP.NE.AND P2, PT, R113, RZ, PT ;  /* 0x000000ff7100720c */ /* 0x000fe40003f45270 */
[----:B------:R-:W-:Y:S01]  /*7140*/  P2R R6, PR, RZ, 0x2 ;  /* 0x00000002ff067803 */ /* 0x000fe20000000000 */
[----:B------:R-:W-:Y:S01]  /*7150*/  IMAD R3, R4, UR10, R3 ;  /* 0x0000000a04037c24 */ /* 0x000fe2000f8e0203 */
[----:B------:R-:W-:Y:S02]  /*7160*/  ISETP.NE.AND P1, PT, R112, RZ, PT ;  /* 0x000000ff7000720c */ /* 0x000fe40003f25270 */
[----:B------:R-:W-:Y:S01]  /*7170*/  ISETP.NE.AND P6, PT, R110, RZ, PT ;  /* 0x000000ff6e00720c */ /* 0x000fe20003fc5270 */
[----:B------:R-:W-:Y:S01]  /*7180*/  IMAD.IADD R3, R11, 0x1, R3 ;  /* 0x000000010b037824 */ /* 0x000fe200078e0203 */
[C---:B------:R-:W-:Y:S04]  /*7190*/  @P3 LEA R22, P0, R10.reuse, c[0x0][0x220], 0x1 ;  /* 0x000088000a163a11 */ /* 0x040fe800078008ff */
[----:B------:R-:W-:Y:S02]  /*71a0*/  @P3 LEA.HI.X R23, R10, c[0x0][0x224], R3, 0x1, P0 ;  /* 0x000089000a173a11 */ /* 0x000fe400000f0c03 */
[----:B------:R-:W-:Y:S03]  /*71b0*/  ISETP.GE.AND P0, PT, R117, 0x21, PT ;  /* 0x000000217500780c */ /* 0x000fe60003f06270 */
[----:B------:R-:W-:Y:S01]  /*71c0*/  @!PT LDS RZ, [RZ] ;  /* 0x00000000fffff984 */ /* 0x000fe20000000800 */
[----:B------:R-:W-:Y:S01]  /*71d0*/  @!PT LDS RZ, [RZ] ;  /* 0x00000000fffff984 */ /* 0x000fe20000000800 */
[----:B------:R-:W-:Y:S01]  /*71e0*/  @!PT LDS RZ, [RZ] ;  /* 0x00000000fffff984 */ /* 0x000fe20000000800 */
[----:B------:R1:W-:Y:S01]  /*71f0*/  @P3 LDGSTS.E.BYPASS.LTC128B.128 [R105+0xa080], [R22.64], !P2 ;  /* 0x0a08000016693fae */ /* 0x0003e2000d101d50 */
[----:B------:R-:W-:Y:S03]  /*7200*/  ISETP.NE.AND P2, PT, R8, RZ, PT ;  /* 0x000000ff0800720c */ /* 0x000fe60003f45270 */
[----:B------:R1:W-:Y:S06]  /*7210*/  @P3 LDGSTS.E.BYPASS.LTC128B.128 [R105+0xb880], [R22.64+0x80], !P1 ;  /* 0x0b88008016693fae */ /* 0x0003ec000c901d50 */
[----:B------:R-:W-:Y:S04]  /*7220*/  @P0 IADD3 R4, P4, R10, UR12, RZ ;  /* 0x0000000c0a040c10 */ /* 0x000fe8000ff9e0ff */
[----:B------:R-:W-:Y:S02]  /*7230*/  @P0 IADD3.X R3, R3, UR9, RZ, P4, !PT ;  /* 0x0000000903030c10 */ /* 0x000fe4000a7fe4ff */
[C---:B------:R-:W-:Y:S04]  /*7240*/  @P0 LEA R10, P4, R4.reuse, c[0x0][0x220], 0x1 ;  /* 0x00008800040a0a11 */ /* 0x040fe800078808ff */
[----:B------:R-:W-:Y:S02]  /*7250*/  @P0 LEA.HI.X R11, R4, c[0x0][0x224], R3, 0x1, P4 ;  /* 0x00008900040b0a11 */ /* 0x000fe400020f0c03 */
[----:B------:R-:W-:Y:S11]  /*7260*/  ISETP.NE.AND P4, PT, R111, RZ, PT ;  /* 0x000000ff6f00720c */ /* 0x000ff60003f85270 */
[----:B------:R-:W-:Y:S02]  /*7270*/  @!UPT UIADD3 URZ, URZ, URZ, URZ ;  /* 0x0000003f3f3ff290 */ /* 0x000fe4000fffe03f */
[----:B------:R1:W-:Y:S04]  /*7280*/  @P3 LDGSTS.E.BYPASS.LTC128B.128 [R105+0xd080], [R22.64+0x100], !P4 ;  /* 0x0d08010016693fae */ /* 0x0003e8000e101d50 */
[----:B------:R1:W-:Y:S01]  /*7290*/  @P3 LDGSTS.E.BYPASS.LTC128B.128 [R105+0xe880], [R22.64+0x180], !P6 ;  /* 0x0e88018016693fae */ /* 0x0003e2000f101d50 */
[----:B------:R-:W-:Y:S11]  /*72a0*/  ISETP.NE.AND P3, PT, R113, RZ, PT ;  /* 0x000000ff7100720c */ /* 0x000ff60003f65270 */
[----:B------:R-:W-:Y:S02]  /*72b0*/  @!UPT UIADD3 URZ, URZ, URZ, URZ ;  /* 0x0000003f3f3ff290 */ /* 0x000fe4000fffe03f */
[----:B------:R1:W-:Y:S04]  /*72c0*/  @P0 LDGSTS.E.BYPASS.LTC128B.128 [R105+0xb080], [R10.64], !P3 ;  /* 0x0b0800000a690fae */ /* 0x0003e8000d901d50 */
[----:B------:R1:W-:Y:S01]  /*72d0*/  @P0 LDGSTS.E.BYPASS.LTC128B.128 [R105+0xc880], [R10.64+0x80], !P1 ;  /* 0x0c8800800a690fae */ /* 0x0003e2000c901d50 */
[----:B------:R-:W-:Y:S03]  /*72e0*/  ISETP.NE.AND P1, PT, R6, RZ, PT ;  /* 0x000000ff0600720c */ /* 0x000fe60003f25270 */
[----:B------:R1:W-:Y:S04]  /*72f0*/  @P0 LDGSTS.E.BYPASS.LTC128B.128 [R105+0xe080], [R10.64+0x100], !P4 ;  /* 0x0e0801000a690fae */ /* 0x0003e8000e101d50 */
[----:B------:R1:W-:Y:S04]  /*7300*/  @P0 LDGSTS.E.BYPASS.LTC128B.128 [R105+0xf880], [R10.64+0x180], !P6 ;  /* 0x0f8801800a690fae */ /* 0x0003e8000f101d50 */
.L_x_873:
[----:B------:R-:W0:Y:S01]  /*7310*/  LDGDEPBAR ;  /* 0x00000000000079af */ /* 0x000e220000000000 */
[----:B------:R-:W-:Y:S01]  /*7320*/  IADD3 R55, R55, -0x1, RZ ;  /* 0xffffffff37377810 */ /* 0x000fe20007ffe0ff */
[----:B------:R-:W-:-:S05]  /*7330*/  @P5 BRA `(.L_x_874) ;  /* 0xffffa2d000005947 */ /* 0x000fca000383ffff */
[----:B------:R-:W-:Y:S06]  /*7340*/  BAR.SYNC.DEFER_BLOCKING 0x0 ;  /* 0x0000000000007b1d */ /* 0x000fec0000010000 */
.L_x_834:
[----:B-1----:R-:W-:Y:S01]  /*7350*/  ISETP.GE.AND P0, PT, R95, 0x1, PT ;  /* 0x000000015f00780c */ /* 0x002fe20003f06270 */
[----:B------:R-:W-:Y:S01]  /*7360*/  CS2R R2, SRZ ;  /* 0x0000000000027805 */ /* 0x000fe2000001ff00 */
[----:B------:R-:W-:Y:S01]  /*7370*/  PLOP3.LUT P2, PT, PT, PT, PT, 0x80, 0x0 ;  /* 0x000000000000781c */ /* 0x000fe20003f4f070 */
        /* <DEDUP_REMOVED lines=17> */
[----:B------:R-:W-:Y:S01]  /*7490*/  MOV R13, RZ ;  /* 0x000000ff000d7202 */ /* 0x000fe20000000f00 */
[----:B---3--:R-:W-:Y:S01]  /*74a0*/  IMAD.MOV.U32 R4, RZ, RZ, RZ ;  /* 0x000000ffff047224 */ /* 0x008fe200078e00ff */
[----:B------:R-:W-:Y:S01]  /*74b0*/  CS2R R6, SRZ ;  /* 0x0000000000067805 */ /* 0x000fe2000001ff00 */
[----:B------:R-:W-:Y:S01]  /*74c0*/  MOV R11, RZ ;  /* 0x000000ff000b7202 */ /* 0x000fe20000000f00 */
        /* <DEDUP_REMOVED lines=41> */
[----:B--2---:R-:W-:Y:S01]  /*7760*/  CS2R R144, SRZ ;  /* 0x0000000000907805 */ /* 0x004fe2000001ff00 */
[----:B------:R-:W-:Y:S01]  /*7770*/  CS2R R150, SRZ ;  /* 0x0000000000967805 */ /* 0x000fe2000001ff00 */
[----:B------:R-:W-:Y:S01]  /*7780*/  CS2R R148, SRZ ;  /* 0x0000000000947805 */ /* 0x000fe2000001ff00 */
[----:B------:R-:W-:Y:S01]  /*7790*/  CS2R R154, SRZ ;  /* 0x00000000009a7805 */ /* 0x000fe2000001ff00 */
[----:B------:R-:W-:Y:S01]  /*77a0*/  CS2R R152, SRZ ;  /* 0x0000000000987805 */ /* 0x000fe2000001ff00 */
[----:B------:R-:W-:Y:S05]  /*77b0*/  @!P0 BRA `(.L_x_875) ;  /* 0x0000e47000008947 */ /* 0x000fea0003800000 */
[----:B------:R-:W-:-:S04]  /*77c0*/  ISETP.NE.U32.AND P0, PT, RZ, c[0x0][0x340], PT ;  /* 0x0000d000ff007a0c */ /* 0x000fc80003f05070 */
[----:B------:R-:W-:-:S13]  /*77d0*/  ISETP.NE.AND.EX P2, PT, RZ, c[0x0][0x344], PT, P0 ;  /* 0x0000d100ff007a0c */ /* 0x000fda0003f45300 */
[----:B------:R-:W-:-:S04]  /*77e0*/  @P2 IMAD.MOV.U32 R237, RZ, RZ, 0x4 ;  /* 0x00000004ffed2424 */ /* 0x000fc800078e00ff */
[----:B------:R-:W-:-:S06]  /*77f0*/  @P2 IMAD.WIDE R236, R226, R237, c[0x0][0x340] ;  /* 0x0000d000e2ec2625 */ /* 0x000fcc00078e02ed */
[----:B------:R1:W5:Y:S01]  /*7800*/  @P2 LDG.E R236, [R236.64] ;  /* 0x00000010ecec2981 */ /* 0x000362000c1e1900 */
[----:B------:R-:W-:Y:S01]  /*7810*/  SHF.R.S32.HI R0, RZ, 0x1f, R101 ;  /* 0x0000001fff007819 */ /* 0x000fe20000011465 */
[----:B------:R-:W-:Y:S01]  /*7820*/  IMAD.WIDE.U32 R2, R101, c[0x0][0x178], RZ ;  /* 0x00005e0065027a25 */ /* 0x000fe200078e00ff */
[----:B------:R-:W-:Y:S01]  /*7830*/  SHF.R.S32.HI R15, RZ, 0x1f, R224 ;  /* 0x0000001fff0f7819 */ /* 0x000fe200000114e0 */
[----:B------:R-:W-:Y:S01]  /*7840*/  BSSY B0, `(.L_x_876) ;  /* 0x0000064000007945 */ /* 0x000fe20003800000 */
[----:B------:R-:W-:Y:S01]  /*7850*/  ISETP.NE.U32.AND P0, PT, RZ, c[0x0][0x348], PT ;  /* 0x0000d200ff007a0c */ /* 0x000fe20003f05070 */
[----:B------:R-:W-:Y:S01]  /*7860*/  IMAD R0, R0, c[0x0][0x178], RZ ;  /* 0x00005e0000007a24 */ /* 0x000fe200078e02ff */
[-C--:B------:R-:W-:Y:S01]  /*7870*/  LEA.HI R80, R15, R224.reuse, RZ, 0x3 ;  /* 0x000000e00f507211 */ /* 0x080fe200078f18ff */
[----:B------:R-:W-:Y:S01]  /*7880*/  IMAD R38, R99, c[0x0][0x2c4], RZ ;  /* 0x0000b10063267a24 */ /* 0x000fe200078e02ff */
[----:B------:R-:W-:Y:S01]  /*7890*/  SHF.R.S32.HI R9, RZ, 0x1f, R226 ;  /* 0x0000001fff097819 */ /* 0x000fe200000114e2 */
[----:B------:R-:W-:Y:S01]  /*78a0*/  IMAD R101, R101, c[0x0][0x17c], R0 ;  /* 0x00005f0065657a24 */ /* 0x000fe200078e0200 */
[----:B------:R-:W-:Y:S01]  /*78b0*/  LOP3.LUT R13, R80, 0xfffffff8, RZ, 0xc0, !PT ;  /* 0xfffffff8500d7812 */ /* 0x000fe200078ec0ff */
[----:B------:R-:W-:Y:S01]  /*78c0*/  IMAD.MOV.U32 R0, RZ, RZ, c[0x0][0x2c4] ;  /* 0x0000b100ff007624 */ /* 0x000fe200078e00ff */
[----:B------:R-:W-:Y:S01]  /*78d0*/  SHF.R.S32.HI R80, RZ, 0x3, R80 ;  /* 0x00000003ff507819 */ /* 0x000fe20000011450 */
[----:B------:R-:W-:Y:S01]  /*78e0*/  IMAD.IADD R3, R3, 0x1, R101 ;  /* 0x0000000103037824 */ /* 0x000fe200078e0265 */
[----:B------:R-:W-:Y:S01]  /*78f0*/  ISETP.NE.AND.EX P0, PT, RZ, c[0x0][0x34c], PT, P0 ;  /* 0x0000d300ff007a0c */ /* 0x000fe20003f05300 */
[----:B------:R-:W-:Y:S01]  /*7900*/  IMAD.IADD R13, R224, 0x1, -R13 ;  /* 0x00000001e00d7824 */ /* 0x000fe200078e0a0d */
[----:B------:R-:W-:Y:S01]  /*7910*/  ISETP.NE.AND P1, PT, R0, 0x1, PT ;  /* 0x000000010000780c */ /* 0x000fe20003f25270 */
[----:B------:R-:W-:Y:S01]  /*7920*/  IMAD R0, R96, c[0x0][0x1b8], RZ ;  /* 0x00006e0060007a24 */ /* 0x000fe200078e02ff */
[----:B------:R-:W-:Y:S01]  /*7930*/  SEL R9, R9, RZ, !P0 ;  /* 0x000000ff09097207 */ /* 0x000fe20004000000 */
[----:B------:R-:W-:Y:S01]  /*7940*/  IMAD R228, R13, 0x20, R80 ;  /* 0x000000200de47824 */ /* 0x000fe200078e0250 */
[----:B------:R-:W-:Y:S01]  /*7950*/  SEL R4, R226, RZ, !P0 ;  /* 0x000000ffe2047207 */ /* 0x000fe20004000000 */
[----:B------:R-:W-:Y:S01]  /*7960*/  IMAD R5, R223, c[0x0][0x1bc], R0 ;  /* 0x00006f00df057a24 */ /* 0x000fe200078e0200 */
[-C--:B------:R-:W-:Y:S01]  /*7970*/  LEA.HI R14, R15, R224.reuse, RZ, 0x4 ;  /* 0x000000e00f0e7211 */ /* 0x080fe200078f20ff */
[----:B------:R-:W-:Y:S01]  /*7980*/  IMAD R7, R97, 0x80, R228 ;  /* 0x0000008061077824 */ /* 0x000fe200078e02e4 */
[----:B------:R-:W-:Y:S01]  /*7990*/  LEA.HI R42, R15, R224, RZ, 0x6 ;  /* 0x000000e00f2a7211 */ /* 0x000fe200078f30ff */
[----:B------:R-:W-:-:S04]  /*79a0*/  IMAD.WIDE.U32 R2, R223, c[0x0][0x1b8], R2 ;  /* 0x00006e00df027a25 */ /* 0x000fc800078e0002 */
[----:B------:R-:W-:-:S04]  /*79b0*/  @P1 IMAD.HI.U32 R0, R7, c[0x0][0x2c8], RZ ;  /* 0x0000b20007001a27 */ /* 0x000fc800078e00ff */
[----:B------:R-:W-:Y:S02]  /*79c0*/  IMAD R9, R9, c[0x0][0x1c0], RZ ;  /* 0x0000700009097a24 */ /* 0x000fe400078e02ff */
[----:B------:R-:W-:Y:S02]  /*79d0*/  IMAD.IADD R3, R3, 0x1, R5 ;  /* 0x0000000103037824 */ /* 0x000fe400078e0205 */
[----:B------:R-:W-:Y:S01]  /*79e0*/  IMAD.MOV.U32 R8, RZ, RZ, R7 ;  /* 0x000000ffff087224 */ /* 0x000fe200078e0007 */
[----:B------:R-:W-:Y:S01]  /*79f0*/  @P1 SHF.R.U32.HI R8, RZ, c[0x0][0x2cc], R0 ;  /* 0x0000b300ff081a19 */ /* 0x000fe20000011600 */
[C---:B------:R-:W-:Y:S02]  /*7a00*/  IMAD R9, R4.reuse, c[0x0][0x1c4], R9 ;  /* 0x0000710004097a24 */ /* 0x040fe400078e0209 */
[----:B------:R-:W-:Y:S01]  /*7a10*/  IMAD.WIDE.U32 R4, R4, c[0x0][0x1c0], R2 ;  /* 0x0000700004047a25 */ /* 0x000fe200078e0002 */
[----:B------:R-:W-:-:S03]  /*7a20*/  SHF.R.S32.HI R3, RZ, 0x1f, R8 ;  /* 0x0000001fff037819 */ /* 0x000fc60000011408 */
[----:B------:R-:W-:Y:S02]  /*7a30*/  IMAD.IADD R5, R5, 0x1, R9 ;  /* 0x0000000105057824 */ /* 0x000fe400078e0209 */
[----:B------:R-:W-:Y:S02]  /*7a40*/  IMAD R3, R3, c[0x0][0x1b0], RZ ;  /* 0x00006c0003037a24 */ /* 0x000fe400078e02ff */
[----:B------:R-:W-:Y:S02]  /*7a50*/  IMAD.MOV R2, RZ, RZ, -R8 ;  /* 0x000000ffff027224 */ /* 0x000fe400078e0a08 */
[C---:B------:R-:W-:Y:S02]  /*7a60*/  IMAD R3, R8.reuse, c[0x0][0x1b4], R3 ;  /* 0x00006d0008037a24 */ /* 0x040fe400078e0203 */
[----:B------:R-:W-:Y:S01]  /*7a70*/  IMAD.WIDE.U32 R8, R8, c[0x0][0x1b0], R4 ;  /* 0x00006c0008087a25 */ /* 0x000fe200078e0004 */
[----:B------:R-:W-:-:S03]  /*7a80*/  LOP3.LUT R5, R14, 0xfffffff0, RZ, 0xc0, !PT ;  /* 0xfffffff00e057812 */ /* 0x000fc600078ec0ff */
[----:B------:R-:W-:Y:S02]  /*7a90*/  IMAD R2, R2, c[0x0][0x2c4], R7 ;  /* 0x0000b10002027a24 */ /* 0x000fe400078e0207 */
[----:B------:R-:W-:Y:S02]  /*7aa0*/  IMAD.IADD R5, R224, 0x1, -R5 ;  /* 0x00000001e0057824 */ /* 0x000fe400078e0a05 */
[----:B------:R-:W-:Y:S01]  /*7ab0*/  IMAD.IADD R9, R9, 0x1, R3 ;  /* 0x0000000109097824 */ /* 0x000fe200078e0203 */
[----:B------:R-:W-:Y:S01]  /*7ac0*/  SHF.R.S32.HI R7, RZ, 0x1f, R2 ;  /* 0x0000001fff077819 */ /* 0x000fe20000011402 */
[----:B------:R-:W-:Y:S01]  /*7ad0*/  IMAD.SHL.U32 R44, R80, 0x40, RZ ;  /* 0x00000040502c7824 */ /* 0x000fe200078e00ff */
[----:B------:R-:W-:Y:S01]  /*7ae0*/  SHF.R.S32.HI R0, RZ, 0x1f, R5 ;  /* 0x0000001fff007819 */ /* 0x000fe20000011405 */
[----:B------:R-:W-:Y:S02]  /*7af0*/  IMAD.SHL.U32 R42, R42, 0x8, RZ ;  /* 0x000000082a2a7824 */ /* 0x000fe400078e00ff */
[----:B------:R-:W-:Y:S01]  /*7b00*/  IMAD R7, R7, c[0x0][0x1a8], RZ ;  /* 0x00006a0007077a24 */ /* 0x000fe200078e02ff */
[----:B------:R-:W-:Y:S01]  /*7b10*/  LEA.HI R0, R0, R5, RZ, 0x3 ;  /* 0x0000000500007211 */ /* 0x000fe200078f18ff */
[----:B------:R-:W-:Y:S01]  /*7b20*/  IMAD.MOV.U32 R221, RZ, RZ, 0x10 ;  /* 0x00000010ffdd7424 */ /* 0x000fe200078e00ff */
[----:B------:R-:W-:Y:S01]  /*7b30*/  LOP3.LUT R44, R44, 0x1c0, RZ, 0xc0, !PT ;  /* 0x000001c02c2c7812 */ /* 0x000fe200078ec0ff */
[----:B------:R-:W-:Y:S01]  /*7b40*/  IMAD R7, R2, c[0x0][0x1ac], R7 ;  /* 0x00006b0002077a24 */ /* 0x000fe200078e0207 */
[----:B------:R-:W-:Y:S01]  /*7b50*/  LOP3.LUT R12, R0, 0xfffffff8, RZ, 0xc0, !PT ;  /* 0xfffffff8000c7812 */ /* 0x000fe200078ec0ff */
[----:B------:R-:W-:Y:S01]  /*7b60*/  IMAD.WIDE.U32 R2, R2, c[0x0][0x1a8], R8 ;  /* 0x00006a0002027a25 */ /* 0x000fe200078e0008 */
[----:B------:R-:W-:-:S02]  /*7b70*/  SHF.R.U32.HI R43, RZ, 0x3, R44 ;  /* 0x00000003ff2b7819 */ /* 0x000fc4000001162c */
[----:B------:R-:W-:Y:S01]  /*7b80*/  LOP3.LUT R42, R42, 0xfffffe00, RZ, 0xc0, !PT ;  /* 0xfffffe002a2a7812 */ /* 0x000fe200078ec0ff */
[----:B------:R-:W-:Y:S01]  /*7b90*/  IMAD.IADD R12, R5, 0x1, -R12 ;  /* 0x00000001050c7824 */ /* 0x000fe200078e0a0c */
[----:B------:R-:W-:Y:S01]  /*7ba0*/  IADD3 R7, R3, R7, RZ ;  /* 0x0000000703077210 */ /* 0x000fe20007ffe0ff */
[----:B------:R-:W-:Y:S01]  /*7bb0*/  IMAD R5, R97, 0x80, R80 ;  /* 0x0000008061057824 */ /* 0x000fe200078e0250 */
[C---:B------:R-:W-:Y:S01]  /*7bc0*/  LEA R6, P0, R2.reuse, c[0x0][0x160], 0x1 ;  /* 0x0000580002067a11 */ /* 0x040fe200078008ff */
[----:B------:R-:W-:Y:S02]  /*7bd0*/  IMAD.SHL.U32 R3, R13, 0x8, RZ ;  /* 0x000000080d037824 */ /* 0x000fe400078e00ff */
[----:B------:R-:W-:Y:S01]  /*7be0*/  IMAD.MOV.U32 R219, RZ, RZ, 0x20 ;  /* 0x00000020ffdb7424 */ /* 0x000fe200078e00ff */
[----:B------:R-:W-:Y:S01]  /*7bf0*/  LEA.HI.X R7, R2, c[0x0][0x164], R7, 0x1, P0 ;  /* 0x0000590002077a11 */ /* 0x000fe200000f0c07 */
[----:B------:R1:W2:Y:S01]  /*7c00*/  SHFL.IDX PT, R8, R6, RZ, 0x181f ;  /* 0x00181fff06087589 */ /* 0x0002a200000e0000 */
[----:B------:R-:W-:Y:S01]  /*7c10*/  ISETP.GE.AND P0, PT, R5, R38, PT ;  /* 0x000000260500720c */ /* 0x000fe20003f06270 */
[----:B------:R-:W-:Y:S01]  /*7c20*/  IMAD.MOV.U32 R230, RZ, RZ, 0x181f ;  /* 0x0000181fffe67424 */ /* 0x000fe200078e00ff */
[C---:B------:R-:W-:Y:S01]  /*7c30*/  IADD3 R229, R3.reuse, 0x40, RZ ;  /* 0x0000004003e57810 */ /* 0x040fe20007ffe0ff */
[----:B------:R1:W3:Y:S01]  /*7c40*/  SHFL.IDX PT, R9, R7, RZ, 0x181f ;  /* 0x00181fff07097589 */ /* 0x0002e200000e0000 */
[C---:B------:R-:W-:Y:S01]  /*7c50*/  IADD3 R19, R3.reuse, 0x80, RZ ;  /* 0x0000008003137810 */ /* 0x040fe20007ffe0ff */
[----:B------:R-:W-:Y:S01]  /*7c60*/  IMAD.MOV.U32 R227, RZ, RZ, -0x1 ;  /* 0xffffffffffe37424 */ /* 0x000fe200078e00ff */
[----:B------:R-:W-:-:S02]  /*7c70*/  IADD3 R18, R3, 0xc0, RZ ;  /* 0x000000c003127810 */ /* 0x000fc40007ffe0ff */
[----:B------:R-:W-:Y:S02]  /*7c80*/  ISETP.GE.AND P3, PT, R3, c[0x0][0x198], PT ;  /* 0x0000660003007a0c */ /* 0x000fe40003f66270 */
[----:B------:R-:W-:Y:S02]  /*7c90*/  LOP3.LUT R2, R44, 0x38, R3, 0xf8, !PT ;  /* 0x000000382c027812 */ /* 0x000fe400078ef803 */
[----:B------:R-:W-:Y:S02]  /*7ca0*/  ISETP.GE.AND P4, PT, R229, c[0x0][0x198], PT ;  /* 0x00006600e5007a0c */ /* 0x000fe40003f86270 */
[----:B------:R-:W-:Y:S02]  /*7cb0*/  ISETP.GE.AND P6, PT, R18, c[0x0][0x198], PT ;  /* 0x0000660012007a0c */ /* 0x000fe40003fc6270 */
[----:B------:R-:W-:Y:S02]  /*7cc0*/  ISETP.GE.AND P5, PT, R19, c[0x0][0x198], PT ;  /* 0x0000660013007a0c */ /* 0x000fe40003fa6270 */
[----:B------:R-:W-:-:S02]  /*7cd0*/  LOP3.LUT R11, R2, R43, RZ, 0x3c, !PT ;  /* 0x0000002b020b7212 */ /* 0x000fc400078e3cff */
[----:B------:R-:W-:-:S03]  /*7ce0*/  P2R R4, PR, RZ, 0x1 ;  /* 0x00000001ff047803 */ /* 0x000fc60000000000 */
[----:B------:R-:W-:Y:S01]  /*7cf0*/  IMAD.IADD R2, R11, 0x1, R42 ;  /* 0x000000010b027824 */ /* 0x000fe200078e022a */
[----:B------:R-:W-:Y:S02]  /*7d00*/  @!P2 MOV R236, R226 ;  /* 0x000000e200eca202 */ /* 0x000fe40000000f00 */
[----:B------:R-:W-:-:S05]  /*7d10*/  R2P PR, R12, 0x6 ;  /* 0x000000060c007804 */ /* 0x000fca0000000000 */
[----:B------:R-:W-:Y:S02]  /*7d20*/  SEL R221, R221, 0xfffffff0, !P1 ;  /* 0xfffffff0dddd7807 */ /* 0x000fe40004800000 */
[----:B------:R-:W-:Y:S01]  /*7d30*/  SEL R219, R219, 0xffffffe0, !P2 ;  /* 0xffffffe0dbdb7807 */ /* 0x000fe20005000000 */
[----:B------:R-:W-:Y:S05]  /*7d40*/  @P0 BRA `(.L_x_877) ;  /* 0x0000013000000947 */ /* 0x000fea0003800000 */
[----:B-123--:R-:W-:Y:S01]  /*7d50*/  SHF.R.S32.HI R16, RZ, 0x1f, R229 ;  /* 0x0000001fff107819 */ /* 0x00efe200000114e5 */
[----:B------:R-:W-:Y:S01]  /*7d60*/  IMAD.WIDE R22, R3, 0x2, R8 ;  /* 0x0000000203167825 */ /* 0x000fe200078e0208 */
[----:B------:R-:W-:Y:S02]  /*7d70*/  SHF.R.S32.HI R10, RZ, 0x1f, R19 ;  /* 0x0000001fff0a7819 */ /* 0x000fe40000011413 */
[----:B------:R-:W-:Y:S02]  /*7d80*/  SHF.R.S32.HI R11, RZ, 0x1f, R18 ;  /* 0x0000001fff0b7819 */ /* 0x000fe40000011412 */
[----:B------:R-:W-:Y:S02]  /*7d90*/  LEA.HI R21, R16, R229, RZ, 0x3 ;  /* 0x000000e510157211 */ /* 0x000fe400078f18ff */
[----:B------:R-:W-:Y:S01]  /*7da0*/  LEA.HI R17, R10, R19, RZ, 0x3 ;  /* 0x000000130a117211 */ /* 0x000fe200078f18ff */
[----:B------:R-:W-:Y:S01]  /*7db0*/  IMAD.SHL.U32 R10, R2, 0x2, RZ ;  /* 0x00000002020a7824 */ /* 0x000fe200078e00ff */
[----:B------:R-:W-:-:S02]  /*7dc0*/  LEA.HI R11, R11, R18, RZ, 0x3 ;  /* 0x000000120b0b7211 */ /* 0x000fc400078f18ff */
[----:B------:R-:W-:Y:S02]  /*7dd0*/  LOP3.LUT R21, R21, 0xfffffff8, RZ, 0xc0, !PT ;  /* 0xfffffff815157812 */ /* 0x000fe400078ec0ff */
[----:B------:R-:W-:Y:S01]  /*7de0*/  LOP3.LUT R17, R17, 0xfffffff8, RZ, 0xc0, !PT ;  /* 0xfffffff811117812 */ /* 0x000fe200078ec0ff */
[----:B------:R-:W-:Y:S01]  /*7df0*/  @!PT LDS RZ, [RZ] ;  /* 0x00000000fffff984 */ /* 0x000fe20000000800 */
[----:B------:R1:W-:Y:S01]  /*7e00*/  LDGSTS.E.BYPASS.LTC128B.128 [R10+0x10080], [R22.64], !P3 ;  /* 0x10080000160a7fae */ /* 0x0003e2000d901d50 */
[----:B------:R-:W-:Y:S01]  /*7e10*/  LOP3.LUT R11, R11, 0xfffffff8, RZ, 0xc0, !PT ;  /* 0xfffffff80b0b7812 */ /* 0x000fe200078ec0ff */
[----:B------:R-:W-:-:S04]  /*7e20*/  IMAD.WIDE R20, R21, 0x2, R8 ;  /* 0x0000000215147825 */ /* 0x000fc800078e0208 */
[--C-:B------:R-:W-:Y:S01]  /*7e30*/  IMAD.WIDE R16, R17, 0x2, R8.reuse ;  /* 0x0000000211107825 */ /* 0x100fe200078e0208 */
[----:B------:R1:W-:Y:S03]  /*7e40*/  LDGSTS.E.BYPASS.LTC128B.128 [R10+0x14080], [R20.64], !P4 ;  /* 0x14080000140a7fae */ /* 0x0003e6000e101d50 */
[----:B------:R-:W-:Y:S01]  /*7e50*/  IMAD.WIDE R8, R11, 0x2, R8 ;  /* 0x000000020b087825 */ /* 0x000fe200078e0208 */
[----:B------:R1:W-:Y:S04]  /*7e60*/  LDGSTS.E.BYPASS.LTC128B.128 [R10+0x18080], [R16.64], !P5 ;  /* 0x18080000100a7fae */ /* 0x0003e8000e901d50 */
[----:B------:R1:W-:Y:S02]  /*7e70*/  LDGSTS.E.BYPASS.LTC128B.128 [R10+0x1c080], [R8.64], !P6 ;  /* 0x1c080000080a7fae */ /* 0x0003e4000f101d50 */
.L_x_877:
[----:B-123--:R-:W-:Y:S05]  /*7e80*/  BSYNC B0 ;  /* 0x0000000000007941 */ /* 0x00efea0003800000 */
.L_x_876:
[----:B------:R-:W-:Y:S01]  /*7e90*/  IADD3 R9, R5, 0x20, RZ ;  /* 0x0000002005097810 */ /* 0x000fe20007ffe0ff */
[----:B------:R1:W2:Y:S01]  /*7ea0*/  SHFL.IDX PT, R17, R7, 0x1, 0x181f ;  /* 0x00381f0007117f89 */ /* 0x0002a200000e0000 */
[----:B------:R-:W-:Y:S02]  /*7eb0*/  BSSY B0, `(.L_x_878) ;  /* 0x0000017000007945 */ /* 0x000fe40003800000 */
[----:B------:R-:W-:Y:S01]  /*7ec0*/  ISETP.GE.AND P0, PT, R9, R38, PT ;  /* 0x000000260900720c */ /* 0x000fe20003f06270 */
[----:B------:R1:W3:-:S12]  /*7ed0*/  SHFL.IDX PT, R16, R6, 0x1, 0x181f ;  /* 0x00381f0006107f89 */ /* 0x0002d800000e0000 */
        /* <DEDUP_REMOVED lines=20> */
.L_x_879:
[----:B------:R-:W-:Y:S05]  /*8020*/  BSYNC B0 ;  /* 0x0000000000007941 */ /* 0x000fea0003800000 */
.L_x_878:
[----:B--2---:R-:W-:Y:S01]  /*8030*/  IADD3 R9, R5, 0x40, RZ ;  /* 0x0000004005097810 */ /* 0x004fe20007ffe0ff */
[----:B------:R2:W4:Y:S01]  /*8040*/  SHFL.IDX PT, R17, R7, 0x2, 0x181f ;  /* 0x00581f0007117f89 */ /* 0x00052200000e0000 */
[----:B------:R-:W-:Y:S02]  /*8050*/  BSSY B0, `(.L_x_880) ;  /* 0x0000017000007945 */ /* 0x000fe40003800000 */
[----:B------:R-:W-:Y:S01]  /*8060*/  ISETP.GE.AND P0, PT, R9, R38, PT ;  /* 0x000000260900720c */ /* 0x000fe20003f06270 */
[----:B---3--:R2:W3:-:S12]  /*8070*/  SHFL.IDX PT, R16, R6, 0x2, 0x181f ;  /* 0x00581f0006107f89 */ /* 0x0084d800000e0000 */
[----:B------:R-:W-:Y:S05]  /*8080*/  @P0 BRA `(.L_x_881) ;  /* 0x0000013000000947 */ /* 0x000fea0003800000 */
[----:B------:R-:W-:Y:S01]  /*8090*/  SHF.R.S32.HI R10, RZ, 0x1f, R229 ;  /* 0x0000001fff0a7819 */ /* 0x000fe200000114e5 */
[----:B---34-:R-:W-:Y:S01]  /*80a0*/  IMAD.WIDE R20, R3, 0x2, R16 ;  /* 0x0000000203147825 */ /* 0x018fe200078e0210 */
        /* <DEDUP_REMOVED lines=17> */
.L_x_881:
[----:B------:R-:W-:Y:S05]  /*81c0*/  BSYNC B0 ;  /* 0x0000000000007941 */ /* 0x000fea0003800000 */
.L_x_880:
[----:B---3--:R3:W-:Y:S01]  /*81d0*/  SHFL.IDX PT, R20, R6, 0x3, 0x181f ;  /* 0x00781f0006147f89 */ /* 0x0087e200000e0000 */
[----:B------:R-:W-:Y:S01]  /*81e0*/  IADD3 R5, R5, 0x60, RZ ;  /* 0x0000006005057810 */ /* 0x000fe20007ffe0ff */
[----:B------:R-:W-:Y:S01]  /*81f0*/  IMAD.MOV.U32 R85, RZ, RZ, 0x30 ;  /* 0x00000030ff557424 */ /* 0x000fe200078e00ff */
[----:B-----5:R-:W-:Y:S01]  /*8200*/  SHF.R.S32.HI R9, RZ, 0x1f, R236 ;  /* 0x0000001fff097819 */ /* 0x020fe200000114ec */
[----:B------:R-:W1:Y:S01]  /*8210*/  SHFL.IDX PT, R21, R7, 0x3, 0x181f ;  /* 0x00781f0007157f89 */ /* 0x000e6200000e0000 */
[----:B------:R-:W-:Y:S01]  /*8220*/  ISETP.GE.AND P0, PT, R5, R38, PT ;  /* 0x000000260500720c */ /* 0x000fe20003f06270 */
[----:B------:R-:W-:Y:S01]  /*8230*/  IMAD.MOV.U32 R231, RZ, RZ, c[0x0][0x2b8] ;  /* 0x0000ae00ffe77624 */ /* 0x000fe200078e00ff */
[----:B------:R-:W-:Y:S01]  /*8240*/  LOP3.LUT R16, R16, 0xffffffef, RZ, 0xc0, !PT ;  /* 0xffffffef10107812 */ /* 0x000fe200078ec0ff */
[----:B------:R-:W-:-:S02]  /*8250*/  IMAD R85, R156, R85, -0x30 ;  /* 0xffffffd09c557424 */ /* 0x000fc400078e0255 */
[----:B------:R-:W-:Y:S01]  /*8260*/  IMAD R9, R9, c[0x0][0x2b0], RZ ;  /* 0x0000ac0009097a24 */ /* 0x000fe200078e02ff */
[----:B------:R-:W-:Y:S01]  /*8270*/  ISETP.NE.AND P2, PT, R231, 0x1, PT ;  /* 0x00000001e700780c */ /* 0x000fe20003f45270 */
[----:B------:R-:W-:Y:S02]  /*8280*/  IMAD.IADD R234, R228, 0x1, R85 ;  /* 0x00000001e4ea7824 */ /* 0x000fe400078e0255 */
[C---:B------:R-:W-:Y:S02]  /*8290*/  IMAD R9, R236.reuse, c[0x0][0x2b4], R9 ;  /* 0x0000ad00ec097a24 */ /* 0x040fe400078e0209 */
[----:B------:R-:W-:Y:S01]  /*82a0*/  IMAD.WIDE.U32 R236, R236, c[0x0][0x2b0], RZ ;  /* 0x0000ac00ecec7a25 */ /* 0x000fe200078e00ff */
[----:B------:R-:W-:-:S03]  /*82b0*/  ISETP.GE.AND P1, PT, R234, R95, PT ;  /* 0x0000005fea00720c */ /* 0x000fc60003f26270 */
[----:B------:R-:W-:Y:S01]  /*82c0*/  @!P0 IMAD.SHL.U32 R5, R2, 0x2, RZ ;  /* 0x0000000202058824 */ /* 0x000fe200078e00ff */
[----:B------:R-:W-:Y:S01]  /*82d0*/  ISETP.GT.OR P1, PT, R228, 0x2f, P1 ;  /* 0x0000002fe400780c */ /* 0x000fe20000f24670 */
[----:B------:R-:W-:Y:S01]  /*82e0*/  IMAD.IADD R234, R234, 0x1, R225 ;  /* 0x00000001eaea7824 */ /* 0x000fe200078e02e1 */
[----:B-123--:R-:W-:Y:S01]  /*82f0*/  @!P0 SHF.R.S32.HI R6, RZ, 0x1f, R229 ;  /* 0x0000001fff068819 */ /* 0x00efe200000114e5 */
[----:B------:R-:W-:Y:S01]  /*8300*/  IMAD.IADD R232, R237, 0x1, R9 ;  /* 0x00000001ede87824 */ /* 0x000fe200078e0209 */
[----:B------:R-:W-:Y:S01]  /*8310*/  @P2 LOP3.LUT R16, R16, 0x10, RZ, 0xfc, !PT ;  /* 0x0000001010102812 */ /* 0x000fe200078efcff */
[----:B------:R-:W-:Y:S01]  /*8320*/  @P2 IMAD.HI.U32 R8, R234, c[0x0][0x2bc], RZ ;  /* 0x0000af00ea082a27 */ /* 0x000fe200078e00ff */
[----:B------:R-:W-:Y:S02]  /*8330*/  @!P0 LEA.HI R23, R6, R229, RZ, 0x3 ;  /* 0x000000e506178211 */ /* 0x000fe400078f18ff */
[----:B------:R-:W-:Y:S01]  /*8340*/  @!P0 SHF.R.S32.HI R6, RZ, 0x1f, R19 ;  /* 0x0000001fff068819 */ /* 0x000fe20000011413 */
[----:B------:R-:W-:Y:S01]  /*8350*/  @!P0 IMAD.WIDE R10, R3, 0x2, R20 ;  /* 0x00000002030a8825 */ /* 0x000fe200078e0214 */
[----:B------:R-:W-:-:S02]  /*8360*/  @!P0 LOP3.LUT R23, R23, 0xfffffff8, RZ, 0xc0, !PT ;  /* 0xfffffff817178812 */ /* 0x000fc400078ec0ff */
[----:B------:R-:W-:Y:S01]  /*8370*/  @!P0 LEA.HI R6, R6, R19, RZ, 0x3 ;  /* 0x0000001306068211 */ /* 0x000fe200078f18ff */
[----:B------:R-:W-:Y:S01]  /*8380*/  IMAD.MOV.U32 R7, RZ, RZ, R234 ;  /* 0x000000ffff077224 */ /* 0x000fe200078e00ea */
[----:B------:R-:W-:Y:S01]  /*8390*/  @!PT LDS RZ, [RZ] ;  /* 0x00000000fffff984 */ /* 0x000fe20000000800 */
[----:B------:R1:W-:Y:S01]  /*83a0*/  @!P0 LDGSTS.E.BYPASS.LTC128B.128 [R5+0x13080], [R10.64], !P3 ;  /* 0x130800000a058fae */ /* 0x0003e2000d901d50 */
[----:B------:R-:W-:Y:S01]  /*83b0*/  @!P0 IMAD.WIDE R22, R23, 0x2, R20 ;  /* 0x0000000217168825 */ /* 0x000fe200078e0214 */
[----:B----4-:R-:W-:Y:S02]  /*83c0*/  @!P0 LOP3.LUT R17, R6, 0xfffffff8, RZ, 0xc0, !PT ;  /* 0xfffffff806118812 */ /* 0x010fe400078ec0ff */
[----:B------:R-:W-:Y:S01]  /*83d0*/  @P2 SHF.R.U32.HI R7, RZ, c[0x0][0x2c0], R8 ;  /* 0x0000b000ff072a19 */ /* 0x000fe20000011608 */
[----:B------:R-:W-:Y:S01]  /*83e0*/  IMAD.MOV.U32 R233, RZ, RZ, RZ ;  /* 0x000000ffffe97224 */ /* 0x000fe200078e00ff */
[----:B------:R2:W-:Y:S01]  /*83f0*/  @!P0 LDGSTS.E.BYPASS.LTC128B.128 [R5+0x17080], [R22.64], !P4 ;  /* 0x1708000016058fae */ /* 0x0005e2000e101d50 */
[----:B------:R-:W-:Y:S01]  /*8400*/  @!P0 IMAD.WIDE R24, R17, 0x2, R20 ;  /* 0x0000000211188825 */ /* 0x000fe200078e0214 */
[----:B------:R-:W-:-:S04]  /*8410*/  @!P1 IADD3 R6, P2, R7, R236, RZ ;  /* 0x000000ec07069210 */ /* 0x000fc80007f5e0ff */
[----:B------:R3:W-:Y:S01]  /*8420*/  @!P0 LDGSTS.E.BYPASS.LTC128B.128 [R5+0x1b080], [R24.64], !P5 ;  /* 0x1b08000018058fae */ /* 0x0007e2000e901d50 */
[----:B------:R-:W-:Y:S02]  /*8430*/  @!P1 LEA.HI.X.SX32 R9, R7, R232, 0x1, P2 ;  /* 0x000000e807099211 */ /* 0x000fe400010f0eff */
[----:B------:R-:W-:-:S04]  /*8440*/  @!P1 LEA R8, P2, R6, c[0x0][0x2a0], 0x2 ;  /* 0x0000a80006089a11 */ /* 0x000fc800078410ff */
[----:B------:R-:W-:Y:S02]  /*8450*/  @!P1 LEA.HI.X R9, R6, c[0x0][0x2a4], R9, 0x2, P2 ;  /* 0x0000a90006099a11 */ /* 0x000fe400010f1409 */
[----:B-1----:R-:W-:-:S04]  /*8460*/  @!P0 SHF.R.S32.HI R11, RZ, 0x1f, R18 ;  /* 0x0000001fff0b8819 */ /* 0x002fc80000011412 */
[----:B------:R-:W-:-:S04]  /*8470*/  @!P0 LEA.HI R11, R11, R18, RZ, 0x3 ;  /* 0x000000120b0b8211 */ /* 0x000fc800078f18ff */
[----:B------:R-:W-:-:S05]  /*8480*/  @!P0 LOP3.LUT R11, R11, 0xfffffff8, RZ, 0xc0, !PT ;  /* 0xfffffff80b0b8812 */ /* 0x000fca00078ec0ff */
[----:B------:R-:W-:-:S05]  /*8490*/  @!P0 IMAD.WIDE R26, R11, 0x2, R20 ;  /* 0x000000020b1a8825 */ /* 0x000fca00078e0214 */
[----:B------:R3:W-:Y:S04]  /*84a0*/  @!P0 LDGSTS.E.BYPASS.LTC128B.128 [R5+0x1f080], [R26.64], !P6 ;  /* 0x1f0800001a058fae */ /* 0x0007e8000f101d50 */
[----:B------:R-:W0:Y:S04]  /*84b0*/  LDGDEPBAR ;  /* 0x00000000000079af */ /* 0x000e280000000000 */
[----:B------:R-:W-:Y:S06]  /*84c0*/  BAR.SYNC.DEFER_BLOCKING 0x0 ;  /* 0x0000000000007b1d */ /* 0x000fec0000010000 */
[----:B------:R1:W4:Y:S01]  /*84d0*/  @!P1 LDG.E R233, [R8.64] ;  /* 0x0000001008e99981 */ /* 0x000322000c1e1900 */
[----:B------:R-:W-:Y:S01]  /*84e0*/  IMAD.MOV R7, RZ, RZ, -R7 ;  /* 0x000000ffff077224 */ /* 0x000fe200078e0a07 */
[----:B------:R-:W-:Y:S01]  /*84f0*/  ISETP.GE.AND P6, PT, R3, c[0x0][0x1d4], PT ;  /* 0x0000750003007a0c */ /* 0x000fe20003fc6270 */
[----:B------:R-:W-:Y:S01]  /*8500*/  IMAD R6, R96, c[0x0][0x1e8], RZ ;  /* 0x00007a0060067a24 */ /* 0x000fe200078e02ff */
[----:B------:R-:W-:Y:S01]  /*8510*/  ISETP.GE.AND P3, PT, R229, c[0x0][0x1d4], PT ;  /* 0x00007500e5007a0c */ /* 0x000fe20003f66270 */
[----:B------:R-:W-:Y:S01]  /*8520*/  IMAD R234, R7, c[0x0][0x2b8], R234 ;  /* 0x0000ae0007ea7a24 */ /* 0x000fe200078e02ea */
[----:B------:R-:W-:Y:S01]  /*8530*/  ISETP.GE.AND P5, PT, R19, c[0x0][0x1d4], PT ;  /* 0x0000750013007a0c */ /* 0x000fe20003fa6270 */
[----:B------:R-:W-:Y:S01]  /*8540*/  IMAD R81, R223, c[0x0][0x1ec], R6 ;  /* 0x00007b00df517a24 */ /* 0x000fe200078e0206 */
[----:B------:R-:W-:Y:S01]  /*8550*/  ISETP.GE.AND P4, PT, R18, c[0x0][0x1d4], PT ;  /* 0x0000750012007a0c */ /* 0x000fe20003f86270 */
[----:B--2---:R-:W-:Y:S01]  /*8560*/  IMAD.WIDE.U32 R22, R234, c[0x0][0x1e0], RZ ;  /* 0x00007800ea167a25 */ /* 0x004fe200078e00ff */
[----:B------:R-:W-:-:S02]  /*8570*/  SHF.R.S32.HI R21, RZ, 0x1f, R234 ;  /* 0x0000001fff157819 */ /* 0x000fc400000114ea */
[----:B------:R-:W-:Y:S01]  /*8580*/  LOP3.LUT R16, R16, 0xfffffffe, RZ, 0xc0, !PT ;  /* 0xfffffffe10107812 */ /* 0x000fe200078ec0ff */
[----:B------:R-:W-:-:S04]  /*8590*/  IMAD.WIDE.U32 R86, R223, c[0x0][0x1e8], RZ ;  /* 0x00007a00df567a25 */ /* 0x000fc800078e00ff */
[----:B------:R-:W-:Y:S01]  /*85a0*/  IMAD R7, R21, c[0x0][0x1e0], RZ ;  /* 0x0000780015077a24 */ /* 0x000fe200078e02ff */
[----:B------:R-:W-:Y:S01]  /*85b0*/  @P3 LOP3.LUT R16, R16, 0x1, RZ, 0xfc, !PT ;  /* 0x0000000110103812 */ /* 0x000fe200078efcff */
[----:B------:R-:W-:Y:S02]  /*85c0*/  IMAD.IADD R81, R87, 0x1, R81 ;  /* 0x0000000157517824 */ /* 0x000fe400078e0251 */
[----:B------:R-:W-:Y:S02]  /*85d0*/  IMAD R10, R234, c[0x0][0x1e4], R7 ;  /* 0x00007900ea0a7a24 */ /* 0x000fe400078e0207 */
[----:B------:R-:W-:Y:S02]  /*85e0*/  IMAD R96, R96, c[0x0][0x210], RZ ;  /* 0x0000840060607a24 */ /* 0x000fe400078e02ff */
[----:B------:R-:W-:Y:S01]  /*85f0*/  IMAD.IADD R11, R23, 0x1, R10 ;  /* 0x00000001170b7824 */ /* 0x000fe200078e020a */
[----:B-1----:R-:W-:Y:S01]  /*8600*/  IADD3 R8, R156, -0x1, RZ ;  /* 0xffffffff9c087810 */ /* 0x002fe20007ffe0ff */
[----:B------:R-:W-:-:S04]  /*8610*/  IMAD.MOV.U32 R10, RZ, RZ, R22 ;  /* 0x000000ffff0a7224 */ /* 0x000fc800078e0016 */
[----:B------:R-:W-:-:S05]  /*8620*/  IMAD R83, R8, -0x30, R95 ;  /* 0xffffffd008537824 */ /* 0x000fca00078e025f */
[----:B------:R-:W-:-:S05]  /*8630*/  IMNMX R9, R83, 0x30, PT ;  /* 0x0000003053097817 */ /* 0x000fca0003800200 */
[----:B------:R-:W-:Y:S01]  /*8640*/  IMAD.IADD R9, R9, 0x1, -R80 ;  /* 0x0000000109097824 */ /* 0x000fe200078e0a50 */
[----:B----4-:R-:W-:Y:S01]  /*8650*/  SHF.R.S32.HI R20, RZ, 0x1f, R233 ;  /* 0x0000001fff147819 */ /* 0x010fe200000114e9 */
[----:B------:R-:W-:-:S04]  /*8660*/  IMAD.WIDE.U32 R6, R233, c[0x0][0x1f0], R10 ;  /* 0x00007c00e9067a25 */ /* 0x000fc800078e000a */
[----:B------:R-:W-:Y:S01]  /*8670*/  IMAD R10, R20, c[0x0][0x1f0], RZ ;  /* 0x00007c00140a7a24 */ /* 0x000fe200078e02ff */
[----:B---3--:R-:W-:-:S03]  /*8680*/  IADD3 R5, P0, R86, R6, RZ ;  /* 0x0000000656057210 */ /* 0x008fc60007f1e0ff */
[----:B------:R-:W-:-:S05]  /*8690*/  IMAD R10, R233, c[0x0][0x1f4], R10 ;  /* 0x00007d00e90a7a24 */ /* 0x000fca00078e020a */
[----:B------:R-:W-:Y:S02]  /*86a0*/  IADD3.X R10, R81, R7, R10, P0, !PT ;  /* 0x00000007510a7210 */ /* 0x000fe400007fe40a */
[----:B------:R-:W-:-:S04]  /*86b0*/  LEA R11, P0, R5, c[0x0][0x1c8], 0x1 ;  /* 0x00007200050b7a11 */ /* 0x000fc800078008ff */
[----:B------:R-:W-:Y:S01]  /*86c0*/  LEA.HI.X R10, R5, c[0x0][0x1cc], R10, 0x1, P0 ;  /* 0x00007300050a7a11 */ /* 0x000fe200000f0c0a */
[----:B------:R-:W-:Y:S01]  /*86d0*/  SHFL.IDX PT, R22, R11, RZ, 0x181f ;  /* 0x00181fff0b167589 */ /* 0x000fe200000e0000 */
[----:B------:R-:W-:-:S03]  /*86e0*/  ISETP.GE.AND P0, PT, R9, 0x1, PT ;  /* 0x000000010900780c */ /* 0x000fc60003f06270 */
[----:B------:R-:W1:Y:S10]  /*86f0*/  SHFL.IDX PT, R23, R10, RZ, 0x181f ;  /* 0x00181fff0a177589 */ /* 0x000e7400000e0000 */
[----:B------:R-:W-:-:S02]  /*8700*/  @P0 SHF.R.S32.HI R8, RZ, 0x1f, R229 ;  /* 0x0000001fff080819 */ /* 0x000fc400000114e5 */
[----:B------:R-:W-:Y:S02]  /*8710*/  @P0 SHF.R.S32.HI R6, RZ, 0x1f, R19 ;  /* 0x0000001fff060819 */ /* 0x000fe40000011413 */
[----:B------:R-:W-:Y:S02]  /*8720*/  @P0 SHF.R.S32.HI R5, RZ, 0x1f, R18 ;  /* 0x0000001fff050819 */ /* 0x000fe40000011412 */
[----:B------:R-:W-:Y:S01]  /*8730*/  @P0 LEA.HI R7, R8, R229, RZ, 0x3 ;  /* 0x000000e508070211 */ /* 0x000fe200078f18ff */
[----:B------:R-:W-:Y:S01]  /*8740*/  @P0 IMAD.SHL.U32 R8, R2, 0x2, RZ ;  /* 0x0000000202080824 */ /* 0x000fe200078e00ff */
[----:B------:R-:W-:Y:S02]  /*8750*/  @P0 LEA.HI R6, R6, R19, RZ, 0x3 ;  /* 0x0000001306060211 */ /* 0x000fe400078f18ff */
[----:B------:R-:W-:Y:S02]  /*8760*/  @P0 LEA.HI R5, R5, R18, RZ, 0x3 ;  /* 0x0000001205050211 */ /* 0x000fe400078f18ff */
[----:B------:R-:W-:-:S02]  /*8770*/  @P0 LOP3.LUT R7, R7, 0xfffffff8, RZ, 0xc0, !PT ;  /* 0xfffffff807070812 */ /* 0x000fc400078ec0ff */
[----:B------:R-:W-:Y:S01]  /*8780*/  @P0 LOP3.LUT R6, R6, 0xfffffff8, RZ, 0xc0, !PT ;  /* 0xfffffff806060812 */ /* 0x000fe200078ec0ff */
[----:B-1----:R-:W-:Y:S01]  /*8790*/  @P0 IMAD.WIDE R24, R3, 0x2, R22 ;  /* 0x0000000203180825 */ /* 0x002fe200078e0216 */
[----:B------:R-:W-:-:S03]  /*87a0*/  @P0 LOP3.LUT R5, R5, 0xfffffff8, RZ, 0xc0, !PT ;  /* 0xfffffff805050812 */ /* 0x000fc600078ec0ff */
        /* <DEDUP_REMOVED lines=8> */
[----:B------:R-:W-:-:S03]  /*8830*/  ISETP.GE.AND P0, PT, R9, 0x21, PT ;  /* 0x000000210900780c */ /* 0x000fc60003f06270 */
[----:B------:R-:W-:Y:S04]  /*8840*/  SHFL.IDX PT, R22, R11, 0x1, 0x181f ;  /* 0x00381f000b167f89 */ /* 0x000fe800000e0000 */
[----:B------:R-:W1:Y:S06]  /*8850*/  SHFL.IDX PT, R23, R10, 0x1, 0x181f ;  /* 0x00381f000a177f89 */ /* 0x000e6c00000e0000 */
[----:B------:R-:W-:Y:S01]  /*8860*/  @P0 SHF.R.S32.HI R28, RZ, 0x1f, R229 ;  /* 0x0000001fff1c0819 */ /* 0x000fe200000114e5 */
[----:B------:R-:W-:Y:S01]  /*8870*/  @P0 IMAD.SHL.U32 R9, R2, 0x2, RZ ;  /* 0x0000000202090824 */ /* 0x000fe200078e00ff */
[----:B------:R-:W-:-:S02]  /*8880*/  @P0 SHF.R.S32.HI R32, RZ, 0x1f, R19 ;  /* 0x0000001fff200819 */ /* 0x000fc40000011413 */
[----:B------:R-:W-:Y:S02]  /*8890*/  @P0 SHF.R.S32.HI R5, RZ, 0x1f, R18 ;  /* 0x0000001fff050819 */ /* 0x000fe40000011412 */
[----:B------:R-:W-:Y:S02]  /*88a0*/  @P0 LEA.HI R28, R28, R229, RZ, 0x3 ;  /* 0x000000e51c1c0211 */ /* 0x000fe400078f18ff */
[----:B------:R-:W-:Y:S02]  /*88b0*/  @P0 LEA.HI R17, R32, R19, RZ, 0x3 ;  /* 0x0000001320110211 */ /* 0x000fe400078f18ff */
[----:B------:R-:W-:Y:S02]  /*88c0*/  @P0 LEA.HI R5, R5, R18, RZ, 0x3 ;  /* 0x0000001205050211 */ /* 0x000fe400078f18ff */
[----:B---3--:R-:W-:Y:S02]  /*88d0*/  @P0 LOP3.LUT R7, R28, 0xfffffff8, RZ, 0xc0, !PT ;  /* 0xfffffff81c070812 */ /* 0x008fe400078ec0ff */
[----:B------:R-:W-:Y:S01]  /*88e0*/  @P0 LOP3.LUT R6, R17, 0xfffffff8, RZ, 0xc0, !PT ;  /* 0xfffffff811060812 */ /* 0x000fe200078ec0ff */
[----:B------:R-:W-:Y:S01]  /*88f0*/  IMAD R17, R223, c[0x0][0x214], R96 ;  /* 0x00008500df117a24 */ /* 0x000fe200078e0260 */
[----:B------:R-:W-:Y:S01]  /*8900*/  @P0 LOP3.LUT R5, R5, 0xfffffff8, RZ, 0xc0, !PT ;  /* 0xfffffff805050812 */ /* 0x000fe200078ec0ff */
[----:B-1----:R-:W-:-:S04]  /*8910*/  @P0 IMAD.WIDE R10, R3, 0x2, R22 ;  /* 0x00000002030a0825 */ /* 0x002fc800078e0216 */
[--C-:B------:R-:W-:Y:S01]  /*8920*/  @P0 IMAD.WIDE R24, R7, 0x2, R22.reuse ;  /* 0x0000000207180825 */ /* 0x100fe200078e0216 */
[----:B------:R4:W-:Y:S03]  /*8930*/  @P0 LDGSTS.E.BYPASS.LTC128B.128 [R9+0xb080], [R10.64], !P6 ;  /* 0x0b0800000a090fae */ /* 0x0009e6000f101d50 */
[--C-:B------:R-:W-:Y:S01]  /*8940*/  @P0 IMAD.WIDE R6, R6, 0x2, R22.reuse ;  /* 0x0000000206060825 */ /* 0x100fe200078e0216 */
[----:B------:R4:W-:Y:S01]  /*8950*/  @P0 LDGSTS.E.BYPASS.LTC128B.128 [R9+0xc880], [R24.64], !P3 ;  /* 0x0c88000018090fae */ /* 0x0009e2000d901d50 */
[----:B------:R-:W-:Y:S02]  /*8960*/  ISETP.GT.AND P3, PT, R228, 0x2f, PT ;  /* 0x0000002fe400780c */ /* 0x000fe40003f64270 */
[----:B--2---:R-:W-:Y:S01]  /*8970*/  @P0 IMAD.WIDE R26, R5, 0x2, R22 ;  /* 0x00000002051a0825 */ /* 0x004fe200078e0216 */
[----:B------:R4:W-:Y:S03]  /*8980*/  @P0 LDGSTS.E.BYPASS.LTC128B.128 [R9+0xe080], [R6.64], !P5 ;  /* 0x0e08000006090fae */ /* 0x0009e6000e901d50 */
[----:B------:R-:W-:Y:S01]  /*8990*/  IMAD.WIDE.U32 R22, R223, c[0x0][0x210], RZ ;  /* 0x00008400df167a25 */ /* 0x000fe200078e00ff */
[----:B------:R4:W-:Y:S01]  /*89a0*/  @P0 LDGSTS.E.BYPASS.LTC128B.128 [R9+0xf880], [R26.64], !P4 ;  /* 0x0f8800001a090fae */ /* 0x0009e2000e101d50 */
[----:B------:R-:W-:-:S02]  /*89b0*/  ISETP.LT.AND P0, PT, RZ, c[0x0][0x27c], PT ;  /* 0x00009f00ff007a0c */ /* 0x000fc40003f01270 */
[----:B------:R-:W-:Y:S01]  /*89c0*/  IMAD.IADD R17, R23, 0x1, R17 ;  /* 0x0000000117117824 */ /* 0x000fe200078e0211 */
[----:B------:R-:W0:Y:S10]  /*89d0*/  LDGDEPBAR ;  /* 0x00000000000079af */ /* 0x000e340000000000 */
[----:B------:R-:W-:Y:S05]  /*89e0*/  @P0 BRA `(.L_x_882) ;  /* 0x0000002000000947 */ /* 0x000fea0003800000 */
[----:B------:R-:W-:-:S04]  /*89f0*/  DEPBAR.LE SB0, 0x1 ;  /* 0x000080400000791a */ /* 0x000fc80000000000 */
[----:B------:R-:W-:Y:S05]  /*8a00*/  BRA `(.L_x_883) ;  /* 0x00006a9000007947 */ /* 0x000fea0003800000 */
.L_x_882:
[----:B------:R-:W-:Y:S01]  /*8a10*/  SHF.R.S32.HI R5, RZ, 0x1f, R98 ;  /* 0x0000001fff057819 */ /* 0x000fe20000011462 */
[----:B----4-:R-:W-:Y:S01]  /*8a20*/  IMAD.WIDE.U32 R8, R98, c[0x0][0x280], RZ ;  /* 0x0000a00062087a25 */ /* 0x010fe200078e00ff */
[----:B------:R-:W-:Y:S01]  /*8a30*/  ULDC.U8 UR4, c[0x0][0x298] ;  /* 0x0000a60000047ab9 */ /* 0x000fe20000000000 */
[----:B------:R-:W-:Y:S01]  /*8a40*/  BSSY B2, `(.L_x_883) ;  /* 0x00006a5000027945 */ /* 0x000fe20003800000 */
[----:B------:R-:W-:Y:S01]  /*8a50*/  SHF.L.U32 R40, R2, 0x1, RZ ;  /* 0x0000000102287819 */ /* 0x000fe200000006ff */
[C---:B------:R-:W-:Y:S01]  /*8a60*/  IMAD R7, R5.reuse, c[0x0][0x280], RZ ;  /* 0x0000a00005077a24 */ /* 0x040fe200078e02ff */
[----:B------:R-:W-:Y:S01]  /*8a70*/  LEA R32, P0, R8, c[0x0][0x270], 0x1 ;  /* 0x00009c0008207a11 */ /* 0x000fe200078008ff */
[----:B------:R-:W-:Y:S02]  /*8a80*/  IMAD R5, R5, c[0x0][0x290], RZ ;  /* 0x0000a40005057a24 */ /* 0x000fe400078e02ff */
[C---:B------:R-:W-:Y:S02]  /*8a90*/  IMAD R6, R98.reuse, c[0x0][0x284], R7 ;  /* 0x0000a10062067a24 */ /* 0x040fe400078e0207 */
[----:B------:R-:W-:-:S03]  /*8aa0*/  IMAD R5, R98, c[0x0][0x294], R5 ;  /* 0x0000a50062057a24 */ /* 0x000fc600078e0205 */
[----:B------:R-:W-:-:S04]  /*8ab0*/  IADD3 R6, R6, R9, RZ ;  /* 0x0000000906067210 */ /* 0x000fc80007ffe0ff */
[----:B------:R-:W-:Y:S01]  /*8ac0*/  LEA.HI.X R33, R8, c[0x0][0x274], R6, 0x1, P0 ;  /* 0x00009d0008217a11 */ /* 0x000fe200000f0c06 */
[----:B------:R-:W-:-:S05]  /*8ad0*/  IMAD.WIDE.U32 R6, R98, c[0x0][0x290], RZ ;  /* 0x0000a40062067a25 */ /* 0x000fca00078e00ff */
[----:B------:R-:W-:Y:S02]  /*8ae0*/  IADD3 R5, R5, R7, RZ ;  /* 0x0000000705057210 */ /* 0x000fe40007ffe0ff */
[----:B------:R-:W-:-:S04]  /*8af0*/  LEA R34, P0, R6, c[0x0][0x288], 0x1 ;  /* 0x0000a20006227a11 */ /* 0x000fc800078008ff */
        /* <DEDUP_REMOVED lines=35> */
[----:B-1----:R-:W-:Y:S01]  /*8d30*/  CS2R R10, SRZ ;  /* 0x00000000000a7805 */ /* 0x002fe2000001ff00 */
[----:B--2---:R-:W-:-:S11]  /*8d40*/  IADD3 R8, R24, 0x60, RZ ;  /* 0x0000006018087810 */ /* 0x004fd60007ffe0ff */
[----:B------:R-:W-:-:S04]  /*8d50*/  @!P0 SHF.R.S32.HI R5, RZ, 0x1f, R4 ;  /* 0x0000001fff058819 */ /* 0x000fc80000011404 */
[----:B------:R-:W-:-:S04]  /*8d60*/  @!P0 LEA.HI R5, R5, R4, RZ, 0x2 ;  /* 0x0000000405058211 */ /* 0x000fc800078f10ff */
[----:B------:R-:W-:Y:S02]  /*8d70*/  @!P0 LOP3.LUT R9, R5, 0xfffffffc, RZ, 0xc0, !PT ;  /* 0xfffffffc05098812 */ /* 0x000fe400078ec0ff */
[----:B------:R-:W-:-:S03]  /*8d80*/  CS2R R4, SRZ ;  /* 0x0000000000047805 */ /* 0x000fc6000001ff00 */
[----:B------:R-:W-:-:S04]  /*8d90*/  @!P0 IMAD.WIDE R30, R9, 0x2, R32 ;  /* 0x00000002091e8825 */ /* 0x000fc800078e0220 */
[----:B------:R-:W-:Y:S01]  /*8da0*/  @!P0 IMAD.WIDE R36, R9, 0x2, R34 ;  /* 0x0000000209248825 */ /* 0x000fe200078e0222 */
[----:B------:R3:W5:Y:S04]  /*8db0*/  @!P0 LD.E.64 R10, [R30.64] ;  /* 0x000000101e0a8980 */ /* 0x000768000c101b00 */
[----:B------:R3:W5:Y:S01]  /*8dc0*/  @!P0 LD.E.64 R4, [R36.64] ;  /* 0x0000001024048980 */ /* 0x000762000c101b00 */
[----:B------:R-:W-:Y:S01]  /*8dd0*/  ISETP.GE.AND P0, PT, R8, c[0x0][0x27c], PT ;  /* 0x00009f0008007a0c */ /* 0x000fe20003f06270 */
[----:B------:R-:W-:-:S12]  /*8de0*/  CS2R R52, SRZ ;  /* 0x0000000000347805 */ /* 0x000fd8000001ff00 */
[----:B------:R-:W-:-:S04]  /*8df0*/  @!P0 SHF.R.S32.HI R9, RZ, 0x1f, R8 ;  /* 0x0000001fff098819 */ /* 0x000fc80000011408 */
[----:B------:R-:W-:-:S04]  /*8e00*/  @!P0 LEA.HI R9, R9, R8, RZ, 0x2 ;  /* 0x0000000809098211 */ /* 0x000fc800078f10ff */
[----:B------:R-:W-:-:S05]  /*8e10*/  @!P0 LOP3.LUT R9, R9, 0xfffffffc, RZ, 0xc0, !PT ;  /* 0xfffffffc09098812 */ /* 0x000fca00078ec0ff */
[----:B------:R-:W-:-:S04]  /*8e20*/  @!P0 IMAD.WIDE R32, R9, 0x2, R32 ;  /* 0x0000000209208825 */ /* 0x000fc800078e0220 */
[----:B------:R-:W-:Y:S02]  /*8e30*/  @!P0 IMAD.WIDE R34, R9, 0x2, R34 ;  /* 0x0000000209228825 */ /* 0x000fe400078e0222 */
[----:B------:R-:W-:-:S03]  /*8e40*/  CS2R R8, SRZ ;  /* 0x0000000000087805 */ /* 0x000fc6000001ff00 */
[----:B------:R3:W5:Y:S04]  /*8e50*/  @!P0 LD.E.64 R52, [R34.64] ;  /* 0x0000001022348980 */ /* 0x000768000c101b00 */
[----:B------:R3:W5:Y:S02]  /*8e60*/  @!P0 LD.E.64 R8, [R32.64] ;  /* 0x0000001020088980 */ /* 0x000764000c101b00 */
.L_x_886:
[----:B------:R-:W-:Y:S05]  /*8e70*/  BSYNC B0 ;  /* 0x0000000000007941 */ /* 0x000fea0003800000 */
.L_x_885:
[----:B---3--:R-:W-:Y:S01]  /*8e80*/  IMAD R37, R97, -0x80, R38 ;  /* 0xffffff8061257824 */ /* 0x008fe200078e0226 */
[----:B-----5:R-:W-:Y:S01]  /*8e90*/  SHF.R.U64 R50, R28, 0x10, R29 ;  /* 0x000000101c327819 */ /* 0x020fe2000000121d */
[----:B------:R-:W-:Y:S01]  /*8ea0*/  IMAD.MOV.U32 R36, RZ, RZ, R28 ;  /* 0x000000ffff247224 */ /* 0x000fe200078e001c */
[--C-:B------:R-:W-:Y:S01]  /*8eb0*/  SHF.R.U64 R47, R26, 0x10, R27.reuse ;  /* 0x000000101a2f7819 */ /* 0x100fe2000000121b */
[----:B------:R-:W-:Y:S01]  /*8ec0*/  IMAD.MOV.U32 R32, RZ, RZ, R26 ;  /* 0x000000ffff207224 */ /* 0x000fe200078e001a */
[----:B------:R-:W-:Y:S01]  /*8ed0*/  IMNMX R37, R37, 0x80, PT ;  /* 0x0000008025257817 */ /* 0x000fe20003800200 */
[--C-:B------:R-:W-:Y:S01]  /*8ee0*/  IMAD.MOV.U32 R49, RZ, RZ, R27.reuse ;  /* 0x000000ffff317224 */ /* 0x100fe200078e001b */
[----:B------:R-:W-:Y:S01]  /*8ef0*/  SHF.R.U32.HI R30, RZ, 0x10, R27 ;  /* 0x00000010ff1e7819 */ /* 0x000fe2000001161b */
[----:B------:R-:W-:Y:S01]  /*8f00*/  IMAD.MOV.U32 R46, RZ, RZ, R6 ;  /* 0x000000ffff2e7224 */ /* 0x000fe200078e0006 */
[----:B------:R-:W-:Y:S01]  /*8f10*/  ISETP.GE.AND P0, PT, R80, R37, PT ;  /* 0x000000255000720c */ /* 0x000fe20003f06270 */
[----:B------:R-:W-:Y:S01]  /*8f20*/  IMAD.MOV.U32 R28, RZ, RZ, R10 ;  /* 0x000000ffff1c7224 */ /* 0x000fe200078e000a */
[----:B------:R-:W-:Y:S01]  /*8f30*/  SHF.R.U64 R39, R6, 0x10, R7 ;  /* 0x0000001006277819 */ /* 0x000fe20000001207 */
[--C-:B------:R-:W-:Y:S01]  /*8f40*/  IMAD.MOV.U32 R45, RZ, RZ, R11.reuse ;  /* 0x000000ffff2d7224 */ /* 0x100fe200078e000b */
        /* <DEDUP_REMOVED lines=16> */
[--C-:B------:R-:W-:Y:S01]  /*9050*/  SHF.R.U64 R7, R54, 0x10, R55.reuse ;  /* 0x0000001036077819 */ /* 0x100fe20000001237 */
[----:B------:R-:W-:Y:S01]  /*9060*/  IMAD.MOV.U32 R10, RZ, RZ, R52 ;  /* 0x000000ffff0a7224 */ /* 0x000fe200078e0034 */
[----:B------:R-:W-:Y:S01]  /*9070*/  SHF.R.U32.HI R29, RZ, 0x10, R55 ;  /* 0x00000010ff1d7819 */ /* 0x000fe20000011637 */
[--C-:B------:R-:W-:Y:S01]  /*9080*/  IMAD.MOV.U32 R5, RZ, RZ, R53.reuse ;  /* 0x000000ffff057224 */ /* 0x100fe200078e0035 */
[----:B------:R-:W-:Y:S01]  /*9090*/  SHF.R.U64 R4, R52, 0x10, R53 ;  /* 0x0000001034047819 */ /* 0x000fe20000001235 */
[----:B------:R-:W-:-:S04]  /*90a0*/  DEPBAR.LE SB0, 0x1 ;  /* 0x000080400000791a */ /* 0x000fc80000000000 */
[----:B------:R-:W-:Y:S01]  /*90b0*/  SHF.R.U32.HI R8, RZ, 0x10, R53 ;  /* 0x00000010ff087819 */ /* 0x000fe20000011635 */
[----:B------:R-:W-:Y:S01]  /*90c0*/  BSSY B1, `(.L_x_887) ;  /* 0x00000bc000017945 */ /* 0x000fe20003800000 */
        /* <DEDUP_REMOVED lines=39> */
[----:B------:R-:W-:Y:S01]  /*9340*/  HADD2.F32 R48, -RZ, R36.H0_H0 ;  /* 0x20000024ff307230 */ /* 0x000fe20000004100 */
[----:B------:R-:W-:Y:S01]  /*9350*/  FMUL.FTZ R39, R47, R49 ;  /* 0x000000312f277220 */ /* 0x000fe20000410000 */
[----:B------:R-:W-:Y:S01]  /*9360*/  HADD2.F32 R46, -RZ, R34.H0_H0 ;  /* 0x20000022ff2e7230 */ /* 0x000fe20000004100 */
[-C--:B------:R-:W-:Y:S02]  /*9370*/  FMUL.FTZ R38, R42, R7.reuse ;  /* 0x000000072a267220 */ /* 0x080fe40000410000 */
[C---:B------:R-:W-:Y:S02]  /*9380*/  FMUL.FTZ R7, R4.reuse, R7 ;  /* 0x0000000704077220 */ /* 0x040fe40000410000 */
[-C--:B------:R-:W-:Y:S01]  /*9390*/  FFMA.FTZ R38, R4, R45.reuse, -R38 ;  /* 0x0000002d04267223 */ /* 0x080fe20000010826 */
[----:B------:R-:W-:Y:S01]  /*93a0*/  HADD2.F32 R4, -RZ, R35.H0_H0 ;  /* 0x20000023ff047230 */ /* 0x000fe20000004100 */
[----:B------:R-:W-:-:S02]  /*93b0*/  FFMA.FTZ R45, R42, R45, R7 ;  /* 0x0000002d2a2d7223 */ /* 0x000fc40000010007 */
[C---:B------:R-:W-:Y:S02]  /*93c0*/  FFMA.FTZ R39, R6.reuse, R46, -R39 ;  /* 0x0000002e06277223 */ /* 0x040fe40000010827 */
[-C--:B------:R-:W-:Y:S02]  /*93d0*/  FMUL.FTZ R7, R43, R4.reuse ;  /* 0x000000042b077220 */ /* 0x080fe40000410000 */
[C---:B------:R-:W-:Y:S02]  /*93e0*/  FMUL.FTZ R42, R5.reuse, R4 ;  /* 0x00000004052a7220 */ /* 0x040fe40000410000 */
[----:B------:R-:W-:Y:S02]  /*93f0*/  FMUL.FTZ R4, R6, R49 ;  /* 0x0000003106047220 */ /* 0x000fe40000410000 */
[----:B------:R-:W-:Y:S01]  /*9400*/  FFMA.FTZ R7, R5, R48, -R7 ;  /* 0x0000003005077223 */ /* 0x000fe20000010807 */
[----:B------:R-:W-:Y:S01]  /*9410*/  F2FP.PACK_AB R5, R45, R38 ;  /* 0x000000262d05723e */ /* 0x000fe200000000ff */
[----:B------:R-:W-:-:S02]  /*9420*/  FFMA.FTZ R42, R43, R48, R42 ;  /* 0x000000302b2a7223 */ /* 0x000fc4000001002a */
[----:B------:R-:W-:Y:S01]  /*9430*/  FFMA.FTZ R46, R47, R46, R4 ;  /* 0x0000002e2f2e7223 */ /* 0x000fe20000010004 */
[----:B------:R-:W-:Y:S02]  /*9440*/  F2FP.PACK_AB R4, R41, R44 ;  /* 0x0000002c2904723e */ /* 0x000fe400000000ff */
[----:B------:R-:W-:Y:S02]  /*9450*/  F2FP.PACK_AB R6, R42, R7 ;  /* 0x000000072a06723e */ /* 0x000fe400000000ff */
[----:B------:R-:W-:-:S05]  /*9460*/  F2FP.PACK_AB R7, R46, R39 ;  /* 0x000000272e07723e */ /* 0x000fca00000000ff */
[----:B------:R1:W-:Y:S02]  /*9470*/  STS.128 [R40+0x10080], R4 ;  /* 0x0100800428007388 */ /* 0x0003e40000000c00 */
.L_x_890:
[----:B------:R-:W-:Y:S05]  /*9480*/  BSYNC B0 ;  /* 0x0000000000007941 */ /* 0x000fea0003800000 */
.L_x_889:
        /* <DEDUP_REMOVED lines=42> */
.L_x_892:
[----:B------:R-:W-:Y:S05]  /*9730*/  BSYNC B0 ;  /* 0x0000000000007941 */ /* 0x000fea0003800000 */
.L_x_891:
        /* <DEDUP_REMOVED lines=42> */
.L_x_894:
[----:B------:R-:W-:Y:S05]  /*99e0*/  BSYNC B0 ;  /* 0x0000000000007941 */ /* 0x000fea0003800000 */
.L_x_893:
        /* <DEDUP_REMOVED lines=41> */
.L_x_888:
[----:B------:R-:W-:Y:S05]  /*9c80*/  BSYNC B1 ;  /* 0x0000000000017941 */ /* 0x000fea0003800000 */
.L_x_887:
[----:B-1----:R-:W-:Y:S01]  /*9c90*/  IADD3 R4, R80, 0x20, RZ ;  /* 0x0000002050047810 */ /* 0x002fe20007ffe0ff */
[----:B------:R-:W-:Y:S03]  /*9ca0*/  BSSY B1, `(.L_x_895) ;  /* 0x00000ac000017945 */ /* 0x000fe60003800000 */
[----:B------:R-:W-:-:S13]  /*9cb0*/  ISETP.GE.AND P0, PT, R4, R37, PT ;  /* 0x000000250400720c */ /* 0x000fda0003f06270 */
        /* <DEDUP_REMOVED lines=8> */
[--C-:B-1----:R-:W-:Y:S02]  /*9d40*/  HADD2.F32 R43, -RZ, R4.reuse.H1_H1 ;  /* 0x30000004ff2b7230 */ /* 0x102fe40000004100 */
[----:B------:R-:W-:Y:S02]  /*9d50*/  HADD2.F32 R47, -RZ, R4.H0_H0 ;  /* 0x20000004ff2f7230 */ /* 0x000fe40000004100 */
[----:B------:R-:W-:Y:S01]  /*9d60*/  HADD2.F32 R38, -RZ, R5.H0_H0 ;  /* 0x20000005ff267230 */ /* 0x000fe20000004100 */
[C---:B------:R-:W-:Y:S01]  /*9d70*/  FMUL.FTZ R44, R42.reuse, R43 ;  /* 0x0000002b2a2c7220 */ /* 0x040fe20000410000 */
[--C-:B------:R-:W-:Y:S01]  /*9d80*/  HADD2.F32 R4, -RZ, R7.reuse.H0_H0 ;  /* 0x20000007ff047230 */ /* 0x100fe20000004100 */
[-C--:B------:R-:W-:Y:S01]  /*9d90*/  FMUL.FTZ R42, R42, R47.reuse ;  /* 0x0000002f2a2a7220 */ /* 0x080fe20000410000 */
[----:B------:R-:W-:Y:S01]  /*9da0*/  HADD2.F32 R48, -RZ, R7.H1_H1 ;  /* 0x30000007ff307230 */ /* 0x000fe20000004100 */
[C---:B------:R-:W-:Y:S01]  /*9db0*/  FFMA.FTZ R47, R46.reuse, R47, -R44 ;  /* 0x0000002f2e2f7223 */ /* 0x040fe2000001082c */
[----:B------:R-:W-:Y:S01]  /*9dc0*/  HADD2.F32 R5, -RZ, R5.H1_H1 ;  /* 0x30000005ff057230 */ /* 0x000fe20000004100 */
[----:B------:R-:W-:Y:S01]  /*9dd0*/  FFMA.FTZ R46, R46, R43, R42 ;  /* 0x0000002b2e2e7223 */ /* 0x000fe2000001002a */
[----:B------:R-:W-:Y:S01]  /*9de0*/  HADD2.F32 R7, -RZ, R33.H1_H1 ;  /* 0x30000021ff077230 */ /* 0x000fe20000004100 */
[----:B------:R-:W-:Y:S01]  /*9df0*/  FMUL.FTZ R43, R49, R48 ;  /* 0x00000030312b7220 */ /* 0x000fe20000410000 */
[----:B------:R-:W-:-:S02]  /*9e00*/  HADD2.F32 R41, -RZ, R6.H0_H0 ;  /* 0x20000006ff297230 */ /* 0x000fc40000004100 */
[----:B------:R-:W-:Y:S01]  /*9e10*/  HADD2.F32 R39, -RZ, R6.H1_H1 ;  /* 0x30000006ff277230 */ /* 0x000fe20000004100 */
[CC--:B------:R-:W-:Y:S01]  /*9e20*/  FMUL.FTZ R45, R7.reuse, R5.reuse ;  /* 0x00000005072d7220 */ /* 0x0c0fe20000410000 */
[----:B------:R-:W-:Y:S01]  /*9e30*/  HADD2.F32 R6, -RZ, R34.H1_H1 ;  /* 0x30000022ff067230 */ /* 0x000fe20000004100 */
[-C--:B------:R-:W-:Y:S01]  /*9e40*/  FMUL.FTZ R7, R7, R38.reuse ;  /* 0x0000002607077220 */ /* 0x080fe20000410000 */
[----:B------:R-:W-:Y:S02]  /*9e50*/  HADD2.F32 R44, -RZ, R35.H0_H0 ;  /* 0x20000023ff2c7230 */ /* 0x000fe40000004100 */
[----:B------:R-:W-:Y:S01]  /*9e60*/  HADD2.F32 R42, -RZ, R36.H0_H0 ;  /* 0x20000024ff2a7230 */ /* 0x000fe20000004100 */
[C---:B------:R-:W-:Y:S02]  /*9e70*/  FFMA.FTZ R38, R6.reuse, R38, -R45 ;  /* 0x0000002606267223 */ /* 0x040fe4000001082d */
[----:B------:R-:W-:Y:S01]  /*9e80*/  FFMA.FTZ R5, R6, R5, R7 ;  /* 0x0000000506057223 */ /* 0x000fe20000010007 */
[----:B------:R-:W-:Y:S01]  /*9e90*/  HADD2.F32 R7, -RZ, R34.H0_H0 ;  /* 0x20000022ff077230 */ /* 0x000fe20000004100 */
[----:B------:R-:W-:-:S02]  /*9ea0*/  FMUL.FTZ R6, R44, R39 ;  /* 0x000000272c067220 */ /* 0x000fc40000410000 */
        /* <DEDUP_REMOVED lines=11> */
.L_x_898:
[----:B------:R-:W-:Y:S05]  /*9f60*/  BSYNC B0 ;  /* 0x0000000000007941 */ /* 0x000fea0003800000 */
.L_x_897:
        /* <DEDUP_REMOVED lines=42> */
.L_x_900:
[----:B------:R-:W-:Y:S05]  /*a210*/  BSYNC B0 ;  /* 0x0000000000007941 */ /* 0x000fea0003800000 */
.L_x_899:
        /* <DEDUP_REMOVED lines=42> */
.L_x_902:
[----:B------:R-:W-:Y:S05]  /*a4c0*/  BSYNC B0 ;  /* 0x0000000000007941 */ /* 0x000fea0003800000 */
.L_x_901:
[----:B-1----:R-:W-:-:S04]  /*a4d0*/  IADD3 R4, R24, 0x60, RZ ;  /* 0x0000006018047810 */ /* 0x002fc80007ffe0ff */
        /* <DEDUP_REMOVED lines=40> */
.L_x_896:
[----:B------:R-:W-:Y:S05]  /*a760*/  BSYNC B1 ;  /* 0x0000000000017941 */ /* 0x000fea0003800000 */
.L_x_895:
        /* <DEDUP_REMOVED lines=45> */
.L_x_906:
[----:B------:R-:W-:Y:S05]  /*aa40*/  BSYNC B0 ;  /* 0x0000000000007941 */ /* 0x000fea0003800000 */
.L_x_905:
        /* <DEDUP_REMOVED lines=42> */
.L_x_908:
[----:B------:R-:W-:Y:S05]  /*acf0*/  BSYNC B0 ;  /* 0x0000000000007941 */ /* 0x000fea0003800000 */
.L_x_907:
        /* <DEDUP_REMOVED lines=42> */
.L_x_910:
[----:B------:R-:W-:Y:S05]  /*afa0*/  BSYNC B0 ;  /* 0x0000000000007941 */ /* 0x000fea0003800000 */
.L_x_909:
        /* <DEDUP_REMOVED lines=41> */
.L_x_904:
[----:B------:R-:W-:Y:S05]  /*b240*/  BSYNC B1 ;  /* 0x0000000000017941 */ /* 0x000fea0003800000 */
.L_x_903:
[----:B-1----:R-:W-:-:S04]  /*b250*/  IADD3 R4, R80, 0x60, RZ ;  /* 0x0000006050047810 */ /* 0x002fc80007ffe0ff */
[----:B------:R-:W-:-:S13]  /*b260*/  ISETP.GE.AND P0, PT, R4, R37, PT ;  /* 0x000000250400720c */ /* 0x000fda0003f06270 */
[----:B------:R-:W-:Y:S05]  /*b270*/  @P0 BRA `(.L_x_911) ;  /* 0x0000421000000947 */ /* 0x000fea0003800000 */
[----:B------:R-:W-:Y:S01]  /*b280*/  ISETP.GE.AND P0, PT, R24, c[0x0][0x27c], PT ;  /* 0x00009f0018007a0c */ /* 0x000fe20003f06270 */
[----:B------:R-:W-:-:S12]  /*b290*/  BSSY B0, `(.L_x_912) ;  /* 0x0000028000007945 */ /* 0x000fd80003800000 */
[----:B------:R-:W-:Y:S05]  /*b2a0*/  @P0 BRA `(.L_x_913) ;  /* 0x0000026000000947 */ /* 0x000fea0003800000 */
[----:B------:R-:W1:Y:S01]  /*b2b0*/  LDS.128 R4, [R40+0x13080] ;  /* 0x0130800028047984 */ /* 0x000e620000000c00 */
[----:B------:R-:W-:Y:S02]  /*b2c0*/  HADD2.F32 R37, -RZ, R35.H1_H1 ;  /* 0x30000023ff257230 */ /* 0x000fe40000004100 */
[--C-:B------:R-:W-:Y:S02]  /*b2d0*/  HADD2.F32 R43, -RZ, R33.reuse.H1_H1 ;  /* 0x30000021ff2b7230 */ /* 0x100fe40000004100 */
[----:B------:R-:W-:Y:S02]  /*b2e0*/  HADD2.F32 R46, -RZ, R34.H1_H1 ;  /* 0x30000022ff2e7230 */ /* 0x000fe40000004100 */
[----:B------:R-:W-:Y:S02]  /*b2f0*/  HADD2.F32 R33, -RZ, R33.H0_H0 ;  /* 0x20000021ff217230 */ /* 0x000fe40000004100 */
[--C-:B------:R-:W-:Y:S02]  /*b300*/  HADD2.F32 R45, -RZ, R36.reuse.H1_H1 ;  /* 0x30000024ff2d7230 */ /* 0x100fe40000004100 */
[----:B------:R-:W-:-:S02]  /*b310*/  HADD2.F32 R36, -RZ, R36.H0_H0 ;  /* 0x20000024ff247230 */ /* 0x000fc40000004100 */
        /* <DEDUP_REMOVED lines=8> */
[CC--:B------:R-:W-:Y:S01]  /*b3a0*/  FMUL.FTZ R37, R43.reuse, R39.reuse ;  /* 0x000000272b257220 */ /* 0x0c0fe20000410000 */
[----:B------:R-:W-:Y:S01]  /*b3b0*/  HADD2.F32 R41, -RZ, R6.H1_H1 ;  /* 0x30000006ff297230 */ /* 0x000fe20000004100 */
[-C--:B------:R-:W-:Y:S01]  /*b3c0*/  FMUL.FTZ R43, R43, R4.reuse ;  /* 0x000000042b2b7220 */ /* 0x080fe20000410000 */
[--C-:B------:R-:W-:Y:S01]  /*b3d0*/  HADD2.F32 R6, -RZ, R7.reuse.H0_H0 ;  /* 0x20000007ff067230 */ /* 0x100fe20000004100 */
[C---:B------:R-:W-:Y:S01]  /*b3e0*/  FFMA.FTZ R37, R46.reuse, R4, -R37 ;  /* 0x000000042e257223 */ /* 0x040fe20000010825 */
[----:B------:R-:W-:Y:S01]  /*b3f0*/  HADD2.F32 R7, -RZ, R7.H1_H1 ;  /* 0x30000007ff077230 */ /* 0x000fe20000004100 */
[----:B------:R-:W-:Y:S01]  /*b400*/  FFMA.FTZ R46, R46, R39, R43 ;  /* 0x000000272e2e7223 */ /* 0x000fe2000001002b */
[----:B------:R-:W-:Y:S01]  /*b410*/  HADD2.F32 R4, -RZ, R35.H0_H0 ;  /* 0x20000023ff047230 */ /* 0x000fe20000004100 */
[----:B------:R-:W-:-:S02]  /*b420*/  FFMA.FTZ R44, R45, R38, -R44 ;  /* 0x000000262d2c7223 */ /* 0x000fc4000001082c */
[C---:B------:R-:W-:Y:S02]  /*b430*/  FMUL.FTZ R39, R33.reuse, R7 ;  /* 0x0000000721277220 */ /* 0x040fe40000410000 */
[C---:B------:R-:W-:Y:S02]  /*b440*/  FMUL.FTZ R35, R4.reuse, R41 ;  /* 0x0000002904237220 */ /* 0x040fe40000410000 */
[-C--:B------:R-:W-:Y:S02]  /*b450*/  FMUL.FTZ R4, R4, R5.reuse ;  /* 0x0000000504047220 */ /* 0x080fe40000410000 */
[-C--:B------:R-:W-:Y:S02]  /*b460*/  FMUL.FTZ R33, R33, R6.reuse ;  /* 0x0000000621217220 */ /* 0x080fe40000410000 */
[----:B------:R-:W-:Y:S01]  /*b470*/  FFMA.FTZ R35, R36, R5, -R35 ;  /* 0x0000000524237223 */ /* 0x000fe20000010823 */
[----:B------:R-:W-:Y:S01]  /*b480*/  F2FP.PACK_AB R5, R46, R37 ;  /* 0x000000252e05723e */ /* 0x000fe200000000ff */
[----:B------:R-:W-:-:S02]  /*b490*/  FFMA.FTZ R39, R34, R6, -R39 ;  /* 0x0000000622277223 */ /* 0x000fc40000010827 */
[----:B------:R-:W-:Y:S02]  /*b4a0*/  FFMA.FTZ R47, R45, R42, R47 ;  /* 0x0000002a2d2f7223 */ /* 0x000fe4000001002f */
[----:B------:R-:W-:Y:S02]  /*b4b0*/  FFMA.FTZ R36, R36, R41, R4 ;  /* 0x0000002924247223 */ /* 0x000fe40000010004 */
[----:B------:R-:W-:Y:S01]  /*b4c0*/  FFMA.FTZ R34, R34, R7, R33 ;  /* 0x0000000722227223 */ /* 0x000fe20000010021 */
[----:B------:R-:W-:Y:S02]  /*b4d0*/  F2FP.PACK_AB R4, R47, R44 ;  /* 0x0000002c2f04723e */ /* 0x000fe400000000ff */
[----:B------:R-:W-:Y:S02]  /*b4e0*/  F2FP.PACK_AB R6, R36, R35 ;  /* 0x000000232406723e */ /* 0x000fe400000000ff */
[----:B------:R-:W-:-:S05]  /*b4f0*/  F2FP.PACK_AB R7, R34, R39 ;  /* 0x000000272207723e */ /* 0x000fca00000000ff */
[----:B------:R1:W-:Y:S02]  /*b500*/  STS.128 [R40+0x13080], R4 ;  /* 0x0130800428007388 */ /* 0x0003e40000000c00 */
.L_x_913:
[----:B------:R-:W-:Y:S05]  /*b510*/  BSYNC B0 ;  /* 0x0000000000007941 */ /* 0x000fea0003800000 */
.L_x_912:
[----:B-1----:R-:W-:Y:S01]  /*b520*/  IADD3 R4, R24, 0x20, RZ ;  /* 0x0000002018047810 */ /* 0x002fe20007ffe0ff */
[----:B------:R-:W-:Y:S03]  /*b530*/  BSSY B0, `(.L_x_914) ;  /* 0x0000029000007945 */ /* 0x000fe60003800000 */
[----:B------:R-:W-:-:S13]  /*b540*/  ISETP.GE.AND P0, PT, R4, c[0x0][0x27c], PT ;  /* 0x00009f0004007a0c */ /* 0x000fda0003f06270 */
        /* <DEDUP_REMOVED lines=39> */
.L_x_915:
[----:B------:R-:W-:Y:S05]  /*b7c0*/  BSYNC B0 ;  /* 0x0000000000007941 */ /* 0x000fea0003800000 */
.L_x_914:
        /* <DEDUP_REMOVED lines=42> */
.L_x_917:
[----:B------:R-:W-:Y:S05]  /*ba70*/  BSYNC B0 ;  /* 0x0000000000007941 */ /* 0x000fea0003800000 */
.L_x_916:
        /* <DEDUP_REMOVED lines=42> */
.L_x_884:
        /* <DEDUP_REMOVED lines=28> */
.L_x_919:
[----:B------:R-:W-:Y:S05]  /*bee0*/  BSYNC B0 ;  /* 0x0000000000007941 */ /* 0x000fea0003800000 */
.L_x_918:
[--C-:B-----5:R-:W-:Y:S01]  /*bef0*/  SHF.R.U64 R41, R6, 0x10, R7.reuse ;  /* 0x0000001006297819 */ /* 0x120fe20000001207 */
[----:B------:R-:W-:Y:S01]  /*bf00*/  IMAD R97, R97, -0x80, R38 ;  /* 0xffffff8061617824 */ /* 0x000fe200078e0226 */
[----:B-1----:R-:W-:Y:S01]  /*bf10*/  SHF.R.U32.HI R32, RZ, 0x10, R7 ;  /* 0x00000010ff207819 */ /* 0x002fe20000011607 */
[--C-:B------:R-:W-:Y:S01]  /*bf20*/  IMAD.MOV.U32 R39, RZ, RZ, R27.reuse ;  /* 0x000000ffff277224 */ /* 0x100fe200078e001b */
[----:B------:R-:W-:Y:S01]  /*bf30*/  SHF.R.U64 R34, R26, 0x10, R27 ;  /* 0x000000101a227819 */ /* 0x000fe2000000121b */
[----:B------:R-:W-:Y:S01]  /*bf40*/  IMAD.MOV.U32 R53, RZ, RZ, R28 ;  /* 0x000000ffff357224 */ /* 0x000fe200078e001c */
[----:B------:R-:W-:Y:S01]  /*bf50*/  PRMT R32, R32, 0x5410, R41 ;  /* 0x0000541020207816 */ /* 0x000fe20000000029 */
[----:B------:R-:W-:Y:S01]  /*bf60*/  IMAD.MOV.U32 R52, RZ, RZ, R29 ;  /* 0x000000ffff347224 */ /* 0x000fe200078e001d */
[----:B------:R-:W-:Y:S01]  /*bf70*/  IMNMX R41, R97, 0x80, PT ;  /* 0x0000008061297817 */ /* 0x000fe20003800200 */
[----:B------:R-:W-:Y:S01]  /*bf80*/  IMAD.MOV.U32 R36, RZ, RZ, R5 ;  /* 0x000000ffff247224 */ /* 0x000fe200078e0005 */
[----:B------:R-:W-:Y:S01]  /*bf90*/  SHF.R.U32.HI R54, RZ, 0x10, R27 ;  /* 0x00000010ff367819 */ /* 0x000fe2000001161b */
[----:B------:R-:W-:Y:S01]  /*bfa0*/  IMAD.MOV.U32 R37, RZ, RZ, R7 ;  /* 0x000000ffff257224 */ /* 0x000fe200078e0007 */
[----:B------:R-:W-:Y:S01]  /*bfb0*/  ISETP.GE.AND P0, PT, R80, R41, PT ;  /* 0x000000295000720c */ /* 0x000fe20003f06270 */
        /* <DEDUP_REMOVED lines=16> */
[--C-:B------:R-:W-:Y:S01]  /*c0c0*/  IMAD.MOV.U32 R28, RZ, RZ, R9.reuse ;  /* 0x000000ffff1c7224 */ /* 0x100fe200078e0009 */
        /* <DEDUP_REMOVED lines=32> */
[----:B------:R-:W-:Y:S02]  /*c2d0*/  HADD2.F32 R62, -RZ, R36.H1_H1 ;  /* 0x30000024ff3e7230 */ /* 0x000fe40000004100 */
[----:B------:R-:W-:Y:S01]  /*c2e0*/  SHF.R.S32.HI R4, RZ, 0x1f, R7 ;  /* 0x0000001fff047819 */ /* 0x000fe20000011407 */
[----:B------:R-:W-:Y:S01]  /*c2f0*/  HADD2.F32 R60, -RZ, R33.H1_H1 ;  /* 0x30000021ff3c7230 */ /* 0x000fe20000004100 */
[----:B------:R-:W-:Y:S01]  /*c300*/  SHF.L.U32 R5, R7, 0x3, RZ ;  /* 0x0000000307057819 */ /* 0x000fe200000006ff */
[----:B------:R-:W-:Y:S01]  /*c310*/  HADD2.F32 R70, -RZ, R38.H1_H1 ;  /* 0x30000026ff467230 */ /* 0x000fe20000004100 */
[----:B------:R-:W-:Y:S01]  /*c320*/  LEA.HI R4, R4, R7, RZ, 0x3 ;  /* 0x0000000704047211 */ /* 0x000fe200078f18ff */
[----:B------:R-:W-:Y:S01]  /*c330*/  HADD2.F32 R69, -RZ, R35.H1_H1 ;  /* 0x30000023ff457230 */ /* 0x000fe20000004100 */
[----:B------:R-:W-:Y:S01]  /*c340*/  LOP3.LUT R6, R44, 0x38, R5, 0xf8, !PT ;  /* 0x000000382c067812 */ /* 0x000fe200078ef805 */
[----:B------:R-:W-:Y:S01]  /*c350*/  HADD2.F32 R59, -RZ, R36.H0_H0 ;  /* 0x20000024ff3b7230 */ /* 0x000fe20000004100 */
[----:B------:R-:W-:Y:S01]  /*c360*/  SHF.L.U32 R4, R4, 0xa, RZ ;  /* 0x0000000a04047819 */ /* 0x000fe200000006ff */
[----:B------:R-:W-:Y:S01]  /*c370*/  HADD2.F32 R57, -RZ, R33.H0_H0 ;  /* 0x20000021ff397230 */ /* 0x000fe20000004100 */
[----:B------:R-:W-:Y:S01]  /*c380*/  LOP3.LUT R5, R6, R43, RZ, 0x3c, !PT ;  /* 0x0000002b06057212 */ /* 0x000fe200078e3cff */
[----:B------:R-:W-:Y:S01]  /*c390*/  HADD2.F32 R56, -RZ, R37.H1_H1 ;  /* 0x30000025ff387230 */ /* 0x000fe20000004100 */
[----:B------:R-:W-:Y:S01]  /*c3a0*/  LOP3.LUT R4, R4, 0x7fffe000, RZ, 0xc0, !PT ;  /* 0x7fffe00004047812 */ /* 0x000fe200078ec0ff */
[----:B------:R-:W-:-:S02]  /*c3b0*/  HADD2.F32 R68, -RZ, R38.H0_H0 ;  /* 0x20000026ff447230 */ /* 0x000fc40000004100 */
[----:B------:R-:W-:Y:S01]  /*c3c0*/  HADD2.F32 R67, -RZ, R35.H0_H0 ;  /* 0x20000023ff437230 */ /* 0x000fe20000004100 */
[----:B------:R-:W-:Y:S01]  /*c3d0*/  IADD3 R4, R5, R4, R42 ;  /* 0x0000000405047210 */ /* 0x000fe20007ffe02a */
[--C-:B------:R-:W-:Y:S02]  /*c3e0*/  HADD2.F32 R66, -RZ, R39.reuse.H1_H1 ;  /* 0x30000027ff427230 */ /* 0x100fe40000004100 */
[----:B------:R-:W-:Y:S01]  /*c3f0*/  HADD2.F32 R54, -RZ, R32.H1_H1 ;  /* 0x30000020ff367230 */ /* 0x000fe20000004100 */
[----:B------:R-:W-:Y:S01]  /*c400*/  SHF.L.U32 R45, R4, 0x1, RZ ;  /* 0x00000001042d7819 */ /* 0x000fe200000006ff */
[--C-:B------:R-:W-:Y:S02]  /*c410*/  HADD2.F32 R65, -RZ, R34.reuse.H1_H1 ;  /* 0x30000022ff417230 */ /* 0x100fe40000004100 */
[----:B------:R-:W-:Y:S02]  /*c420*/  HADD2.F32 R64, -RZ, R39.H0_H0 ;  /* 0x20000027ff407230 */ /* 0x000fe40000004100 */
[----:B------:R-:W2:Y:S01]  /*c430*/  LDS.128 R4, [R45+0x10080] ;  /* 0x010080002d047984 */ /* 0x000ea20000000c00 */
[----:B------:R-:W-:-:S02]  /*c440*/  HADD2.F32 R63, -RZ, R34.H0_H0 ;  /* 0x20000022ff3f7230 */ /* 0x000fc40000004100 */
[--C-:B-1----:R-:W-:Y:S02]  /*c450*/  HADD2.F32 R47, -RZ, R8.reuse.H0_H0 ;  /* 0x20000008ff2f7230 */ /* 0x102fe40000004100 */
[----:B------:R-:W-:Y:S02]  /*c460*/  HADD2.F32 R49, -RZ, R8.H1_H1 ;  /* 0x30000008ff317230 */ /* 0x000fe40000004100 */
[--C-:B------:R-:W-:Y:S02]  /*c470*/  HADD2.F32 R8, -RZ, R9.reuse.H0_H0 ;  /* 0x20000009ff087230 */ /* 0x100fe40000004100 */
[----:B------:R-:W-:Y:S01]  /*c480*/  HADD2.F32 R50, -RZ, R9.H1_H1 ;  /* 0x30000009ff327230 */ /* 0x000fe20000004100 */
[----:B------:R-:W-:Y:S01]  /*c490*/  FMUL.FTZ R58, R49, R60 ;  /* 0x0000003c313a7220 */ /* 0x000fe20000410000 */
[--C-:B------:R-:W-:Y:S01]  /*c4a0*/  HADD2.F32 R9, -RZ, R10.reuse.H0_H0 ;  /* 0x2000000aff097230 */ /* 0x100fe20000004100 */
[----:B------:R-:W-:Y:S01]  /*c4b0*/  FMUL.FTZ R52, R8, R59 ;  /* 0x0000003b08347220 */ /* 0x000fe20000410000 */
[----:B------:R-:W-:-:S02]  /*c4c0*/  HADD2.F32 R51, -RZ, R10.H1_H1 ;  /* 0x3000000aff337230 */ /* 0x000fc40000004100 */
[--C-:B------:R-:W-:Y:S02]  /*c4d0*/  HADD2.F32 R10, -RZ, R11.reuse.H0_H0 ;  /* 0x2000000bff0a7230 */ /* 0x100fe40000004100 */
[----:B------:R-:W-:Y:S02]  /*c4e0*/  HADD2.F32 R11, -RZ, R11.H1_H1 ;  /* 0x3000000bff0b7230 */ /* 0x000fe40000004100 */
[--C-:B--2---:R-:W-:Y:S02]  /*c4f0*/  HADD2.F32 R61, -RZ, R4.reuse.H0_H0 ;  /* 0x20000004ff3d7230 */ /* 0x104fe40000004100 */
[----:B------:R-:W-:Y:S02]  /*c500*/  HADD2.F32 R4, -RZ, R4.H1_H1 ;  /* 0x30000004ff047230 */ /* 0x000fe40000004100 */
[--C-:B------:R-:W-:Y:S02]  /*c510*/  HADD2.F32 R55, -RZ, R5.reuse.H0_H0 ;  /* 0x20000005ff377230 */ /* 0x100fe40000004100 */
[----:B------:R-:W-:Y:S01]  /*c520*/  HADD2.F32 R48, -RZ, R5.H1_H1 ;  /* 0x30000005ff307230 */ /* 0x000fe20000004100 */
[-C--:B------:R-:W-:Y:S01]  /*c530*/  FMUL.FTZ R5, R47, R62.reuse ;  /* 0x0000003e2f057220 */ /* 0x080fe20000410000 */
[--C-:B------:R-:W-:Y:S01]  /*c540*/  HADD2.F32 R53, -RZ, R6.reuse.H0_H0 ;  /* 0x20000006ff357230 */ /* 0x100fe20000004100 */
[C---:B------:R-:W-:Y:S01]  /*c550*/  FMUL.FTZ R62, R61.reuse, R62 ;  /* 0x0000003e3d3e7220 */ /* 0x040fe20000410000 */
[----:B------:R-:W-:Y:S01]  /*c560*/  HADD2.F32 R6, -RZ, R6.H1_H1 ;  /* 0x30000006ff067230 */ /* 0x000fe20000004100 */
[----:B------:R-:W-:Y:S01]  /*c570*/  FFMA.FTZ R61, R61, R70, R5 ;  /* 0x000000463d3d7223 */ /* 0x000fe20000010005 */
[--C-:B------:R-:W-:Y:S01]  /*c580*/  HADD2.F32 R71, -RZ, R7.reuse.H0_H0 ;  /* 0x20000007ff477230 */ /* 0x100fe20000004100 */
[C---:B------:R-:W-:Y:S01]  /*c590*/  FMUL.FTZ R60, R4.reuse, R60 ;  /* 0x0000003c043c7220 */ /* 0x040fe20000410000 */
[----:B------:R-:W-:Y:S01]  /*c5a0*/  HADD2.F32 R7, -RZ, R7.H1_H1 ;  /* 0x30000007ff077230 */ /* 0x000fe20000004100 */
[----:B------:R-:W-:-:S02]  /*c5b0*/  FFMA.FTZ R58, R4, R69, R58 ;  /* 0x00000045043a7223 */ /* 0x000fc4000001003a */
[----:B------:R-:W-:Y:S02]  /*c5c0*/  FMUL.FTZ R5, R50, R57 ;  /* 0x0000003932057220 */ /* 0x000fe40000410000 */
[-C--:B------:R-:W-:Y:S02]  /*c5d0*/  FMUL.FTZ R4, R9, R56.reuse ;  /* 0x0000003809047220 */ /* 0x080fe40000410000 */
[----:B------:R-:W-:Y:S02]  /*c5e0*/  FMUL.FTZ R56, R53, R56 ;  /* 0x0000003835387220 */ /* 0x000fe40000410000 */
[C---:B------:R-:W-:Y:S02]  /*c5f0*/  FMUL.FTZ R59, R55.reuse, R59 ;  /* 0x0000003b373b7220 */ /* 0x040fe40000410000 */
[----:B------:R-:W-:Y:S01]  /*c600*/  FFMA.FTZ R52, R55, R68, R52 ;  /* 0x0000004437347223 */ /* 0x000fe20000010034 */
[----:B------:R-:W-:Y:S01]  /*c610*/  HADD2.F32 R55, -RZ, R37.H0_H0 ;  /* 0x20000025ff377230 */ /* 0x000fe20000004100 */
[----:B------:R-:W-:-:S02]  /*c620*/  FMUL.FTZ R57, R48, R57 ;  /* 0x0000003930397220 */ /* 0x000fc40000410000 */
[----:B------:R-:W-:Y:S02]  /*c630*/  FFMA.FTZ R5, R48, R67, R5 ;  /* 0x0000004330057223 */ /* 0x000fe40000010005 */
[----:B------:R-:W-:Y:S01]  /*c640*/  FFMA.FTZ R53, R53, R66, R4 ;  /* 0x0000004235357223 */ /* 0x000fe20000010004 */
[----:B------:R-:W-:Y:S01]  /*c650*/  HADD2.F32 R4, -RZ, R32.H0_H0 ;  /* 0x20000020ff047230 */ /* 0x000fe20000004100 */
[----:B------:R-:W-:Y:S01]  /*c660*/  FMUL.FTZ R48, R51, R54 ;  /* 0x0000003633307220 */ /* 0x000fe20000410000 */
[----:B------:R-:W-:Y:S01]  /*c670*/  F2FP.PACK_AB R5, R5, R52 ;  /* 0x000000340505723e */ /* 0x000fe200000000ff */
[C---:B------:R-:W-:Y:S02]  /*c680*/  FMUL.FTZ R54, R6.reuse, R54 ;  /* 0x0000003606367220 */ /* 0x040fe40000410000 */
[----:B------:R-:W-:Y:S02]  /*c690*/  FFMA.FTZ R6, R6, R65, R48 ;  /* 0x0000004106067223 */ /* 0x000fe40000010030 */
[----:B------:R-:W-:-:S02]  /*c6a0*/  FMUL.FTZ R48, R10, R55 ;  /* 0x000000370a307220 */ /* 0x000fc40000410000 */
[-C--:B------:R-:W-:Y:S01]  /*c6b0*/  FMUL.FTZ R72, R11, R4.reuse ;  /* 0x000000040b487220 */ /* 0x080fe20000410000 */
[----:B------:R-:W-:Y:S01]  /*c6c0*/  F2FP.PACK_AB R6, R6, R53 ;  /* 0x000000350606723e */ /* 0x000fe200000000ff */
[----:B------:R-:W-:Y:S02]  /*c6d0*/  FMUL.FTZ R55, R71, R55 ;  /* 0x0000003747377220 */ /* 0x000fe40000410000 */
[----:B------:R-:W-:Y:S02]  /*c6e0*/  FMUL.FTZ R4, R7, R4 ;  /* 0x0000000407047220 */ /* 0x000fe40000410000 */
[----:B------:R-:W-:Y:S02]  /*c6f0*/  FFMA.FTZ R51, R51, R65, -R54 ;  /* 0x0000004133337223 */ /* 0x000fe40000010836 */
        /* <DEDUP_REMOVED lines=17> */
.L_x_923:
[----:B------:R-:W-:Y:S05]  /*c810*/  BSYNC B0 ;  /* 0x0000000000007941 */ /* 0x000fea0003800000 */
.L_x_922:
        /* <DEDUP_REMOVED lines=8> */
[----:B------:R-:W-:Y:S01]  /*c8a0*/  HADD2.F32 R65, -RZ, R27.H1_H1 ;  /* 0x3000001bff417230 */ /* 0x000fe20000004100 */
[----:B------:R-:W-:Y:S01]  /*c8b0*/  LEA.HI.SX32 R7, R5, R46, 0x1d ;  /* 0x0000002e05077211 */ /* 0x000fe200078feaff */
[----:B------:R-:W-:Y:S01]  /*c8c0*/  HADD2.F32 R55, -RZ, R28.H0_H0 ;  /* 0x2000001cff377230 */ /* 0x000fe20000004100 */
[----:B------:R-:W-:Y:S01]  /*c8d0*/  LOP3.LUT R8, R44, 0x38, R5, 0xf8, !PT ;  /* 0x000000382c087812 */ /* 0x000fe200078ef805 */
[----:B------:R-:W-:Y:S01]  /*c8e0*/  HADD2.F32 R53, -RZ, R25.H0_H0 ;  /* 0x20000019ff357230 */ /* 0x000fe20000004100 */
[----:B------:R-:W-:Y:S01]  /*c8f0*/  SHF.R.S32.HI R4, RZ, 0x1f, R7 ;  /* 0x0000001fff047819 */ /* 0x000fe20000011407 */
[----:B------:R-:W-:Y:S01]  /*c900*/  HADD2.F32 R52, -RZ, R29.H1_H1 ;  /* 0x3000001dff347230 */ /* 0x000fe20000004100 */
[----:B------:R-:W-:Y:S01]  /*c910*/  SHF.L.U32 R5, R7, 0x3, RZ ;  /* 0x0000000307057819 */ /* 0x000fe200000006ff */
[----:B------:R-:W-:Y:S01]  /*c920*/  HADD2.F32 R64, -RZ, R30.H0_H0 ;  /* 0x2000001eff407230 */ /* 0x000fe20000004100 */
[----:B------:R-:W-:Y:S01]  /*c930*/  LEA.HI R4, R4, R7, RZ, 0x3 ;  /* 0x0000000704047211 */ /* 0x000fe200078f18ff */
[----:B------:R-:W-:Y:S01]  /*c940*/  HADD2.F32 R63, -RZ, R27.H0_H0 ;  /* 0x2000001bff3f7230 */ /* 0x000fe20000004100 */
[----:B------:R-:W-:Y:S01]  /*c950*/  SHF.L.U32 R6, R6, 0x7, RZ ;  /* 0x0000000706067819 */ /* 0x000fe200000006ff */
[--C-:B------:R-:W-:Y:S01]  /*c960*/  HADD2.F32 R62, -RZ, R31.reuse.H1_H1 ;  /* 0x3000001fff3e7230 */ /* 0x100fe20000004100 */
[----:B------:R-:W-:Y:S01]  /*c970*/  LOP3.LUT R44, R44, 0x38, R5, 0xf8, !PT ;  /* 0x000000382c2c7812 */ /* 0x000fe200078ef805 */
[----:B------:R-:W-:Y:S01]  /*c980*/  HADD2.F32 R50, -RZ, R24.H1_H1 ;  /* 0x30000018ff327230 */ /* 0x000fe20000004100 */
[----:B------:R-:W-:Y:S01]  /*c990*/  SHF.L.U32 R4, R4, 0xa, RZ ;  /* 0x0000000a04047819 */ /* 0x000fe200000006ff */
[--C-:B------:R-:W-:Y:S01]  /*c9a0*/  HADD2.F32 R61, -RZ, R26.reuse.H1_H1 ;  /* 0x3000001aff3d7230 */ /* 0x100fe20000004100 */
[----:B------:R-:W-:Y:S01]  /*c9b0*/  LOP3.LUT R6, R6, 0x7fffe000, RZ, 0xc0, !PT ;  /* 0x7fffe00006067812 */ /* 0x000fe200078ec0ff */
[----:B------:R-:W-:Y:S01]  /*c9c0*/  HADD2.F32 R60, -RZ, R31.H0_H0 ;  /* 0x2000001fff3c7230 */ /* 0x000fe20000004100 */
[-C--:B------:R-:W-:Y:S01]  /*c9d0*/  LOP3.LUT R9, R8, R43.reuse, RZ, 0x3c, !PT ;  /* 0x0000002b08097212 */ /* 0x080fe200078e3cff */
[----:B------:R-:W-:Y:S01]  /*c9e0*/  HADD2.F32 R59, -RZ, R26.H0_H0 ;  /* 0x2000001aff3b7230 */ /* 0x000fe20000004100 */
[----:B------:R-:W-:-:S02]  /*c9f0*/  LOP3.LUT R43, R44, R43, RZ, 0x3c, !PT ;  /* 0x0000002b2c2b7212 */ /* 0x000fc400078e3cff */
[----:B------:R-:W-:Y:S02]  /*ca00*/  LOP3.LUT R4, R4, 0x7fffe000, RZ, 0xc0, !PT ;  /* 0x7fffe00004047812 */ /* 0x000fe400078ec0ff */
[--C-:B------:R-:W-:Y:S02]  /*ca10*/  IADD3 R6, R9, R6, R42.reuse ;  /* 0x0000000609067210 */ /* 0x100fe40007ffe02a */
[----:B------:R-:W-:Y:S02]  /*ca20*/  IADD3 R42, R43, R4, R42 ;  /* 0x000000042b2a7210 */ /* 0x000fe40007ffe02a */
[----:B------:R-:W-:Y:S02]  /*ca30*/  SHF.L.U32 R40, R6, 0x1, RZ ;  /* 0x0000000106287819 */ /* 0x000fe400000006ff */
[----:B------:R-:W-:-:S03]  /*ca40*/  SHF.L.U32 R42, R42, 0x1, RZ ;  /* 0x000000012a2a7819 */ /* 0x000fc600000006ff */
[----:B------:R-:W1:Y:S04]  /*ca50*/  LDS.128 R8, [R40+0x10080] ;  /* 0x0100800028087984 */ /* 0x000e680000000c00 */
[----:B------:R-:W2:Y:S01]  /*ca60*/  LDS.128 R4, [R42+0x10080] ;  /* 0x010080002a047984 */ /* 0x000ea20000000c00 */
[--C-:B-1----:R-:W-:Y:S02]  /*ca70*/  HADD2.F32 R43, -RZ, R8.reuse.H0_H0 ;  /* 0x20000008ff2b7230 */ /* 0x102fe40000004100 */
[----:B------:R-:W-:Y:S02]  /*ca80*/  HADD2.F32 R45, -RZ, R8.H1_H1 ;  /* 0x30000008ff2d7230 */ /* 0x000fe40000004100 */
[----:B--2---:R-:W-:Y:S02]  /*ca90*/  HADD2.F32 R57, -RZ, R4.H0_H0 ;  /* 0x20000004ff397230 */ /* 0x004fe40000004100 */
[--C-:B------:R-:W-:Y:S01]  /*caa0*/  HADD2.F32 R8, -RZ, R9.reuse.H0_H0 ;  /* 0x20000009ff087230 */ /* 0x100fe20000004100 */
[----:B------:R-:W-:Y:S01]  /*cab0*/  FMUL.FTZ R54, R45, R56 ;  /* 0x000000382d367220 */ /* 0x000fe20000410000 */
[----:B------:R-:W-:-:S02]  /*cac0*/  HADD2.F32 R46, -RZ, R9.H1_H1 ;  /* 0x30000009ff2e7230 */ /* 0x000fc40000004100 */
[----:B------:R-:W-:Y:S01]  /*cad0*/  HADD2.F32 R4, -RZ, R4.H1_H1 ;  /* 0x30000004ff047230 */ /* 0x000fe20000004100 */
[----:B------:R-:W-:Y:S01]  /*cae0*/  FMUL.FTZ R48, R8, R55 ;  /* 0x0000003708307220 */ /* 0x000fe20000410000 */
[--C-:B------:R-:W-:Y:S02]  /*caf0*/  HADD2.F32 R51, -RZ, R5.reuse.H0_H0 ;  /* 0x20000005ff337230 */ /* 0x100fe40000004100 */
[----:B------:R-:W-:Y:S01]  /*cb00*/  HADD2.F32 R44, -RZ, R5.H1_H1 ;  /* 0x30000005ff2c7230 */ /* 0x000fe20000004100 */
[-C--:B------:R-:W-:Y:S01]  /*cb10*/  FMUL.FTZ R5, R43, R58.reuse ;  /* 0x0000003a2b057220 */ /* 0x080fe20000410000 */
[----:B------:R-:W-:Y:S01]  /*cb20*/  HADD2.F32 R9, -RZ, R10.H0_H0 ;  /* 0x2000000aff097230 */ /* 0x000fe20000004100 */
        /* <DEDUP_REMOVED lines=9> */
[----:B------:R-:W-:Y:S01]  /*cbc0*/  HADD2.F32 R11, -RZ, R11.H1_H1 ;  /* 0x3000000bff0b7230 */ /* 0x000fe20000004100 */
[-C--:B------:R-:W-:Y:S01]  /*cbd0*/  FMUL.FTZ R4, R9, R52.reuse ;  /* 0x0000003409047220 */ /* 0x080fe20000410000 */
[--C-:B------:R-:W-:Y:S01]  /*cbe0*/  HADD2.F32 R67, -RZ, R7.reuse.H0_H0 ;  /* 0x20000007ff437230 */ /* 0x100fe20000004100 */
[----:B------:R-:W-:Y:S01]  /*cbf0*/  FMUL.FTZ R52, R49, R52 ;  /* 0x0000003431347220 */ /* 0x000fe20000410000 */
[----:B------:R-:W-:Y:S01]  /*cc00*/  HADD2.F32 R7, -RZ, R7.H1_H1 ;  /* 0x30000007ff077230 */ /* 0x000fe20000004100 */
[----:B------:R-:W-:-:S02]  /*cc10*/  FMUL.FTZ R55, R51, R55 ;  /* 0x0000003733377220 */ /* 0x000fc40000410000 */
[----:B------:R-:W-:Y:S01]  /*cc20*/  FFMA.FTZ R48, R51, R64, R48 ;  /* 0x0000004033307223 */ /* 0x000fe20000010030 */
[----:B------:R-:W-:Y:S01]  /*cc30*/  HADD2.F32 R51, -RZ, R29.H0_H0 ;  /* 0x2000001dff337230 */ /* 0x000fe20000004100 */
[C---:B------:R-:W-:Y:S02]  /*cc40*/  FMUL.FTZ R53, R44.reuse, R53 ;  /* 0x000000352c357220 */ /* 0x040fe40000410000 */
[----:B------:R-:W-:Y:S02]  /*cc50*/  FFMA.FTZ R5, R44, R63, R5 ;  /* 0x0000003f2c057223 */ /* 0x000fe40000010005 */
[----:B------:R-:W-:Y:S01]  /*cc60*/  FFMA.FTZ R49, R49, R62, R4 ;  /* 0x0000003e31317223 */ /* 0x000fe20000010004 */
[----:B------:R-:W-:Y:S01]  /*cc70*/  HADD2.F32 R4, -RZ, R24.H0_H0 ;  /* 0x20000018ff047230 */ /* 0x000fe20000004100 */
[----:B------:R-:W-:Y:S01]  /*cc80*/  FMUL.FTZ R44, R47, R50 ;  /* 0x000000322f2c7220 */ /* 0x000fe20000410000 */
[----:B------:R-:W-:Y:S01]  /*cc90*/  F2FP.PACK_AB R5, R5, R48 ;  /* 0x000000300505723e */ /* 0x000fe200000000ff */
[----:B------:R-:W-:-:S02]  /*cca0*/  FMUL.FTZ R50, R6, R50 ;  /* 0x0000003206327220 */ /* 0x000fc40000410000 */
[----:B------:R-:W-:Y:S02]  /*ccb0*/  FFMA.FTZ R6, R6, R61, R44 ;  /* 0x0000003d06067223 */ /* 0x000fe4000001002c */
[----:B------:R-:W-:Y:S02]  /*ccc0*/  FMUL.FTZ R44, R10, R51 ;  /* 0x000000330a2c7220 */ /* 0x000fe40000410000 */
[-C--:B------:R-:W-:Y:S01]  /*ccd0*/  FMUL.FTZ R68, R11, R4.reuse ;  /* 0x000000040b447220 */ /* 0x080fe20000410000 */
[----:B------:R-:W-:Y:S01]  /*cce0*/  F2FP.PACK_AB R6, R6, R49 ;  /* 0x000000310606723e */ /* 0x000fe200000000ff */
[----:B------:R-:W-:Y:S02]  /*ccf0*/  FMUL.FTZ R51, R67, R51 ;  /* 0x0000003343337220 */ /* 0x000fe40000410000 */
[----:B------:R-:W-:Y:S02]  /*cd00*/  FMUL.FTZ R4, R7, R4 ;  /* 0x0000000407047220 */ /* 0x000fe40000410000 */
[----:B------:R-:W-:-:S02]  /*cd10*/  FFMA.FTZ R47, R47, R61, -R50 ;  /* 0x0000003d2f2f7223 */ /* 0x000fc40000010832 */
[----:B------:R-:W-:Y:S02]  /*cd20*/  FFMA.FTZ R58, R43, R66, -R58 ;  /* 0x000000422b3a7223 */ /* 0x000fe4000001083a */
[----:B------:R-:W-:Y:S02]  /*cd30*/  FFMA.FTZ R45, R45, R65, -R56 ;  /* 0x000000412d2d7223 */ /* 0x000fe40000010838 */
        /* <DEDUP_REMOVED lines=15> */
.L_x_921:
[----:B------:R-:W-:Y:S05]  /*ce30*/  BSYNC B1 ;  /* 0x0000000000017941 */ /* 0x000fea0003800000 */
.L_x_920:
[----:B-1----:R-:W-:Y:S01]  /*ce40*/  IADD3 R4, R80, 0x20, RZ ;  /* 0x0000002050047810 */ /* 0x002fe20007ffe0ff */
[----:B------:R-:W-:Y:S03]  /*ce50*/  BSSY B1, `(.L_x_924) ;  /* 0x00000cb000017945 */ /* 0x000fe60003800000 */
[----:B------:R-:W-:-:S13]  /*ce60*/  ISETP.GE.AND P0, PT, R4, R41, PT ;  /* 0x000000290400720c */ /* 0x000fda0003f06270 */
        /* <DEDUP_REMOVED lines=18> */
[----:B------:R-:W-:Y:S01]  /*cf90*/  HADD2.F32 R60, -RZ, R38.H1_H1 ;  /* 0x30000026ff3c7230 */ /* 0x000fe20000004100 */
[----:B------:R-:W-:Y:S01]  /*cfa0*/  SHF.L.U32 R7, R4, 0x3, RZ ;  /* 0x0000000304077819 */ /* 0x000fe200000006ff */
[----:B------:R-:W-:Y:S01]  /*cfb0*/  HADD2.F32 R65, -RZ, R36.H0_H0 ;  /* 0x20000024ff417230 */ /* 0x000fe20000004100 */
[----:B------:R-:W-:Y:S01]  /*cfc0*/  LEA.HI R5, R5, R4, RZ, 0x3 ;  /* 0x0000000405057211 */ /* 0x000fe200078f18ff */
[----:B------:R-:W-:Y:S01]  /*cfd0*/  HADD2.F32 R59, -RZ, R38.H0_H0 ;  /* 0x20000026ff3b7230 */ /* 0x000fe20000004100 */
[----:B------:R-:W-:Y:S01]  /*cfe0*/  LOP3.LUT R7, R44, 0x38, R7, 0xf8, !PT ;  /* 0x000000382c077812 */ /* 0x000fe200078ef807 */
[--C-:B------:R-:W-:Y:S01]  /*cff0*/  HADD2.F32 R62, -RZ, R32.reuse.H1_H1 ;  /* 0x30000020ff3e7230 */ /* 0x100fe20000004100 */
[----:B------:R-:W-:Y:S01]  /*d000*/  SHF.L.U32 R5, R5, 0xa, RZ ;  /* 0x0000000a05057819 */ /* 0x000fe200000006ff */
[----:B------:R-:W-:Y:S01]  /*d010*/  HADD2.F32 R56, -RZ, R39.H1_H1 ;  /* 0x30000027ff387230 */ /* 0x000fe20000004100 */
[-C--:B------:R-:W-:Y:S01]  /*d020*/  LOP3.LUT R4, R7, R42.reuse, RZ, 0x3c, !PT ;  /* 0x0000002a07047212 */ /* 0x080fe200078e3cff */
[----:B------:R-:W-:Y:S01]  /*d030*/  HADD2.F32 R61, -RZ, R37.H0_H0 ;  /* 0x20000025ff3d7230 */ /* 0x000fe20000004100 */
[----:B------:R-:W-:Y:S01]  /*d040*/  LOP3.LUT R5, R5, 0x7fffe000, RZ, 0xc0, !PT ;  /* 0x7fffe00005057812 */ /* 0x000fe200078ec0ff */
[----:B------:R-:W-:Y:S01]  /*d050*/  HADD2.F32 R70, -RZ, R32.H0_H0 ;  /* 0x20000020ff467230 */ /* 0x000fe20000004100 */
[----:B------:R-:W-:-:S02]  /*d060*/  LOP3.LUT R45, R45, R42, RZ, 0x3c, !PT ;  /* 0x0000002a2d2d7212 */ /* 0x000fc400078e3cff */
[----:B------:R-:W-:Y:S02]  /*d070*/  IADD3 R4, R4, R5, R40 ;  /* 0x0000000504047210 */ /* 0x000fe40007ffe028 */
[----:B------:R-:W-:Y:S02]  /*d080*/  IADD3 R45, R40, R45, RZ ;  /* 0x0000002d282d7210 */ /* 0x000fe40007ffe0ff */
[----:B------:R-:W-:Y:S02]  /*d090*/  SHF.L.U32 R43, R4, 0x1, RZ ;  /* 0x00000001042b7819 */ /* 0x000fe400000006ff */
[----:B------:R-:W-:-:S03]  /*d0a0*/  SHF.L.U32 R45, R45, 0x1, RZ ;  /* 0x000000012d2d7819 */ /* 0x000fc600000006ff */
[----:B------:R-:W1:Y:S04]  /*d0b0*/  LDS.128 R4, [R43+0x10080] ;  /* 0x010080002b047984 */ /* 0x000e680000000c00 */
[----:B------:R-:W2:Y:S01]  /*d0c0*/  LDS.128 R8, [R45+0x10080] ;  /* 0x010080002d087984 */ /* 0x000ea20000000c00 */
[--C-:B-1----:R-:W-:Y:S02]  /*d0d0*/  HADD2.F32 R53, -RZ, R6.reuse.H0_H0 ;  /* 0x20000006ff357230 */ /* 0x102fe40000004100 */
[----:B------:R-:W-:Y:S02]  /*d0e0*/  HADD2.F32 R55, -RZ, R6.H1_H1 ;  /* 0x30000006ff377230 */ /* 0x000fe40000004100 */
[----:B--2---:R-:W-:Y:S02]  /*d0f0*/  HADD2.F32 R49, -RZ, R8.H1_H1 ;  /* 0x30000008ff317230 */ /* 0x004fe40000004100 */
[----:B------:R-:W-:-:S02]  /*d100*/  HADD2.F32 R6, -RZ, R33.H1_H1 ;  /* 0x30000021ff067230 */ /* 0x000fc40000004100 */
[----:B------:R-:W-:Y:S02]  /*d110*/  HADD2.F32 R47, -RZ, R8.H0_H0 ;  /* 0x20000008ff2f7230 */ /* 0x000fe40000004100 */
[--C-:B------:R-:W-:Y:S01]  /*d120*/  HADD2.F32 R69, -RZ, R4.reuse.H0_H0 ;  /* 0x20000004ff457230 */ /* 0x100fe20000004100 */
[----:B------:R-:W-:Y:S01]  /*d130*/  FMUL.FTZ R66, R6, R49 ;  /* 0x0000003106427220 */ /* 0x000fe20000410000 */
[----:B------:R-:W-:Y:S01]  /*d140*/  HADD2.F32 R57, -RZ, R4.H1_H1 ;  /* 0x30000004ff397230 */ /* 0x000fe20000004100 */
[C---:B------:R-:W-:Y:S01]  /*d150*/  FMUL.FTZ R4, R68.reuse, R47 ;  /* 0x0000002f44047220 */ /* 0x040fe20000410000 */
[--C-:B------:R-:W-:Y:S01]  /*d160*/  HADD2.F32 R48, -RZ, R7.reuse.H0_H0 ;  /* 0x20000007ff307230 */ /* 0x100fe20000004100 */
[----:B------:R-:W-:Y:S01]  /*d170*/  FMUL.FTZ R68, R68, R69 ;  /* 0x0000004544447220 */ /* 0x000fe20000410000 */
[----:B------:R-:W-:Y:S01]  /*d180*/  HADD2.F32 R71, -RZ, R7.H1_H1 ;  /* 0x30000007ff477230 */ /* 0x000fe20000004100 */
[-C--:B------:R-:W-:Y:S01]  /*d190*/  FMUL.FTZ R67, R6, R57.reuse ;  /* 0x0000003906437220 */ /* 0x080fe20000410000 */
[--C-:B------:R-:W-:Y:S01]  /*d1a0*/  HADD2.F32 R8, -RZ, R9.reuse.H0_H0 ;  /* 0x20000009ff087230 */ /* 0x100fe20000004100 */
[----:B------:R-:W-:Y:S01]  /*d1b0*/  FFMA.FTZ R66, R58, R57, R66 ;  /* 0x000000393a427223 */ /* 0x000fe20000010042 */
[----:B------:R-:W-:Y:S01]  /*d1c0*/  HADD2.F32 R50, -RZ, R9.H1_H1 ;  /* 0x30000009ff327230 */ /* 0x000fe20000004100 */
[C---:B------:R-:W-:Y:S01]  /*d1d0*/  FFMA.FTZ R69, R60.reuse, R69, R4 ;  /* 0x000000453c457223 */ /* 0x040fe20000010004 */
[----:B------:R-:W-:Y:S01]  /*d1e0*/  HADD2.F32 R7, -RZ, R33.H0_H0 ;  /* 0x20000021ff077230 */ /* 0x000fe20000004100 */
[----:B------:R-:W-:Y:S01]  /*d1f0*/  FMUL.FTZ R4, R65, R8 ;  /* 0x0000000841047220 */ /* 0x000fe20000410000 */
[--C-:B------:R-:W-:Y:S01]  /*d200*/  HADD2.F32 R52, -RZ, R5.reuse.H0_H0 ;  /* 0x20000005ff347230 */ /* 0x100fe20000004100 */
[----:B------:R-:W-:Y:S01]  /*d210*/  FFMA.FTZ R68, R60, R47, -R68 ;  /* 0x0000002f3c447223 */ /* 0x000fe20000010844 */
[----:B------:R-:W-:Y:S01]  /*d220*/  HADD2.F32 R54, -RZ, R5.H1_H1 ;  /* 0x30000005ff367230 */ /* 0x000fe20000004100 */
[----:B------:R-:W-:Y:S01]  /*d230*/  FMUL.FTZ R5, R7, R50 ;  /* 0x0000003207057220 */ /* 0x000fe20000410000 */
[----:B------:R-:W-:Y:S01]  /*d240*/  HADD2.F32 R57, -RZ, R35.H0_H0 ;  /* 0x20000023ff397230 */ /* 0x000fe20000004100 */
[-C--:B------:R-:W-:Y:S01]  /*d250*/  FMUL.FTZ R65, R65, R52.reuse ;  /* 0x0000003441417220 */ /* 0x080fe20000410000 */
[--C-:B------:R-:W-:Y:S01]  /*d260*/  HADD2.F32 R9, -RZ, R10.reuse.H0_H0 ;  /* 0x2000000aff097230 */ /* 0x100fe20000004100 */
[----:B------:R-:W-:Y:S01]  /*d270*/  FFMA.FTZ R52, R59, R52, R4 ;  /* 0x000000343b347223 */ /* 0x000fe20000010004 */
[----:B------:R-:W-:Y:S01]  /*d280*/  HADD2.F32 R6, -RZ, R37.H1_H1 ;  /* 0x30000025ff067230 */ /* 0x000fe20000004100 */
[-C--:B------:R-:W-:Y:S01]  /*d290*/  FMUL.FTZ R64, R7, R54.reuse ;  /* 0x0000003607407220 */ /* 0x080fe20000410000 */
[----:B------:R-:W-:Y:S01]  /*d2a0*/  HADD2.F32 R51, -RZ, R10.H1_H1 ;  /* 0x3000000aff337230 */ /* 0x000fe20000004100 */
[----:B------:R-:W-:Y:S01]  /*d2b0*/  FFMA.FTZ R5, R57, R54, R5 ;  /* 0x0000003639057223 */ /* 0x000fe20000010005 */
[--C-:B------:R-:W-:Y:S01]  /*d2c0*/  HADD2.F32 R10, -RZ, R11.reuse.H0_H0 ;  /* 0x2000000bff0a7230 */ /* 0x100fe20000004100 */
[C---:B------:R-:W-:Y:S01]  /*d2d0*/  FMUL.FTZ R4, R6.reuse, R9 ;  /* 0x0000000906047220 */ /* 0x040fe20000410000 */
[--C-:B------:R-:W-:Y:S01]  /*d2e0*/  HADD2.F32 R54, -RZ, R34.reuse.H1_H1 ;  /* 0x30000022ff367230 */ /* 0x100fe20000004100 */
        /* <DEDUP_REMOVED lines=16> */
[----:B------:R-:W-:Y:S01]  /*d3f0*/  FFMA.FTZ R64, R57, R50, -R64 ;  /* 0x0000003239407223 */ /* 0x000fe20000010840 */
[----:B------:R-:W-:Y:S01]  /*d400*/  F2FP.PACK_AB R8, R67, R68 ;  /* 0x000000444308723e */ /* 0x000fe200000000ff */
[----:B------:R-:W-:Y:S02]  /*d410*/  FFMA.FTZ R63, R56, R9, -R63 ;  /* 0x00000009383f7223 */ /* 0x000fe4000001083f */
[----:B------:R-:W-:Y:S01]  /*d420*/  FFMA.FTZ R62, R54, R51, -R62 ;  /* 0x00000033363e7223 */ /* 0x000fe2000001083e */
[----:B------:R-:W-:Y:S01]  /*d430*/  F2FP.PACK_AB R9, R64, R65 ;  /* 0x000000414009723e */ /* 0x000fe200000000ff */
[C---:B------:R-:W-:Y:S02]  /*d440*/  FFMA.FTZ R61, R55.reuse, R10, -R61 ;  /* 0x0000000a373d7223 */ /* 0x040fe4000001083d */
[----:B------:R-:W-:Y:S01]  /*d450*/  FFMA.FTZ R70, R4, R11, -R70 ;  /* 0x0000000b04467223 */ /* 0x000fe20000010846 */
[----:B------:R-:W-:Y:S01]  /*d460*/  F2FP.PACK_AB R10, R62, R63 ;  /* 0x0000003f3e0a723e */ /* 0x000fe200000000ff */
[----:B------:R-:W-:-:S02]  /*d470*/  FFMA.FTZ R48, R55, R48, R72 ;  /* 0x0000003037307223 */ /* 0x000fc40000010048 */
[----:B------:R-:W-:Y:S01]  /*d480*/  FFMA.FTZ R7, R4, R71, R7 ;  /* 0x0000004704077223 */ /* 0x000fe20000010007 */
[----:B------:R-:W-:Y:S02]  /*d490*/  F2FP.PACK_AB R11, R70, R61 ;  /* 0x0000003d460b723e */ /* 0x000fe400000000ff */
[----:B------:R-:W-:Y:S02]  /*d4a0*/  F2FP.PACK_AB R4, R66, R69 ;  /* 0x000000454204723e */ /* 0x000fe400000000ff */
[----:B------:R-:W-:Y:S01]  /*d4b0*/  F2FP.PACK_AB R7, R7, R48 ;  /* 0x000000300707723e */ /* 0x000fe200000000ff */
[----:B------:R1:W-:Y:S04]  /*d4c0*/  STS.128 [R45+0x10080], R8 ;  /* 0x010080082d007388 */ /* 0x0003e80000000c00 */
[----:B------:R1:W-:Y:S02]  /*d4d0*/  STS.128 [R43+0x10080], R4 ;  /* 0x010080042b007388 */ /* 0x0003e40000000c00 */
.L_x_927:
[----:B------:R-:W-:Y:S05]  /*d4e0*/  BSYNC B0 ;  /* 0x0000000000007941 */ /* 0x000fea0003800000 */
.L_x_926:
[----:B------:R-:W-:-:S13]  /*d4f0*/  ISETP.GE.AND P0, PT, R229, c[0x0][0x27c], PT ;  /* 0x00009f00e5007a0c */ /* 0x000fda0003f06270 */
[----:B------:R-:W-:Y:S05]  /*d500*/  @P0 BRA `(.L_x_925) ;  /* 0x000005f000000947 */ /* 0x000fea0003800000 */
[----:B-1----:R-:W-:Y:S01]  /*d510*/  SHF.R.S32.HI R4, RZ, 0x1f, R229 ;  /* 0x0000001fff047819 */ /* 0x002fe200000114e5 */
[--C-:B------:R-:W-:Y:S02]  /*d520*/  HADD2.F32 R55, -RZ, R28.reuse.H1_H1 ;  /* 0x3000001cff377230 */ /* 0x100fe40000004100 */
[----:B------:R-:W-:Y:S01]  /*d530*/  HADD2.F32 R54, -RZ, R27.H1_H1 ;  /* 0x3000001bff367230 */ /* 0x000fe20000004100 */
[CC--:B------:R-:W-:Y:S01]  /*d540*/  LEA.HI R5, R4.reuse, R229.reuse, RZ, 0x3 ;  /* 0x000000e504057211 */ /* 0x0c0fe200078f18ff */
[----:B------:R-:W-:Y:S01]  /*d550*/  HADD2.F32 R61, -RZ, R28.H0_H0 ;  /* 0x2000001cff3d7230 */ /* 0x000fe20000004100 */
[----:B------:R-:W-:Y:S01]  /*d560*/  LEA.HI R9, R4, R229, RZ, 0x6 ;  /* 0x000000e504097211 */ /* 0x000fe200078f30ff */
[----:B------:R-:W-:Y:S01]  /*d570*/  HADD2.F32 R57, -RZ, R30.H1_H1 ;  /* 0x3000001eff397230 */ /* 0x000fe20000004100 */
[----:B------:R-:W-:Y:S01]  /*d580*/  LEA.HI.SX32 R7, R5, R46, 0x1d ;  /* 0x0000002e05077211 */ /* 0x000fe200078feaff */
[--C-:B------:R-:W-:Y:S01]  /*d590*/  HADD2.F32 R58, -RZ, R24.reuse.H1_H1 ;  /* 0x30000018ff3a7230 */ /* 0x100fe20000004100 */
[----:B------:R-:W-:Y:S01]  /*d5a0*/  LOP3.LUT R5, R44, 0x38, R5, 0xf8, !PT ;  /* 0x000000382c057812 */ /* 0x000fe200078ef805 */
[----:B------:R-:W-:Y:S01]  /*d5b0*/  HADD2.F32 R66, -RZ, R24.H0_H0 ;  /* 0x20000018ff427230 */ /* 0x000fe20000004100 */
[----:B------:R-:W-:Y:S01]  /*d5c0*/  SHF.R.S32.HI R4, RZ, 0x1f, R7 ;  /* 0x0000001fff047819 */ /* 0x000fe20000011407 */
[----:B------:R-:W-:Y:S01]  /*d5d0*/  HADD2.F32 R69, -RZ, R29.H0_H0 ;  /* 0x2000001dff457230 */ /* 0x000fe20000004100 */
        /* <DEDUP_REMOVED lines=18> */
[----:B------:R-:W-:Y:S01]  /*d700*/  HADD2.F32 R51, -RZ, R6.H1_H1 ;  /* 0x30000006ff337230 */ /* 0x000fe20000004100 */
[----:B------:R-:W-:Y:S01]  /*d710*/  FMUL.FTZ R65, R55, R42 ;  /* 0x0000002a37417220 */ /* 0x000fe20000410000 */
[----:B------:R-:W-:-:S02]  /*d720*/  HADD2.F32 R6, -RZ, R25.H1_H1 ;  /* 0x30000019ff067230 */ /* 0x000fc40000004100 */
[--C-:B------:R-:W-:Y:S02]  /*d730*/  HADD2.F32 R52, -RZ, R4.reuse.H0_H0 ;  /* 0x20000004ff347230 */ /* 0x100fe40000004100 */
[----:B------:R-:W-:Y:S01]  /*d740*/  HADD2.F32 R53, -RZ, R4.H1_H1 ;  /* 0x30000004ff357230 */ /* 0x000fe20000004100 */
[C---:B------:R-:W-:Y:S01]  /*d750*/  FMUL.FTZ R62, R6.reuse, R45 ;  /* 0x0000002d063e7220 */ /* 0x040fe20000410000 */
[--C-:B------:R-:W-:Y:S01]  /*d760*/  HADD2.F32 R44, -RZ, R7.reuse.H0_H0 ;  /* 0x20000007ff2c7230 */ /* 0x100fe20000004100 */
[-C--:B------:R-:W-:Y:S01]  /*d770*/  FMUL.FTZ R64, R55, R52.reuse ;  /* 0x0000003437407220 */ /* 0x080fe20000410000 */
[----:B------:R-:W-:Y:S01]  /*d780*/  HADD2.F32 R67, -RZ, R7.H1_H1 ;  /* 0x30000007ff437230 */ /* 0x000fe20000004100 */
[-C--:B------:R-:W-:Y:S01]  /*d790*/  FMUL.FTZ R63, R6, R53.reuse ;  /* 0x00000035063f7220 */ /* 0x080fe20000410000 */
[--C-:B------:R-:W-:Y:S01]  /*d7a0*/  HADD2.F32 R8, -RZ, R9.reuse.H0_H0 ;  /* 0x20000009ff087230 */ /* 0x100fe20000004100 */
[----:B------:R-:W-:Y:S01]  /*d7b0*/  FFMA.FTZ R62, R54, R53, R62 ;  /* 0x00000035363e7223 */ /* 0x000fe2000001003e */
[----:B------:R-:W-:Y:S01]  /*d7c0*/  HADD2.F32 R46, -RZ, R9.H1_H1 ;  /* 0x30000009ff2e7230 */ /* 0x000fe20000004100 */
[----:B------:R-:W-:Y:S01]  /*d7d0*/  FFMA.FTZ R65, R57, R52, R65 ;  /* 0x0000003439417223 */ /* 0x000fe20000010041 */
[----:B------:R-:W-:Y:S01]  /*d7e0*/  HADD2.F32 R7, -RZ, R25.H0_H0 ;  /* 0x20000019ff077230 */ /* 0x000fe20000004100 */
[----:B------:R-:W-:Y:S01]  /*d7f0*/  FMUL.FTZ R4, R61, R8 ;  /* 0x000000083d047220 */ /* 0x000fe20000410000 */
[--C-:B------:R-:W-:Y:S01]  /*d800*/  HADD2.F32 R48, -RZ, R5.reuse.H0_H0 ;  /* 0x20000005ff307230 */ /* 0x100fe20000004100 */
[----:B------:R-:W-:Y:S01]  /*d810*/  FMUL.FTZ R56, R69, R44 ;  /* 0x0000002c45387220 */ /* 0x000fe20000410000 */
[----:B------:R-:W-:Y:S01]  /*d820*/  HADD2.F32 R50, -RZ, R5.H1_H1 ;  /* 0x30000005ff327230 */ /* 0x000fe20000004100 */
[----:B------:R-:W-:Y:S01]  /*d830*/  FMUL.FTZ R5, R7, R46 ;  /* 0x0000002e07057220 */ /* 0x000fe20000410000 */
[----:B------:R-:W-:Y:S01]  /*d840*/  HADD2.F32 R55, -RZ, R30.H0_H0 ;  /* 0x2000001eff377230 */ /* 0x000fe20000004100 */
[----:B------:R-:W-:Y:S01]  /*d850*/  FMUL.FTZ R61, R61, R48 ;  /* 0x000000303d3d7220 */ /* 0x000fe20000410000 */
[----:B------:R-:W-:Y:S01]  /*d860*/  HADD2.F32 R53, -RZ, R27.H0_H0 ;  /* 0x2000001bff357230 */ /* 0x000fe20000004100 */
[----:B------:R-:W-:Y:S01]  /*d870*/  FMUL.FTZ R60, R7, R50 ;  /* 0x00000032073c7220 */ /* 0x000fe20000410000 */
[--C-:B------:R-:W-:Y:S01]  /*d880*/  HADD2.F32 R9, -RZ, R10.reuse.H0_H0 ;  /* 0x2000000aff097230 */ /* 0x100fe20000004100 */
[----:B------:R-:W-:Y:S01]  /*d890*/  FFMA.FTZ R48, R55, R48, R4 ;  /* 0x0000003037307223 */ /* 0x000fe20000010004 */
[----:B------:R-:W-:Y:S01]  /*d8a0*/  HADD2.F32 R6, -RZ, R29.H1_H1 ;  /* 0x3000001dff067230 */ /* 0x000fe20000004100 */
[----:B------:R-:W-:Y:S01]  /*d8b0*/  FFMA.FTZ R5, R53, R50, R5 ;  /* 0x0000003235057223 */ /* 0x000fe20000010005 */
[----:B------:R-:W-:Y:S01]  /*d8c0*/  HADD2.F32 R47, -RZ, R10.H1_H1 ;  /* 0x3000000aff2f7230 */ /* 0x000fe20000004100 */
[----:B------:R-:W-:Y:S01]  /*d8d0*/  FFMA.FTZ R64, R57, R42, -R64 ;  /* 0x0000002a39407223 */ /* 0x000fe20000010840 */
[----:B------:R-:W-:Y:S01]  /*d8e0*/  HADD2.F32 R10, -RZ, R11.H0_H0 ;  /* 0x2000000bff0a7230 */ /* 0x000fe20000004100 */
[C---:B------:R-:W-:Y:S01]  /*d8f0*/  FMUL.FTZ R4, R6.reuse, R9 ;  /* 0x0000000906047220 */ /* 0x040fe20000410000 */
[----:B------:R-:W-:Y:S01]  /*d900*/  HADD2.F32 R52, -RZ, R31.H1_H1 ;  /* 0x3000001fff347230 */ /* 0x000fe20000004100 */
[----:B------:R-:W-:Y:S01]  /*d910*/  FMUL.FTZ R59, R6, R49 ;  /* 0x00000031063b7220 */ /* 0x000fe20000410000 */
[--C-:B------:R-:W-:Y:S01]  /*d920*/  HADD2.F32 R50, -RZ, R26.reuse.H1_H1 ;  /* 0x3000001aff327230 */ /* 0x100fe20000004100 */
[----:B------:R-:W-:Y:S01]  /*d930*/  FMUL.FTZ R6, R58, R47 ;  /* 0x0000002f3a067220 */ /* 0x000fe20000410000 */
[----:B------:R-:W-:Y:S01]  /*d940*/  HADD2.F32 R11, -RZ, R11.H1_H1 ;  /* 0x3000000bff0b7230 */ /* 0x000fe20000004100 */
[----:B------:R-:W-:Y:S01]  /*d950*/  FFMA.FTZ R49, R52, R49, R4 ;  /* 0x0000003134317223 */ /* 0x000fe20000010004 */
[----:B------:R-:W-:Y:S01]  /*d960*/  HADD2.F32 R4, -RZ, R26.H0_H0 ;  /* 0x2000001aff047230 */ /* 0x000fe20000004100 */
[-C--:B------:R-:W-:Y:S01]  /*d970*/  FMUL.FTZ R58, R58, R51.reuse ;  /* 0x000000333a3a7220 */ /* 0x080fe20000410000 */
[----:B------:R-:W-:Y:S01]  /*d980*/  F2FP.PACK_AB R5, R5, R48 ;  /* 0x000000300505723e */ /* 0x000fe200000000ff */
[----:B------:R-:W-:Y:S01]  /*d990*/  FFMA.FTZ R6, R50, R51, R6 ;  /* 0x0000003332067223 */ /* 0x000fe20000010006 */
[----:B------:R-:W-:Y:S01]  /*d9a0*/  HADD2.F32 R51, -RZ, R31.H0_H0 ;  /* 0x2000001fff337230 */ /* 0x000fe20000004100 */
[----:B------:R-:W-:-:S02]  /*d9b0*/  FMUL.FTZ R7, R66, R11 ;  /* 0x0000000b42077220 */ /* 0x000fc40000410000 */
[----:B------:R-:W-:Y:S01]  /*d9c0*/  FMUL.FTZ R66, R66, R67 ;  /* 0x0000004342427220 */ /* 0x000fe20000410000 */
[----:B------:R-:W-:Y:S01]  /*d9d0*/  F2FP.PACK_AB R6, R6, R49 ;  /* 0x000000310606723e */ /* 0x000fe200000000ff */
[----:B------:R-:W-:Y:S02]  /*d9e0*/  FMUL.FTZ R68, R69, R10 ;  /* 0x0000000a45447220 */ /* 0x000fe40000410000 */
[----:B------:R-:W-:Y:S02]  /*d9f0*/  FFMA.FTZ R63, R54, R45, -R63 ;  /* 0x0000002d363f7223 */ /* 0x000fe4000001083f */
[----:B------:R-:W-:Y:S02]  /*da00*/  FFMA.FTZ R61, R55, R8, -R61 ;  /* 0x00000008373d7223 */ /* 0x000fe4000001083d */
[----:B------:R-:W-:Y:S01]  /*da10*/  FFMA.FTZ R60, R53, R46, -R60 ;  /* 0x0000002e353c7223 */ /* 0x000fe2000001083c */
[----:B------:R-:W-:Y:S01]  /*da20*/  F2FP.PACK_AB R8, R63, R64 ;  /* 0x000000403f08723e */ /* 0x000fe200000000ff */
[----:B------:R-:W-:-:S02]  /*da30*/  FFMA.FTZ R59, R52, R9, -R59 ;  /* 0x00000009343b7223 */ /* 0x000fc4000001083b */
[----:B------:R-:W-:Y:S01]  /*da40*/  FFMA.FTZ R58, R50, R47, -R58 ;  /* 0x0000002f323a7223 */ /* 0x000fe2000001083a */
[----:B------:R-:W-:Y:S01]  /*da50*/  F2FP.PACK_AB R9, R60, R61 ;  /* 0x0000003d3c09723e */ /* 0x000fe200000000ff */
[C---:B------:R-:W-:Y:S02]  /*da60*/  FFMA.FTZ R56, R51.reuse, R10, -R56 ;  /* 0x0000000a33387223 */ /* 0x040fe40000010838 */
[----:B------:R-:W-:Y:S01]  /*da70*/  FFMA.FTZ R11, R4, R11, -R66 ;  /* 0x0000000b040b7223 */ /* 0x000fe20000010842 */
[----:B------:R-:W-:Y:S01]  /*da80*/  F2FP.PACK_AB R10, R58, R59 ;  /* 0x0000003b3a0a723e */ /* 0x000fe200000000ff */
[----:B------:R-:W-:Y:S02]  /*da90*/  FFMA.FTZ R44, R51, R44, R68 ;  /* 0x0000002c332c7223 */ /* 0x000fe40000010044 */
[----:B------:R-:W-:Y:S01]  /*daa0*/  FFMA.FTZ R7, R4, R67, R7 ;  /* 0x0000004304077223 */ /* 0x000fe20000010007 */
[----:B------:R-:W-:Y:S02]  /*dab0*/  F2FP.PACK_AB R11, R11, R56 ;  /* 0x000000380b0b723e */ /* 0x000fe400000000ff */
[----:B------:R-:W-:-:S02]  /*dac0*/  F2FP.PACK_AB R4, R62, R65 ;  /* 0x000000413e04723e */ /* 0x000fc400000000ff */
[----:B------:R-:W-:Y:S01]  /*dad0*/  F2FP.PACK_AB R7, R7, R44 ;  /* 0x0000002c0707723e */ /* 0x000fe200000000ff */
[----:B------:R1:W-:Y:S04]  /*dae0*/  STS.128 [R43+0x10080], R8 ;  /* 0x010080082b007388 */ /* 0x0003e80000000c00 */
[----:B------:R1:W-:Y:S02]  /*daf0*/  STS.128 [R40+0x10080], R4 ;  /* 0x0100800428007388 */ /* 0x0003e40000000c00 */
.L_x_925:
[----:B------:R-:W-:Y:S05]  /*db00*/  BSYNC B1 ;  /* 0x0000000000017941 */ /* 0x000fea0003800000 */
.L_x_924:
        /* <DEDUP_REMOVED lines=106> */
.L_x_931:
[----:B------:R-:W-:Y:S05]  /*e1b0*/  BSYNC B0 ;  /* 0x0000000000007941 */ /* 0x000fea0003800000 */
.L_x_930:
        /* <DEDUP_REMOVED lines=15> */
[----:B------:R-:W-:Y:S01]  /*e2b0*/  SHF.L.U32 R5, R7, 0x3, RZ ;  /* 0x0000000307057819 */ /* 0x000fe200000006ff */
[----:B------:R-:W-:Y:S01]  /*e2c0*/  HADD2.F32 R57, -RZ, R29.H0_H0 ;  /* 0x2000001dff397230 */ /* 0x000fe20000004100 */
[----:B------:R-:W-:Y:S01]  /*e2d0*/  LEA.HI R4, R4, R7, RZ, 0x3 ;  /* 0x0000000704047211 */ /* 0x000fe200078f18ff */
[----:B------:R-:W-:Y:S01]  /*e2e0*/  HADD2.F32 R66, -RZ, R24.H0_H0 ;  /* 0x20000018ff427230 */ /* 0x000fe20000004100 */
[----:B------:R-:W-:-:S02]  /*e2f0*/  SHF.L.U32 R9, R9, 0x7, RZ ;  /* 0x0000000709097819 */ /* 0x000fc400000006ff */
[----:B------:R-:W-:Y:S02]  /*e300*/  LOP3.LUT R46, R46, 0x38, R5, 0xf8, !PT ;  /* 0x000000382e2e7812 */ /* 0x000fe400078ef805 */
[----:B------:R-:W-:Y:S02]  /*e310*/  SHF.L.U32 R4, R4, 0xa, RZ ;  /* 0x0000000a04047819 */ /* 0x000fe400000006ff */
[----:B------:R-:W-:Y:S02]  /*e320*/  LOP3.LUT R9, R9, 0x7fffe000, RZ, 0xc0, !PT ;  /* 0x7fffe00009097812 */ /* 0x000fe400078ec0ff */
[-C--:B------:R-:W-:Y:S02]  /*e330*/  LOP3.LUT R6, R6, R45.reuse, RZ, 0x3c, !PT ;  /* 0x0000002d06067212 */ /* 0x080fe400078e3cff */
        /* <DEDUP_REMOVED lines=73> */
.L_x_929:
[----:B------:R-:W-:Y:S05]  /*e7d0*/  BSYNC B1 ;  /* 0x0000000000017941 */ /* 0x000fea0003800000 */
.L_x_928:
[----:B-1----:R-:W-:-:S04]  /*e7e0*/  IADD3 R40, R80, 0x60, RZ ;  /* 0x0000006050287810 */ /* 0x002fc80007ffe0ff */
        /* <DEDUP_REMOVED lines=17> */
[----:B------:R-:W-:Y:S01]  /*e900*/  HADD2.F32 R50, -RZ, R36.H1_H1 ;  /* 0x30000024ff327230 */ /* 0x000fe20000004100 */
[----:B------:R-:W-:Y:S01]  /*e910*/  SHF.R.S32.HI R5, RZ, 0x1f, R4 ;  /* 0x0000001fff057819 */ /* 0x000fe20000011404 */
[--C-:B------:R-:W-:Y:S01]  /*e920*/  HADD2.F32 R56, -RZ, R38.reuse.H1_H1 ;  /* 0x30000026ff387230 */ /* 0x100fe20000004100 */
[----:B------:R-:W-:Y:S01]  /*e930*/  SHF.L.U32 R7, R4, 0x3, RZ ;  /* 0x0000000304077819 */ /* 0x000fe200000006ff */
[----:B------:R-:W-:Y:S01]  /*e940*/  HADD2.F32 R59, -RZ, R38.H0_H0 ;  /* 0x20000026ff3b7230 */ /* 0x000fe20000004100 */
[----:B------:R-:W-:Y:S01]  /*e950*/  LEA.HI R5, R5, R4, RZ, 0x3 ;  /* 0x0000000405057211 */ /* 0x000fe200078f18ff */
[----:B------:R-:W-:Y:S01]  /*e960*/  HADD2.F32 R55, -RZ, R33.H1_H1 ;  /* 0x30000021ff377230 */ /* 0x000fe20000004100 */
[-C--:B------:R-:W-:Y:S01]  /*e970*/  LOP3.LUT R43, R43, R44.reuse, RZ, 0x3c, !PT ;  /* 0x0000002c2b2b7212 */ /* 0x080fe200078e3cff */
[----:B------:R-:W-:Y:S01]  /*e980*/  HADD2.F32 R36, -RZ, R35.H1_H1 ;  /* 0x30000023ff247230 */ /* 0x000fe20000004100 */
[----:B------:R-:W-:Y:S01]  /*e990*/  LOP3.LUT R7, R46, 0x38, R7, 0xf8, !PT ;  /* 0x000000382e077812 */ /* 0x000fe200078ef807 */
[----:B------:R-:W-:Y:S01]  /*e9a0*/  HADD2.F32 R33, -RZ, R33.H0_H0 ;  /* 0x20000021ff217230 */ /* 0x000fe20000004100 */
[----:B------:R-:W-:Y:S01]  /*e9b0*/  SHF.L.U32 R5, R5, 0xa, RZ ;  /* 0x0000000a05057819 */ /* 0x000fe200000006ff */
[----:B------:R-:W-:Y:S01]  /*e9c0*/  HADD2.F32 R35, -RZ, R35.H0_H0 ;  /* 0x20000023ff237230 */ /* 0x000fe20000004100 */
[----:B------:R-:W-:Y:S01]  /*e9d0*/  IADD3 R43, R40, R43, RZ ;  /* 0x0000002b282b7210 */ /* 0x000fe20007ffe0ff */
[----:B------:R-:W-:Y:S01]  /*e9e0*/  HADD2.F32 R60, -RZ, R32.H1_H1 ;  /* 0x30000020ff3c7230 */ /* 0x000fe20000004100 */
[----:B------:R-:W-:-:S02]  /*e9f0*/  LOP3.LUT R4, R7, R44, RZ, 0x3c, !PT ;  /* 0x0000002c07047212 */ /* 0x000fc400078e3cff */
        /* <DEDUP_REMOVED lines=29> */
[C---:B------:R-:W-:Y:S01]  /*ebd0*/  FMUL.FTZ R62, R33.reuse, R48 ;  /* 0x00000030213e7220 */ /* 0x040fe20000410000 */
[----:B------:R-:W-:Y:S01]  /*ebe0*/  HADD2.F32 R54, -RZ, R6.H1_H1 ;  /* 0x30000006ff367230 */ /* 0x000fe20000004100 */
[----:B------:R-:W-:Y:S01]  /*ebf0*/  FMUL.FTZ R33, R33, R53 ;  /* 0x0000003521217220 */ /* 0x000fe20000410000 */
[--C-:B------:R-:W-:Y:S01]  /*ec00*/  HADD2.F32 R10, -RZ, R11.reuse.H0_H0 ;  /* 0x2000000bff0a7230 */ /* 0x100fe20000004100 */
[-C--:B------:R-:W-:Y:S01]  /*ec10*/  FMUL.FTZ R4, R4, R5.reuse ;  /* 0x0000000504047220 */ /* 0x080fe20000410000 */
[----:B------:R-:W-:Y:S01]  /*ec20*/  HADD2.F32 R11, -RZ, R11.H1_H1 ;  /* 0x3000000bff0b7230 */ /* 0x000fe20000004100 */
[----:B------:R-:W-:Y:S01]  /*ec30*/  FFMA.FTZ R61, R58, R5, R61 ;  /* 0x000000053a3d7223 */ /* 0x000fe2000001003d */
[----:B------:R-:W-:Y:S01]  /*ec40*/  HADD2.F32 R5, -RZ, R34.H1_H1 ;  /* 0x30000022ff057230 */ /* 0x000fe20000004100 */
[----:B------:R-:W-:Y:S01]  /*ec50*/  FFMA.FTZ R53, R35, R53, R62 ;  /* 0x0000003523357223 */ /* 0x000fe2000001003e */
[----:B------:R-:W-:Y:S01]  /*ec60*/  HADD2.F32 R6, -RZ, R7.H0_H0 ;  /* 0x20000007ff067230 */ /* 0x000fe20000004100 */
[C---:B------:R-:W-:Y:S01]  /*ec70*/  FMUL.FTZ R63, R60.reuse, R49 ;  /* 0x000000313c3f7220 */ /* 0x040fe20000410000 */
[----:B------:R-:W-:Y:S01]  /*ec80*/  HADD2.F32 R37, -RZ, R37.H0_H0 ;  /* 0x20000025ff257230 */ /* 0x000fe20000004100 */
[-C--:B------:R-:W-:Y:S01]  /*ec90*/  FMUL.FTZ R60, R60, R54.reuse ;  /* 0x000000363c3c7220 */ /* 0x080fe20000410000 */
[----:B------:R-:W-:Y:S01]  /*eca0*/  HADD2.F32 R62, -RZ, R32.H0_H0 ;  /* 0x20000020ff3e7230 */ /* 0x000fe20000004100 */
[----:B------:R-:W-:Y:S01]  /*ecb0*/  FFMA.FTZ R54, R5, R54, R63 ;  /* 0x0000003605367223 */ /* 0x000fe2000001003f */
[----:B------:R-:W-:Y:S01]  /*ecc0*/  HADD2.F32 R7, -RZ, R7.H1_H1 ;  /* 0x30000007ff077230 */ /* 0x000fe20000004100 */
[C---:B------:R-:W-:Y:S01]  /*ecd0*/  FMUL.FTZ R32, R37.reuse, R10 ;  /* 0x0000000a25207220 */ /* 0x040fe20000410000 */
[----:B------:R-:W-:Y:S01]  /*ece0*/  HADD2.F32 R39, -RZ, R39.H0_H0 ;  /* 0x20000027ff277230 */ /* 0x000fe20000004100 */
[----:B------:R-:W-:Y:S01]  /*ecf0*/  FMUL.FTZ R63, R62, R11 ;  /* 0x0000000b3e3f7220 */ /* 0x000fe20000410000 */
[----:B------:R-:W-:Y:S01]  /*ed00*/  HADD2.F32 R34, -RZ, R34.H0_H0 ;  /* 0x20000022ff227230 */ /* 0x000fe20000004100 */
[----:B------:R-:W-:-:S02]  /*ed10*/  FMUL.FTZ R37, R37, R6 ;  /* 0x0000000625257220 */ /* 0x000fc40000410000 */
[----:B------:R-:W-:Y:S02]  /*ed20*/  FMUL.FTZ R62, R62, R7 ;  /* 0x000000073e3e7220 */ /* 0x000fe40000410000 */
[----:B------:R-:W-:Y:S02]  /*ed30*/  FFMA.FTZ R50, R56, R45, -R50 ;  /* 0x0000002d38327223 */ /* 0x000fe40000010832 */
[----:B------:R-:W-:Y:S02]  /*ed40*/  FFMA.FTZ R55, R36, R47, -R55 ;  /* 0x0000002f24377223 */ /* 0x000fe40000010837 */
[----:B------:R-:W-:Y:S02]  /*ed50*/  FFMA.FTZ R57, R59, R8, -R57 ;  /* 0x000000083b397223 */ /* 0x000fe40000010839 */
        /* <DEDUP_REMOVED lines=17> */
.L_x_933:
[----:B------:R-:W-:Y:S05]  /*ee70*/  BSYNC B0 ;  /* 0x0000000000007941 */ /* 0x000fea0003800000 */
.L_x_932:
[----:B------:R-:W-:-:S13]  /*ee80*/  ISETP.GE.AND P0, PT, R229, c[0x0][0x27c], PT ;  /* 0x00009f00e5007a0c */ /* 0x000fda0003f06270 */
[----:B------:R-:W-:Y:S05]  /*ee90*/  @P0 BRA `(.L_x_911) ;  /* 0x000005f000000947 */ /* 0x000fea0003800000 */
[----:B-1----:R-:W-:Y:S01]  /*eea0*/  SHF.R.S32.HI R4, RZ, 0x1f, R229 ;  /* 0x0000001fff047819 */ /* 0x002fe200000114e5 */
[----:B------:R-:W-:Y:S02]  /*eeb0*/  HADD2.F32 R45, -RZ, R28.H0_H0 ;  /* 0x2000001cff2d7230 */ /* 0x000fe40000004100 */
[--C-:B------:R-:W-:Y:S01]  /*eec0*/  HADD2.F32 R43, -RZ, R30.reuse.H1_H1 ;  /* 0x3000001eff2b7230 */ /* 0x100fe20000004100 */
        /* <DEDUP_REMOVED lines=8> */
[----:B------:R-:W-:-:S02]  /*ef50*/  SHF.R.S32.HI R4, RZ, 0x1f, R7 ;  /* 0x0000001fff047819 */ /* 0x000fc40000011407 */
[----:B------:R-:W-:Y:S02]  /*ef60*/  LOP3.LUT R6, R5, R44, RZ, 0x3c, !PT ;  /* 0x0000002c05067212 */ /* 0x000fe400078e3cff */
[----:B------:R-:W-:Y:S02]  /*ef70*/  SHF.L.U32 R5, R7, 0x3, RZ ;  /* 0x0000000307057819 */ /* 0x000fe400000006ff */
[----:B------:R-:W-:Y:S02]  /*ef80*/  SHF.L.U32 R9, R9, 0x7, RZ ;  /* 0x0000000709097819 */ /* 0x000fe400000006ff */
[----:B------:R-:W-:Y:S02]  /*ef90*/  LEA.HI R4, R4, R7, RZ, 0x3 ;  /* 0x0000000704047211 */ /* 0x000fe400078f18ff */
[----:B------:R-:W-:Y:S02]  /*efa0*/  LOP3.LUT R5, R46, 0x38, R5, 0xf8, !PT ;  /* 0x000000382e057812 */ /* 0x000fe400078ef805 */
[----:B------:R-:W-:-:S02]  /*efb0*/  LOP3.LUT R9, R9, 0x7fffe000, RZ, 0xc0, !PT ;  /* 0x7fffe00009097812 */ /* 0x000fc400078ec0ff */
[----:B------:R-:W-:Y:S02]  /*efc0*/  SHF.L.U32 R4, R4, 0xa, RZ ;  /* 0x0000000a04047819 */ /* 0x000fe400000006ff */
[----:B------:R-:W-:Y:S02]  /*efd0*/  LOP3.LUT R44, R5, R44, RZ, 0x3c, !PT ;  /* 0x0000002c052c7212 */ /* 0x000fe400078e3cff */
[--C-:B------:R-:W-:Y:S02]  /*efe0*/  IADD3 R6, R6, R9, R40.reuse ;  /* 0x0000000906067210 */ /* 0x100fe40007ffe028 */
[----:B------:R-:W-:Y:S02]  /*eff0*/  LOP3.LUT R5, R4, 0x7fffe000, RZ, 0xc0, !PT ;  /* 0x7fffe00004057812 */ /* 0x000fe400078ec0ff */
[----:B------:R-:W-:Y:S02]  /*f000*/  SHF.L.U32 R32, R6, 0x1, RZ ;  /* 0x0000000106207819 */ /* 0x000fe400000006ff */
[----:B------:R-:W-:Y:S01]  /*f010*/  IADD3 R5, R44, R5, R40 ;  /* 0x000000052c057210 */ /* 0x000fe20007ffe028 */
[----:B------:R-:W-:-:S02]  /*f020*/  HADD2.F32 R44, -RZ, R25.H1_H1 ;  /* 0x30000019ff2c7230 */ /* 0x000fc40000004100 */
[----:B------:R-:W1:Y:S01]  /*f030*/  LDS.128 R8, [R32+0x10080] ;  /* 0x0100800020087984 */ /* 0x000e620000000c00 */
[----:B------:R-:W-:Y:S01]  /*f040*/  SHF.L.U32 R33, R5, 0x1, RZ ;  /* 0x0000000105217819 */ /* 0x000fe200000006ff */
[----:B------:R-:W-:-:S04]  /*f050*/  HADD2.F32 R25, -RZ, R25.H0_H0 ;  /* 0x20000019ff197230 */ /* 0x000fc80000004100 */
[----:B------:R-:W2:Y:S01]  /*f060*/  LDS.128 R4, [R33+0x10080] ;  /* 0x0100800021047984 */ /* 0x000ea20000000c00 */
[--C-:B-1----:R-:W-:Y:S02]  /*f070*/  HADD2.F32 R34, -RZ, R8.reuse.H0_H0 ;  /* 0x20000008ff227230 */ /* 0x102fe40000004100 */
[----:B------:R-:W-:Y:S02]  /*f080*/  HADD2.F32 R35, -RZ, R8.H1_H1 ;  /* 0x30000008ff237230 */ /* 0x000fe40000004100 */
[----:B------:R-:W-:Y:S01]  /*f090*/  HADD2.F32 R8, -RZ, R9.H0_H0 ;  /* 0x20000009ff087230 */ /* 0x000fe20000004100 */
[----:B------:R-:W-:Y:S01]  /*f0a0*/  FMUL.FTZ R46, R39, R34 ;  /* 0x00000022272e7220 */ /* 0x000fe20000410000 */
[--C-:B--2---:R-:W-:Y:S01]  /*f0b0*/  HADD2.F32 R38, -RZ, R4.reuse.H0_H0 ;  /* 0x20000004ff267230 */ /* 0x104fe20000004100 */
[C---:B------:R-:W-:Y:S01]  /*f0c0*/  FMUL.FTZ R49, R44.reuse, R35 ;  /* 0x000000232c317220 */ /* 0x040fe20000410000 */
[----:B------:R-:W-:Y:S01]  /*f0d0*/  HADD2.F32 R40, -RZ, R4.H1_H1 ;  /* 0x30000004ff287230 */ /* 0x000fe20000004100 */
[----:B------:R-:W-:Y:S01]  /*f0e0*/  FMUL.FTZ R30, R45, R8 ;  /* 0x000000082d1e7220 */ /* 0x000fe20000410000 */
        /* <DEDUP_REMOVED lines=9> */
[----:B------:R-:W-:Y:S01]  /*f180*/  FFMA.FTZ R49, R28, R40, R49 ;  /* 0x000000281c317223 */ /* 0x000fe20000010031 */
        /* <DEDUP_REMOVED lines=14> */
[----:B------:R-:W-:Y:S01]  /*f270*/  HADD2.F32 R11, -RZ, R11.H1_H1 ;  /* 0x3000000bff0b7230 */ /* 0x000fe20000004100 */
[C---:B------:R-:W-:Y:S01]  /*f280*/  FMUL.FTZ R51, R46.reuse, R37 ;  /* 0x000000252e337220 */ /* 0x040fe20000410000 */
[----:B------:R-:W-:Y:S01]  /*f290*/  HADD2.F32 R6, -RZ, R7.H0_H0 ;  /* 0x20000007ff067230 */ /* 0x000fe20000004100 */
[-C--:B------:R-:W-:Y:S01]  /*f2a0*/  FMUL.FTZ R46, R46, R42.reuse ;  /* 0x0000002a2e2e7220 */ /* 0x080fe20000410000 */
[----:B------:R-:W-:Y:S01]  /*f2b0*/  HADD2.F32 R29, -RZ, R29.H0_H0 ;  /* 0x2000001dff1d7230 */ /* 0x000fe20000004100 */
[----:B------:R-:W-:Y:S01]  /*f2c0*/  FFMA.FTZ R51, R5, R42, R51 ;  /* 0x0000002a05337223 */ /* 0x000fe20000010033 */
[----:B------:R-:W-:Y:S01]  /*f2d0*/  HADD2.F32 R50, -RZ, R24.H0_H0 ;  /* 0x20000018ff327230 */ /* 0x000fe20000004100 */
[----:B------:R-:W-:Y:S01]  /*f2e0*/  FFMA.FTZ R39, R43, R34, -R39 ;  /* 0x000000222b277223 */ /* 0x000fe20000010827 */
        /* <DEDUP_REMOVED lines=17> */
[C---:B------:R-:W-:Y:S01]  /*f400*/  FFMA.FTZ R50, R26.reuse, R11, -R50 ;  /* 0x0000000b1a327223 */ /* 0x040fe20000010832 */
        /* <DEDUP_REMOVED lines=8> */
.L_x_911:
[----:B------:R-:W-:Y:S05]  /*f490*/  BSYNC B2 ;  /* 0x0000000000027941 */ /* 0x000fea0003800000 */
.L_x_883:
[----:B------:R-:W-:Y:S01]  /*f4a0*/  IMAD R21, R21, c[0x0][0x208], RZ ;  /* 0x0000820015157a24 */ /* 0x000fe200078e02ff */
[----:B-1--4-:R-:W-:Y:S01]  /*f4b0*/  SHF.R.S32.HI R7, RZ, 0x4, R14 ;  /* 0x00000004ff077819 */ /* 0x012fe2000001140e */
[----:B------:R-:W-:Y:S01]  /*f4c0*/  IMAD.SHL.U32 R6, R13, 0x40, RZ ;  /* 0x000000400d067824 */ /* 0x000fe200078e00ff */
[----:B------:R-:W-:Y:S01]  /*f4d0*/  LEA.HI R82, R15, R224, RZ, 0x5 ;  /* 0x000000e00f527211 */ /* 0x000fe200078f28ff */
[----:B------:R-:W-:Y:S01]  /*f4e0*/  IMAD.WIDE.U32 R8, R234, c[0x0][0x208], RZ ;  /* 0x00008200ea087a25 */ /* 0x000fe200078e00ff */
[----:B------:R-:W-:Y:S01]  /*f4f0*/  LEA.HI R14, R14, R7, RZ, 0x1 ;  /* 0x000000070e0e7211 */ /* 0x000fe200078f08ff */
[----:B------:R-:W-:-:S04]  /*f500*/  DEPBAR.LE SB0, 0x0 ;  /* 0x000080000000791a */ /* 0x000fc80000000000 */
[----:B------:R-:W-:Y:S01]  /*f510*/  IMAD R4, R234, c[0x0][0x20c], R21 ;  /* 0x00008300ea047a24 */ /* 0x000fe200078e0215 */
[----:B------:R-:W-:Y:S01]  /*f520*/  LOP3.LUT R6, R6, 0x1c0, RZ, 0xc0, !PT ;  /* 0x000001c006067812 */ /* 0x000fe200078ec0ff */
[----:B------:R-:W-:Y:S01]  /*f530*/  IMAD.SHL.U32 R5, R80, 0x8, RZ ;  /* 0x0000000850057824 */ /* 0x000fe200078e00ff */
[----:B------:R-:W-:Y:S01]  /*f540*/  SHF.R.S32.HI R88, RZ, 0x1f, R229 ;  /* 0x0000001fff587819 */ /* 0x000fe200000114e5 */
[----:B------:R-:W-:Y:S01]  /*f550*/  IMAD.IADD R9, R9, 0x1, R4 ;  /* 0x0000000109097824 */ /* 0x000fe200078e0204 */
[----:B------:R-:W-:Y:S01]  /*f560*/  LOP3.LUT R4, R14, 0xfffffffe, RZ, 0xc0, !PT ;  /* 0xfffffffe0e047812 */ /* 0x000fe200078ec0ff */
[----:B------:R-:W-:Y:S01]  /*f570*/  IMAD R20, R20, c[0x0][0x218], RZ ;  /* 0x0000860014147a24 */ /* 0x000fe200078e02ff */
[----:B------:R-:W-:Y:S01]  /*f580*/  LOP3.LUT R5, R6, 0x8, R5, 0xf8, !PT ;  /* 0x0000000806057812 */ /* 0x000fe200078ef805 */
[----:B------:R-:W-:Y:S01]  /*f590*/  IMAD.WIDE.U32 R8, R233, c[0x0][0x218], R8 ;  /* 0x00008600e9087a25 */ /* 0x000fe200078e0008 */
[----:B------:R-:W-:Y:S01]  /*f5a0*/  SHF.R.U32.HI R6, RZ, 0x3, R6 ;  /* 0x00000003ff067819 */ /* 0x000fe20000011606 */
[----:B------:R-:W-:Y:S01]  /*f5b0*/  BSSY B0, `(.L_x_934) ;  /* 0x0000070000007945 */ /* 0x000fe20003800000 */
[----:B------:R-:W-:Y:S01]  /*f5c0*/  LOP3.LUT R16, R16, 0xfffffff7, RZ, 0xc0, !PT ;  /* 0xfffffff710107812 */ /* 0x000fe200078ec0ff */
[----:B------:R-:W-:Y:S01]  /*f5d0*/  IMAD.IADD R4, R7, 0x1, -R4 ;  /* 0x0000000107047824 */ /* 0x000fe200078e0a04 */
[----:B------:R-:W-:Y:S01]  /*f5e0*/  LOP3.LUT R5, R5, R6, RZ, 0x3c, !PT ;  /* 0x0000000605057212 */ /* 0x000fe200078e3cff */
[----:B------:R-:W-:Y:S01]  /*f5f0*/  IMAD R20, R233, c[0x0][0x21c], R20 ;  /* 0x00008700e9147a24 */ /* 0x000fe200078e0214 */
[----:B------:R-:W-:Y:S01]  /*f600*/  BAR.SYNC.DEFER_BLOCKING 0x0 ;  /* 0x0000000000007b1d */ /* 0x000fe20000010000 */
[----:B------:R-:W-:Y:S01]  /*f610*/  IADD3 R10, P0, R22, R8, RZ ;  /* 0x00000008160a7210 */ /* 0x000fe20007f1e0ff */
[----:B------:R-:W-:Y:S01]  /*f620*/  IMAD.SHL.U32 R8, R12, 0x40, RZ ;  /* 0x000000400c087824 */ /* 0x000fe200078e00ff */
[----:B------:R-:W-:Y:S01]  /*f630*/  LEA.HI R88, R88, R229, RZ, 0x3 ;  /* 0x000000e558587211 */ /* 0x000fe200078f18ff */
[----:B------:R-:W-:Y:S01]  /*f640*/  IMAD R217, R4, 0x200, R5 ;  /* 0x0000020004d97824 */ /* 0x000fe200078e0205 */
[----:B------:R-:W-:Y:S01]  /*f650*/  R2P PR, R13, 0x6 ;  /* 0x000000060d007804 */ /* 0x000fe20000000000 */
[----:B------:R-:W-:Y:S01]  /*f660*/  IMAD.IADD R29, R83, 0x1, -R80 ;  /* 0x00000001531d7824 */ /* 0x000fe200078e0a50 */
[----:B------:R-:W-:Y:S01]  /*f670*/  IADD3.X R17, R17, R9, R20, P0, !PT ;  /* 0x0000000911117210 */ /* 0x000fe200007fe414 */
[----:B------:R-:W-:Y:S01]  /*f680*/  IMAD.SHL.U32 R217, R217, 0x2, RZ ;  /* 0x00000002d9d97824 */ /* 0x000fe200078e00ff */
[----:B------:R-:W-:Y:S01]  /*f690*/  LEA R28, P0, R10, c[0x0][0x1f8], 0x1 ;  /* 0x00007e000a1c7a11 */ /* 0x000fe200078008ff */
[----:B------:R-:W-:Y:S01]  /*f6a0*/  IMAD.SHL.U32 R9, R0, 0x40, RZ ;  /* 0x0000004000097824 */ /* 0x000fe200078e00ff */
[----:B------:R-:W-:Y:S01]  /*f6b0*/  LOP3.LUT R8, R8, 0x1c0, RZ, 0xc0, !PT ;  /* 0x000001c008087812 */ /* 0x000fe200078ec0ff */
[----:B------:R-:W-:Y:S01]  /*f6c0*/  IMAD.SHL.U32 R0, R82, 0x20, RZ ;  /* 0x0000002052007824 */ /* 0x000fe200078e00ff */
[C---:B------:R-:W-:Y:S01]  /*f6d0*/  IADD3 R5, R217.reuse, 0xa080, RZ ;  /* 0x0000a080d9057810 */ /* 0x040fe20007ffe0ff */
[----:B------:R-:W-:Y:S01]  /*f6e0*/  SHFL.IDX PT, R30, R28, RZ, 0x181f ;  /* 0x00181fff1c1e7589 */ /* 0x000fe200000e0000 */
[----:B------:R-:W-:Y:S01]  /*f6f0*/  LEA.HI.X R10, R10, c[0x0][0x1fc], R17, 0x1, P0 ;  /* 0x00007f000a0a7a11 */ /* 0x000fe200000f0c11 */
[----:B------:R-:W-:Y:S01]  /*f700*/  IMAD.SHL.U32 R235, R2, 0x2, RZ ;  /* 0x0000000202eb7824 */ /* 0x000fe200078e00ff */
[----:B------:R-:W-:-:S02]  /*f710*/  IADD3 R216, R217, 0xa0a0, RZ ;  /* 0x0000a0a0d9d87810 */ /* 0x000fc40007ffe0ff */
[----:B------:R-:W-:Y:S01]  /*f720*/  @P1 IADD3 R216, R5, -0x20, RZ ;  /* 0xffffffe005d81810 */ /* 0x000fe20007ffe0ff */
[----:B------:R-:W-:Y:S01]  /*f730*/  IMAD.SHL.U32 R5, R4, 0x8, RZ ;  /* 0x0000000804057824 */ /* 0x000fe200078e00ff */
[----:B------:R-:W1:Y:S01]  /*f740*/  SHFL.IDX PT, R31, R10, RZ, 0x181f ;  /* 0x00181fff0a1f7589 */ /* 0x000e6200000e0000 */
[----:B------:R-:W-:Y:S02]  /*f750*/  LOP3.LUT R9, R9, 0xfffffe00, RZ, 0xc0, !PT ;  /* 0xfffffe0009097812 */ /* 0x000fe400078ec0ff */
[----:B------:R-:W-:Y:S01]  /*f760*/  LOP3.LUT R0, R0, 0x7ffffc00, RZ, 0xc0, !PT ;  /* 0x7ffffc0000007812 */ /* 0x000fe200078ec0ff */
[----:B------:R2:W3:Y:S01]  /*f770*/  LDSM.16.M88.4 R12, [R217+0xa080] ;  /* 0x00a08000d90c783b */ /* 0x0004e20000000200 */
[----:B------:R-:W-:Y:S02]  /*f780*/  LOP3.LUT R5, R8, 0x8, R5, 0xf8, !PT ;  /* 0x0000000808057812 */ /* 0x000fe400078ef805 */
[----:B------:R-:W-:Y:S01]  /*f790*/  SHF.R.U32.HI R8, RZ, 0x3, R8 ;  /* 0x00000003ff087819 */ /* 0x000fe20000011608 */
[----:B------:R2:W4:Y:S01]  /*f7a0*/  LDSM.16.M88.4 R40, [R217+0xa880] ;  /* 0x00a88000d928783b */ /* 0x0005220000000200 */
[----:B------:R-:W-:-:S02]  /*f7b0*/  ISETP.GE.AND P1, PT, R3, c[0x0][0x1d4], PT ;  /* 0x0000750003007a0c */ /* 0x000fc40003f26270 */
[----:B------:R-:W-:Y:S01]  /*f7c0*/  LOP3.LUT R8, R5, R8, RZ, 0x3c, !PT ;  /* 0x0000000805087212 */ /* 0x000fe200078e3cff */
[----:B------:R2:W2:Y:S01]  /*f7d0*/  LDSM.16.M88.4 R20, [R217+0xb080] ;  /* 0x00b08000d914783b */ /* 0x0004a20000000200 */
[----:B------:R-:W-:Y:S02]  /*f7e0*/  ISETP.LT.OR P0, PT, R29, 0x1, P1 ;  /* 0x000000011d00780c */ /* 0x000fe40000f01670 */
[----:B------:R-:W-:Y:S01]  /*f7f0*/  IADD3 R0, R8, R9, R0 ;  /* 0x0000000908007210 */ /* 0x000fe20007ffe000 */
[----:B------:R2:W2:Y:S01]  /*f800*/  LDSM.16.M88.4 R48, [R216] ;  /* 0x00000000d830783b */ /* 0x0004a20000000200 */
[----:B------:R-:W-:Y:S02]  /*f810*/  LOP3.LUT R88, R88, 0xfffffff8, RZ, 0xc0, !PT ;  /* 0xfffffff858587812 */ /* 0x000fe400078ec0ff */
[C---:B------:R-:W-:Y:S01]  /*f820*/  LEA R218, R0.reuse, 0x10080, 0x1 ;  /* 0x0001008000da7811 */ /* 0x040fe200078e08ff */
[----:B------:R-:W-:Y:S01]  /*f830*/  IMAD.SHL.U32 R4, R0, 0x2, RZ ;  /* 0x0000000200047824 */ /* 0x000fe200078e00ff */
[----:B------:R2:W2:Y:S01]  /*f840*/  LDSM.16.M88.4 R36, [R216+0x800] ;  /* 0x00080000d824783b */ /* 0x0004a20000000200 */
[----:B------:R-:W-:Y:S01]  /*f850*/  SHF.R.S32.HI R84, RZ, 0x1f, R19 ;  /* 0x0000001fff547819 */ /* 0x000fe20000011413 */
[----:B------:R-:W-:Y:S01]  /*f860*/  IMAD.MOV.U32 R0, RZ, RZ, 0x20 ;  /* 0x00000020ff007424 */ /* 0x000fe200078e00ff */
[----:B------:R-:W-:Y:S01]  /*f870*/  SHF.R.S32.HI R11, RZ, 0x1f, R18 ;  /* 0x0000001fff0b7819 */ /* 0x000fe20000011412 */
[----:B------:R-:W-:Y:S01]  /*f880*/  IMAD R96, R221, 0x2, R218 ;  /* 0x00000002dd607824 */ /* 0x000fe200078e02da */
[----:B------:R2:W2:Y:S01]  /*f890*/  LDSM.16.M88.4 R24, [R216+0x1000] ;  /* 0x00100000d818783b */ /* 0x0004a20000000200 */
[----:B-1----:R-:W-:Y:S01]  /*f8a0*/  IMAD.WIDE R32, R3, 0x2, R30 ;  /* 0x0000000203207825 */ /* 0x002fe200078e021e */
[----:B------:R-:W-:-:S02]  /*f8b0*/  LEA.HI R84, R84, R19, RZ, 0x3 ;  /* 0x0000001354547211 */ /* 0x000fc400078f18ff */
[----:B------:R-:W1:Y:S01]  /*f8c0*/  LDSM.16.M88.4 R4, [R4+0x10080] ;  /* 0x010080000404783b */ /* 0x000e620000000200 */
[----:B------:R-:W-:Y:S01]  /*f8d0*/  IMAD.WIDE R34, R88, 0x2, R30 ;  /* 0x0000000258227825 */ /* 0x000fe200078e021e */
[----:B------:R-:W-:Y:S02]  /*f8e0*/  LOP3.LUT R84, R84, 0xfffffff8, RZ, 0xc0, !PT ;  /* 0xfffffff854547812 */ /* 0x000fe400078ec0ff */
[----:B------:R1:W1:Y:S01]  /*f8f0*/  LDSM.16.M88.4 R64, [R96] ;  /* 0x000000006040783b */ /* 0x0002620000000200 */
[----:B------:R-:W-:Y:S02]  /*f900*/  LEA.HI R238, R11, R18, RZ, 0x3 ;  /* 0x000000120bee7211 */ /* 0x000fe400078f18ff */
[----:B------:R-:W-:Y:S01]  /*f910*/  SEL R220, R0, 0xffffffe0, !P2 ;  /* 0xffffffe000dc7807 */ /* 0x000fe20005000000 */
[----:B------:R-:W-:Y:S01]  /*f920*/  @!PT LDS RZ, [RZ] ;  /* 0x00000000fffff984 */ /* 0x000fe20000000800 */
[----:B------:R-:W-:Y:S01]  /*f930*/  @!PT LDS RZ, [RZ] ;  /* 0x00000000fffff984 */ /* 0x000fe20000000800 */
[----:B------:R-:W-:Y:S01]  /*f940*/  @!PT LDS RZ, [RZ] ;  /* 0x00000000fffff984 */ /* 0x000fe20000000800 */
[----:B------:R5:W-:Y:S01]  /*f950*/  LDGSTS.E.BYPASS.LTC128B.128 [R235+0x4080], [R32.64], !P0 ;  /* 0x0408000020eb7fae */ /* 0x000be2000c101d50 */
[----:B------:R-:W-:Y:S02]  /*f960*/  ISETP.GE.AND P0, PT, R229, c[0x0][0x1d4], PT ;  /* 0x00007500e5007a0c */ /* 0x000fe40003f06270 */
[----:B------:R-:W-:-:S02]  /*f970*/  LOP3.LUT R238, R238, 0xfffffff8, RZ, 0xc0, !PT ;  /* 0xfffffff8eeee7812 */ /* 0x000fc400078ec0ff */
[----:B------:R-:W-:Y:S02]  /*f980*/  LOP3.LUT R2, R8, R9, RZ, 0xfc, !PT ;  /* 0x0000000908027212 */ /* 0x000fe400078efcff */
[----:B------:R-:W-:Y:S02]  /*f990*/  SHF.R.S32.HI R0, RZ, 0x1f, R3 ;  /* 0x0000001fff007819 */ /* 0x000fe40000011403 */
[----:B------:R-:W-:Y:S02]  /*f9a0*/  SHF.R.S32.HI R93, RZ, 0x1f, R88 ;  /* 0x0000001fff5d7819 */ /* 0x000fe40000011458 */
[----:B------:R-:W-:Y:S02]  /*f9b0*/  SHF.R.S32.HI R91, RZ, 0x1f, R84 ;  /* 0x0000001fff5b7819 */ /* 0x000fe40000011454 */
[----:B------:R-:W-:Y:S02]  /*f9c0*/  SHF.R.S32.HI R89, RZ, 0x1f, R238 ;  /* 0x0000001fff597819 */ /* 0x000fe400000114ee */
[----:B------:R-:W-:-:S02]  /*f9d0*/  @P0 LOP3.LUT R16, R16, 0x8, RZ, 0xfc, !PT ;  /* 0x0000000810100812 */ /* 0x000fc400078efcff */
[----:B------:R-:W-:Y:S02]  /*f9e0*/  ISETP.LT.OR P0, PT, R29, 0x1, P0 ;  /* 0x000000011d00780c */ /* 0x000fe40000701670 */
[----:B------:R-:W-:Y:S02]  /*f9f0*/  LOP3.LUT R16, R16, 0xfffffffb, RZ, 0xc0, !PT ;  /* 0xfffffffb10107812 */ /* 0x000fe400078ec0ff */
[C---:B------:R-:W-:Y:S02]  /*fa00*/  IADD3 R211, R216.reuse, 0x800, RZ ;  /* 0x00000800d8d37810 */ /* 0x040fe40007ffe0ff */
[----:B------:R-:W-:Y:S01]  /*fa10*/  IADD3 R210, R216, 0x1000, RZ ;  /* 0x00001000d8d27810 */ /* 0x000fe20007ffe0ff */
[----:B-----5:R-:W-:-:S06]  /*fa20*/  IMAD.WIDE R32, R84, 0x2, R30 ;  /* 0x0000000254207825 */ /* 0x020fcc00078e021e */
[----:B------:R1:W-:Y:S01]  /*fa30*/  LDGSTS.E.BYPASS.LTC128B.128 [R235+0x5880], [R34.64], !P0 ;  /* 0x0588000022eb7fae */ /* 0x0003e2000c101d50 */
[----:B------:R-:W-:Y:S01]  /*fa40*/  ISETP.GE.AND P0, PT, R19, c[0x0][0x1d4], PT ;  /* 0x0000750013007a0c */ /* 0x000fe20003f06270 */
[----:B------:R-:W-:-:S12]  /*fa50*/  IMAD.WIDE R30, R238, 0x2, R30 ;  /* 0x00000002ee1e7825 */ /* 0x000fd800078e021e */
[----:B------:R-:W-:Y:S02]  /*fa60*/  @P0 LOP3.LUT R16, R16, 0x4, RZ, 0xfc, !PT ;  /* 0x0000000410100812 */ /* 0x000fe400078efcff */
[----:B------:R-:W-:Y:S02]  /*fa70*/  ISETP.LT.OR P0, PT, R29, 0x1, P0 ;  /* 0x000000011d00780c */ /* 0x000fe40000701670 */
[----:B------:R-:W-:-:S11]  /*fa80*/  LOP3.LUT R16, R16, 0xfffffffd, RZ, 0xc0, !PT ;  /* 0xfffffffd10107812 */ /* 0x000fd600078ec0ff */
[----:B------:R1:W-:Y:S01]  /*fa90*/  LDGSTS.E.BYPASS.LTC128B.128 [R235+0x7080], [R32.64], !P0 ;  /* 0x0708000020eb7fae */ /* 0x0003e2000c101d50 */
[----:B------:R-:W-:-:S13]  /*faa0*/  ISETP.GE.AND P0, PT, R18, c[0x0][0x1d4], PT ;  /* 0x0000750012007a0c */ /* 0x000fda0003f06270 */
[----:B------:R-:W-:Y:S02]  /*fab0*/  @P0 LOP3.LUT R16, R16, 0x2, RZ, 0xfc, !PT ;  /* 0x0000000210100812 */ /* 0x000fe400078efcff */
[----:B------:R-:W-:Y:S02]  /*fac0*/  ISETP.LT.OR P0, PT, R29, 0x1, P0 ;  /* 0x000000011d00780c */ /* 0x000fe40000701670 */
[----:B------:R-:W-:-:S11]  /*fad0*/  LOP3.LUT R16, R16, 0xffffffdf, RZ, 0xc0, !PT ;  /* 0xffffffdf10107812 */ /* 0x000fd600078ec0ff */
[----:B------:R1:W-:Y:S01]  /*fae0*/  LDGSTS.E.BYPASS.LTC128B.128 [R235+0x8880], [R30.64], !P0 ;  /* 0x088800001eeb7fae */ /* 0x0003e2000c101d50 */
[----:B------:R-:W-:-:S13]  /*faf0*/  ISETP.GT.AND P0, PT, R224, 0x7f, PT ;  /* 0x0000007fe000780c */ /* 0x000fda0003f04270 */
[----:B------:R-:W-:Y:S01]  /*fb00*/  @P0 LOP3.LUT R16, R16, 0x20, RZ, 0xfc, !PT ;  /* 0x0000002010100812 */ /* 0x000fe200078efcff */
[----:B------:R-:W-:Y:S05]  /*fb10*/  @P0 BRA `(.L_x_935) ;  /* 0x0000019000000947 */ /* 0x000fea0003800000 */
[----:B--234-:R-:W-:Y:S05]  /*fb20*/  BRA.DIV ~URZ, `(.L_x_936) ;  /* 0x000089427f007947 */ /* 0x01cfea000b800000 */
[----:B-1----:R1:W2:Y:S04]  /*fb30*/  SHFL.IDX PT, R30, R10, 0x1, 0x181f ;  /* 0x00381f000a1e7f89 */ /* 0x0022a800000e0000 */
[----:B------:R1:W3:Y:S02]  /*fb40*/  SHFL.IDX PT, R9, R28, 0x1, 0x181f ;  /* 0x00381f001c097f89 */ /* 0x0002e400000e0000 */
.L_x_964:
[CC--:B---3--:R-:W-:Y:S02]  /*fb50*/  LEA R16, P0, R88.reuse, R9.reuse, 0x1 ;  /* 0x0000000958107211 */ /* 0x0c8fe400078008ff */
[----:B------:R-:W-:Y:S02]  /*fb60*/  ISETP.GE.AND P2, PT, R229, c[0x0][0x1d4], PT ;  /* 0x00007500e5007a0c */ /* 0x000fe40003f46270 */
[----:B--2---:R-:W-:Y:S02]  /*fb70*/  LEA.HI.X R17, R88, R30, R93, 0x1, P0 ;  /* 0x0000001e58117211 */ /* 0x004fe400000f0c5d */
[----:B-1----:R-:W-:-:S04]  /*fb80*/  LEA R10, P0, R84, R9, 0x1 ;  /* 0x00000009540a7211 */ /* 0x002fc800078008ff */
[----:B------:R-:W-:Y:S02]  /*fb90*/  LEA.HI.X R11, R84, R30, R91, 0x1, P0 ;  /* 0x0000001e540b7211 */ /* 0x000fe400000f0c5b */
[----:B------:R-:W-:-:S04]  /*fba0*/  LEA R32, P0, R3, R9, 0x1 ;  /* 0x0000000903207211 */ /* 0x000fc800078008ff */
[----:B------:R-:W-:Y:S02]  /*fbb0*/  LEA.HI.X R33, R3, R30, R0, 0x1, P0 ;  /* 0x0000001e03217211 */ /* 0x000fe400000f0c00 */
[----:B------:R-:W-:Y:S02]  /*fbc0*/  ISETP.LT.OR P0, PT, R29, 0x21, P1 ;  /* 0x000000211d00780c */ /* 0x000fe40000f01670 */
[----:B------:R-:W-:-:S11]  /*fbd0*/  ISETP.GE.AND P1, PT, R19, c[0x0][0x1d4], PT ;  /* 0x0000750013007a0c */ /* 0x000fd60003f26270 */
[----:B------:R-:W-:Y:S01]  /*fbe0*/  @!PT LDS RZ, [RZ] ;  /* 0x00000000fffff984 */ /* 0x000fe20000000800 */
[----:B------:R-:W-:Y:S01]  /*fbf0*/  @!PT LDS RZ, [RZ] ;  /* 0x00000000fffff984 */ /* 0x000fe20000000800 */
[----:B------:R-:W-:Y:S01]  /*fc00*/  @!PT LDS RZ, [RZ] ;  /* 0x00000000fffff984 */ /* 0x000fe20000000800 */
[----:B------:R1:W-:Y:S01]  /*fc10*/  LDGSTS.E.BYPASS.LTC128B.128 [R235+0x5080], [R32.64], !P0 ;  /* 0x0508000020eb7fae */ /* 0x0003e2000c101d50 */
[----:B------:R-:W-:-:S04]  /*fc20*/  LEA R8, P0, R238, R9, 0x1 ;  /* 0x00000009ee087211 */ /* 0x000fc800078008ff */
[----:B------:R-:W-:Y:S02]  /*fc30*/  LEA.HI.X R9, R238, R30, R89, 0x1, P0 ;  /* 0x0000001eee097211 */ /* 0x000fe400000f0c59 */
[----:B------:R-:W-:Y:S02]  /*fc40*/  ISETP.LT.OR P0, PT, R29, 0x21, P2 ;  /* 0x000000211d00780c */ /* 0x000fe40001701670 */
[----:B------:R-:W-:-:S11]  /*fc50*/  ISETP.GE.AND P2, PT, R18, c[0x0][0x1d4], PT ;  /* 0x0000750012007a0c */ /* 0x000fd60003f46270 */
[----:B------:R1:W-:Y:S01]  /*fc60*/  LDGSTS.E.BYPASS.LTC128B.128 [R235+0x6880], [R16.64], !P0 ;  /* 0x0688000010eb7fae */ /* 0x0003e2000c101d50 */
[----:B------:R-:W-:-:S13]  /*fc70*/  ISETP.LT.OR P0, PT, R29, 0x21, P1 ;  /* 0x000000211d00780c */ /* 0x000fda0000f01670 */
[----:B------:R1:W-:Y:S01]  /*fc80*/  LDGSTS.E.BYPASS.LTC128B.128 [R235+0x8080], [R10.64], !P0 ;  /* 0x080800000aeb7fae */ /* 0x0003e2000c101d50 */
[----:B------:R-:W-:-:S13]  /*fc90*/  ISETP.LT.OR P0, PT, R29, 0x21, P2 ;  /* 0x000000211d00780c */ /* 0x000fda0001701670 */
[----:B------:R1:W-:Y:S02]  /*fca0*/  LDGSTS.E.BYPASS.LTC128B.128 [R235+0x9880], [R8.64], !P0 ;  /* 0x0988000008eb7fae */ /* 0x0003e4000c101d50 */
.L_x_935:
[----:B--234-:R-:W-:Y:S05]  /*fcb0*/  BSYNC B0 ;  /* 0x0000000000007941 */ /* 0x01cfea0003800000 */
.L_x_934:
[----:B------:R-:W0:Y:S01]  /*fcc0*/  LDGDEPBAR ;  /* 0x00000000000079af */ /* 0x000e220000000000 */
[----:B------:R-:W-:Y:S02]  /*fcd0*/  WARPSYNC 0xffffffff ;  /* 0xffffffff00007948 */ /* 0x000fe40003800000 */
[C---:B-1----:R-:W-:Y:S01]  /*fce0*/  HMMA.16816.F32 R16, R4.reuse, R12, RZ ;  /* 0x0000000c0410723c */ /* 0x042fe200000018ff */
[C---:B------:R-:W-:Y:S01]  /*fcf0*/  LEA R94, R219.reuse, R218, 0x1 ;  /* 0x000000dadb5e7211 */ /* 0x040fe200078e08ff */
[----:B------:R-:W-:Y:S01]  /*fd00*/  LDSM.16.M88.4 R72, [R217+0xf080] ;  /* 0x00f08000d948783b */ /* 0x000fe20000000200 */
[C---:B------:R-:W-:Y:S02]  /*fd10*/  LEA R90, R220.reuse, R217, 0x1 ;  /* 0x000000d9dc5a7211 */ /* 0x040fe400078e08ff */
[----:B------:R-:W-:Y:S01]  /*fd20*/  LEA R92, R219, R96, 0x1 ;  /* 0x00000060db5c7211 */ /* 0x000fe200078e08ff */
[----:B------:R-:W-:Y:S01]  /*fd30*/  LDSM.16.M88.4 R8, [R94] ;  /* 0x000000005e08783b */ /* 0x000fe20000000200 */
[----:B------:R-:W-:Y:S01]  /*fd40*/  LEA R209, R220, R216, 0x1 ;  /* 0x000000d8dcd17211 */ /* 0x000fe200078e08ff */
[----:B------:R-:W-:Y:S01]  /*fd50*/  HMMA.16816.F32 R12, R4, R14, RZ ;  /* 0x0000000e040c723c */ /* 0x000fe200000018ff */
[----:B------:R-:W-:Y:S01]  /*fd60*/  ISETP.GE.AND P1, PT, R95, 0x31, PT ;  /* 0x000000315f00780c */ /* 0x000fe20003f26270 */
[----:B------:R-:W1:Y:S01]  /*fd70*/  LDSM.16.M88.4 R56, [R90+0xa080] ;  /* 0x00a080005a38783b */ /* 0x000e620000000200 */
[----:B------:R-:W-:-:S02]  /*fd80*/  IADD3 R208, R216, 0x1800, RZ ;  /* 0x00001800d8d07810 */ /* 0x000fc40007ffe0ff */
[C---:B------:R-:W-:Y:S01]  /*fd90*/  IADD3 R207, R216.reuse, 0x2000, RZ ;  /* 0x00002000d8cf7810 */ /* 0x040fe20007ffe0ff */
[----:B------:R-:W-:Y:S01]  /*fda0*/  LDSM.16.M88.4 R60, [R209] ;  /* 0x00000000d13c783b */ /* 0x000fe20000000200 */
[C---:B------:R-:W-:Y:S01]  /*fdb0*/  IADD3 R206, R216.reuse, 0x2800, RZ ;  /* 0x00002800d8ce7810 */ /* 0x040fe20007ffe0ff */
[----:B------:R-:W-:Y:S01]  /*fdc0*/  HMMA.16816.F32 R28, R4, R40, RZ ;  /* 0x00000028041c723c */ /* 0x000fe200000018ff */
[C---:B------:R-:W-:Y:S01]  /*fdd0*/  IADD3 R205, R216.reuse, 0x3000, RZ ;  /* 0x00003000d8cd7810 */ /* 0x040fe20007ffe0ff */
[----:B------:R-:W-:Y:S01]  /*fde0*/  LDSM.16.M88.4 R44, [R90+0xa880] ;  /* 0x00a880005a2c783b */ /* 0x000fe20000000200 */
[C---:B------:R-:W-:Y:S02]  /*fdf0*/  IADD3 R204, R216.reuse, 0x3800, RZ ;  /* 0x00003800d8cc7810 */ /* 0x040fe40007ffe0ff */
[C---:B------:R-:W-:Y:S01]  /*fe00*/  IADD3 R203, R216.reuse, 0x4000, RZ ;  /* 0x00004000d8cb7810 */ /* 0x040fe20007ffe0ff */
[----:B------:R-:W-:Y:S01]  /*fe10*/  LDSM.16.M88.4 R32, [R90+0xb080] ;  /* 0x00b080005a20783b */ /* 0x000fe20000000200 */
[C---:B------:R-:W-:Y:S01]  /*fe20*/  IADD3 R202, R216.reuse, 0x4800, RZ ;  /* 0x00004800d8ca7810 */ /* 0x040fe20007ffe0ff */
[----:B------:R-:W-:Y:S01]  /*fe30*/  HMMA.16816.F32 R16, R64, R48, R16 ;  /* 0x000000304010723c */ /* 0x000fe20000001810 */
[C---:B------:R-:W-:Y:S01]  /*fe40*/  IADD3 R201, R216.reuse, 0x5000, RZ ;  /* 0x00005000d8c97810 */ /* 0x040fe20007ffe0ff */
[----:B------:R-:W-:Y:S01]  /*fe50*/  LDSM.16.M88.4 R68, [R94+0x8000] ;  /* 0x008000005e44783b */ /* 0x000fe20000000200 */
[----:B------:R-:W-:-:S03]  /*fe60*/  IADD3 R200, R216, 0x5800, RZ ;  /* 0x00005800d8c87810 */ /* 0x000fc60007ffe0ff */
[----:B------:R-:W-:Y:S02]  /*fe70*/  LDSM.16.M88.4 R76, [R90+0xe080] ;  /* 0x00e080005a4c783b */ /* 0x000fe40000000200 */
[----:B------:R-:W-:Y:S02]  /*fe80*/  HMMA.16816.F32 R12, R64, R50, R12 ;  /* 0x00000032400c723c */ /* 0x000fe4000000180c */
[----:B------:R-:W-:Y:S06]  /*fe90*/  LDSM.16.M88.4 R48, [R217+0xb880] ;  /* 0x00b88000d930783b */ /* 0x000fec0000000200 */
[C---:B------:R-:W-:Y:S08]  /*fea0*/  HMMA.16816.F32 R40, R4.reuse, R42, RZ ;  /* 0x0000002a0428723c */ /* 0x040ff000000018ff */
[C---:B------:R-:W-:Y:S08]  /*feb0*/  HMMA.16816.F32 R52, R4.reuse, R20, RZ ;  /* 0x000000140434723c */ /* 0x040ff000000018ff */
[----:B------:R-:W-:Y:S01]  /*fec0*/  HMMA.16816.F32 R4, R4, R22, RZ ;  /* 0x000000160404723c */ /* 0x000fe200000018ff */
[----:B------:R-:W2:Y:S07]  /*fed0*/  LDSM.16.M88.4 R20, [R92] ;  /* 0x000000005c14783b */ /* 0x000eae0000000200 */
[C---:B-1----:R-:W-:Y:S08]  /*fee0*/  HMMA.16816.F32 R16, R8.reuse, R56, R16 ;  /* 0x000000380810723c */ /* 0x042ff00000001810 */
[----:B------:R-:W-:Y:S01]  /*fef0*/  HMMA.16816.F32 R12, R8, R58, R12 ;  /* 0x0000003a080c723c */ /* 0x000fe2000000180c */
[----:B------:R-:W-:Y:S07]  /*ff00*/  LDSM.16.M88.4 R56, [R216+0x1800] ;  /* 0x00180000d838783b */ /* 0x000fee0000000200 */
[C---:B------:R-:W-:Y:S08]  /*ff10*/  HMMA.16816.F32 R28, R64.reuse, R36, R28 ;  /* 0x00000024401c723c */ /* 0x040ff0000000181c */
[C---:B------:R-:W-:Y:S01]  /*ff20*/  HMMA.16816.F32 R40, R64.reuse, R38, R40 ;  /* 0x000000264028723c */ /* 0x040fe20000001828 */
[----:B------:R-:W-:Y:S07]  /*ff30*/  LDSM.16.M88.4 R36, [R209+0x800] ;  /* 0x00080000d124783b */ /* 0x000fee0000000200 */
[C---:B------:R-:W-:Y:S08]  /*ff40*/  HMMA.16816.F32 R52, R64.reuse, R24, R52 ;  /* 0x000000184034723c */ /* 0x040ff00000001834 */
[----:B------:R-:W-:Y:S01]  /*ff50*/  HMMA.16816.F32 R64, R64, R26, R4 ;  /* 0x0000001a4040723c */ /* 0x000fe20000001804 */
[----:B------:R-:W1:Y:S04]  /*ff60*/  LDSM.16.M88.4 R4, [R218+0x4000] ;  /* 0x00400000da04783b */ /* 0x000e680000000200 */
[----:B------:R-:W3:Y:S03]  /*ff70*/  LDSM.16.M88.4 R24, [R209+0x1000] ;  /* 0x00100000d118783b */ /* 0x000ee60000000200 */
[C---:B--2---:R-:W-:Y:S08]  /*ff80*/  HMMA.16816.F32 R16, R20.reuse, R60, R16 ;  /* 0x0000003c1410723c */ /* 0x044ff00000001810 */
[----:B------:R-:W-:Y:S01]  /*ff90*/  HMMA.16816.F32 R12, R20, R62, R12 ;  /* 0x0000003e140c723c */ /* 0x000fe2000000180c */
[----:B------:R-:W-:Y:S07]  /*ffa0*/  LDSM.16.M88.4 R60, [R90+0xb880] ;  /* 0x00b880005a3c783b */ /* 0x000fee0000000200 */
[C---:B------:R-:W-:Y:S08]  /*ffb0*/  HMMA.16816.F32 R28, R8.reuse, R44, R28 ;  /* 0x0000002c081c723c */ /* 0x040ff0000000181c */
[C---:B------:R-:W-:Y:S01]  /*ffc0*/  HMMA.16816.F32 R40, R8.reuse, R46, R40 ;  /* 0x0000002e0828723c */ /* 0x040fe20000001828 */
[----:B------:R-:W-:Y:S07]  /*ffd0*/  LDSM.16.M88.4 R44, [R217+0xc080] ;  /* 0x00c08000d92c783b */ /* 0x000fee0000000200 */
[C---:B------:R-:W-:Y:S08]  /*ffe0*/  HMMA.16816.F32 R52, R8.reuse, R32, R52 ;  /* 0x000000200834723c */ /* 0x040ff00000001834 */
[----:B------:R-:W-:Y:S01]  /*fff0*/  HMMA.16816.F32 R64, R8, R34, R64 ;  /* 0x000000220840723c */ /* 0x000fe20000001840 */
[----:B------:R-:W2:Y:S04]  /*10000*/  LDSM.16.M88.4 R8, [R96+0x4000] ;  /* 0x004000006008783b */ /* 0x000ea80000000200 */
[----:B------:R-:W4:Y:S03]  /*10010*/  LDSM.16.M88.4 R32, [R217+0xc880] ;  /* 0x00c88000d920783b */ /* 0x000f260000000200 */
[C---:B-1----:R-:W-:Y:S08]  /*10020*/  HMMA.16816.F32 R16, R4.reuse, R48, R16 ;  /* 0x000000300410723c */ /* 0x042ff00000001810 */
[----:B------:R-:W-:Y:S01]  /*10030*/  HMMA.16816.F32 R12, R4, R50, R12 ;  /* 0x00000032040c723c */ /* 0x000fe2000000180c */
[----:B------:R-:W-:Y:S07]  /*10040*/  LDSM.16.M88.4 R48, [R90+0xc080] ;  /* 0x00c080005a30783b */ /* 0x000fee0000000200 */
[C---:B------:R-:W-:Y:S08]  /*10050*/  HMMA.16816.F32 R28, R20.reuse, R36, R28 ;  /* 0x00000024141c723c */ /* 0x040ff0000000181c */
[C---:B------:R-:W-:Y:S01]  /*10060*/  HMMA.16816.F32 R40, R20.reuse, R38, R40 ;  /* 0x000000261428723c */ /* 0x040fe20000001828 */
[----:B------:R-:W-:Y:S07]  /*10070*/  LDSM.16.M88.4 R36, [R216+0x2000] ;  /* 0x00200000d824783b */ /* 0x000fee0000000200 */
[C---:B---3--:R-:W-:Y:S08]  /*10080*/  HMMA.16816.F32 R52, R20.reuse, R24, R52 ;  /* 0x000000181434723c */ /* 0x048ff00000001834 */
        /* <DEDUP_REMOVED lines=9> */
[C---:B----4-:R-:W-:Y:S08]  /*10120*/  HMMA.16816.F32 R52, R4.reuse, R32, R52 ;  /* 0x000000200434723c */ /* 0x050ff00000001834 */
[----:B------:R-:W-:Y:S01]  /*10130*/  HMMA.16816.F32 R64, R4, R34, R64 ;  /* 0x000000220440723c */ /* 0x000fe20000001840 */
[----:B------:R-:W-:Y:S04]  /*10140*/  LDSM.16.M88.4 R32, [R92+0x4000] ;  /* 0x004000005c20783b */ /* 0x000fe80000000200 */
[----:B------:R-:W2:Y:S03]  /*10150*/  LDSM.16.M88.4 R4, [R209+0x1800] ;  /* 0x00180000d104783b */ /* 0x000ea60000000200 */
        /* <DEDUP_REMOVED lines=8> */
[----:B------:R-:W-:Y:S04]  /*101e0*/  LDSM.16.M88.4 R24, [R218+0x8000] ;  /* 0x00800000da18783b */ /* 0x000fe80000000200 */
[----:B------:R-:W1:Y:S03]  /*101f0*/  LDSM.16.M88.4 R8, [R217+0xd080] ;  /* 0x00d08000d908783b */ /* 0x000e660000000200 */
        /* <DEDUP_REMOVED lines=9> */
[----:B------:R-:W3:Y:S03]  /*10290*/  LDSM.16.M88.4 R44, [R217+0xe080] ;  /* 0x00e08000d92c783b */ /* 0x000ee60000000200 */
        /* <DEDUP_REMOVED lines=9> */
[----:B------:R-:W4:Y:S03]  /*10330*/  LDSM.16.M88.4 R36, [R216+0x3800] ;  /* 0x00380000d824783b */ /* 0x000f260000000200 */
[C---:B--2---:R-:W-:Y:S08]  /*10340*/  HMMA.16816.F32 R16, R4.reuse, R20, R16 ;  /* 0x000000140410723c */ /* 0x044ff00000001810 */
[----:B------:R-:W-:Y:S01]  /*10350*/  HMMA.16816.F32 R12, R4, R22, R12 ;  /* 0x00000016040c723c */ /* 0x000fe2000000180c */
[----:B------:R-:W2:Y:S07]  /*10360*/  LDSM.16.M88.4 R20, [R209+0x3000] ;  /* 0x00300000d114783b */ /* 0x000eae0000000200 */
[C---:B------:R-:W-:Y:S08]  /*10370*/  HMMA.16816.F32 R28, R24.reuse, R48, R28 ;  /* 0x00000030181c723c */ /* 0x040ff0000000181c */
[C---:B------:R-:W-:Y:S01]  /*10380*/  HMMA.16816.F32 R40, R24.reuse, R50, R40 ;  /* 0x000000321828723c */ /* 0x040fe20000001828 */
[----:B------:R-:W-:Y:S07]  /*10390*/  LDSM.16.M88.4 R48, [R218+0xc000] ;  /* 0x00c00000da30783b */ /* 0x000fee0000000200 */
[C---:B---3--:R-:W-:Y:S08]  /*103a0*/  HMMA.16816.F32 R52, R24.reuse, R44, R52 ;  /* 0x0000002c1834723c */ /* 0x048ff00000001834 */
[----:B------:R-:W-:Y:S01]  /*103b0*/  HMMA.16816.F32 R64, R24, R46, R64 ;  /* 0x0000002e1840723c */ /* 0x000fe20000001840 */
[----:B------:R-:W3:Y:S04]  /*103c0*/  LDSM.16.M88.4 R24, [R90+0xd880] ;  /* 0x00d880005a18783b */ /* 0x000ee80000000200 */
[----:B------:R-:W-:Y:S03]  /*103d0*/  LDSM.16.M88.4 R44, [R216+0x4800] ;  /* 0x00480000d82c783b */ /* 0x000fe60000000200 */
[C---:B-1----:R-:W-:Y:S08]  /*103e0*/  HMMA.16816.F32 R16, R68.reuse, R32, R16 ;  /* 0x000000204410723c */ /* 0x042ff00000001810 */
[----:B------:R-:W-:Y:S01]  /*103f0*/  HMMA.16816.F32 R12, R68, R34, R12 ;  /* 0x00000022440c723c */ /* 0x000fe2000000180c */
[----:B------:R-:W-:Y:S07]  /*10400*/  LDSM.16.M88.4 R32, [R216+0x5000] ;  /* 0x00500000d820783b */ /* 0x000fee0000000200 */
[C---:B----4-:R-:W-:Y:S08]  /*10410*/  HMMA.16816.F32 R28, R4.reuse, R36, R28 ;  /* 0x00000024041c723c */ /* 0x050ff0000000181c */
        /* <DEDUP_REMOVED lines=8> */
[----:B------:R-:W-:Y:S07]  /*104a0*/  LDSM.16.M88.4 R20, [R90+0xe880] ;  /* 0x00e880005a14783b */ /* 0x000fee0000000200 */
[C---:B---3--:R-:W-:Y:S08]  /*104b0*/  HMMA.16816.F32 R28, R68.reuse, R24, R28 ;  /* 0x00000018441c723c */ /* 0x048ff0000000181c */
[C---:B------:R-:W-:Y:S01]  /*104c0*/  HMMA.16816.F32 R40, R68.reuse, R26, R40 ;  /* 0x0000001a4428723c */ /* 0x040fe20000001828 */
[----:B------:R-:W2:Y:S07]  /*104d0*/  LDSM.16.M88.4 R24, [R94+0xc000] ;  /* 0x00c000005e18783b */ /* 0x000eae0000000200 */
[----:B------:R-:W-:Y:S08]  /*104e0*/  HMMA.16816.F32 R52, R68, R76, R52 ;  /* 0x0000004c4434723c */ /* 0x000ff00000001834 */
[C---:B-1----:R-:W-:Y:S08]  /*104f0*/  HMMA.16816.F32 R16, R48.reuse, R4, R16 ;  /* 0x000000043010723c */ /* 0x042ff00000001810 */
[----:B------:R-:W-:Y:S01]  /*10500*/  HMMA.16816.F32 R12, R48, R6, R12 ;  /* 0x00000006300c723c */ /* 0x000fe2000000180c */
[----:B------:R-:W-:Y:S07]  /*10510*/  LDSM.16.M88.4 R4, [R209+0x4800] ;  /* 0x00480000d104783b */ /* 0x000fee0000000200 */
[----:B------:R-:W-:Y:S01]  /*10520*/  HMMA.16816.F32 R68, R68, R78, R64 ;  /* 0x0000004e4444723c */ /* 0x000fe20000001840 */
[----:B------:R-:W-:Y:S07]  /*10530*/  LDSM.16.M88.4 R64, [R90+0xf080] ;  /* 0x00f080005a40783b */ /* 0x000fee0000000200 */
[C---:B------:R-:W-:Y:S08]  /*10540*/  HMMA.16816.F32 R16, R36.reuse, R44, R16 ;  /* 0x0000002c2410723c */ /* 0x040ff00000001810 */
[----:B------:R-:W-:Y:S01]  /*10550*/  HMMA.16816.F32 R12, R36, R46, R12 ;  /* 0x0000002e240c723c */ /* 0x000fe2000000180c */
[----:B------:R-:W1:Y:S07]  /*10560*/  LDSM.16.M88.4 R44, [R217+0xf880] ;  /* 0x00f88000d92c783b */ /* 0x000e6e0000000200 */
[C---:B----4-:R-:W-:Y:S08]  /*10570*/  HMMA.16816.F32 R28, R60.reuse, R8, R28 ;  /* 0x000000083c1c723c */ /* 0x050ff0000000181c */
[C---:B------:R-:W-:Y:S01]  /*10580*/  HMMA.16816.F32 R40, R60.reuse, R10, R40 ;  /* 0x0000000a3c28723c */ /* 0x040fe20000001828 */
[----:B------:R-:W3:Y:S07]  /*10590*/  LDSM.16.M88.4 R8, [R92+0xc000] ;  /* 0x00c000005c08783b */ /* 0x000eee0000000200 */
[C---:B------:R-:W-:Y:S08]  /*105a0*/  HMMA.16816.F32 R52, R60.reuse, R56, R52 ;  /* 0x000000383c34723c */ /* 0x040ff00000001834 */
[----:B------:R-:W-:Y:S08]  /*105b0*/  HMMA.16816.F32 R68, R60, R58, R68 ;  /* 0x0000003a3c44723c */ /* 0x000ff00000001844 */
[C---:B--2---:R-:W-:Y:S08]  /*105c0*/  HMMA.16816.F32 R16, R24.reuse, R20, R16 ;  /* 0x000000141810723c */ /* 0x044ff00000001810 */
[----:B------:R-:W-:Y:S01]  /*105d0*/  HMMA.16816.F32 R12, R24, R22, R12 ;  /* 0x00000016180c723c */ /* 0x000fe2000000180c */
[----:B------:R-:W2:Y:S07]  /*105e0*/  LDSM.16.M88.4 R20, [R216+0x5800] ;  /* 0x00580000d814783b */ /* 0x000eae0000000200 */
[C---:B------:R-:W-:Y:S08]  /*105f0*/  HMMA.16816.F32 R28, R48.reuse, R72, R28 ;  /* 0x00000048301c723c */ /* 0x040ff0000000181c */
[C---:B------:R-:W-:Y:S08]  /*10600*/  HMMA.16816.F32 R40, R48.reuse, R74, R40 ;  /* 0x0000004a3028723c */ /* 0x040ff00000001828 */
[C---:B-1----:R-:W-:Y:S01]  /*10610*/  HMMA.16816.F32 R56, R48.reuse, R44, R52 ;  /* 0x0000002c3038723c */ /* 0x042fe20000001834 */
[----:B------:R-:W-:Y:S07]  /*10620*/  LDSM.16.M88.4 R52, [R209+0x5000] ;  /* 0x00500000d134783b */ /* 0x000fee0000000200 */
[----:B------:R-:W-:Y:S08]  /*10630*/  HMMA.16816.F32 R68, R48, R46, R68 ;  /* 0x0000002e3044723c */ /* 0x000ff00000001844 */
[C---:B---3--:R-:W-:Y:S08]  /*10640*/  HMMA.16816.F32 R16, R8.reuse, R4, R16 ;  /* 0x000000040810723c */ /* 0x048ff00000001810 */
[----:B------:R-:W-:Y:S01]  /*10650*/  HMMA.16816.F32 R12, R8, R6, R12 ;  /* 0x00000006080c723c */ /* 0x000fe2000000180c */
[----:B------:R-:W1:Y:S07]  /*10660*/  LDSM.16.M88.4 R4, [R90+0xf880] ;  /* 0x00f880005a04783b */ /* 0x000e6e0000000200 */
[C---:B------:R-:W-:Y:S08]  /*10670*/  HMMA.16816.F32 R28, R36.reuse, R32, R28 ;  /* 0x00000020241c723c */ /* 0x040ff0000000181c */
[----:B------:R-:W-:Y:S01]  /*10680*/  HMMA.16816.F32 R40, R36, R34, R40 ;  /* 0x000000222428723c */ /* 0x000fe20000001828 */
[----:B------:R-:W-:-:S02]  /*10690*/  FMUL.FTZ R16, R16, c[0x0][0x320] ;  /* 0x0000c80010107a20 */ /* 0x000fc40000410000 */
[----:B------:R-:W-:Y:S02]  /*106a0*/  FMUL.FTZ R33, R17, c[0x0][0x320] ;  /* 0x0000c80011217a20 */ /* 0x000fe40000410000 */
[----:B------:R3:W4:Y:S03]  /*106b0*/  MUFU.TANH R32, R16 ;  /* 0x0000001000207308 */ /* 0x0007260000002400 */
[C---:B--2---:R-:W-:Y:S01]  /*106c0*/  HMMA.16816.F32 R56, R36.reuse, R20, R56 ;  /* 0x000000142438723c */ /* 0x044fe20000001838 */
[----:B------:R-:W-:Y:S02]  /*106d0*/  FMUL.FTZ R12, R12, c[0x0][0x320] ;  /* 0x0000c8000c0c7a20 */ /* 0x000fe40000410000 */
[----:B------:R-:W-:Y:S02]  /*106e0*/  FMUL.FTZ R13, R13, c[0x0][0x320] ;  /* 0x0000c8000d0d7a20 */ /* 0x000fe40000410000 */
[----:B------:R-:W-:Y:S01]  /*106f0*/  FMUL.FTZ R14, R14, c[0x0][0x320] ;  /* 0x0000c8000e0e7a20 */ /* 0x000fe20000410000 */
[----:B------:R-:W2:Y:S01]  /*10700*/  MUFU.TANH R33, R33 ;  /* 0x0000002100217308 */ /* 0x000ea20000002400 */
[----:B------:R-:W-:Y:S01]  /*10710*/  FMUL.FTZ R20, R18, c[0x0][0x320] ;  /* 0x0000c80012147a20 */ /* 0x000fe20000410000 */
[----:B------:R-:W-:Y:S01]  /*10720*/  HMMA.16816.F32 R68, R36, R22, R68 ;  /* 0x000000162444723c */ /* 0x000fe20000001844 */
[----:B------:R-:W-:-:S02]  /*10730*/  FMUL.FTZ R21, R19, c[0x0][0x320] ;  /* 0x0000c80013157a20 */ /* 0x000fc40000410000 */
[----:B---3--:R-:W3:Y:S03]  /*10740*/  LDSM.16.M88.4 R16, [R209+0x5800] ;  /* 0x00580000d110783b */ /* 0x008ee60000000200 */
[----:B------:R-:W1:Y:S01]  /*10750*/  MUFU.TANH R20, R20 ;  /* 0x0000001400147308 */ /* 0x000e620000002400 */
[----:B------:R-:W-:-:S04]  /*10760*/  DEPBAR.LE SB0, 0x0 ;  /* 0x000080000000791a */ /* 0x000fc80000000000 */
[C---:B------:R-:W-:Y:S03]  /*10770*/  HMMA.16816.F32 R28, R24.reuse, R64, R28 ;  /* 0x00000040181c723c */ /* 0x040fe6000000181c */
[----:B------:R-:W2:Y:S05]  /*10780*/  MUFU.TANH R21, R21 ;  /* 0x0000001500157308 */ /* 0x000eaa0000002400 */
[C---:B------:R-:W-:Y:S03]  /*10790*/  HMMA.16816.F32 R40, R24.reuse, R66, R40 ;  /* 0x000000421828723c */ /* 0x040fe60000001828 */
[----:B------:R-:W2:Y:S05]  /*107a0*/  MUFU.TANH R12, R12 ;  /* 0x0000000c000c7308 */ /* 0x000eaa0000002400 */
[C---:B-1----:R-:W-:Y:S03]  /*107b0*/  HMMA.16816.F32 R56, R24.reuse, R4, R56 ;  /* 0x000000041838723c */ /* 0x042fe60000001838 */
[----:B------:R-:W1:Y:S04]  /*107c0*/  MUFU.TANH R13, R13 ;  /* 0x0000000d000d7308 */ /* 0x000e680000002400 */
[----:B------:R-:W-:Y:S01]  /*107d0*/  FMUL.FTZ R4, R15, c[0x0][0x320] ;  /* 0x0000c8000f047a20 */ /* 0x000fe20000410000 */
[----:B------:R-:W-:Y:S03]  /*107e0*/  HMMA.16816.F32 R68, R24, R6, R68 ;  /* 0x000000061844723c */ /* 0x000fe60000001844 */
[----:B------:R-:W1:Y:S05]  /*107f0*/  MUFU.TANH R14, R14 ;  /* 0x0000000e000e7308 */ /* 0x000e6a0000002400 */
[C---:B------:R-:W-:Y:S03]  /*10800*/  HMMA.16816.F32 R28, R8.reuse, R52, R28 ;  /* 0x00000034081c723c */ /* 0x040fe6000000181c */
[----:B------:R-:W1:Y:S05]  /*10810*/  MUFU.TANH R4, R4 ;  /* 0x0000000400047308 */ /* 0x000e6a0000002400 */
[C---:B------:R-:W-:Y:S08]  /*10820*/  HMMA.16816.F32 R40, R8.reuse, R54, R40 ;  /* 0x000000360828723c */ /* 0x040ff00000001828 */
[C---:B---3--:R-:W-:Y:S08]  /*10830*/  HMMA.16816.F32 R56, R8.reuse, R16, R56 ;  /* 0x000000100838723c */ /* 0x048ff00000001838 */
[----:B------:R-:W-:Y:S01]  /*10840*/  HMMA.16816.F32 R68, R8, R18, R68 ;  /* 0x000000120844723c */ /* 0x000fe20000001844 */
[----:B------:R-:W-:-:S02]  /*10850*/  FMUL.FTZ R15, R28, c[0x0][0x320] ;  /* 0x0000c8001c0f7a20 */ /* 0x000fc40000410000 */
[----:B------:R-:W-:Y:S02]  /*10860*/  FMUL.FTZ R5, R29, c[0x0][0x320] ;  /* 0x0000c8001d057a20 */ /* 0x000fe40000410000 */
[----:B------:R-:W-:Y:S02]  /*10870*/  FMUL.FTZ R6, R30, c[0x0][0x320] ;  /* 0x0000c8001e067a20 */ /* 0x000fe40000410000 */
[----:B------:R-:W-:Y:S01]  /*10880*/  FMUL.FTZ R31, R31, c[0x0][0x320] ;  /* 0x0000c8001f1f7a20 */ /* 0x000fe20000410000 */
[----:B------:R-:W3:Y:S01]  /*10890*/  MUFU.TANH R15, R15 ;  /* 0x0000000f000f7308 */ /* 0x000ee20000002400 */
        /* <DEDUP_REMOVED lines=12> */
[----:B------:R-:W-:Y:S02]  /*10960*/  FMUL.FTZ R70, R70, c[0x0][0x320] ;  /* 0x0000c80046467a20 */ /* 0x000fe40000410000 */
[----:B------:R-:W-:Y:S01]  /*10970*/  FMUL.FTZ R71, R71, c[0x0][0x320] ;  /* 0x0000c80047477a20 */ /* 0x000fe20000410000 */
[----:B------:R1:W1:Y:S08]  /*10980*/  MUFU.TANH R17, R31 ;  /* 0x0000001f00117308 */ /* 0x0002700000002400 */
[----:B------:R-:W1:Y:S08]  /*10990*/  MUFU.TANH R16, R16 ;  /* 0x0000001000107308 */ /* 0x000e700000002400 */
[----:B------:R-:W1:Y:S08]  /*109a0*/  MUFU.TANH R7, R7 ;  /* 0x0000000700077308 */ /* 0x000e700000002400 */
[----:B------:R-:W1:Y:S08]  /*109b0*/  MUFU.TANH R22, R22 ;  /* 0x0000001600167308 */ /* 0x000e700000002400 */
        /* <DEDUP_REMOVED lines=10> */
[----:B------:R-:W-:Y:S05]  /*10a60*/  @!P1 BRA `(.L_x_937) ;  /* 0x0000044000009947 */ /* 0x000fea0003800000 */
[----:B--234-:R-:W-:Y:S01]  /*10a70*/  ISETP.NE.AND P0, PT, R231, 0x1, PT ;  /* 0x00000001e700780c */ /* 0x01cfe20003f05270 */
[----:B------:R-:W-:Y:S01]  /*10a80*/  IMAD.MOV.U32 R233, RZ, RZ, RZ ;  /* 0x000000ffffe97224 */ /* 0x000fe200078e00ff */
[----:B------:R-:W-:-:S04]  /*10a90*/  IADD3 R234, R228, R85, R225 ;  /* 0x00000055e4ea7210 */ /* 0x000fc80007ffe0e1 */
[----:B------:R-:W-:-:S05]  /*10aa0*/  IADD3 R234, R234, -0x30, RZ ;  /* 0xffffffd0eaea7810 */ /* 0x000fca0007ffe0ff */
        /* <DEDUP_REMOVED lines=8> */
[----:B------:R-:W-:Y:S01]  /*10b30*/  IMAD.MOV R9, RZ, RZ, -R9 ;  /* 0x000000ffff097224 */ /* 0x000fe200078e0a09 */
[----:B------:R-:W-:Y:S01]  /*10b40*/  IADD3 R80, -R80, 0x30, RZ ;  /* 0x0000003050507810 */ /* 0x000fe20007ffe1ff */
[----:B------:R-:W-:Y:S01]  /*10b50*/  BSSY B0, `(.L_x_938) ;  /* 0x0000022000007945 */ /* 0x000fe20003800000 */
[----:B------:R-:W-:Y:S01]  /*10b60*/  ISETP.GE.AND P2, PT, R229, c[0x0][0x1d4], PT ;  /* 0x00007500e5007a0c */ /* 0x000fe20003f46270 */
[----:B------:R-:W-:-:S04]  /*10b70*/  IMAD R234, R9, c[0x0][0x2b8], R234 ;  /* 0x0000ae0009ea7a24 */ /* 0x000fc800078e02ea */
[----:B------:R-:W-:Y:S01]  /*10b80*/  IMAD.WIDE.U32 R10, R234, c[0x0][0x1e0], RZ ;  /* 0x00007800ea0a7a25 */ /* 0x000fe200078e00ff */
[----:B------:R-:W-:-:S03]  /*10b90*/  SHF.R.S32.HI R9, RZ, 0x1f, R234 ;  /* 0x0000001fff097819 */ /* 0x000fc600000114ea */
[----:B------:R-:W-:Y:S02]  /*10ba0*/  IMAD.MOV.U32 R24, RZ, RZ, R10 ;  /* 0x000000ffff187224 */ /* 0x000fe400078e000a */
[----:B------:R-:W-:-:S04]  /*10bb0*/  IMAD R9, R9, c[0x0][0x1e0], RZ ;  /* 0x0000780009097a24 */ /* 0x000fc800078e02ff */
[----:B------:R-:W-:-:S04]  /*10bc0*/  IMAD R9, R234, c[0x0][0x1e4], R9 ;  /* 0x00007900ea097a24 */ /* 0x000fc800078e0209 */
[----:B------:R-:W-:Y:S01]  /*10bd0*/  IMAD.IADD R25, R11, 0x1, R9 ;  /* 0x000000010b197824 */ /* 0x000fe200078e0209 */
[----:B--2---:R-:W-:-:S03]  /*10be0*/  SHF.R.S32.HI R9, RZ, 0x1f, R233 ;  /* 0x0000001fff097819 */ /* 0x004fc600000114e9 */
[----:B------:R-:W-:-:S04]  /*10bf0*/  IMAD.WIDE.U32 R18, R233, c[0x0][0x1f0], R24 ;  /* 0x00007c00e9127a25 */ /* 0x000fc800078e0018 */
[----:B------:R-:W-:Y:S01]  /*10c00*/  IMAD R10, R9, c[0x0][0x1f0], RZ ;  /* 0x00007c00090a7a24 */ /* 0x000fe200078e02ff */
[----:B------:R-:W-:-:S03]  /*10c10*/  IADD3 R9, P0, R86, R18, RZ ;  /* 0x0000001256097210 */ /* 0x000fc60007f1e0ff */
[----:B------:R-:W-:-:S05]  /*10c20*/  IMAD R10, R233, c[0x0][0x1f4], R10 ;  /* 0x00007d00e90a7a24 */ /* 0x000fca00078e020a */
[----:B------:R-:W-:Y:S02]  /*10c30*/  IADD3.X R18, R81, R19, R10, P0, !PT ;  /* 0x0000001351127210 */ /* 0x000fe400007fe40a */
[----:B------:R-:W-:-:S04]  /*10c40*/  LEA R10, P0, R9, c[0x0][0x1c8], 0x1 ;  /* 0x00007200090a7a11 */ /* 0x000fc800078008ff */
[----:B------:R-:W-:Y:S01]  /*10c50*/  LEA.HI.X R9, R9, c[0x0][0x1cc], R18, 0x1, P0 ;  /* 0x0000730009097a11 */ /* 0x000fe200000f0c12 */
[----:B------:R2:W3:Y:S01]  /*10c60*/  SHFL.IDX PT, R11, R10, RZ, 0x181f ;  /* 0x00181fff0a0b7589 */ /* 0x0004e200000e0000 */
[----:B------:R-:W-:-:S03]  /*10c70*/  ISETP.GE.AND P0, PT, R80, 0x1, PT ;  /* 0x000000015000780c */ /* 0x000fc60003f06270 */
[----:B------:R2:W4:Y:S10]  /*10c80*/  SHFL.IDX PT, R18, R9, RZ, 0x181f ;  /* 0x00181fff09127589 */ /* 0x00053400000e0000 */
[----:B------:R-:W-:Y:S05]  /*10c90*/  @!P0 BRA `(.L_x_939) ;  /* 0x000000d000008947 */ /* 0x000fea0003800000 */
[----:B---3--:R-:W-:-:S04]  /*10ca0*/  LEA R28, P0, R3, R11, 0x1 ;  /* 0x0000000b031c7211 */ /* 0x008fc800078008ff */
[----:B----4-:R-:W-:Y:S02]  /*10cb0*/  LEA.HI.X R29, R3, R18, R0, 0x1, P0 ;  /* 0x00000012031d7211 */ /* 0x010fe400000f0c00 */
        /* <DEDUP_REMOVED lines=9> */
[----:B-1----:R-:W-:-:S05]  /*10d50*/  LEA.HI.X R31, R238, R18, R89, 0x1, P0 ;  /* 0x00000012ee1f7211 */ /* 0x002fca00000f0c59 */
[----:B------:R3:W-:Y:S04]  /*10d60*/  LDGSTS.E.BYPASS.LTC128B.128 [R235+0xe880], [R30.64], !P4 ;  /* 0x0e8800001eeb7fae */ /* 0x0007e8000e101d50 */
.L_x_939:
[----:B------:R-:W-:Y:S05]  /*10d70*/  BSYNC B0 ;  /* 0x0000000000007941 */ /* 0x000fea0003800000 */
.L_x_938:
[----:B------:R-:W-:Y:S01]  /*10d80*/  ISETP.GE.AND P0, PT, R80, 0x21, PT ;  /* 0x000000215000780c */ /* 0x000fe20003f06270 */
[----:B--2---:R-:W2:Y:S01]  /*10d90*/  SHFL.IDX PT, R9, R9, 0x1, 0x181f ;  /* 0x00381f0009097f89 */ /* 0x004ea200000e0000 */
[----:B------:R-:W-:Y:S03]  /*10da0*/  BSSY B0, `(.L_x_937) ;  /* 0x0000010000007945 */ /* 0x000fe60003800000 */
[----:B---3--:R3:W4:Y:S08]  /*10db0*/  SHFL.IDX PT, R11, R10, 0x1, 0x181f ;  /* 0x00381f000a0b7f89 */ /* 0x00873000000e0000 */
[----:B------:R-:W-:Y:S05]  /*10dc0*/  @!P0 BRA `(.L_x_940) ;  /* 0x000000d000008947 */ /* 0x000fea0003800000 */
[----:B----4-:R-:W-:-:S04]  /*10dd0*/  LEA R18, P0, R3, R11, 0x1 ;  /* 0x0000000b03127211 */ /* 0x010fc800078008ff */
[----:B--2---:R-:W-:Y:S02]  /*10de0*/  LEA.HI.X R19, R3, R9, R0, 0x1, P0 ;  /* 0x0000000903137211 */ /* 0x004fe400000f0c00 */
[----:B------:R-:W-:-:S03]  /*10df0*/  LEA R24, P0, R88, R11, 0x1 ;  /* 0x0000000b58187211 */ /* 0x000fc600078008ff */
[----:B------:R-:W-:Y:S01]  /*10e00*/  @!PT LDS RZ, [RZ] ;  /* 0x00000000fffff984 */ /* 0x000fe20000000800 */
[----:B------:R2:W-:Y:S01]  /*10e10*/  LDGSTS.E.BYPASS.LTC128B.128 [R235+0xb080], [R18.64], !P6 ;  /* 0x0b08000012eb7fae */ /* 0x0005e2000f101d50 */
[----:B------:R-:W-:Y:S02]  /*10e20*/  LEA.HI.X R25, R88, R9, R93, 0x1, P0 ;  /* 0x0000000958197211 */ /* 0x000fe400000f0c5d */
[----:B------:R-:W-:-:S03]  /*10e30*/  LEA R26, P0, R84, R11, 0x1 ;  /* 0x0000000b541a7211 */ /* 0x000fc600078008ff */
[----:B------:R2:W-:Y:S01]  /*10e40*/  LDGSTS.E.BYPASS.LTC128B.128 [R235+0xc880], [R24.64], !P2 ;  /* 0x0c88000018eb7fae */ /* 0x0005e2000d101d50 */
[----:B------:R-:W-:Y:S02]  /*10e50*/  LEA.HI.X R27, R84, R9, R91, 0x1, P0 ;  /* 0x00000009541b7211 */ /* 0x000fe400000f0c5b */
[----:B---3--:R-:W-:-:S03]  /*10e60*/  LEA R10, P0, R238, R11, 0x1 ;  /* 0x0000000bee0a7211 */ /* 0x008fc600078008ff */
[----:B------:R2:W-:Y:S01]  /*10e70*/  LDGSTS.E.BYPASS.LTC128B.128 [R235+0xe080], [R26.64], !P5 ;  /* 0x0e0800001aeb7fae */ /* 0x0005e2000e901d50 */
[----:B------:R-:W-:-:S05]  /*10e80*/  LEA.HI.X R11, R238, R9, R89, 0x1, P0 ;  /* 0x00000009ee0b7211 */ /* 0x000fca00000f0c59 */
[----:B------:R2:W-:Y:S04]  /*10e90*/  LDGSTS.E.BYPASS.LTC128B.128 [R235+0xf880], [R10.64], !P4 ;  /* 0x0f8800000aeb7fae */ /* 0x0005e8000e101d50 */
.L_x_940:
[----:B------:R-:W-:Y:S05]  /*10ea0*/  BSYNC B0 ;  /* 0x0000000000007941 */ /* 0x000fea0003800000 */
.L_x_937:
[----:B--234-:R-:W-:Y:S01]  /*10eb0*/  LOP3.LUT R3, R82, 0xffffffe0, RZ, 0xc0, !PT ;  /* 0xffffffe052037812 */ /* 0x01cfe200078ec0ff */
[----:B------:R-:W-:Y:S01]  /*10ec0*/  IMAD.SHL.U32 R215, R2, 0x2, RZ ;  /* 0x0000000202d77824 */ /* 0x000fe200078e00ff */
[----:B------:R-:W0:Y:S03]  /*10ed0*/  LDGDEPBAR ;  /* 0x00000000000079af */ /* 0x000e260000000000 */
[----:B------:R-:W-:Y:S01]  /*10ee0*/  IMAD.IADD R3, R224, 0x1, -R3 ;  /* 0x00000001e0037824 */ /* 0x000fe200078e0a03 */
[----:B------:R-:W-:Y:S01]  /*10ef0*/  LDSM.16.MT88.4 R148, [R215+0x4080] ;  /* 0x00408000d794783b */ /* 0x000fe20000004200 */
[--C-:B------:R-:W-:Y:S02]  /*10f00*/  IMAD R214, R221, 0x2, R215.reuse ;  /* 0x00000002ddd67824 */ /* 0x100fe400078e02d7 */
[C---:B------:R-:W-:Y:S01]  /*10f10*/  IMAD R213, R219.reuse, 0x2, R215 ;  /* 0x00000002dbd57824 */ /* 0x040fe200078e02d7 */
[----:B------:R-:W-:Y:S01]  /*10f20*/  SHF.R.S32.HI R0, RZ, 0x1f, R3 ;  /* 0x0000001fff007819 */ /* 0x000fe20000011403 */
[----:B------:R-:W-:Y:S01]  /*10f30*/  IMAD R212, R219, 0x2, R214 ;  /* 0x00000002dbd47824 */ /* 0x000fe200078e02d6 */
[----:B------:R-:W-:Y:S02]  /*10f40*/  LDSM.16.MT88.4 R140, [R214+0x4080] ;  /* 0x00408000d68c783b */ /* 0x000fe40000004200 */
[----:B------:R-:W-:-:S02]  /*10f50*/  LEA.HI R0, R0, R3, RZ, 0x2 ;  /* 0x0000000300007211 */ /* 0x000fc400078f10ff */
[----:B------:R-:W-:Y:S02]  /*10f60*/  LDSM.16.MT88.4 R132, [R213+0x4080] ;  /* 0x00408000d584783b */ /* 0x000fe40000004200 */
[----:B------:R-:W-:Y:S02]  /*10f70*/  LOP3.LUT R0, R0, 0x7ffffffc, RZ, 0xc0, !PT ;  /* 0x7ffffffc00007812 */ /* 0x000fe400078ec0ff */
[----:B-1----:R-:W-:Y:S03]  /*10f80*/  LDSM.16.MT88.4 R40, [R215+0x5880] ;  /* 0x00588000d728783b */ /* 0x002fe60000004200 */
        /* <DEDUP_REMOVED lines=10> */
[----:B------:R-:W-:Y:S03]  /*11030*/  LDSM.16.MT88.4 R88, [R213+0x7080] ;  /* 0x00708000d558783b */ /* 0x000fe60000004200 */
[----:B------:R-:W-:Y:S01]  /*11040*/  FSEL R21, R21, -INF , P0 ;  /* 0xff80000015157808 */ /* 0x000fe20000000000 */
[----:B------:R-:W-:Y:S01]  /*11050*/  LDSM.16.MT88.4 R96, [R212+0x7080] ;  /* 0x00708000d460783b */ /* 0x000fe20000004200 */
[----:B------:R-:W-:Y:S02]  /*11060*/  FSEL R33, R33, -INF , P0 ;  /* 0xff80000021217808 */ /* 0x000fe40000000000 */
[----:B------:R-:W-:Y:S01]  /*11070*/  ISETP.GT.AND P0, PT, R83, 0x8, PT ;  /* 0x000000085300780c */ /* 0x000fe20003f04270 */
        /* <DEDUP_REMOVED lines=18> */
[----:B------:R-:W-:Y:S02]  /*111a0*/  FMNMX.FTZ R5, R32, R33, !PT ;  /* 0x0000002120057209 */ /* 0x000fe40007810000 */
[----:B------:R-:W-:Y:S02]  /*111b0*/  FSEL R17, R17, -INF , P0 ;  /* 0xff80000011117808 */ /* 0x000fe40000000000 */
[----:B------:R-:W-:-:S02]  /*111c0*/  FMNMX.FTZ R5, R12, R5, !PT ;  /* 0x000000050c057209 */ /* 0x000fc40007810000 */
[C---:B------:R-:W-:Y:S02]  /*111d0*/  ISETP.GT.AND P0, PT, R83.reuse, 0x18, PT ;  /* 0x000000185300780c */ /* 0x040fe40003f04270 */
[----:B------:R-:W-:Y:S02]  /*111e0*/  FMNMX.FTZ R5, R14, R5, !PT ;  /* 0x000000050e057209 */ /* 0x000fe40007810000 */
[----:B------:R-:W-:Y:S02]  /*111f0*/  FSEL R15, R22, -INF , P0 ;  /* 0xff800000160f7808 */ /* 0x000fe40000000000 */
[----:B------:R-:W-:Y:S02]  /*11200*/  FSEL R10, R16, -INF , P0 ;  /* 0xff800000100a7808 */ /* 0x000fe40000000000 */
[----:B------:R-:W-:Y:S02]  /*11210*/  ISETP.GT.AND P0, PT, R83, 0x19, PT ;  /* 0x000000195300780c */ /* 0x000fe40003f04270 */
[----:B------:R-:W-:-:S02]  /*11220*/  FMNMX.FTZ R5, R6, R5, !PT ;  /* 0x0000000506057209 */ /* 0x000fc40007810000 */
[----:B------:R-:W-:Y:S02]  /*11230*/  FSEL R13, R8, -INF , P0 ;  /* 0xff800000080d7808 */ /* 0x000fe40000000000 */
[----:B------:R-:W-:Y:S02]  /*11240*/  FSEL R8, R7, -INF , P0 ;  /* 0xff80000007087808 */ /* 0x000fe40000000000 */
[----:B------:R-:W-:Y:S02]  /*11250*/  FMNMX.FTZ R5, R4, R5, !PT ;  /* 0x0000000504057209 */ /* 0x000fe40007810000 */
[----:B------:R-:W-:Y:S02]  /*11260*/  ISETP.GT.AND P0, PT, R83, 0x20, PT ;  /* 0x000000205300780c */ /* 0x000fe40003f04270 */
[----:B------:R-:W-:Y:S02]  /*11270*/  FMNMX.FTZ R5, R10, R5, !PT ;  /* 0x000000050a057209 */ /* 0x000fe40007810000 */
[----:B------:R-:W-:-:S02]  /*11280*/  FSEL R181, R181, -INF , P0 ;  /* 0xff800000b5b57808 */ /* 0x000fc40000000000 */
[----:B------:R-:W-:Y:S02]  /*11290*/  FSEL R196, R196, -INF , P0 ;  /* 0xff800000c4c47808 */ /* 0x000fe40000000000 */
[----:B------:R-:W-:Y:S02]  /*112a0*/  ISETP.GT.AND P0, PT, R83, 0x21, PT ;  /* 0x000000215300780c */ /* 0x000fe40003f04270 */
[----:B------:R-:W-:Y:S02]  /*112b0*/  FMNMX.FTZ R5, R8, R5, !PT ;  /* 0x0000000508057209 */ /* 0x000fe40007810000 */
[----:B------:R-:W-:Y:S02]  /*112c0*/  FSEL R179, R179, -INF , P0 ;  /* 0xff800000b3b37808 */ /* 0x000fe40000000000 */
[----:B------:R-:W-:Y:S02]  /*112d0*/  FSEL R198, R198, -INF , P0 ;  /* 0xff800000c6c67808 */ /* 0x000fe40000000000 */
[----:B------:R-:W-:-:S02]  /*112e0*/  ISETP.GT.AND P0, PT, R83, 0x28, PT ;  /* 0x000000285300780c */ /* 0x000fc40003f04270 */
[----:B------:R-:W-:Y:S02]  /*112f0*/  FMNMX.FTZ R5, R196, R5, !PT ;  /* 0x00000005c4057209 */ /* 0x000fe40007810000 */
[----:B------:R-:W-:Y:S02]  /*11300*/  FSEL R177, R177, -INF , P0 ;  /* 0xff800000b1b17808 */ /* 0x000fe40000000000 */
[----:B------:R-:W-:Y:S02]  /*11310*/  FSEL R182, R182, -INF , P0 ;  /* 0xff800000b6b67808 */ /* 0x000fe40000000000 */
[----:B------:R-:W-:Y:S02]  /*11320*/  ISETP.GT.AND P0, PT, R83, 0x29, PT ;  /* 0x000000295300780c */ /* 0x000fe40003f04270 */
[----:B------:R-:W-:Y:S01]  /*11330*/  FMNMX.FTZ R5, R198, R5, !PT ;  /* 0x00000005c6057209 */ /* 0x000fe20007810000 */
[----:B------:R-:W-:Y:S01]  /*11340*/  LDSM.16.MT88.4 R80, [R214+0x7080] ;  /* 0x00708000d650783b */ /* 0x000fe20000004200 */
[----:B------:R-:W-:-:S02]  /*11350*/  FSEL R180, R180, -INF , P0 ;  /* 0xff800000b4b47808 */ /* 0x000fc40000000000 */
        /* <DEDUP_REMOVED lines=14> */
[----:B------:R-:W1:Y:S02]  /*11440*/  SHFL.BFLY PT, R0, R3, 0x1, 0x1f ;  /* 0x0c201f0003007f89 */ /* 0x000e6400000e0000 */
[----:B-1----:R-:W-:Y:S02]  /*11450*/  FMNMX.FTZ R0, R3, R0, !PT ;  /* 0x0000000003007209 */ /* 0x002fe40007810000 */
[----:B------:R-:W-:Y:S02]  /*11460*/  FMNMX.FTZ R3, R177, R16, !PT ;  /* 0x00000010b1037209 */ /* 0x000fe40007810000 */
[C---:B------:R-:W-:Y:S01]  /*11470*/  FSETP.NEU.FTZ.AND P0, PT, R0.reuse, -INF , PT ;  /* 0xff8000000000780b */ /* 0x040fe20003f1d000 */
[----:B------:R-:W-:Y:S01]  /*11480*/  FMUL.FTZ R183, R0, c[0x0][0x2d0] ;  /* 0x0000b40000b77a20 */ /* 0x000fe20000410000 */
[----:B------:R-:W-:-:S04]  /*11490*/  FMNMX.FTZ R3, R176, R3, !PT ;  /* 0x00000003b0037209 */ /* 0x000fc80007810000 */
[----:B------:R-:W-:Y:S01]  /*114a0*/  FSEL R183, R183, RZ, P0 ;  /* 0x000000ffb7b77208 */ /* 0x000fe20000000000 */
[----:B------:R-:W1:Y:S04]  /*114b0*/  SHFL.BFLY PT, R16, R3, 0x2, 0x1f ;  /* 0x0c401f0003107f89 */ /* 0x000e6800000e0000 */
[--C-:B------:R-:W-:Y:S02]  /*114c0*/  FFMA.FTZ R184, R32, c[0x0][0x2d0], -R183.reuse ;  /* 0x0000b40020b87a23 */ /* 0x100fe400000108b7 */
[--C-:B------:R-:W-:Y:S02]  /*114d0*/  FFMA.FTZ R157, R33, c[0x0][0x2d0], -R183.reuse ;  /* 0x0000b400219d7a23 */ /* 0x100fe400000108b7 */
[--C-:B------:R-:W-:Y:S01]  /*114e0*/  FFMA.FTZ R158, R12, c[0x0][0x2d0], -R183.reuse ;  /* 0x0000b4000c9e7a23 */ /* 0x100fe200000108b7 */
[----:B------:R-:W-:Y:S01]  /*114f0*/  LDSM.16.MT88.4 R32, [R212+0x4080] ;  /* 0x00408000d420783b */ /* 0x000fe20000004200 */
[--C-:B------:R-:W-:Y:S01]  /*11500*/  FFMA.FTZ R190, R6, c[0x0][0x2d0], -R183.reuse ;  /* 0x0000b40006be7a23 */ /* 0x100fe200000108b7 */
[----:B------:R-:W-:Y:S01]  /*11510*/  MUFU.EX2 R184, R184 ;  /* 0x000000b800b87308 */ /* 0x000fe20000000800 */
[----:B------:R-:W-:-:S02]  /*11520*/  FFMA.FTZ R189, R4, c[0x0][0x2d0], -R183 ;  /* 0x0000b40004bd7a23 */ /* 0x000fc400000108b7 */
[----:B------:R-:W-:Y:S01]  /*11530*/  LDSM.16.MT88.4 R4, [R212+0x8880] ;  /* 0x00888000d404783b */ /* 0x000fe20000004200 */
[--C-:B------:R-:W-:Y:S02]  /*11540*/  FFMA.FTZ R191, R10, c[0x0][0x2d0], -R183.reuse ;  /* 0x0000b4000abf7a23 */ /* 0x100fe400000108b7 */
[--C-:B------:R-:W-:Y:S02]  /*11550*/  FFMA.FTZ R188, R8, c[0x0][0x2d0], -R183.reuse ;  /* 0x0000b40008bc7a23 */ /* 0x100fe400000108b7 */
[----:B------:R-:W2:Y:S01]  /*11560*/  MUFU.EX2 R157, R157 ;  /* 0x0000009d009d7308 */ /* 0x000ea20000000800 */
[--C-:B------:R-:W-:Y:S02]  /*11570*/  FFMA.FTZ R197, R198, c[0x0][0x2d0], -R183.reuse ;  /* 0x0000b400c6c57a23 */ /* 0x100fe400000108b7 */
[--C-:B------:R-:W-:Y:S01]  /*11580*/  FFMA.FTZ R196, R196, c[0x0][0x2d0], -R183.reuse ;  /* 0x0000b400c4c47a23 */ /* 0x100fe200000108b7 */
[----:B-1----:R-:W-:Y:S01]  /*11590*/  FMNMX.FTZ R16, R3, R16, !PT ;  /* 0x0000001003107209 */ /* 0x002fe20007810000 */
[----:B------:R-:W-:-:S03]  /*115a0*/  FFMA.FTZ R3, R14, c[0x0][0x2d0], -R183 ;  /* 0x0000b4000e037a23 */ /* 0x000fc600000108b7 */
[----:B------:R-:W-:Y:S01]  /*115b0*/  MUFU.EX2 R158, R158 ;  /* 0x0000009e009e7308 */ /* 0x000fe20000000800 */
[--C-:B------:R-:W-:Y:S01]  /*115c0*/  FFMA.FTZ R199, R182, c[0x0][0x2d0], -R183.reuse ;  /* 0x0000b400b6c77a23 */ /* 0x100fe200000108b7 */
[----:B------:R-:W1:Y:S01]  /*115d0*/  SHFL.BFLY PT, R159, R16, 0x1, 0x1f ;  /* 0x0c201f00109f7f89 */ /* 0x000e6200000e0000 */
[----:B------:R-:W-:-:S05]  /*115e0*/  FFMA.FTZ R248, R180, c[0x0][0x2d0], -R183 ;  /* 0x0000b400b4f87a23 */ /* 0x000fca00000108b7 */
[----:B------:R-:W3:Y:S01]  /*115f0*/  MUFU.EX2 R3, R3 ;  /* 0x0000000300037308 */ /* 0x000ee20000000800 */
[----:B--2---:R-:W-:Y:S01]  /*11600*/  F2FP.PACK_AB R128, R157, R184 ;  /* 0x000000b89d80723e */ /* 0x004fe200000000ff */
[----:B------:R-:W-:-:S06]  /*11610*/  FADD.FTZ R157, R184, R157 ;  /* 0x0000009db89d7221 */ /* 0x000fcc0000010000 */
[----:B------:R-:W-:Y:S01]  /*11620*/  MUFU.EX2 R190, R190 ;  /* 0x000000be00be7308 */ /* 0x000fe20000000800 */
[----:B---3--:R-:W-:-:S07]  /*11630*/  F2FP.PACK_AB R130, R3, R158 ;  /* 0x0000009e0382723e */ /* 0x008fce00000000ff */
[----:B------:R-:W-:Y:S01]  /*11640*/  MUFU.EX2 R189, R189 ;  /* 0x000000bd00bd7308 */ /* 0x000fe20000000800 */
[----:B-1----:R-:W-:Y:S01]  /*11650*/  FMNMX.FTZ R159, R159, R16, !PT ;  /* 0x000000109f9f7209 */ /* 0x002fe20007810000 */
[----:B------:R-:W-:-:S03]  /*11660*/  FADD.FTZ R158, R158, R157 ;  /* 0x0000009d9e9e7221 */ /* 0x000fc60000010000 */
[C---:B------:R-:W-:Y:S01]  /*11670*/  FSETP.NEU.FTZ.AND P0, PT, R159.reuse, -INF , PT ;  /* 0xff8000009f00780b */ /* 0x040fe20003f1d000 */
[----:B------:R-:W-:Y:S02]  /*11680*/  FMUL.FTZ R178, R159, c[0x0][0x2d0] ;  /* 0x0000b4009fb27a20 */ /* 0x000fe40000410000 */
[----:B------:R-:W-:Y:S01]  /*11690*/  MUFU.EX2 R191, R191 ;  /* 0x000000bf00bf7308 */ /* 0x000fe20000000800 */
[----:B------:R-:W-:Y:S02]  /*116a0*/  FADD.FTZ R3, R3, R158 ;  /* 0x0000009e03037221 */ /* 0x000fe40000010000 */
[----:B------:R-:W-:-:S05]  /*116b0*/  FSEL R178, R178, RZ, P0 ;  /* 0x000000ffb2b27208 */ /* 0x000fca0000000000 */
[--C-:B------:R-:W-:Y:S01]  /*116c0*/  FFMA.FTZ R187, R20, c[0x0][0x2d0], -R178.reuse ;  /* 0x0000b40014bb7a23 */ /* 0x100fe200000108b2 */
[----:B------:R-:W-:Y:S01]  /*116d0*/  MUFU.EX2 R188, R188 ;  /* 0x000000bc00bc7308 */ /* 0x000fe20000000800 */
[--C-:B------:R-:W-:Y:S02]  /*116e0*/  FFMA.FTZ R186, R21, c[0x0][0x2d0], -R178.reuse ;  /* 0x0000b40015ba7a23 */ /* 0x100fe400000108b2 */
[--C-:B------:R-:W-:Y:S01]  /*116f0*/  FFMA.FTZ R185, R19, c[0x0][0x2d0], -R178.reuse ;  /* 0x0000b40013b97a23 */ /* 0x100fe200000108b2 */
[----:B------:R-:W-:Y:S01]  /*11700*/  LDSM.16.MT88.4 R20, [R214+0x7880] ;  /* 0x00788000d614783b */ /* 0x000fe20000004200 */
[--C-:B------:R-:W-:Y:S02]  /*11710*/  FFMA.FTZ R2, R11, c[0x0][0x2d0], -R178.reuse ;  /* 0x0000b4000b027a23 */ /* 0x100fe400000108b2 */
[--C-:B------:R-:W-:Y:S01]  /*11720*/  FFMA.FTZ R194, R9, c[0x0][0x2d0], -R178.reuse ;  /* 0x0000b40009c27a23 */ /* 0x100fe200000108b2 */
[----:B------:R-:W-:Y:S01]  /*11730*/  MUFU.EX2 R187, R187 ;  /* 0x000000bb00bb7308 */ /* 0x000fe20000000800 */
[----:B------:R-:W1:Y:S01]  /*11740*/  LDSM.16.MT88.4 R8, [R215+0x4880] ;  /* 0x00488000d708783b */ /* 0x000e620000004200 */
[----:B------:R-:W-:-:S02]  /*11750*/  FFMA.FTZ R193, R17, c[0x0][0x2d0], -R178 ;  /* 0x0000b40011c17a23 */ /* 0x000fc400000108b2 */
[--C-:B------:R-:W-:Y:S01]  /*11760*/  FFMA.FTZ R195, R15, c[0x0][0x2d0], -R178.reuse ;  /* 0x0000b4000fc37a23 */ /* 0x100fe200000108b2 */
[----:B------:R-:W2:Y:S01]  /*11770*/  LDSM.16.MT88.4 R16, [R214+0x4880] ;  /* 0x00488000d610783b */ /* 0x000ea20000004200 */
[--C-:B------:R-:W-:Y:S02]  /*11780*/  FFMA.FTZ R192, R13, c[0x0][0x2d0], -R178.reuse ;  /* 0x0000b4000dc07a23 */ /* 0x100fe400000108b2 */
[----:B------:R-:W3:Y:S01]  /*11790*/  MUFU.EX2 R186, R186 ;  /* 0x000000ba00ba7308 */ /* 0x000ee20000000800 */
[----:B------:R-:W4:Y:S01]  /*117a0*/  LDSM.16.MT88.4 R12, [R213+0x4880] ;  /* 0x00488000d50c783b */ /* 0x000f220000004200 */
[--C-:B------:R-:W-:Y:S02]  /*117b0*/  FFMA.FTZ R198, R181, c[0x0][0x2d0], -R178.reuse ;  /* 0x0000b400b5c67a23 */ /* 0x100fe400000108b2 */
[--C-:B------:R-:W-:Y:S01]  /*117c0*/  FFMA.FTZ R239, R179, c[0x0][0x2d0], -R178.reuse ;  /* 0x0000b400b3ef7a23 */ /* 0x100fe200000108b2 */
[----:B------:R-:W-:Y:S01]  /*117d0*/  LDSM.16.MT88.4 R180, [R215+0x6880] ;  /* 0x00688000d7b4783b */ /* 0x000fe20000004200 */
[----:B------:R-:W-:-:S02]  /*117e0*/  FFMA.FTZ R222, R177, c[0x0][0x2d0], -R178 ;  /* 0x0000b400b1de7a23 */ /* 0x000fc400000108b2 */
[----:B------:R-:W-:Y:S01]  /*117f0*/  MUFU.EX2 R185, R185 ;  /* 0x000000b900b97308 */ /* 0x000fe20000000800 */
[----:B------:R-:W-:Y:S02]  /*11800*/  FFMA.FTZ R247, R176, c[0x0][0x2d0], -R178 ;  /* 0x0000b400b0f77a23 */ /* 0x000fe400000108b2 */
[----:B------:R-:W-:Y:S05]  /*11810*/  LDSM.16.MT88.4 R176, [R213+0x6880] ;  /* 0x00688000d5b0783b */ /* 0x000fea0000004200 */
        /* <DEDUP_REMOVED lines=11> */
[----:B------:R-:W5:Y:S06]  /*118d0*/  MUFU.EX2 R192, R192 ;  /* 0x000000c000c07308 */ /* 0x000f6c0000000800 */
[C---:B------:R-:W-:Y:S02]  /*118e0*/  HMMA.16816.F32 R144, R128.reuse, R140, RZ ;  /* 0x0000008c8090723c */ /* 0x040fe400000018ff */
[----:B------:R-:W-:Y:S06]  /*118f0*/  MUFU.EX2 R196, R196 ;  /* 0x000000c400c47308 */ /* 0x000fec0000000800 */
[C---:B------:R-:W-:Y:S02]  /*11900*/  HMMA.16816.F32 R136, R128.reuse, R132, RZ ;  /* 0x000000848088723c */ /* 0x040fe400000018ff */
[----:B------:R-:W1:Y:S06]  /*11910*/  MUFU.EX2 R197, R197 ;  /* 0x000000c500c57308 */ /* 0x000e6c0000000800 */
        /* <DEDUP_REMOVED lines=33> */
[----:B------:R-:W-:Y:S01]  /*11b30*/  F2FP.PACK_AB R4, R189, R190 ;  /* 0x000000bebd04723e */ /* 0x000fe200000000ff */
[----:B------:R-:W-:Y:S01]  /*11b40*/  HMMA.16816.F32 R128, R128, R6, RZ ;  /* 0x000000068080723c */ /* 0x000fe200000018ff */
[----:B---3--:R-:W-:Y:S01]  /*11b50*/  F2FP.PACK_AB R5, R193, R194 ;  /* 0x000000c2c105723e */ /* 0x008fe200000000ff */
[----:B------:R-:W-:-:S02]  /*11b60*/  FADD.FTZ R190, R190, R3 ;  /* 0x00000003bebe7221 */ /* 0x000fc40000010000 */
[----:B------:R-:W-:Y:S02]  /*11b70*/  FADD.FTZ R194, R194, R185 ;  /* 0x000000b9c2c27221 */ /* 0x000fe40000010000 */
[----:B------:R-:W-:Y:S01]  /*11b80*/  FADD.FTZ R190, R189, R190 ;  /* 0x000000bebdbe7221 */ /* 0x000fe20000010000 */
[----:B------:R-:W-:Y:S01]  /*11b90*/  F2FP.PACK_AB R6, R188, R191 ;  /* 0x000000bfbc06723e */ /* 0x000fe200000000ff */
[----:B------:R-:W-:Y:S01]  /*11ba0*/  FADD.FTZ R194, R193, R194 ;  /* 0x000000c2c1c27221 */ /* 0x000fe20000010000 */
[----:B-----5:R-:W-:Y:S01]  /*11bb0*/  F2FP.PACK_AB R7, R192, R195 ;  /* 0x000000c3c007723e */ /* 0x020fe200000000ff */
[----:B------:R-:W-:Y:S02]  /*11bc0*/  FADD.FTZ R191, R191, R190 ;  /* 0x000000bebfbf7221 */ /* 0x000fe40000010000 */
[----:B------:R-:W-:Y:S02]  /*11bd0*/  FADD.FTZ R195, R195, R194 ;  /* 0x000000c2c3c37221 */ /* 0x000fe40000010000 */
[----:B------:R-:W-:-:S02]  /*11be0*/  FADD.FTZ R191, R188, R191 ;  /* 0x000000bfbcbf7221 */ /* 0x000fc40000010000 */
[----:B-1----:R-:W-:Y:S01]  /*11bf0*/  HMMA.16816.F32 R152, R4, R8, R152 ;  /* 0x000000080498723c */ /* 0x002fe20000001898 */
[----:B------:R-:W-:-:S07]  /*11c00*/  FADD.FTZ R195, R192, R195 ;  /* 0x000000c3c0c37221 */ /* 0x000fce0000010000 */
[C---:B------:R-:W-:Y:S01]  /*11c10*/  HMMA.16816.F32 R148, R4.reuse, R10, R148 ;  /* 0x0000000a0494723c */ /* 0x040fe20000001894 */
[----:B------:R-:W1:Y:S07]  /*11c20*/  LDSM.16.MT88.4 R8, [R212+0x6080] ;  /* 0x00608000d408783b */ /* 0x000e6e0000004200 */
[C---:B--2---:R-:W-:Y:S08]  /*11c30*/  HMMA.16816.F32 R144, R4.reuse, R16, R144 ;  /* 0x000000100490723c */ /* 0x044ff00000001890 */
[C---:B------:R-:W-:Y:S01]  /*11c40*/  HMMA.16816.F32 R140, R4.reuse, R18, R140 ;  /* 0x00000012048c723c */ /* 0x040fe2000000188c */
[----:B------:R-:W-:Y:S07]  /*11c50*/  LDSM.16.MT88.4 R16, [R213+0x7880] ;  /* 0x00788000d510783b */ /* 0x000fee0000004200 */
[C---:B----4-:R-:W-:Y:S08]  /*11c60*/  HMMA.16816.F32 R136, R4.reuse, R12, R136 ;  /* 0x0000000c0488723c */ /* 0x050ff00000001888 */
[C---:B------:R-:W-:Y:S01]  /*11c70*/  HMMA.16816.F32 R132, R4.reuse, R14, R132 ;  /* 0x0000000e0484723c */ /* 0x040fe20000001884 */
[----:B------:R-:W-:Y:S07]  /*11c80*/  LDSM.16.MT88.4 R12, [R212+0x7880] ;  /* 0x00788000d40c783b */ /* 0x000fee0000004200 */
[C---:B------:R-:W-:Y:S08]  /*11c90*/  HMMA.16816.F32 R44, R4.reuse, R164, R44 ;  /* 0x000000a4042c723c */ /* 0x040ff0000000182c */
        /* <DEDUP_REMOVED lines=14> */
[C---:B------:R-:W-:Y:S08]  /*11d80*/  HMMA.16816.F32 R28, R4.reuse, R172, R28 ;  /* 0x000000ac041c723c */ /* 0x040ff0000000181c */
[C---:B------:R-:W-:Y:S01]  /*11d90*/  HMMA.16816.F32 R32, R4.reuse, R174, R32 ;  /* 0x000000ae0420723c */ /* 0x040fe20000001820 */
[----:B------:R-:W-:Y:S07]  /*11da0*/  LDSM.16.MT88.4 R172, [R212+0x6880] ;  /* 0x00688000d4ac783b */ /* 0x000fee0000004200 */
[C---:B------:R-:W-:Y:S08]  /*11db0*/  HMMA.16816.F32 R36, R4.reuse, R168, R36 ;  /* 0x000000a80424723c */ /* 0x040ff00000001824 */
[C---:B------:R-:W-:Y:S01]  /*11dc0*/  HMMA.16816.F32 R40, R4.reuse, R170, R40 ;  /* 0x000000aa0428723c */ /* 0x040fe20000001828 */
[----:B------:R-:W-:Y:S07]  /*11dd0*/  LDSM.16.MT88.4 R168, [R215+0x8080] ;  /* 0x00808000d7a8783b */ /* 0x000fee0000004200 */
[C---:B------:R-:W-:Y:S08]  /*11de0*/  HMMA.16816.F32 R76, R4.reuse, R20, R76 ;  /* 0x00000014044c723c */ /* 0x040ff0000000184c */
[C---:B------:R-:W-:Y:S01]  /*11df0*/  HMMA.16816.F32 R80, R4.reuse, R22, R80 ;  /* 0x000000160450723c */ /* 0x040fe20000001850 */
[----:B------:R-:W5:Y:S07]  /*11e00*/  LDSM.16.MT88.4 R20, [R215+0x5080] ;  /* 0x00508000d714783b */ /* 0x000f6e0000004200 */
[C---:B------:R-:W-:Y:S08]  /*11e10*/  HMMA.16816.F32 R84, R4.reuse, R16, R84 ;  /* 0x000000100454723c */ /* 0x040ff00000001854 */
[C---:B------:R-:W-:Y:S01]  /*11e20*/  HMMA.16816.F32 R88, R4.reuse, R18, R88 ;  /* 0x000000120458723c */ /* 0x040fe20000001858 */
[----:B------:R-:W1:Y:S07]  /*11e30*/  LDSM.16.MT88.4 R16, [R213+0x5080] ;  /* 0x00508000d510783b */ /* 0x000e6e0000004200 */
[C---:B------:R-:W-:Y:S08]  /*11e40*/  HMMA.16816.F32 R92, R4.reuse, R12, R92 ;  /* 0x0000000c045c723c */ /* 0x040ff0000000185c */
[C---:B------:R-:W-:Y:S01]  /*11e50*/  HMMA.16816.F32 R96, R4.reuse, R14, R96 ;  /* 0x0000000e0460723c */ /* 0x040fe20000001860 */
[----:B------:R-:W1:Y:S07]  /*11e60*/  LDSM.16.MT88.4 R12, [R212+0x5080] ;  /* 0x00508000d40c783b */ /* 0x000e6e0000004200 */
[C---:B--2---:R-:W-:Y:S08]  /*11e70*/  HMMA.16816.F32 R108, R4.reuse, R164, R108 ;  /* 0x000000a4046c723c */ /* 0x044ff0000000186c */
[C---:B------:R-:W-:Y:S01]  /*11e80*/  HMMA.16816.F32 R112, R4.reuse, R166, R112 ;  /* 0x000000a60470723c */ /* 0x040fe20000001870 */
[----:B------:R-:W-:Y:S07]  /*11e90*/  LDSM.16.MT88.4 R164, [R214+0x8080] ;  /* 0x00808000d6a4783b */ /* 0x000fee0000004200 */
[C---:B---3--:R-:W-:Y:S08]  /*11ea0*/  HMMA.16816.F32 R116, R4.reuse, R160, R116 ;  /* 0x000000a00474723c */ /* 0x048ff00000001874 */
[C---:B------:R-:W-:Y:S01]  /*11eb0*/  HMMA.16816.F32 R120, R4.reuse, R162, R120 ;  /* 0x000000a20478723c */ /* 0x040fe20000001878 */
[----:B------:R-:W-:Y:S07]  /*11ec0*/  LDSM.16.MT88.4 R160, [R213+0x8080] ;  /* 0x00808000d5a0783b */ /* 0x000fee0000004200 */
[C---:B----4-:R-:W-:Y:S08]  /*11ed0*/  HMMA.16816.F32 R124, R4.reuse, R24, R124 ;  /* 0x00000018047c723c */ /* 0x050ff0000000187c */
[----:B------:R-:W-:Y:S01]  /*11ee0*/  HMMA.16816.F32 R128, R4, R26, R128 ;  /* 0x0000001a0480723c */ /* 0x000fe20000001880 */
[----:B------:R-:W-:Y:S06]  /*11ef0*/  LDSM.16.MT88.4 R24, [R212+0x8080] ;  /* 0x00808000d418783b */ /* 0x000fec0000004200 */
        /* <DEDUP_REMOVED lines=12> */
[----:B------:R-:W-:-:S03]  /*11fc0*/  FADD.FTZ R247, R247, R222 ;  /* 0x000000def7f77221 */ /* 0x000fc60000010000 */
[C---:B------:R-:W-:Y:S01]  /*11fd0*/  HMMA.16816.F32 R140, R4.reuse, R10, R140 ;  /* 0x0000000a048c723c */ /* 0x040fe2000000188c */
[----:B------:R-:W1:Y:S07]  /*11fe0*/  LDSM.16.MT88.4 R8, [R214+0x6880] ;  /* 0x00688000d608783b */ /* 0x000e6e0000004200 */
[C---:B-----5:R-:W-:Y:S08]  /*11ff0*/  HMMA.16816.F32 R152, R4.reuse, R20, R152 ;  /* 0x000000140498723c */ /* 0x060ff00000001898 */
        /* <DEDUP_REMOVED lines=25> */
[C---:B--2---:R-:W-:Y:S08]  /*12190*/  HMMA.16816.F32 R100, R4.reuse, R20, R100 ;  /* 0x000000140464723c */ /* 0x044ff00000001864 */
[C---:B------:R-:W-:Y:S08]  /*121a0*/  HMMA.16816.F32 R104, R4.reuse, R22, R104 ;  /* 0x000000160468723c */ /* 0x040ff00000001868 */
[C---:B---3--:R-:W-:Y:S08]  /*121b0*/  HMMA.16816.F32 R108, R4.reuse, R16, R108 ;  /* 0x00000010046c723c */ /* 0x048ff0000000186c */
[C---:B------:R-:W-:Y:S08]  /*121c0*/  HMMA.16816.F32 R112, R4.reuse, R18, R112 ;  /* 0x000000120470723c */ /* 0x040ff00000001870 */
[C---:B----4-:R-:W-:Y:S08]  /*121d0*/  HMMA.16816.F32 R116, R4.reuse, R12, R116 ;  /* 0x0000000c0474723c */ /* 0x050ff00000001874 */
[C---:B------:R-:W-:Y:S08]  /*121e0*/  HMMA.16816.F32 R120, R4.reuse, R14, R120 ;  /* 0x0000000e0478723c */ /* 0x040ff00000001878 */
[C---:B-1----:R-:W-:Y:S08]  /*121f0*/  HMMA.16816.F32 R124, R4.reuse, R8, R124 ;  /* 0x00000008047c723c */ /* 0x042ff0000000187c */
[----:B------:R-:W-:Y:S01]  /*12200*/  HMMA.16816.F32 R128, R4, R10, R128 ;  /* 0x0000000a0480723c */ /* 0x000fe20000001880 */
[----:B------:R-:W-:Y:S07]  /*12210*/  @!P1 BRA `(.L_x_941) ;  /* 0x0000306000009947 */ /* 0x000fee0003800000 */
[----:B------:R-:W1:Y:S01]  /*12220*/  S2R R3, SR_TID.X ;  /* 0x0000000000037919 */ /* 0x000e620000002100 */
[----:B------:R-:W-:-:S02]  /*12230*/  IADD3 R246, R156, -0x2, RZ ;  /* 0xfffffffe9cf67810 */ /* 0x000fc40007ffe0ff */
[----:B-1----:R-:W-:-:S04]  /*12240*/  SHF.R.S32.HI R2, RZ, 0x1f, R3 ;  /* 0x0000001fff027819 */ /* 0x002fc80000011403 */
[----:B------:R-:W-:-:S04]  /*12250*/  LEA.HI R239, R2, R3, RZ, 0x3 ;  /* 0x0000000302ef7211 */ /* 0x000fc800078f18ff */
[----:B------:R-:W-:Y:S02]  /*12260*/  LOP3.LUT R2, R239, 0xfffffff8, RZ, 0xc0, !PT ;  /* 0xfffffff8ef027812 */ /* 0x000fe400078ec0ff */
[----:B------:R-:W-:-:S03]  /*12270*/  SHF.R.S32.HI R239, RZ, 0x3, R239 ;  /* 0x00000003ffef7819 */ /* 0x000fc600000114ef */
[----:B------:R-:W-:Y:S01]  /*12280*/  IMAD.IADD R2, R3, 0x1, -R2 ;  /* 0x0000000103027824 */ /* 0x000fe200078e0a02 */
[----:B------:R-:W-:-:S03]  /*12290*/  IADD3 R239, -R239, 0x30, RZ ;  /* 0x00000030efef7810 */ /* 0x000fc60007ffe1ff */
[----:B------:R-:W-:-:S05]  /*122a0*/  IMAD.SHL.U32 R241, R2, 0x8, RZ ;  /* 0x0000000802f17824 */ /* 0x000fca00078e00ff */
[C---:B------:R-:W-:Y:S02]  /*122b0*/  IADD3 R4, R241.reuse, 0x40, RZ ;  /* 0x00000040f1047810 */ /* 0x040fe40007ffe0ff */
[----:B------:R-:W-:Y:S02]  /*122c0*/  IADD3 R2, R241, 0x80, RZ ;  /* 0x00000080f1027810 */ /* 0x000fe40007ffe0ff */
[----:B------:R-:W-:Y:S02]  /*122d0*/  SHF.R.S32.HI R243, RZ, 0x1f, R4 ;  /* 0x0000001ffff37819 */ /* 0x000fe40000011404 */
[----:B------:R-:W-:Y:S02]  /*122e0*/  SHF.R.S32.HI R245, RZ, 0x1f, R2 ;  /* 0x0000001ffff57819 */ /* 0x000fe40000011402 */
[----:B------:R-:W-:Y:S02]  /*122f0*/  LEA.HI R243, R243, R4, RZ, 0x3 ;  /* 0x00000004f3f37211 */ /* 0x000fe400078f18ff */
[----:B------:R-:W-:-:S02]  /*12300*/  LEA.HI R245, R245, R2, RZ, 0x3 ;  /* 0x00000002f5f57211 */ /* 0x000fc400078f18ff */
[----:B------:R-:W-:Y:S02]  /*12310*/  LOP3.LUT R243, R243, 0xfffffff8, RZ, 0xc0, !PT ;  /* 0xfffffff8f3f37812 */ /* 0x000fe400078ec0ff */
[----:B------:R-:W-:Y:S02]  /*12320*/  LOP3.LUT R245, R245, 0xfffffff8, RZ, 0xc0, !PT ;  /* 0xfffffff8f5f57812 */ /* 0x000fe400078ec0ff */
[----:B------:R-:W-:Y:S02]  /*12330*/  SHF.R.S32.HI R240, RZ, 0x1f, R241 ;  /* 0x0000001ffff07819 */ /* 0x000fe400000114f1 */
[----:B------:R-:W-:Y:S02]  /*12340*/  SHF.R.S32.HI R242, RZ, 0x1f, R243 ;  /* 0x0000001ffff27819 */ /* 0x000fe400000114f3 */
[----:B------:R-:W-:Y:S02]  /*12350*/  SHF.R.S32.HI R244, RZ, 0x1f, R245 ;  /* 0x0000001ffff47819 */ /* 0x000fe400000114f5 */
[C---:B------:R-:W-:Y:S01]  /*12360*/  SHF.L.U64.HI R240, R241.reuse, 0x1, R240 ;  /* 0x00000001f1f07819 */ /* 0x040fe200000102f0 */
[----:B------:R-:W-:Y:S01]  /*12370*/  IMAD.SHL.U32 R241, R241, 0x2, RZ ;  /* 0x00000002f1f17824 */ /* 0x000fe200078e00ff */
[C---:B------:R-:W-:Y:S01]  /*12380*/  SHF.L.U64.HI R242, R243.reuse, 0x1, R242 ;  /* 0x00000001f3f27819 */ /* 0x040fe200000102f2 */
[----:B------:R-:W-:Y:S01]  /*12390*/  IMAD.SHL.U32 R243, R243, 0x2, RZ ;  /* 0x00000002f3f37824 */ /* 0x000fe200078e00ff */
[C---:B------:R-:W-:Y:S01]  /*123a0*/  SHF.L.U64.HI R244, R245.reuse, 0x1, R244 ;  /* 0x00000001f5f47819 */ /* 0x040fe200000102f4 */
[----:B------:R-:W-:-:S02]  /*123b0*/  IMAD.SHL.U32 R245, R245, 0x2, RZ ;  /* 0x00000002f5f57824 */ /* 0x000fc400078e00ff */
.L_x_946:
[----:B------:R-:W-:Y:S01]  /*123c0*/  SHF.R.S32.HI R5, RZ, 0x1f, R234 ;  /* 0x0000001fff057819 */ /* 0x000fe200000114ea */
[C---:B------:R-:W-:Y:S01]  /*123d0*/  IMAD.WIDE.U32 R8, R234.reuse, c[0x0][0x208], RZ ;  /* 0x00008200ea087a25 */ /* 0x040fe200078e00ff */
[----:B------:R-:W-:Y:S01]  /*123e0*/  SHF.R.S32.HI R249, RZ, 0x1f, R223 ;  /* 0x0000001ffff97819 */ /* 0x000fe200000114df */
[----:B------:R-:W-:Y:S04]  /*123f0*/  DEPBAR.LE SB0, 0x0 ;  /* 0x000080000000791a */ /* 0x000fe80000000000 */
[----:B------:R-:W-:Y:S01]  /*12400*/  BAR.SYNC.DEFER_BLOCKING 0x0 ;  /* 0x0000000000007b1d */ /* 0x000fe20000010000 */
[----:B------:R-:W-:Y:S01]  /*12410*/  IMAD R5, R5, c[0x0][0x208], RZ ;  /* 0x0000820005057a24 */ /* 0x000fe200078e02ff */
[----:B------:R-:W-:Y:S01]  /*12420*/  SHF.R.S32.HI R6, RZ, 0x1f, R233 ;  /* 0x0000001fff067819 */ /* 0x000fe200000114e9 */
[----:B------:R-:W-:Y:S01]  /*12430*/  IMAD.WIDE.U32 R10, R223, c[0x0][0x210], RZ ;  /* 0x00008400df0a7a25 */ /* 0x000fe200078e00ff */
[----:B------:R-:W-:Y:S02]  /*12440*/  ISETP.GE.AND P1, PT, R229, c[0x0][0x1d4], PT ;  /* 0x00007500e5007a0c */ /* 0x000fe40003f26270 */
[----:B------:R-:W-:Y:S01]  /*12450*/  SHF.R.S32.HI R251, RZ, 0x1f, R238 ;  /* 0x0000001ffffb7819 */ /* 0x000fe200000114ee */
[----:B------:R-:W-:Y:S01]  /*12460*/  IMAD R5, R234, c[0x0][0x20c], R5 ;  /* 0x00008300ea057a24 */ /* 0x000fe200078e0205 */
[----:B------:R-:W-:Y:S01]  /*12470*/  MOV R3, R0 ;  /* 0x0000000000037202 */ /* 0x000fe20000000f00 */
[----:B------:R-:W-:Y:S02]  /*12480*/  IMAD R6, R6, c[0x0][0x218], RZ ;  /* 0x0000860006067a24 */ /* 0x000fe400078e02ff */
[----:B------:R-:W-:Y:S02]  /*12490*/  IMAD.IADD R9, R9, 0x1, R5 ;  /* 0x0000000109097824 */ /* 0x000fe400078e0205 */
[----:B------:R-:W-:Y:S02]  /*124a0*/  IMAD R5, R249, c[0x0][0x210], RZ ;  /* 0x00008400f9057a24 */ /* 0x000fe400078e02ff */
[----:B------:R-:W-:Y:S04]  /*124b0*/  IMAD.WIDE.U32 R8, R233, c[0x0][0x218], R8 ;  /* 0x00008600e9087a25 */ /* 0x000fe800078e0008 */
[----:B------:R-:W-:Y:S01]  /*124c0*/  IMAD R5, R223, c[0x0][0x214], R5 ;  /* 0x00008500df057a24 */ /* 0x000fe200078e0205 */
[----:B------:R-:W-:Y:S01]  /*124d0*/  IADD3 R4, P0, R10, R8, RZ ;  /* 0x000000080a047210 */ /* 0x000fe20007f1e0ff */
[----:B------:R-:W-:Y:S02]  /*124e0*/  IMAD R6, R233, c[0x0][0x21c], R6 ;  /* 0x00008700e9067a24 */ /* 0x000fe400078e0206 */
[----:B------:R-:W-:Y:S01]  /*124f0*/  IMAD.IADD R5, R11, 0x1, R5 ;  /* 0x000000010b057824 */ /* 0x000fe200078e0205 */
[----:B------:R-:W-:Y:S01]  /*12500*/  LDSM.16.M88.4 R160, [R218] ;  /* 0x00000000daa0783b */ /* 0x000fe20000000200 */
[----:B------:R-:W-:Y:S01]  /*12510*/  IMAD R158, R221, 0x2, R218 ;  /* 0x00000002dd9e7824 */ /* 0x000fe200078e02da */
[----:B------:R-:W-:Y:S01]  /*12520*/  ULDC.64 UR4, c[0x0][0x118] ;  /* 0x0000460000047ab9 */ /* 0x000fe20000000a00 */
[----:B------:R-:W-:Y:S01]  /*12530*/  BSSY B0, `(.L_x_942) ;  /* 0x0000031000007945 */ /* 0x000fe20003800000 */
[----:B------:R-:W-:Y:S01]  /*12540*/  LDSM.16.M88.4 R164, [R217+0xa080] ;  /* 0x00a08000d9a4783b */ /* 0x000fe20000000200 */
[----:B------:R-:W-:Y:S02]  /*12550*/  IADD3.X R5, R5, R9, R6, P0, !PT ;  /* 0x0000000905057210 */ /* 0x000fe400007fe406 */
[C---:B------:R-:W-:Y:S01]  /*12560*/  LEA R2, P0, R4.reuse, c[0x0][0x1f8], 0x1 ;  /* 0x00007e0004027a11 */ /* 0x040fe200078008ff */
[----:B------:R-:W-:Y:S03]  /*12570*/  LDSM.16.M88.4 R168, [R217+0xa880] ;  /* 0x00a88000d9a8783b */ /* 0x000fe60000000200 */
[----:B------:R-:W-:Y:S01]  /*12580*/  LEA.HI.X R10, R4, c[0x0][0x1fc], R5, 0x1, P0 ;  /* 0x00007f00040a7a11 */ /* 0x000fe200000f0c05 */
[----:B------:R-:W-:Y:S04]  /*12590*/  LDSM.16.M88.4 R24, [R217+0xb080] ;  /* 0x00b08000d918783b */ /* 0x000fe80000000200 */
[----:B------:R-:W1:Y:S04]  /*125a0*/  SHFL.IDX PT, R4, R2, RZ, 0x181f ;  /* 0x00181fff02047589 */ /* 0x000e6800000e0000 */
[----:B------:R-:W-:Y:S04]  /*125b0*/  LDSM.16.M88.4 R172, [R158] ;  /* 0x000000009eac783b */ /* 0x000fe80000000200 */
[----:B------:R-:W2:Y:S04]  /*125c0*/  SHFL.IDX PT, R5, R10, RZ, 0x181f ;  /* 0x00181fff0a057589 */ /* 0x000ea800000e0000 */
[----:B------:R3:W4:Y:S04]  /*125d0*/  LDSM.16.M88.4 R176, [R216] ;  /* 0x00000000d8b0783b */ /* 0x0007280000000200 */
[----:B------:R3:W3:Y:S04]  /*125e0*/  LDSM.16.M88.4 R180, [R211] ;  /* 0x00000000d3b4783b */ /* 0x0006e80000000200 */
[----:B------:R3:W3:Y:S01]  /*125f0*/  LDSM.16.M88.4 R184, [R210] ;  /* 0x00000000d2b8783b */ /* 0x0006e20000000200 */
[C---:B-1----:R-:W-:Y:S05]  /*12600*/  IADD3 R12, P0, R4.reuse, R241, RZ ;  /* 0x000000f1040c7210 */ /* 0x042fea0007f1e0ff */
[C---:B--2---:R-:W-:Y:S01]  /*12610*/  IMAD.X R13, R5.reuse, 0x1, R240, P0 ;  /* 0x00000001050d7824 */ /* 0x044fe200000e06f0 */
[C---:B------:R-:W-:Y:S04]  /*12620*/  IADD3 R8, P0, R4.reuse, R243, RZ ;  /* 0x000000f304087210 */ /* 0x040fe80007f1e0ff */
[----:B------:R-:W-:Y:S01]  /*12630*/  @!PT LDS RZ, [RZ] ;  /* 0x00000000fffff984 */ /* 0x000fe20000000800 */
[----:B------:R-:W-:Y:S01]  /*12640*/  @!PT LDS RZ, [RZ] ;  /* 0x00000000fffff984 */ /* 0x000fe20000000800 */
[----:B------:R-:W-:Y:S01]  /*12650*/  @!PT LDS RZ, [RZ] ;  /* 0x00000000fffff984 */ /* 0x000fe20000000800 */
[----:B------:R1:W-:Y:S01]  /*12660*/  LDGSTS.E.BYPASS.LTC128B.128 [R235+0x4080], [R12.64], !P6 ;  /* 0x040800000ceb7fae */ /* 0x0003e2000f101d44 */
[C---:B------:R-:W-:Y:S02]  /*12670*/  IADD3.X R9, R5.reuse, R242, RZ, P0, !PT ;  /* 0x000000f205097210 */ /* 0x040fe400007fe4ff */
[----:B------:R-:W-:Y:S03]  /*12680*/  IADD3 R6, P0, R4, R245, RZ ;  /* 0x000000f504067210 */ /* 0x000fe60007f1e0ff */
[----:B------:R1:W-:Y:S01]  /*12690*/  LDGSTS.E.BYPASS.LTC128B.128 [R235+0x5880], [R8.64], !P1 ;  /* 0x0588000008eb7fae */ /* 0x0003e2000c901d44 */
[----:B------:R-:W-:Y:S01]  /*126a0*/  ISETP.GT.AND P1, PT, R224, 0x7f, PT ;  /* 0x0000007fe000780c */ /* 0x000fe20003f24270 */
[----:B------:R-:W-:Y:S01]  /*126b0*/  IMAD.X R7, R5, 0x1, R244, P0 ;  /* 0x0000000105077824 */ /* 0x000fe200000e06f4 */
[C---:B------:R-:W-:Y:S04]  /*126c0*/  LEA R4, P0, R238.reuse, R4, 0x1 ;  /* 0x00000004ee047211 */ /* 0x040fe800078008ff */
[----:B------:R1:W-:Y:S01]  /*126d0*/  LDGSTS.E.BYPASS.LTC128B.128 [R235+0x7080], [R6.64], !P5 ;  /* 0x0708000006eb7fae */ /* 0x0003e2000e901d44 */
[----:B------:R-:W-:Y:S05]  /*126e0*/  LEA.HI.X R5, R238, R5, R251, 0x1, P0 ;  /* 0x00000005ee057211 */ /* 0x000fea00000f0cfb */
[----:B------:R1:W-:Y:S01]  /*126f0*/  LDGSTS.E.BYPASS.LTC128B.128 [R235+0x8880], [R4.64], !P4 ;  /* 0x0888000004eb7fae */ /* 0x0003e2000e101d44 */
[----:B------:R-:W-:-:S05]  /*12700*/  @P1 BRA `(.L_x_943) ;  /* 0x0000013000001947 */ /* 0x000fca0003800000 */
[----:B----4-:R-:W-:-:S05]  /*12710*/  BRA.DIV ~URZ, `(.L_x_944) ;  /* 0x00005de27f007947 */ /* 0x010fca000b800000 */
[----:B-1----:R1:W2:Y:S04]  /*12720*/  SHFL.IDX PT, R5, R10, 0x1, 0x181f ;  /* 0x00381f000a057f89 */ /* 0x0022a800000e0000 */
[----:B------:R1:W4:Y:S02]  /*12730*/  SHFL.IDX PT, R9, R2, 0x1, 0x181f ;  /* 0x00381f0002097f89 */ /* 0x00032400000e0000 */
.L_x_965:
[----:B----4-:R-:W-:Y:S02]  /*12740*/  IADD3 R12, P0, R9, R241, RZ ;  /* 0x000000f1090c7210 */ /* 0x010fe40007f1e0ff */
[----:B------:R-:W-:Y:S03]  /*12750*/  ISETP.GE.AND P1, PT, R229, c[0x0][0x1d4], PT ;  /* 0x00007500e5007a0c */ /* 0x000fe60003f26270 */
[----:B--2---:R-:W-:Y:S01]  /*12760*/  IMAD.X R13, R5, 0x1, R240, P0 ;  /* 0x00000001050d7824 */ /* 0x004fe200000e06f0 */
[----:B-1----:R-:W-:Y:S04]  /*12770*/  IADD3 R10, P0, R9, R243, RZ ;  /* 0x000000f3090a7210 */ /* 0x002fe80007f1e0ff */
[----:B------:R-:W-:Y:S01]  /*12780*/  @!PT LDS RZ, [RZ] ;  /* 0x00000000fffff984 */ /* 0x000fe20000000800 */
[----:B------:R-:W-:Y:S01]  /*12790*/  @!PT LDS RZ, [RZ] ;  /* 0x00000000fffff984 */ /* 0x000fe20000000800 */
[----:B------:R-:W-:Y:S01]  /*127a0*/  @!PT LDS RZ, [RZ] ;  /* 0x00000000fffff984 */ /* 0x000fe20000000800 */
[----:B------:R1:W-:Y:S01]  /*127b0*/  LDGSTS.E.BYPASS.LTC128B.128 [R235+0x5080], [R12.64], !P6 ;  /* 0x050800000ceb7fae */ /* 0x0003e2000f101d44 */
[----:B------:R-:W-:Y:S01]  /*127c0*/  IMAD.X R11, R5, 0x1, R242, P0 ;  /* 0x00000001050b7824 */ /* 0x000fe200000e06f2 */
[----:B------:R-:W-:Y:S04]  /*127d0*/  IADD3 R6, P0, R9, R245, RZ ;  /* 0x000000f509067210 */ /* 0x000fe80007f1e0ff */
[----:B------:R1:W-:Y:S01]  /*127e0*/  LDGSTS.E.BYPASS.LTC128B.128 [R235+0x6880], [R10.64], !P1 ;  /* 0x068800000aeb7fae */ /* 0x0003e2000c901d44 */
[----:B------:R-:W-:Y:S01]  /*127f0*/  IMAD.X R7, R5, 0x1, R244, P0 ;  /* 0x0000000105077824 */ /* 0x000fe200000e06f4 */
[C---:B------:R-:W-:Y:S04]  /*12800*/  LEA R4, P0, R238.reuse, R9, 0x1 ;  /* 0x00000009ee047211 */ /* 0x040fe800078008ff */
[----:B------:R1:W-:Y:S01]  /*12810*/  LDGSTS.E.BYPASS.LTC128B.128 [R235+0x8080], [R6.64], !P5 ;  /* 0x0808000006eb7fae */ /* 0x0003e2000e901d44 */
[----:B------:R-:W-:Y:S05]  /*12820*/  LEA.HI.X R5, R238, R5, R251, 0x1, P0 ;  /* 0x00000005ee057211 */ /* 0x000fea00000f0cfb */
[----:B------:R1:W-:Y:S03]  /*12830*/  LDGSTS.E.BYPASS.LTC128B.128 [R235+0x9880], [R4.64], !P4 ;  /* 0x0988000004eb7fae */ /* 0x0003e6000e101d44 */
.L_x_943:
[----:B----4-:R-:W-:Y:S05]  /*12840*/  BSYNC B0 ;  /* 0x0000000000007941 */ /* 0x010fea0003800000 */
.L_x_942:
[----:B------:R-:W0:Y:S01]  /*12850*/  LDGDEPBAR ;  /* 0x00000000000079af */ /* 0x000e220000000000 */
[----:B------:R-:W-:Y:S01]  /*12860*/  WARPSYNC 0xffffffff ;  /* 0xffffffff00007948 */ /* 0x000fe20003800000 */
[C---:B-1----:R-:W-:Y:S03]  /*12870*/  HMMA.16816.F32 R4, R160.reuse, R164, RZ ;  /* 0x000000a4a004723c */ /* 0x042fe600000018ff */
[----:B------:R-:W-:Y:S02]  /*12880*/  ISETP.GE.AND P0, PT, R246, 0x1, PT ;  /* 0x00000001f600780c */ /* 0x000fe40003f06270 */
[----:B------:R-:W-:Y:S01]  /*12890*/  LDSM.16.M88.4 R196, [R209] ;  /* 0x00000000d1c4783b */ /* 0x000fe20000000200 */
[C---:B------:R-:W-:Y:S02]  /*128a0*/  LEA R222, R219.reuse, R218, 0x1 ;  /* 0x000000dadbde7211 */ /* 0x040fe400078e08ff */
[C---:B------:R-:W-:Y:S01]  /*128b0*/  HMMA.16816.F32 R8, R160.reuse, R166, RZ ;  /* 0x000000a6a008723c */ /* 0x040fe200000018ff */
[----:B------:R-:W-:Y:S03]  /*128c0*/  LEA R2, R220, R217, 0x1 ;  /* 0x000000d9dc027211 */ /* 0x000fe600078e08ff */
[----:B------:R-:W-:Y:S01]  /*128d0*/  LDSM.16.M88.4 R188, [R222] ;  /* 0x00000000debc783b */ /* 0x000fe20000000200 */
[----:B------:R-:W-:Y:S03]  /*128e0*/  LEA R156, R219, R158, 0x1 ;  /* 0x0000009edb9c7211 */ /* 0x000fe600078e08ff */
[C---:B------:R-:W-:Y:S03]  /*128f0*/  HMMA.16816.F32 R12, R160.reuse, R168, RZ ;  /* 0x000000a8a00c723c */ /* 0x040fe600000018ff */
[----:B------:R-:W1:Y:S05]  /*12900*/  LDSM.16.M88.4 R192, [R2+0xa080] ;  /* 0x00a0800002c0783b */ /* 0x000e6a0000000200 */
[C---:B------:R-:W-:Y:S02]  /*12910*/  HMMA.16816.F32 R16, R160.reuse, R170, RZ ;  /* 0x000000aaa010723c */ /* 0x040fe400000018ff */
[----:B------:R-:W-:Y:S06]  /*12920*/  LDSM.16.M88.4 R164, [R2+0xb080] ;  /* 0x00b0800002a4783b */ /* 0x000fec0000000200 */
[C---:B------:R-:W-:Y:S01]  /*12930*/  HMMA.16816.F32 R20, R160.reuse, R24, RZ ;  /* 0x00000018a014723c */ /* 0x040fe200000018ff */
[----:B------:R-:W-:Y:S07]  /*12940*/  LDSM.16.M88.4 R168, [R156] ;  /* 0x000000009ca8783b */ /* 0x000fee0000000200 */
[----:B------:R-:W-:Y:S01]  /*12950*/  HMMA.16816.F32 R24, R160, R26, RZ ;  /* 0x0000001aa018723c */ /* 0x000fe200000018ff */
[----:B------:R-:W2:Y:S07]  /*12960*/  LDSM.16.M88.4 R160, [R2+0xa880] ;  /* 0x00a8800002a0783b */ /* 0x000eae0000000200 */
[C---:B------:R-:W-:Y:S08]  /*12970*/  HMMA.16816.F32 R4, R172.reuse, R176, R4 ;  /* 0x000000b0ac04723c */ /* 0x040ff00000001804 */
[C---:B------:R-:W-:Y:S01]  /*12980*/  HMMA.16816.F32 R8, R172.reuse, R178, R8 ;  /* 0x000000b2ac08723c */ /* 0x040fe20000001808 */
[----:B------:R-:W-:Y:S07]  /*12990*/  LDSM.16.M88.4 R176, [R209+0x1000] ;  /* 0x00100000d1b0783b */ /* 0x000fee0000000200 */
[C---:B---3--:R-:W-:Y:S08]  /*129a0*/  HMMA.16816.F32 R12, R172.reuse, R180, R12 ;  /* 0x000000b4ac0c723c */ /* 0x048ff0000000180c */
[C---:B------:R-:W-:Y:S01]  /*129b0*/  HMMA.16816.F32 R16, R172.reuse, R182, R16 ;  /* 0x000000b6ac10723c */ /* 0x040fe20000001810 */
[----:B------:R-:W-:Y:S07]  /*129c0*/  LDSM.16.M88.4 R180, [R218+0x4000] ;  /* 0x00400000dab4783b */ /* 0x000fee0000000200 */
[C---:B------:R-:W-:Y:S08]  /*129d0*/  HMMA.16816.F32 R20, R172.reuse, R184, R20 ;  /* 0x000000b8ac14723c */ /* 0x040ff00000001814 */
[----:B------:R-:W-:Y:S01]  /*129e0*/  HMMA.16816.F32 R24, R172, R186, R24 ;  /* 0x000000baac18723c */ /* 0x000fe20000001818 */
[----:B------:R-:W3:Y:S07]  /*129f0*/  LDSM.16.M88.4 R172, [R209+0x800] ;  /* 0x00080000d1ac783b */ /* 0x000eee0000000200 */
[C---:B-1----:R-:W-:Y:S01]  /*12a00*/  HMMA.16816.F32 R4, R188.reuse, R192, R4 ;  /* 0x000000c0bc04723c */ /* 0x042fe20000001804 */
[----:B------:R-:W1:Y:S07]  /*12a10*/  LDSM.16.M88.4 R184, [R217+0xb880] ;  /* 0x00b88000d9b8783b */ /* 0x000e6e0000000200 */
[C---:B------:R-:W-:Y:S01]  /*12a20*/  HMMA.16816.F32 R8, R188.reuse, R194, R8 ;  /* 0x000000c2bc08723c */ /* 0x040fe20000001808 */
[----:B------:R-:W-:Y:S07]  /*12a30*/  LDSM.16.M88.4 R192, [R208] ;  /* 0x00000000d0c0783b */ /* 0x000fee0000000200 */
[C---:B--2---:R-:W-:Y:S08]  /*12a40*/  HMMA.16816.F32 R12, R188.reuse, R160, R12 ;  /* 0x000000a0bc0c723c */ /* 0x044ff0000000180c */
[C---:B------:R-:W-:Y:S01]  /*12a50*/  HMMA.16816.F32 R16, R188.reuse, R162, R16 ;  /* 0x000000a2bc10723c */ /* 0x040fe20000001810 */
[----:B------:R-:W2:Y:S07]  /*12a60*/  LDSM.16.M88.4 R160, [R217+0xc080] ;  /* 0x00c08000d9a0783b */ /* 0x000eae0000000200 */
[C---:B------:R-:W-:Y:S08]  /*12a70*/  HMMA.16816.F32 R20, R188.reuse, R164, R20 ;  /* 0x000000a4bc14723c */ /* 0x040ff00000001814 */
[----:B------:R-:W-:Y:S01]  /*12a80*/  HMMA.16816.F32 R24, R188, R166, R24 ;  /* 0x000000a6bc18723c */ /* 0x000fe20000001818 */
[----:B------:R-:W4:Y:S07]  /*12a90*/  LDSM.16.M88.4 R164, [R217+0xc880] ;  /* 0x00c88000d9a4783b */ /* 0x000f2e0000000200 */
[C---:B------:R-:W-:Y:S01]  /*12aa0*/  HMMA.16816.F32 R4, R168.reuse, R196, R4 ;  /* 0x000000c4a804723c */ /* 0x040fe20000001804 */
[----:B------:R-:W5:Y:S07]  /*12ab0*/  LDSM.16.M88.4 R188, [R158+0x4000] ;  /* 0x004000009ebc783b */ /* 0x000f6e0000000200 */
[C---:B------:R-:W-:Y:S01]  /*12ac0*/  HMMA.16816.F32 R8, R168.reuse, R198, R8 ;  /* 0x000000c6a808723c */ /* 0x040fe20000001808 */
[----:B------:R-:W-:Y:S07]  /*12ad0*/  LDSM.16.M88.4 R196, [R2+0xb880] ;  /* 0x00b8800002c4783b */ /* 0x000fee0000000200 */
[C---:B---3--:R-:W-:Y:S08]  /*12ae0*/  HMMA.16816.F32 R12, R168.reuse, R172, R12 ;  /* 0x000000aca80c723c */ /* 0x048ff0000000180c */
[C---:B------:R-:W-:Y:S01]  /*12af0*/  HMMA.16816.F32 R16, R168.reuse, R174, R16 ;  /* 0x000000aea810723c */ /* 0x040fe20000001810 */
[----:B------:R-:W-:Y:S07]  /*12b00*/  LDSM.16.M88.4 R172, [R206] ;  /* 0x00000000ceac783b */ /* 0x000fee0000000200 */
[C---:B------:R-:W-:Y:S08]  /*12b10*/  HMMA.16816.F32 R20, R168.reuse, R176, R20 ;  /* 0x000000b0a814723c */ /* 0x040ff00000001814 */
[----:B------:R-:W-:Y:S01]  /*12b20*/  HMMA.16816.F32 R24, R168, R178, R24 ;  /* 0x000000b2a818723c */ /* 0x000fe20000001818 */
[----:B------:R-:W3:Y:S07]  /*12b30*/  LDSM.16.M88.4 R168, [R207] ;  /* 0x00000000cfa8783b */ /* 0x000eee0000000200 */
[C---:B-1----:R-:W-:Y:S01]  /*12b40*/  HMMA.16816.F32 R4, R180.reuse, R184, R4 ;  /* 0x000000b8b404723c */ /* 0x042fe20000001804 */
[----:B------:R-:W1:Y:S07]  /*12b50*/  LDSM.16.M88.4 R176, [R222+0x4000] ;  /* 0x00400000deb0783b */ /* 0x000e6e0000000200 */
[C---:B------:R-:W-:Y:S01]  /*12b60*/  HMMA.16816.F32 R8, R180.reuse, R186, R8 ;  /* 0x000000bab408723c */ /* 0x040fe20000001808 */
[----:B------:R-:W-:Y:S07]  /*12b70*/  LDSM.16.M88.4 R184, [R209+0x1800] ;  /* 0x00180000d1b8783b */ /* 0x000fee0000000200 */
[C---:B--2---:R-:W-:Y:S08]  /*12b80*/  HMMA.16816.F32 R12, R180.reuse, R160, R12 ;  /* 0x000000a0b40c723c */ /* 0x044ff0000000180c */
[C---:B------:R-:W-:Y:S01]  /*12b90*/  HMMA.16816.F32 R16, R180.reuse, R162, R16 ;  /* 0x000000a2b410723c */ /* 0x040fe20000001810 */
[----:B------:R-:W2:Y:S07]  /*12ba0*/  LDSM.16.M88.4 R160, [R2+0xc080] ;  /* 0x00c0800002a0783b */ /* 0x000eae0000000200 */
[C---:B----4-:R-:W-:Y:S08]  /*12bb0*/  HMMA.16816.F32 R20, R180.reuse, R164, R20 ;  /* 0x000000a4b414723c */ /* 0x050ff00000001814 */
[----:B------:R-:W-:Y:S01]  /*12bc0*/  HMMA.16816.F32 R24, R180, R166, R24 ;  /* 0x000000a6b418723c */ /* 0x000fe20000001818 */
[----:B------:R-:W4:Y:S07]  /*12bd0*/  LDSM.16.M88.4 R164, [R2+0xc880] ;  /* 0x00c8800002a4783b */ /* 0x000f2e0000000200 */
[C---:B-----5:R-:W-:Y:S01]  /*12be0*/  HMMA.16816.F32 R4, R188.reuse, R192, R4 ;  /* 0x000000c0bc04723c */ /* 0x060fe20000001804 */
[----:B------:R-:W5:Y:S07]  /*12bf0*/  LDSM.16.M88.4 R180, [R156+0x4000] ;  /* 0x004000009cb4783b */ /* 0x000f6e0000000200 */
[C---:B------:R-:W-:Y:S01]  /*12c00*/  HMMA.16816.F32 R8, R188.reuse, R194, R8 ;  /* 0x000000c2bc08723c */ /* 0x040fe20000001808 */
[----:B------:R-:W-:Y:S07]  /*12c10*/  LDSM.16.M88.4 R192, [R217+0xd080] ;  /* 0x00d08000d9c0783b */ /* 0x000fee0000000200 */
[C---:B---3--:R-:W-:Y:S08]  /*12c20*/  HMMA.16816.F32 R12, R188.reuse, R168, R12 ;  /* 0x000000a8bc0c723c */ /* 0x048ff0000000180c */
[C---:B------:R-:W-:Y:S01]  /*12c30*/  HMMA.16816.F32 R16, R188.reuse, R170, R16 ;  /* 0x000000aabc10723c */ /* 0x040fe20000001810 */
[----:B------:R-:W3:Y:S07]  /*12c40*/  LDSM.16.M88.4 R168, [R209+0x2000] ;  /* 0x00200000d1a8783b */ /* 0x000eee0000000200 */
        /* <DEDUP_REMOVED lines=19> */
[----:B------:R-:W3:Y:S07]  /*12d80*/  LDSM.16.M88.4 R168, [R204] ;  /* 0x00000000cca8783b */ /* 0x000eee0000000200 */
        /* <DEDUP_REMOVED lines=43> */
[----:B------:R-:W3:Y:S01]  /*13040*/  LDSM.16.M88.4 R188, [R222+0xc000] ;  /* 0x00c00000debc783b */ /* 0x000ee20000000200 */
[C---:B-1----:R-:W-:Y:S08]  /*13050*/  HMMA.16816.F32 R4, R176.reuse, R196, R4 ;  /* 0x000000c4b004723c */ /* 0x042ff00000001804 */
[C---:B------:R-:W-:Y:S01]  /*13060*/  HMMA.16816.F32 R8, R176.reuse, R198, R8 ;  /* 0x000000c6b008723c */ /* 0x040fe20000001808 */
[----:B------:R-:W-:Y:S07]  /*13070*/  LDSM.16.M88.4 R196, [R209+0x4800] ;  /* 0x00480000d1c4783b */ /* 0x000fee0000000200 */
[C---:B--2---:R-:W-:Y:S08]  /*13080*/  HMMA.16816.F32 R12, R176.reuse, R160, R12 ;  /* 0x000000a0b00c723c */ /* 0x044ff0000000180c */
[C---:B------:R-:W-:Y:S01]  /*13090*/  HMMA.16816.F32 R16, R176.reuse, R162, R16 ;  /* 0x000000a2b010723c */ /* 0x040fe20000001810 */
[----:B------:R-:W1:Y:S07]  /*130a0*/  LDSM.16.M88.4 R160, [R2+0xf080] ;  /* 0x00f0800002a0783b */ /* 0x000e6e0000000200 */
[C---:B----4-:R-:W-:Y:S08]  /*130b0*/  HMMA.16816.F32 R20, R176.reuse, R164, R20 ;  /* 0x000000a4b014723c */ /* 0x050ff00000001814 */
[----:B------:R-:W-:Y:S01]  /*130c0*/  HMMA.16816.F32 R24, R176, R166, R24 ;  /* 0x000000a6b018723c */ /* 0x000fe20000001818 */
[----:B------:R-:W2:Y:S07]  /*130d0*/  LDSM.16.M88.4 R164, [R2+0xf880] ;  /* 0x00f8800002a4783b */ /* 0x000eae0000000200 */
[----:B------:R-:W4:Y:S01]  /*130e0*/  LDSM.16.M88.4 R176, [R156+0xc000] ;  /* 0x00c000009cb0783b */ /* 0x000f220000000200 */
[C---:B-----5:R-:W-:Y:S08]  /*130f0*/  HMMA.16816.F32 R4, R180.reuse, R184, R4 ;  /* 0x000000b8b404723c */ /* 0x060ff00000001804 */
[C---:B------:R-:W-:Y:S08]  /*13100*/  HMMA.16816.F32 R8, R180.reuse, R186, R8 ;  /* 0x000000bab408723c */ /* 0x040ff00000001808 */
[C---:B---3--:R-:W-:Y:S08]  /*13110*/  HMMA.16816.F32 R12, R180.reuse, R168, R12 ;  /* 0x000000a8b40c723c */ /* 0x048ff0000000180c */
[C---:B------:R-:W-:Y:S08]  /*13120*/  HMMA.16816.F32 R16, R180.reuse, R170, R16 ;  /* 0x000000aab410723c */ /* 0x040ff00000001810 */
[C---:B------:R-:W-:Y:S08]  /*13130*/  HMMA.16816.F32 R20, R180.reuse, R172, R20 ;  /* 0x000000acb414723c */ /* 0x040ff00000001814 */
[----:B------:R-:W-:Y:S08]  /*13140*/  HMMA.16816.F32 R24, R180, R174, R24 ;  /* 0x000000aeb418723c */ /* 0x000ff00000001818 */
[C---:B------:R-:W-:Y:S08]  /*13150*/  HMMA.16816.F32 R4, R188.reuse, R192, R4 ;  /* 0x000000c0bc04723c */ /* 0x040ff00000001804 */
[C---:B------:R-:W-:Y:S08]  /*13160*/  HMMA.16816.F32 R8, R188.reuse, R194, R8 ;  /* 0x000000c2bc08723c */ /* 0x040ff00000001808 */
[C---:B-1----:R-:W-:Y:S08]  /*13170*/  HMMA.16816.F32 R12, R188.reuse, R160, R12 ;  /* 0x000000a0bc0c723c */ /* 0x042ff0000000180c */
[C---:B------:R-:W-:Y:S01]  /*13180*/  HMMA.16816.F32 R16, R188.reuse, R162, R16 ;  /* 0x000000a2bc10723c */ /* 0x040fe20000001810 */
[----:B------:R-:W1:Y:S07]  /*13190*/  LDSM.16.M88.4 R160, [R209+0x5000] ;  /* 0x00500000d1a0783b */ /* 0x000e6e0000000200 */
[C---:B--2---:R-:W-:Y:S08]  /*131a0*/  HMMA.16816.F32 R20, R188.reuse, R164, R20 ;  /* 0x000000a4bc14723c */ /* 0x044ff00000001814 */
[----:B------:R-:W-:Y:S01]  /*131b0*/  HMMA.16816.F32 R24, R188, R166, R24 ;  /* 0x000000a6bc18723c */ /* 0x000fe20000001818 */
[----:B------:R-:W2:Y:S01]  /*131c0*/  LDSM.16.M88.4 R164, [R209+0x5800] ;  /* 0x00580000d1a4783b */ /* 0x000ea20000000200 */
[----:B------:R-:W-:Y:S06]  /*131d0*/  DEPBAR.LE SB0, 0x0 ;  /* 0x000080000000791a */ /* 0x000fec0000000000 */
[----:B------:R-:W-:Y:S01]  /*131e0*/  BAR.SYNC.DEFER_BLOCKING 0x0 ;  /* 0x0000000000007b1d */ /* 0x000fe20000010000 */
[C---:B----4-:R-:W-:Y:S08]  /*131f0*/  HMMA.16816.F32 R4, R176.reuse, R196, R4 ;  /* 0x000000c4b004723c */ /* 0x050ff00000001804 */
[C---:B------:R-:W-:Y:S08]  /*13200*/  HMMA.16816.F32 R8, R176.reuse, R198, R8 ;  /* 0x000000c6b008723c */ /* 0x040ff00000001808 */
[C---:B-1----:R-:W-:Y:S08]  /*13210*/  HMMA.16816.F32 R12, R176.reuse, R160, R12 ;  /* 0x000000a0b00c723c */ /* 0x042ff0000000180c */
[C---:B------:R-:W-:Y:S04]  /*13220*/  HMMA.16816.F32 R16, R176.reuse, R162, R16 ;  /* 0x000000a2b010723c */ /* 0x040fe80000001810 */
[----:B------:R-:W-:Y:S02]  /*13230*/  FMUL.FTZ R157, R4, c[0x0][0x320] ;  /* 0x0000c800049d7a20 */ /* 0x000fe40000410000 */
[----:B------:R-:W-:Y:S02]  /*13240*/  FMUL.FTZ R156, R6, c[0x0][0x320] ;  /* 0x0000c800069c7a20 */ /* 0x000fe40000410000 */
[----:B------:R1:W3:Y:S01]  /*13250*/  MUFU.TANH R169, R157 ;  /* 0x0000009d00a97308 */ /* 0x0002e20000002400 */
[C---:B--2---:R-:W-:Y:S03]  /*13260*/  HMMA.16816.F32 R20, R176.reuse, R164, R20 ;  /* 0x000000a4b014723c */ /* 0x044fe60000001814 */
[----:B------:R-:W-:Y:S02]  /*13270*/  FMUL.FTZ R181, R5, c[0x0][0x320] ;  /* 0x0000c80005b57a20 */ /* 0x000fe40000410000 */
[----:B------:R-:W-:Y:S02]  /*13280*/  FMUL.FTZ R252, R7, c[0x0][0x320] ;  /* 0x0000c80007fc7a20 */ /* 0x000fe40000410000 */
[----:B------:R-:W-:Y:S01]  /*13290*/  FMUL.FTZ R180, R8, c[0x0][0x320] ;  /* 0x0000c80008b47a20 */ /* 0x000fe20000410000 */
[----:B------:R-:W-:Y:S01]  /*132a0*/  HMMA.16816.F32 R24, R176, R166, R24 ;  /* 0x000000a6b018723c */ /* 0x000fe20000001818 */
[----:B------:R2:W4:Y:S03]  /*132b0*/  MUFU.TANH R6, R156 ;  /* 0x0000009c00067308 */ /* 0x0005260000002400 */
[----:B------:R-:W-:Y:S02]  /*132c0*/  FMUL.FTZ R184, R9, c[0x0][0x320] ;  /* 0x0000c80009b87a20 */ /* 0x000fe40000410000 */
[----:B------:R-:W-:Y:S02]  /*132d0*/  FMUL.FTZ R250, R12, c[0x0][0x320] ;  /* 0x0000c8000cfa7a20 */ /* 0x000fe40000410000 */
[----:B------:R-:W-:Y:S03]  /*132e0*/  FMUL.FTZ R198, R13, c[0x0][0x320] ;  /* 0x0000c8000dc67a20 */ /* 0x000fe60000410000 */
[----:B------:R-:W3:Y:S01]  /*132f0*/  MUFU.TANH R181, R181 ;  /* 0x000000b500b57308 */ /* 0x000ee20000002400 */
[----:B------:R-:W-:Y:S02]  /*13300*/  FMUL.FTZ R174, R14, c[0x0][0x320] ;  /* 0x0000c8000eae7a20 */ /* 0x000fe40000410000 */
[----:B------:R-:W-:Y:S02]  /*13310*/  FMUL.FTZ R172, R15, c[0x0][0x320] ;  /* 0x0000c8000fac7a20 */ /* 0x000fe40000410000 */
[----:B-1----:R-:W-:Y:S02]  /*13320*/  FMUL.FTZ R157, R10, c[0x0][0x320] ;  /* 0x0000c8000a9d7a20 */ /* 0x002fe40000410000 */
[----:B------:R-:W-:Y:S02]  /*13330*/  FMUL.FTZ R170, R16, c[0x0][0x320] ;  /* 0x0000c80010aa7a20 */ /* 0x000fe40000410000 */
[----:B------:R-:W-:Y:S01]  /*13340*/  FMUL.FTZ R196, R20, c[0x0][0x320] ;  /* 0x0000c80014c47a20 */ /* 0x000fe20000410000 */
[----:B------:R-:W1:Y:S01]  /*13350*/  MUFU.TANH R252, R252 ;  /* 0x000000fc00fc7308 */ /* 0x000e620000002400 */
[----:B------:R-:W-:Y:S02]  /*13360*/  FMUL.FTZ R17, R17, c[0x0][0x320] ;  /* 0x0000c80011117a20 */ /* 0x000fe40000410000 */
[----:B------:R-:W-:Y:S02]  /*13370*/  FMUL.FTZ R185, R24, c[0x0][0x320] ;  /* 0x0000c80018b97a20 */ /* 0x000fe40000410000 */
[----:B--2---:R-:W-:Y:S02]  /*13380*/  FMUL.FTZ R156, R11, c[0x0][0x320] ;  /* 0x0000c8000b9c7a20 */ /* 0x004fe40000410000 */
[----:B------:R-:W-:Y:S02]  /*13390*/  FMUL.FTZ R18, R18, c[0x0][0x320] ;  /* 0x0000c80012127a20 */ /* 0x000fe40000410000 */
[----:B------:R-:W-:Y:S01]  /*133a0*/  FMUL.FTZ R19, R19, c[0x0][0x320] ;  /* 0x0000c80013137a20 */ /* 0x000fe20000410000 */
[----:B------:R-:W2:Y:S01]  /*133b0*/  MUFU.TANH R180, R180 ;  /* 0x000000b400b47308 */ /* 0x000ea20000002400 */
[----:B------:R-:W-:Y:S02]  /*133c0*/  FMUL.FTZ R21, R21, c[0x0][0x320] ;  /* 0x0000c80015157a20 */ /* 0x000fe40000410000 */
[----:B------:R-:W-:Y:S02]  /*133d0*/  FMUL.FTZ R22, R22, c[0x0][0x320] ;  /* 0x0000c80016167a20 */ /* 0x000fe40000410000 */
[----:B------:R-:W-:Y:S02]  /*133e0*/  FMUL.FTZ R23, R23, c[0x0][0x320] ;  /* 0x0000c80017177a20 */ /* 0x000fe40000410000 */
[----:B------:R-:W-:Y:S02]  /*133f0*/  FMUL.FTZ R25, R25, c[0x0][0x320] ;  /* 0x0000c80019197a20 */ /* 0x000fe40000410000 */
[----:B------:R-:W-:Y:S01]  /*13400*/  FMUL.FTZ R26, R26, c[0x0][0x320] ;  /* 0x0000c8001a1a7a20 */ /* 0x000fe20000410000 */
[----:B------:R-:W1:Y:S01]  /*13410*/  MUFU.TANH R184, R184 ;  /* 0x000000b800b87308 */ /* 0x000e620000002400 */
[----:B------:R-:W-:Y:S09]  /*13420*/  FMUL.FTZ R27, R27, c[0x0][0x320] ;  /* 0x0000c8001b1b7a20 */ /* 0x000ff20000410000 */
[----:B------:R1:W1:Y:S10]  /*13430*/  MUFU.TANH R189, R157 ;  /* 0x0000009d00bd7308 */ /* 0x0002740000002400 */
[----:B------:R1:W1:Y:S10]  /*13440*/  MUFU.TANH R9, R156 ;  /* 0x0000009c00097308 */ /* 0x0002740000002400 */
[----:B------:R-:W1:Y:S10]  /*13450*/  MUFU.TANH R250, R250 ;  /* 0x000000fa00fa7308 */ /* 0x000e740000002400 */
        /* <DEDUP_REMOVED lines=15> */
[----:B------:R-:W-:-:S05]  /*13550*/  @!P0 BRA `(.L_x_945) ;  /* 0x0000040000008947 */ /* 0x000fca0003800000 */
[----:B--234-:R-:W-:Y:S01]  /*13560*/  IMAD R5, R246, 0x30, R225 ;  /* 0x00000030f6057824 */ /* 0x01cfe200078e02e1 */
[----:B------:R-:W-:Y:S01]  /*13570*/  ISETP.NE.AND P1, PT, R231, 0x1, PT ;  /* 0x00000001e700780c */ /* 0x000fe20003f25270 */
[----:B------:R-:W-:Y:S03]  /*13580*/  IMAD.MOV.U32 R233, RZ, RZ, RZ ;  /* 0x000000ffffe97224 */ /* 0x000fe600078e00ff */
[----:B------:R-:W-:Y:S05]  /*13590*/  IADD3 R234, R5, -0x30, R228 ;  /* 0xffffffd005ea7810 */ /* 0x000fea0007ffe0e4 */
[----:B------:R-:W-:Y:S04]  /*135a0*/  IMAD.MOV.U32 R5, RZ, RZ, R234 ;  /* 0x000000ffff057224 */ /* 0x000fe800078e00ea */
[----:B------:R-:W-:Y:S05]  /*135b0*/  @P1 IMAD.HI.U32 R2, R234, c[0x0][0x2bc], RZ ;  /* 0x0000af00ea021a27 */ /* 0x000fea00078e00ff */
[----:B------:R-:W-:Y:S02]  /*135c0*/  @P1 SHF.R.U32.HI R5, RZ, c[0x0][0x2c0], R2 ;  /* 0x0000b000ff051a19 */ /* 0x000fe40000011602 */
[----:B------:R-:W-:Y:S02]  /*135d0*/  ISETP.GE.AND P1, PT, R239, 0x1, PT ;  /* 0x00000001ef00780c */ /* 0x000fe40003f26270 */
[C---:B------:R-:W-:Y:S04]  /*135e0*/  @!P3 IADD3 R7, P0, R5.reuse, R236, RZ ;  /* 0x000000ec0507b210 */ /* 0x040fe80007f1e0ff */
[----:B------:R-:W-:Y:S01]  /*135f0*/  @!P3 LEA.HI.X.SX32 R2, R5, R232, 0x1, P0 ;  /* 0x000000e80502b211 */ /* 0x000fe200000f0eff */
[----:B------:R-:W-:Y:S01]  /*13600*/  IMAD.MOV R5, RZ, RZ, -R5 ;  /* 0x000000ffff057224 */ /* 0x000fe200078e0a05 */
[----:B------:R-:W-:Y:S03]  /*13610*/  @!P3 LEA R12, P0, R7, c[0x0][0x2a0], 0x2 ;  /* 0x0000a800070cba11 */ /* 0x000fe600078010ff */
[----:B------:R-:W-:Y:S01]  /*13620*/  IMAD R234, R5, c[0x0][0x2b8], R234 ;  /* 0x0000ae0005ea7a24 */ /* 0x000fe200078e02ea */
[----:B------:R-:W-:Y:S01]  /*13630*/  @!P3 LEA.HI.X R13, R7, c[0x0][0x2a4], R2, 0x2, P0 ;  /* 0x0000a900070dba11 */ /* 0x000fe200000f1402 */
[----:B------:R-:W-:Y:S02]  /*13640*/  IMAD R7, R249, c[0x0][0x1e8], RZ ;  /* 0x00007a00f9077a24 */ /* 0x000fe400078e02ff */
[C---:B------:R-:W-:Y:S01]  /*13650*/  IMAD.WIDE.U32 R10, R234.reuse, c[0x0][0x1e0], RZ ;  /* 0x00007800ea0a7a25 */ /* 0x040fe200078e00ff */
[----:B------:R-:W-:Y:S01]  /*13660*/  SHF.R.S32.HI R5, RZ, 0x1f, R234 ;  /* 0x0000001fff057819 */ /* 0x000fe200000114ea */
[----:B------:R2:W3:Y:S02]  /*13670*/  @!P3 LDG.E R233, [R12.64] ;  /* 0x000000040ce9b981 */ /* 0x0004e4000c1e1900 */
[----:B------:R-:W-:Y:S02]  /*13680*/  IMAD R7, R223, c[0x0][0x1ec], R7 ;  /* 0x00007b00df077a24 */ /* 0x000fe400078e0207 */
[----:B------:R-:W-:Y:S04]  /*13690*/  IMAD R5, R5, c[0x0][0x1e0], RZ ;  /* 0x0000780005057a24 */ /* 0x000fe800078e02ff */
[----:B------:R-:W-:Y:S04]  /*136a0*/  IMAD R5, R234, c[0x0][0x1e4], R5 ;  /* 0x00007900ea057a24 */ /* 0x000fe800078e0205 */
[----:B------:R-:W-:Y:S02]  /*136b0*/  IMAD.IADD R11, R11, 0x1, R5 ;  /* 0x000000010b0b7824 */ /* 0x000fe400078e0205 */
[----:B--2---:R-:W-:Y:S04]  /*136c0*/  IMAD.WIDE.U32 R12, R223, c[0x0][0x1e8], RZ ;  /* 0x00007a00df0c7a25 */ /* 0x004fe800078e00ff */
[----:B------:R-:W-:Y:S01]  /*136d0*/  IMAD.IADD R7, R13, 0x1, R7 ;  /* 0x000000010d077824 */ /* 0x000fe200078e0207 */
[----:B---3--:R-:W-:Y:S01]  /*136e0*/  SHF.R.S32.HI R8, RZ, 0x1f, R233 ;  /* 0x0000001fff087819 */ /* 0x008fe200000114e9 */
[C---:B------:R-:W-:Y:S04]  /*136f0*/  IMAD.WIDE.U32 R10, R233.reuse, c[0x0][0x1f0], R10 ;  /* 0x00007c00e90a7a25 */ /* 0x040fe800078e000a */
[----:B------:R-:W-:Y:S01]  /*13700*/  IMAD R8, R8, c[0x0][0x1f0], RZ ;  /* 0x00007c0008087a24 */ /* 0x000fe200078e02ff */
[----:B------:R-:W-:Y:S03]  /*13710*/  IADD3 R5, P0, R12, R10, RZ ;  /* 0x0000000a0c057210 */ /* 0x000fe60007f1e0ff */
[----:B------:R-:W-:Y:S05]  /*13720*/  IMAD R8, R233, c[0x0][0x1f4], R8 ;  /* 0x00007d00e9087a24 */ /* 0x000fea00078e0208 */
[----:B------:R-:W-:Y:S02]  /*13730*/  IADD3.X R8, R7, R11, R8, P0, !PT ;  /* 0x0000000b07087210 */ /* 0x000fe400007fe408 */
[C---:B------:R-:W-:Y:S04]  /*13740*/  LEA R4, P0, R5.reuse, c[0x0][0x1c8], 0x1 ;  /* 0x0000720005047a11 */ /* 0x040fe800078008ff */
[----:B------:R-:W-:Y:S02]  /*13750*/  LEA.HI.X R2, R5, c[0x0][0x1cc], R8, 0x1, P0 ;  /* 0x0000730005027a11 */ /* 0x000fe400000f0c08 */
[----:B------:R-:W2:Y:S04]  /*13760*/  SHFL.IDX PT, R8, R4, RZ, 0x181f ;  /* 0x00181fff04087589 */ /* 0x000ea800000e0000 */
[----:B------:R-:W3:Y:S04]  /*13770*/  SHFL.IDX PT, R5, R2, RZ, 0x181f ;  /* 0x00181fff02057589 */ /* 0x000ee800000e0000 */
[----:B------:R-:W4:Y:S01]  /*13780*/  SHFL.IDX PT, R4, R4, 0x1, 0x181f ;  /* 0x00381f0004047f89 */ /* 0x000f2200000e0000 */
[C---:B--2---:R-:W-:Y:S05]  /*13790*/  @P1 IADD3 R14, P0, R8.reuse, R241, RZ ;  /* 0x000000f1080e1210 */ /* 0x044fea0007f1e0ff */
[C---:B---3--:R-:W-:Y:S01]  /*137a0*/  @P1 IMAD.X R15, R5.reuse, 0x1, R240, P0 ;  /* 0x00000001050f1824 */ /* 0x048fe200000e06f0 */
[C---:B------:R-:W-:Y:S04]  /*137b0*/  @P1 IADD3 R12, P0, R8.reuse, R243, RZ ;  /* 0x000000f3080c1210 */ /* 0x040fe80007f1e0ff */
[----:B------:R2:W-:Y:S01]  /*137c0*/  @P1 LDGSTS.E.BYPASS.LTC128B.128 [R235+0xa080], [R14.64], !P6 ;  /* 0x0a0800000eeb1fae */ /* 0x0005e2000f101d44 */
[C---:B------:R-:W-:Y:S01]  /*137d0*/  @P1 IMAD.X R13, R5.reuse, 0x1, R242, P0 ;  /* 0x00000001050d1824 */ /* 0x040fe200000e06f2 */
[----:B------:R-:W-:Y:S05]  /*137e0*/  @P1 IADD3 R10, P0, R8, R245, RZ ;  /* 0x000000f5080a1210 */ /* 0x000fea0007f1e0ff */
[----:B------:R-:W-:Y:S01]  /*137f0*/  @P1 IMAD.X R11, R5, 0x1, R244, P0 ;  /* 0x00000001050b1824 */ /* 0x000fe200000e06f4 */
[C---:B------:R-:W-:Y:S04]  /*13800*/  @P1 LEA R16, P0, R238.reuse, R8, 0x1 ;  /* 0x00000008ee101211 */ /* 0x040fe800078008ff */
[C-C-:B-1----:R-:W-:Y:S02]  /*13810*/  @P1 LEA.HI.X R17, R238.reuse, R5, R251.reuse, 0x1, P0 ;  /* 0x00000005ee111211 */ /* 0x142fe400000f0cfb */
[----:B------:R-:W1:Y:S01]  /*13820*/  SHFL.IDX PT, R5, R2, 0x1, 0x181f ;  /* 0x00381f0002057f89 */ /* 0x000e6200000e0000 */
[----:B------:R-:W-:Y:S11]  /*13830*/  ISETP.GE.AND P0, PT, R239, 0x21, PT ;  /* 0x00000021ef00780c */ /* 0x000ff60003f06270 */
[----:B------:R-:W-:Y:S02]  /*13840*/  @!UPT UIADD3 URZ, URZ, URZ, URZ ;  /* 0x0000003f3f3ff290 */ /* 0x000fe4000fffe03f */
[C---:B----4-:R-:W-:Y:S04]  /*13850*/  @P0 LEA R18, P2, R238.reuse, R4, 0x1 ;  /* 0x00000004ee120211 */ /* 0x050fe800078408ff */
[----:B-1----:R-:W-:Y:S02]  /*13860*/  @P0 LEA.HI.X R19, R238, R5, R251, 0x1, P2 ;  /* 0x00000005ee130211 */ /* 0x002fe400010f0cfb */
[C---:B------:R-:W-:Y:S05]  /*13870*/  @P0 IADD3 R22, P2, R4.reuse, R241, RZ ;  /* 0x000000f104160210 */ /* 0x040fea0007f5e0ff */
[C---:B------:R-:W-:Y:S01]  /*13880*/  @P0 IMAD.X R23, R5.reuse, 0x1, R240, P2 ;  /* 0x0000000105170824 */ /* 0x040fe200010e06f0 */
[C---:B------:R-:W-:Y:S05]  /*13890*/  @P0 IADD3 R20, P2, R4.reuse, R243, RZ ;  /* 0x000000f304140210 */ /* 0x040fea0007f5e0ff */
[C---:B------:R-:W-:Y:S01]  /*138a0*/  @P0 IMAD.X R21, R5.reuse, 0x1, R242, P2 ;  /* 0x0000000105150824 */ /* 0x040fe200010e06f2 */
[----:B------:R-:W-:Y:S05]  /*138b0*/  @P0 IADD3 R24, P2, R4, R245, RZ ;  /* 0x000000f504180210 */ /* 0x000fea0007f5e0ff */
[----:B------:R-:W-:Y:S01]  /*138c0*/  @P0 IMAD.X R25, R5, 0x1, R244, P2 ;  /* 0x0000000105190824 */ /* 0x000fe200010e06f4 */
[----:B------:R-:W-:Y:S11]  /*138d0*/  ISETP.GE.AND P2, PT, R229, c[0x0][0x1d4], PT ;  /* 0x00007500e5007a0c */ /* 0x000ff60003f46270 */
[----:B------:R-:W-:Y:S02]  /*138e0*/  @!UPT UIADD3 URZ, URZ, URZ, URZ ;  /* 0x0000003f3f3ff290 */ /* 0x000fe4000fffe03f */
[----:B------:R2:W-:Y:S04]  /*138f0*/  @P1 LDGSTS.E.BYPASS.LTC128B.128 [R235+0xb880], [R12.64], !P2 ;  /* 0x0b8800000ceb1fae */ /* 0x0005e8000d101d44 */
[----:B------:R2:W-:Y:S04]  /*13900*/  @P1 LDGSTS.E.BYPASS.LTC128B.128 [R235+0xd080], [R10.64], !P5 ;  /* 0x0d0800000aeb1fae */ /* 0x0005e8000e901d44 */
[----:B------:R2:W-:Y:S04]  /*13910*/  @P1 LDGSTS.E.BYPASS.LTC128B.128 [R235+0xe880], [R16.64], !P4 ;  /* 0x0e88000010eb1fae */ /* 0x0005e8000e101d44 */
[----:B------:R2:W-:Y:S04]  /*13920*/  @P0 LDGSTS.E.BYPASS.LTC128B.128 [R235+0xb080], [R22.64], !P6 ;  /* 0x0b08000016eb0fae */ /* 0x0005e8000f101d44 */
[----:B------:R2:W-:Y:S04]  /*13930*/  @P0 LDGSTS.E.BYPASS.LTC128B.128 [R235+0xc880], [R20.64], !P2 ;  /* 0x0c88000014eb0fae */ /* 0x0005e8000d101d44 */
[----:B------:R2:W-:Y:S04]  /*13940*/  @P0 LDGSTS.E.BYPASS.LTC128B.128 [R235+0xe080], [R24.64], !P5 ;  /* 0x0e08000018eb0fae */ /* 0x0005e8000e901d44 */
[----:B------:R2:W-:Y:S02]  /*13950*/  @P0 LDGSTS.E.BYPASS.LTC128B.128 [R235+0xf880], [R18.64], !P4 ;  /* 0x0f88000012eb0fae */ /* 0x0005e4000e101d44 */
.L_x_945:
[----:B--234-:R-:W-:Y:S01]  /*13960*/  FMNMX.FTZ R2, R169, R0, !PT ;  /* 0x00000000a9027209 */ /* 0x01cfe20007810000 */
[----:B-1----:R-:W-:Y:S01]  /*13970*/  LDSM.16.MT88.4 R20, [R214+0x4080] ;  /* 0x00408000d614783b */ /* 0x002fe20000004200 */
        /* <DEDUP_REMOVED lines=27> */
[----:B------:R-:W-:Y:S01]  /*13b30*/  ISETP.GT.AND P0, PT, R246, RZ, PT ;  /* 0x000000fff600720c */ /* 0x000fe20003f04270 */
[----:B------:R-:W-:Y:S08]  /*13b40*/  SHFL.BFLY PT, R11, R10, 0x2, 0x1f ;  /* 0x0c401f000a0b7f89 */ /* 0x000ff000000e0000 */
[----:B------:R-:W1:Y:S02]  /*13b50*/  SHFL.BFLY PT, R7, R4, 0x2, 0x1f ;  /* 0x0c401f0004077f89 */ /* 0x000e6400000e0000 */
[----:B-1----:R-:W-:Y:S02]  /*13b60*/  FMNMX.FTZ R5, R4, R7, !PT ;  /* 0x0000000704057209 */ /* 0x002fe40007810000 */
[----:B------:R-:W-:Y:S04]  /*13b70*/  FMNMX.FTZ R8, R10, R11, !PT ;  /* 0x0000000b0a087209 */ /* 0x000fe80007810000 */
[----:B------:R-:W1:Y:S08]  /*13b80*/  SHFL.BFLY PT, R156, R5, 0x1, 0x1f ;  /* 0x0c201f00059c7f89 */ /* 0x000e7000000e0000 */
[----:B------:R-:W2:Y:S01]  /*13b90*/  SHFL.BFLY PT, R11, R8, 0x1, 0x1f ;  /* 0x0c201f00080b7f89 */ /* 0x000ea200000e0000 */
[----:B-1----:R-:W-:Y:S02]  /*13ba0*/  FMNMX.FTZ R156, R156, R5, !PT ;  /* 0x000000059c9c7209 */ /* 0x002fe40007810000 */
[----:B--2---:R-:W-:Y:S05]  /*13bb0*/  FMNMX.FTZ R0, R8, R11, !PT ;  /* 0x0000000b08007209 */ /* 0x004fea0007810000 */
[C---:B------:R-:W-:Y:S02]  /*13bc0*/  FMUL.FTZ R186, R0.reuse, c[0x0][0x2d0] ;  /* 0x0000b40000ba7a20 */ /* 0x040fe40000410000 */
[----:B------:R-:W-:Y:S02]  /*13bd0*/  FADD.FTZ R2, -R0, R3 ;  /* 0x0000000300027221 */ /* 0x000fe40000010100 */
[--C-:B------:R-:W-:Y:S02]  /*13be0*/  FFMA.FTZ R179, R184, c[0x0][0x2d0], -R186.reuse ;  /* 0x0000b400b8b37a23 */ /* 0x100fe400000108ba */
[----:B------:R-:W-:Y:S02]  /*13bf0*/  FMUL.FTZ R184, R156, c[0x0][0x2d0] ;  /* 0x0000b4009cb87a20 */ /* 0x000fe40000410000 */
[----:B------:R-:W-:Y:S02]  /*13c00*/  FMUL.FTZ R3, R2, c[0x0][0x2d0] ;  /* 0x0000b40002037a20 */ /* 0x000fe40000410000 */
[----:B------:R-:W-:Y:S01]  /*13c10*/  FADD.FTZ R2, -R156, R159 ;  /* 0x0000009f9c027221 */ /* 0x000fe20000010100 */
[----:B------:R-:W-:Y:S01]  /*13c20*/  MUFU.EX2 R179, R179 ;  /* 0x000000b300b37308 */ /* 0x000fe20000000800 */
[----:B------:R-:W-:Y:S02]  /*13c30*/  FFMA.FTZ R182, R169, c[0x0][0x2d0], -R186 ;  /* 0x0000b400a9b67a23 */ /* 0x000fe400000108ba */
[----:B------:R-:W-:Y:S02]  /*13c40*/  FFMA.FTZ R159, R9, c[0x0][0x2d0], -R184 ;  /* 0x0000b400099f7a23 */ /* 0x000fe400000108b8 */
[--C-:B------:R-:W-:Y:S02]  /*13c50*/  FFMA.FTZ R181, R181, c[0x0][0x2d0], -R186.reuse ;  /* 0x0000b400b5b57a23 */ /* 0x100fe400000108ba */
[----:B------:R-:W-:Y:S02]  /*13c60*/  FFMA.FTZ R180, R180, c[0x0][0x2d0], -R186 ;  /* 0x0000b400b4b47a23 */ /* 0x000fe400000108ba */
[--C-:B------:R-:W-:Y:S01]  /*13c70*/  FFMA.FTZ R178, R6, c[0x0][0x2d0], -R184.reuse ;  /* 0x0000b40006b27a23 */ /* 0x100fe200000108b8 */
[----:B------:R-:W1:Y:S01]  /*13c80*/  MUFU.EX2 R3, R3 ;  /* 0x0000000300037308 */ /* 0x000e620000000800 */
[--C-:B------:R-:W-:Y:S02]  /*13c90*/  FFMA.FTZ R177, R252, c[0x0][0x2d0], -R184.reuse ;  /* 0x0000b400fcb17a23 */ /* 0x100fe400000108b8 */
[--C-:B------:R-:W-:Y:S02]  /*13ca0*/  FFMA.FTZ R176, R189, c[0x0][0x2d0], -R184.reuse ;  /* 0x0000b400bdb07a23 */ /* 0x100fe400000108b8 */
[----:B------:R-:W-:Y:S02]  /*13cb0*/  FMUL.FTZ R4, R2, c[0x0][0x2d0] ;  /* 0x0000b40002047a20 */ /* 0x000fe40000410000 */
[--C-:B------:R-:W-:Y:S02]  /*13cc0*/  FFMA.FTZ R190, R174, c[0x0][0x2d0], -R184.reuse ;  /* 0x0000b400aebe7a23 */ /* 0x100fe400000108b8 */
[----:B------:R-:W-:Y:S01]  /*13cd0*/  FFMA.FTZ R191, R172, c[0x0][0x2d0], -R184 ;  /* 0x0000b400acbf7a23 */ /* 0x000fe200000108b8 */
[----:B------:R2:W3:Y:S01]  /*13ce0*/  MUFU.EX2 R2, R4 ;  /* 0x0000000400027308 */ /* 0x0004e20000000800 */
[--C-:B------:R-:W-:Y:S02]  /*13cf0*/  FFMA.FTZ R193, R170, c[0x0][0x2d0], -R186.reuse ;  /* 0x0000b400aac17a23 */ /* 0x100fe400000108ba */
[----:B------:R-:W-:Y:S02]  /*13d00*/  FFMA.FTZ R192, R175, c[0x0][0x2d0], -R186 ;  /* 0x0000b400afc07a23 */ /* 0x000fe400000108ba */
[--C-:B------:R-:W-:Y:S02]  /*13d10*/  FFMA.FTZ R194, R173, c[0x0][0x2d0], -R184.reuse ;  /* 0x0000b400adc27a23 */ /* 0x100fe400000108b8 */
[----:B------:R-:W-:Y:S01]  /*13d20*/  LDSM.16.MT88.4 R172, [R215+0x7880] ;  /* 0x00788000d7ac783b */ /* 0x000fe20000004200 */
[----:B------:R-:W-:Y:S02]  /*13d30*/  FFMA.FTZ R195, R171, c[0x0][0x2d0], -R184 ;  /* 0x0000b400abc37a23 */ /* 0x000fe400000108b8 */
[----:B------:R-:W-:Y:S01]  /*13d40*/  MUFU.EX2 R182, R182 ;  /* 0x000000b600b67308 */ /* 0x000fe20000000800 */
        /* <DEDUP_REMOVED lines=8> */
[C---:B------:R-:W-:Y:S02]  /*13dd0*/  FMUL.FTZ R17, R3.reuse, R141 ;  /* 0x0000008d03117220 */ /* 0x040fe40000410000 */
[C---:B--2---:R-:W-:Y:S02]  /*13de0*/  FMUL.FTZ R4, R3.reuse, R152 ;  /* 0x0000009803047220 */ /* 0x044fe40000410000 */
[C---:B---3--:R-:W-:Y:S02]  /*13df0*/  FMUL.FTZ R6, R2.reuse, R154 ;  /* 0x0000009a02067220 */ /* 0x048fe40000410000 */
[C---:B------:R-:W-:Y:S01]  /*13e00*/  FMUL.FTZ R7, R2.reuse, R155 ;  /* 0x0000009b02077220 */ /* 0x040fe20000410000 */
[----:B------:R-:W2:Y:S01]  /*13e10*/  MUFU.EX2 R180, R180 ;  /* 0x000000b400b47308 */ /* 0x000ea20000000800 */
[C---:B------:R-:W-:Y:S02]  /*13e20*/  FMUL.FTZ R10, R2.reuse, R150 ;  /* 0x00000096020a7220 */ /* 0x040fe40000410000 */
[C---:B------:R-:W-:Y:S02]  /*13e30*/  FMUL.FTZ R11, R2.reuse, R151 ;  /* 0x00000097020b7220 */ /* 0x040fe40000410000 */
[C---:B------:R-:W-:Y:S01]  /*13e40*/  FMUL.FTZ R18, R2.reuse, R142 ;  /* 0x0000008e02127220 */ /* 0x040fe20000410000 */
[----:B------:R-:W-:Y:S01]  /*13e50*/  LDSM.16.MT88.4 R148, [R213+0x4880] ;  /* 0x00488000d594783b */ /* 0x000fe20000004200 */
[C---:B------:R-:W-:Y:S02]  /*13e60*/  FMUL.FTZ R19, R2.reuse, R143 ;  /* 0x0000008f02137220 */ /* 0x040fe40000410000 */
[C---:B------:R-:W-:Y:S01]  /*13e70*/  FMUL.FTZ R24, R3.reuse, R132 ;  /* 0x0000008403187220 */ /* 0x040fe20000410000 */
[----:B------:R-:W-:Y:S01]  /*13e80*/  MUFU.EX2 R178, R178 ;  /* 0x000000b200b27308 */ /* 0x000fe20000000800 */
[----:B------:R-:W-:Y:S02]  /*13e90*/  FMUL.FTZ R25, R3, R133 ;  /* 0x0000008503197220 */ /* 0x000fe40000410000 */
[C---:B------:R-:W-:Y:S01]  /*13ea0*/  FMUL.FTZ R26, R2.reuse, R134 ;  /* 0x00000086021a7220 */ /* 0x040fe20000410000 */
[----:B-1----:R-:W-:Y:S01]  /*13eb0*/  F2FP.PACK_AB R152, R181, R182 ;  /* 0x000000b6b598723e */ /* 0x002fe200000000ff */
[----:B------:R-:W-:Y:S01]  /*13ec0*/  LDSM.16.MT88.4 R140, [R213+0x5880] ;  /* 0x00588000d58c783b */ /* 0x000fe20000004200 */
[C---:B------:R-:W-:Y:S02]  /*13ed0*/  FMUL.FTZ R27, R2.reuse, R135 ;  /* 0x00000087021b7220 */ /* 0x040fe40000410000 */
[C---:B------:R-:W-:Y:S02]  /*13ee0*/  FMUL.FTZ R28, R3.reuse, R28 ;  /* 0x0000001c031c7220 */ /* 0x040fe40000410000 */
[----:B------:R-:W1:Y:S01]  /*13ef0*/  MUFU.EX2 R177, R177 ;  /* 0x000000b100b17308 */ /* 0x000e620000000800 */
[----:B------:R-:W-:Y:S02]  /*13f00*/  FMUL.FTZ R29, R3, R29 ;  /* 0x0000001d031d7220 */ /* 0x000fe40000410000 */
[----:B------:R-:W-:Y:S01]  /*13f10*/  LDSM.16.MT88.4 R132, [R214+0x5880] ;  /* 0x00588000d684783b */ /* 0x000fe20000004200 */
        /* <DEDUP_REMOVED lines=45> */
[----:B------:R-:W4:Y:S01]  /*141f0*/  MUFU.EX2 R192, R192 ;  /* 0x000000c000c07308 */ /* 0x000f220000000800 */
        /* <DEDUP_REMOVED lines=9> */
[----:B------:R-:W5:Y:S01]  /*14290*/  LDSM.16.MT88.4 R136, [R215+0x5880] ;  /* 0x00588000d788783b */ /* 0x000f620000004200 */
[C---:B------:R-:W-:Y:S01]  /*142a0*/  FMUL.FTZ R60, R3.reuse, R60 ;  /* 0x0000003c033c7220 */ /* 0x040fe20000410000 */
[----:B------:R-:W1:Y:S01]  /*142b0*/  MUFU.EX2 R195, R195 ;  /* 0x000000c300c37308 */ /* 0x000e620000000800 */
        /* <DEDUP_REMOVED lines=9> */
[C---:B---3--:R-:W-:Y:S04]  /*14350*/  HMMA.16816.F32 R28, R152.reuse, R144, R28 ;  /* 0x00000090981c723c */ /* 0x048fe8000000181c */
[C---:B------:R-:W-:Y:S02]  /*14360*/  FMUL.FTZ R67, R2.reuse, R67 ;  /* 0x0000004302437220 */ /* 0x040fe40000410000 */
[C---:B------:R-:W-:Y:S02]  /*14370*/  FMUL.FTZ R68, R3.reuse, R68 ;  /* 0x0000004403447220 */ /* 0x040fe40000410000 */
[C---:B------:R-:W-:Y:S01]  /*14380*/  HMMA.16816.F32 R32, R152.reuse, R146, R32 ;  /* 0x000000929820723c */ /* 0x040fe20000001820 */
[----:B------:R-:W-:Y:S03]  /*14390*/  LDSM.16.MT88.4 R144, [R214+0x4880] ;  /* 0x00488000d690783b */ /* 0x000fe60000004200 */
[C---:B------:R-:W-:Y:S02]  /*143a0*/  FMUL.FTZ R69, R3.reuse, R69 ;  /* 0x0000004503457220 */ /* 0x040fe40000410000 */
[C---:B------:R-:W-:Y:S02]  /*143b0*/  FMUL.FTZ R70, R2.reuse, R70 ;  /* 0x0000004602467220 */ /* 0x040fe40000410000 */
[C---:B------:R-:W-:Y:S01]  /*143c0*/  FMUL.FTZ R71, R2.reuse, R71 ;  /* 0x0000004702477220 */ /* 0x040fe20000410000 */
[C---:B-----5:R-:W-:Y:S03]  /*143d0*/  HMMA.16816.F32 R36, R152.reuse, R136, R36 ;  /* 0x000000889824723c */ /* 0x060fe60000001824 */
[C---:B------:R-:W-:Y:S02]  /*143e0*/  FMUL.FTZ R72, R3.reuse, R72 ;  /* 0x0000004803487220 */ /* 0x040fe40000410000 */
[C---:B------:R-:W-:Y:S02]  /*143f0*/  FMUL.FTZ R73, R3.reuse, R73 ;  /* 0x0000004903497220 */ /* 0x040fe40000410000 */
[C---:B------:R-:W-:Y:S01]  /*14400*/  FMUL.FTZ R74, R2.reuse, R74 ;  /* 0x0000004a024a7220 */ /* 0x040fe20000410000 */
        /* <DEDUP_REMOVED lines=8> */
[----:B------:R-:W5:Y:S03]  /*14490*/  LDSM.16.MT88.4 R132, [R215+0x7080] ;  /* 0x00708000d784783b */ /* 0x000f660000004200 */
        /* <DEDUP_REMOVED lines=9> */
[C---:B------:R-:W-:Y:S01]  /*14530*/  FMUL.FTZ R85, R3.reuse, R85 ;  /* 0x0000005503557220 */ /* 0x040fe20000410000 */
[C---:B---3--:R-:W-:Y:S03]  /*14540*/  HMMA.16816.F32 R60, R152.reuse, R136, R60 ;  /* 0x00000088983c723c */ /* 0x048fe6000000183c */
[C---:B------:R-:W-:Y:S02]  /*14550*/  FMUL.FTZ R86, R2.reuse, R86 ;  /* 0x0000005602567220 */ /* 0x040fe40000410000 */
[C---:B------:R-:W-:Y:S02]  /*14560*/  FMUL.FTZ R87, R2.reuse, R87 ;  /* 0x0000005702577220 */ /* 0x040fe40000410000 */
[C---:B------:R-:W-:Y:S01]  /*14570*/  FMUL.FTZ R88, R3.reuse, R88 ;  /* 0x0000005803587220 */ /* 0x040fe20000410000 */
[C---:B------:R-:W-:Y:S01]  /*14580*/  HMMA.16816.F32 R64, R152.reuse, R138, R64 ;  /* 0x0000008a9840723c */ /* 0x040fe20000001840 */
[----:B------:R-:W3:Y:S03]  /*14590*/  LDSM.16.MT88.4 R136, [R213+0x7080] ;  /* 0x00708000d588783b */ /* 0x000ee60000004200 */
[C---:B------:R-:W-:Y:S02]  /*145a0*/  FMUL.FTZ R89, R3.reuse, R89 ;  /* 0x0000005903597220 */ /* 0x040fe40000410000 */
[C---:B------:R-:W-:Y:S02]  /*145b0*/  FMUL.FTZ R90, R2.reuse, R90 ;  /* 0x0000005a025a7220 */ /* 0x040fe40000410000 */
[C---:B-----5:R-:W-:Y:S04]  /*145c0*/  HMMA.16816.F32 R68, R152.reuse, R132, R68 ;  /* 0x000000849844723c */ /* 0x060fe80000001844 */
[C---:B------:R-:W-:Y:S02]  /*145d0*/  FMUL.FTZ R91, R2.reuse, R91 ;  /* 0x0000005b025b7220 */ /* 0x040fe40000410000 */
[C---:B------:R-:W-:Y:S02]  /*145e0*/  FMUL.FTZ R92, R3.reuse, R92 ;  /* 0x0000005c035c7220 */ /* 0x040fe40000410000 */
[C---:B------:R-:W-:Y:S01]  /*145f0*/  HMMA.16816.F32 R72, R152.reuse, R134, R72 ;  /* 0x000000869848723c */ /* 0x040fe20000001848 */
[----:B------:R-:W5:Y:S03]  /*14600*/  LDSM.16.MT88.4 R132, [R212+0x7080] ;  /* 0x00708000d484783b */ /* 0x000f660000004200 */
        /* <DEDUP_REMOVED lines=44> */
[C---:B-----5:R-:W-:Y:S03]  /*148d0*/  HMMA.16816.F32 R116, R152.reuse, R132, R116 ;  /* 0x000000849874723c */ /* 0x060fe60000001874 */
[C---:B------:R-:W-:Y:S02]  /*148e0*/  FMUL.FTZ R122, R2.reuse, R122 ;  /* 0x0000007a027a7220 */ /* 0x040fe40000410000 */
[C---:B------:R-:W-:Y:S02]  /*148f0*/  FMUL.FTZ R123, R2.reuse, R123 ;  /* 0x0000007b027b7220 */ /* 0x040fe40000410000 */
[----:B------:R-:W-:Y:S01]  /*14900*/  FMUL.FTZ R124, R3, R124 ;  /* 0x0000007c037c7220 */ /* 0x000fe20000410000 */
[----:B------:R-:W-:Y:S01]  /*14910*/  F2FP.PACK_AB R132, R189, R188 ;  /* 0x000000bcbd84723e */ /* 0x000fe200000000ff */
[----:B------:R-:W-:Y:S03]  /*14920*/  FMUL.FTZ R125, R3, R125 ;  /* 0x0000007d037d7220 */ /* 0x000fe60000410000 */
[C---:B------:R-:W-:Y:S03]  /*14930*/  HMMA.16816.F32 R120, R152.reuse, R134, R120 ;  /* 0x000000869878723c */ /* 0x040fe60000001878 */
[C---:B------:R-:W-:Y:S01]  /*14940*/  FMUL.FTZ R126, R2.reuse, R126 ;  /* 0x0000007e027e7220 */ /* 0x040fe20000410000 */
[----:B--2---:R-:W-:Y:S01]  /*14950*/  F2FP.PACK_AB R133, R191, R190 ;  /* 0x000000bebf85723e */ /* 0x004fe200000000ff */
[----:B------:R-:W-:Y:S02]  /*14960*/  FMUL.FTZ R127, R2, R127 ;  /* 0x0000007f027f7220 */ /* 0x000fe40000410000 */
[C---:B------:R-:W-:Y:S01]  /*14970*/  FMUL.FTZ R128, R3.reuse, R128 ;  /* 0x0000008003807220 */ /* 0x040fe20000410000 */
[----:B----4-:R-:W-:Y:S01]  /*14980*/  F2FP.PACK_AB R134, R192, R193 ;  /* 0x000000c1c086723e */ /* 0x010fe200000000ff */
[----:B------:R-:W-:Y:S03]  /*14990*/  FMUL.FTZ R129, R3, R129 ;  /* 0x0000008103817220 */ /* 0x000fe60000410000 */
[C---:B-1----:R-:W-:Y:S03]  /*149a0*/  HMMA.16816.F32 R124, R152.reuse, R140, R124 ;  /* 0x0000008c987c723c */ /* 0x042fe6000000187c */
[C---:B------:R-:W-:Y:S01]  /*149b0*/  FMUL.FTZ R130, R2.reuse, R130 ;  /* 0x0000008202827220 */ /* 0x040fe20000410000 */
[----:B------:R-:W-:Y:S01]  /*149c0*/  F2FP.PACK_AB R135, R195, R194 ;  /* 0x000000c2c387723e */ /* 0x000fe200000000ff */
[----:B------:R-:W-:Y:S02]  /*149d0*/  FMUL.FTZ R131, R2, R131 ;  /* 0x0000008302837220 */ /* 0x000fe40000410000 */
[--C-:B------:R-:W-:Y:S02]  /*149e0*/  FFMA.FTZ R196, R196, c[0x0][0x2d0], -R186.reuse ;  /* 0x0000b400c4c47a23 */ /* 0x100fe400000108ba */
[----:B------:R-:W-:Y:S03]  /*149f0*/  FFMA.FTZ R199, R199, c[0x0][0x2d0], -R186 ;  /* 0x0000b400c7c77a23 */ /* 0x000fe600000108ba */
[----:B------:R-:W-:Y:S01]  /*14a00*/  HMMA.16816.F32 R128, R152, R142, R128 ;  /* 0x0000008e9880723c */ /* 0x000fe20000001880 */
[----:B------:R-:W1:Y:S01]  /*14a10*/  LDSM.16.MT88.4 R140, [R215+0x6080] ;  /* 0x00608000d78c783b */ /* 0x000e620000004200 */
[----:B------:R-:W-:Y:S01]  /*14a20*/  MUFU.EX2 R196, R196 ;  /* 0x000000c400c47308 */ /* 0x000fe20000000800 */
[--C-:B------:R-:W-:Y:S02]  /*14a30*/  FFMA.FTZ R197, R197, c[0x0][0x2d0], -R184.reuse ;  /* 0x0000b400c5c57a23 */ /* 0x100fe400000108b8 */
[----:B------:R-:W-:Y:S02]  /*14a40*/  FFMA.FTZ R198, R187, c[0x0][0x2d0], -R184 ;  /* 0x0000b400bbc67a23 */ /* 0x000fe400000108b8 */
[--C-:B------:R-:W-:Y:S01]  /*14a50*/  FFMA.FTZ R185, R185, c[0x0][0x2d0], -R186.reuse ;  /* 0x0000b400b9b97a23 */ /* 0x100fe200000108ba */
[C---:B---3--:R-:W-:Y:S01]  /*14a60*/  HMMA.16816.F32 R4, R132.reuse, R136, R4 ;  /* 0x000000888404723c */ /* 0x048fe20000001804 */
[----:B------:R-:W2:Y:S03]  /*14a70*/  LDSM.16.MT88.4 R152, [R214+0x6080] ;  /* 0x00608000d698783b */ /* 0x000ea60000004200 */
[----:B------:R-:W3:Y:S01]  /*14a80*/  MUFU.EX2 R199, R199 ;  /* 0x000000c700c77308 */ /* 0x000ee20000000800 */
[----:B------:R-:W-:Y:S02]  /*14a90*/  FFMA.FTZ R186, R183, c[0x0][0x2d0], -R186 ;  /* 0x0000b400b7ba7a23 */ /* 0x000fe400000108ba */
[--C-:B------:R-:W-:Y:S01]  /*14aa0*/  FFMA.FTZ R158, R158, c[0x0][0x2d0], -R184.reuse ;  /* 0x0000b4009e9e7a23 */ /* 0x100fe200000108b8 */
[C---:B------:R-:W-:Y:S01]  /*14ab0*/  HMMA.16816.F32 R8, R132.reuse, R138, R8 ;  /* 0x0000008a8408723c */ /* 0x040fe20000001808 */
[----:B------:R-:W4:Y:S03]  /*14ac0*/  LDSM.16.MT88.4 R136, [R214+0x7880] ;  /* 0x00788000d688783b */ /* 0x000f260000004200 */
[----:B------:R-:W-:Y:S02]  /*14ad0*/  FFMA.FTZ R184, R157, c[0x0][0x2d0], -R184 ;  /* 0x0000b4009db87a23 */ /* 0x000fe400000108b8 */
[----:B------:R-:W-:Y:S01]  /*14ae0*/  MUFU.EX2 R197, R197 ;  /* 0x000000c500c57308 */ /* 0x000fe20000000800 */
[----:B------:R-:W-:Y:S01]  /*14af0*/  FFMA.FTZ R182, R3, R248, R182 ;  /* 0x000000f803b67223 */ /* 0x000fe200000100b6 */
[C---:B------:R-:W-:Y:S04]  /*14b00*/  HMMA.16816.F32 R12, R132.reuse, R144, R12 ;  /* 0x00000090840c723c */ /* 0x040fe8000000180c */
[----:B------:R-:W-:Y:S02]  /*14b10*/  FFMA.FTZ R178, R2, R247, R178 ;  /* 0x000000f702b27223 */ /* 0x000fe400000100b2 */
[----:B------:R-:W-:Y:S02]  /*14b20*/  FADD.FTZ R181, R181, R182 ;  /* 0x000000b6b5b57221 */ /* 0x000fe40000010000 */
[C---:B------:R-:W-:Y:S01]  /*14b30*/  HMMA.16816.F32 R16, R132.reuse, R146, R16 ;  /* 0x000000928410723c */ /* 0x040fe20000001810 */
[----:B------:R-:W5:Y:S01]  /*14b40*/  LDSM.16.MT88.4 R144, [R213+0x7880] ;  /* 0x00788000d590783b */ /* 0x000f620000004200 */
[----:B------:R-:W1:Y:S02]  /*14b50*/  MUFU.EX2 R198, R198 ;  /* 0x000000c600c67308 */ /* 0x000e640000000800 */
[----:B------:R-:W-:Y:S02]  /*14b60*/  FADD.FTZ R177, R177, R178 ;  /* 0x000000b2b1b17221 */ /* 0x000fe40000010000 */
[----:B------:R-:W-:Y:S02]  /*14b70*/  FADD.FTZ R180, R180, R181 ;  /* 0x000000b5b4b47221 */ /* 0x000fe40000010000 */
[C---:B------:R-:W-:Y:S04]  /*14b80*/  HMMA.16816.F32 R20, R132.reuse, R148, R20 ;  /* 0x000000948414723c */ /* 0x040fe80000001814 */
[----:B------:R-:W-:Y:S01]  /*14b90*/  MUFU.EX2 R185, R185 ;  /* 0x000000b900b97308 */ /* 0x000fe20000000800 */
[----:B------:R-:W-:Y:S02]  /*14ba0*/  FADD.FTZ R176, R176, R177 ;  /* 0x000000b1b0b07221 */ /* 0x000fe40000010000 */
[----:B------:R-:W-:Y:S01]  /*14bb0*/  FADD.FTZ R179, R179, R180 ;  /* 0x000000b4b3b37221 */ /* 0x000fe20000010000 */
[C---:B------:R-:W-:Y:S01]  /*14bc0*/  HMMA.16816.F32 R24, R132.reuse, R150, R24 ;  /* 0x000000968418723c */ /* 0x040fe20000001818 */
[----:B------:R-:W-:Y:S03]  /*14bd0*/  LDSM.16.MT88.4 R148, [R215+0x9080] ;  /* 0x00908000d794783b */ /* 0x000fe60000004200 */
[----:B------:R-:W-:Y:S02]  /*14be0*/  FADD.FTZ R159, R159, R176 ;  /* 0x000000b09f9f7221 */ /* 0x000fe40000010000 */
[----:B------:R-:W2:Y:S01]  /*14bf0*/  MUFU.EX2 R186, R186 ;  /* 0x000000ba00ba7308 */ /* 0x000ea20000000800 */
[----:B------:R-:W-:Y:S01]  /*14c00*/  FADD.FTZ R2, R188, R179 ;  /* 0x000000b3bc027221 */ /* 0x000fe20000010000 */
[C---:B------:R-:W-:Y:S04]  /*14c10*/  HMMA.16816.F32 R28, R132.reuse, R160, R28 ;  /* 0x000000a0841c723c */ /* 0x040fe8000000181c */
[----:B------:R-:W-:Y:S01]  /*14c20*/  FADD.FTZ R190, R190, R159 ;  /* 0x0000009fbebe7221 */ /* 0x000fe20000010000 */
[----:B------:R-:W-:Y:S01]  /*14c30*/  MOV R159, R156 ;  /* 0x0000009c009f7202 */ /* 0x000fe20000000f00 */
[----:B------:R-:W-:Y:S01]  /*14c40*/  FADD.FTZ R2, R189, R2 ;  /* 0x00000002bd027221 */ /* 0x000fe20000010000 */
[----:B---3--:R-:W-:Y:S01]  /*14c50*/  F2FP.PACK_AB R160, R199, R196 ;  /* 0x000000c4c7a0723e */ /* 0x008fe200000000ff */
[C---:B------:R-:W-:Y:S01]  /*14c60*/  HMMA.16816.F32 R32, R132.reuse, R162, R32 ;  /* 0x000000a28420723c */ /* 0x040fe20000001820 */
[----:B------:R-:W-:Y:S03]  /*14c70*/  MUFU.EX2 R158, R158 ;  /* 0x0000009e009e7308 */ /* 0x000fe60000000800 */
[----:B-1----:R-:W-:Y:S01]  /*14c80*/  F2FP.PACK_AB R161, R198, R197 ;  /* 0x000000c5c6a1723e */ /* 0x002fe200000000ff */
[----:B------:R-:W-:Y:S02]  /*14c90*/  FADD.FTZ R191, R191, R190 ;  /* 0x000000bebfbf7221 */ /* 0x000fe40000010000 */
[----:B------:R-:W-:Y:S01]  /*14ca0*/  FADD.FTZ R3, R193, R2 ;  /* 0x00000002c1037221 */ /* 0x000fe20000010000 */
[C---:B------:R-:W-:Y:S03]  /*14cb0*/  HMMA.16816.F32 R36, R132.reuse, R140, R36 ;  /* 0x0000008c8424723c */ /* 0x040fe60000001824 */
[----:B------:R-:W1:Y:S01]  /*14cc0*/  MUFU.EX2 R157, R184 ;  /* 0x000000b8009d7308 */ /* 0x000e620000000800 */
[----:B------:R-:W-:Y:S01]  /*14cd0*/  FADD.FTZ R194, R194, R191 ;  /* 0x000000bfc2c27221 */ /* 0x000fe20000010000 */
[----:B--2---:R-:W-:Y:S01]  /*14ce0*/  F2FP.PACK_AB R162, R186, R185 ;  /* 0x000000b9baa2723e */ /* 0x004fe200000000ff */
[----:B------:R-:W-:Y:S02]  /*14cf0*/  FADD.FTZ R3, R192, R3 ;  /* 0x00000003c0037221 */ /* 0x000fe40000010000 */
[C---:B------:R-:W-:Y:S01]  /*14d00*/  HMMA.16816.F32 R40, R132.reuse, R142, R40 ;  /* 0x0000008e8428723c */ /* 0x040fe20000001828 */
[----:B------:R-:W2:Y:S03]  /*14d10*/  LDSM.16.MT88.4 R140, [R212+0x7880] ;  /* 0x00788000d48c783b */ /* 0x000ea60000004200 */
[----:B------:R-:W-:Y:S02]  /*14d20*/  FADD.FTZ R194, R195, R194 ;  /* 0x000000c2c3c27221 */ /* 0x000fe40000010000 */
[----:B------:R-:W-:Y:S02]  /*14d30*/  FADD.FTZ R2, R196, R3 ;  /* 0x00000003c4027221 */ /* 0x000fe40000010000 */
[C---:B------:R-:W-:Y:S04]  /*14d40*/  HMMA.16816.F32 R44, R132.reuse, R152, R44 ;  /* 0x00000098842c723c */ /* 0x040fe8000000182c */
[----:B------:R-:W-:Y:S02]  /*14d50*/  FADD.FTZ R197, R197, R194 ;  /* 0x000000c2c5c57221 */ /* 0x000fe40000010000 */
[----:B------:R-:W-:Y:S02]  /*14d60*/  FADD.FTZ R2, R199, R2 ;  /* 0x00000002c7027221 */ /* 0x000fe40000010000 */
[C---:B------:R-:W-:Y:S04]  /*14d70*/  HMMA.16816.F32 R48, R132.reuse, R154, R48 ;  /* 0x0000009a8430723c */ /* 0x040fe80000001830 */
[----:B-1----:R-:W-:Y:S01]  /*14d80*/  F2FP.PACK_AB R163, R157, R158 ;  /* 0x0000009e9da3723e */ /* 0x002fe200000000ff */
[----:B------:R-:W-:Y:S02]  /*14d90*/  FADD.FTZ R197, R198, R197 ;  /* 0x000000c5c6c57221 */ /* 0x000fe40000010000 */
[----:B------:R-:W-:Y:S01]  /*14da0*/  FADD.FTZ R185, R185, R2 ;  /* 0x00000002b9b97221 */ /* 0x000fe20000010000 */
[C---:B------:R-:W-:Y:S04]  /*14db0*/  HMMA.16816.F32 R52, R132.reuse, R164, R52 ;  /* 0x000000a48434723c */ /* 0x040fe80000001834 */
[----:B------:R-:W-:Y:S01]  /*14dc0*/  IADD3 R2, R246, -0x1, RZ ;  /* 0xfffffffff6027810 */ /* 0x000fe20007ffe0ff */
[----:B------:R-:W-:Y:S02]  /*14dd0*/  FADD.FTZ R158, R158, R197 ;  /* 0x000000c59e9e7221 */ /* 0x000fe40000010000 */
[----:B------:R-:W-:Y:S01]  /*14de0*/  FADD.FTZ R248, R186, R185 ;  /* 0x000000b9baf87221 */ /* 0x000fe20000010000 */
[C---:B------:R-:W-:Y:S01]  /*14df0*/  HMMA.16816.F32 R56, R132.reuse, R166, R56 ;  /* 0x000000a68438723c */ /* 0x040fe20000001838 */
[----:B------:R-:W-:Y:S03]  /*14e00*/  LDSM.16.MT88.4 R164, [R213+0x5080] ;  /* 0x00508000d5a4783b */ /* 0x000fe60000004200 */
[----:B------:R-:W-:Y:S01]  /*14e10*/  FADD.FTZ R247, R157, R158 ;  /* 0x0000009e9df77221 */ /* 0x000fe20000010000 */
[----:B------:R-:W-:Y:S03]  /*14e20*/  MOV R246, R2 ;  /* 0x0000000200f67202 */ /* 0x000fe60000000f00 */
[C---:B------:R-:W-:Y:S08]  /*14e30*/  HMMA.16816.F32 R60, R132.reuse, R168, R60 ;  /* 0x000000a8843c723c */ /* 0x040ff0000000183c */
[C---:B------:R-:W-:Y:S01]  /*14e40*/  HMMA.16816.F32 R64, R132.reuse, R170, R64 ;  /* 0x000000aa8440723c */ /* 0x040fe20000001840 */
[----:B------:R-:W-:Y:S07]  /*14e50*/  LDSM.16.MT88.4 R168, [R212+0x5080] ;  /* 0x00508000d4a8783b */ /* 0x000fee0000004200 */
[C---:B------:R-:W-:Y:S08]  /*14e60*/  HMMA.16816.F32 R68, R132.reuse, R172, R68 ;  /* 0x000000ac8444723c */ /* 0x040ff00000001844 */
[C---:B------:R-:W-:Y:S01]  /*14e70*/  HMMA.16816.F32 R72, R132.reuse, R174, R72 ;  /* 0x000000ae8448723c */ /* 0x040fe20000001848 */
[----:B------:R-:W-:Y:S07]  /*14e80*/  LDSM.16.MT88.4 R172, [R212+0x8080] ;  /* 0x00808000d4ac783b */ /* 0x000fee0000004200 */
[C---:B----4-:R-:W-:Y:S08]  /*14e90*/  HMMA.16816.F32 R76, R132.reuse, R136, R76 ;  /* 0x00000088844c723c */ /* 0x050ff0000000184c */
[C---:B------:R-:W-:Y:S01]  /*14ea0*/  HMMA.16816.F32 R80, R132.reuse, R138, R80 ;  /* 0x0000008a8450723c */ /* 0x040fe20000001850 */
[----:B------:R-:W1:Y:S07]  /*14eb0*/  LDSM.16.MT88.4 R136, [R214+0x9080] ;  /* 0x00908000d688783b */ /* 0x000e6e0000004200 */
[C---:B-----5:R-:W-:Y:S08]  /*14ec0*/  HMMA.16816.F32 R84, R132.reuse, R144, R84 ;  /* 0x000000908454723c */ /* 0x060ff00000001854 */
        /* <DEDUP_REMOVED lines=12> */
[C---:B------:R-:W-:Y:S08]  /*14f90*/  HMMA.16816.F32 R120, R132.reuse, R146, R120 ;  /* 0x000000928478723c */ /* 0x040ff00000001878 */
[C---:B--2---:R-:W-:Y:S08]  /*14fa0*/  HMMA.16816.F32 R124, R132.reuse, R140, R124 ;  /* 0x0000008c847c723c */ /* 0x044ff0000000187c */
[----:B------:R-:W-:Y:S08]  /*14fb0*/  HMMA.16816.F32 R128, R132, R142, R128 ;  /* 0x0000008e8480723c */ /* 0x000ff00000001880 */
[C---:B----4-:R-:W-:Y:S01]  /*14fc0*/  HMMA.16816.F32 R152, R160.reuse, R148, R4 ;  /* 0x00000094a098723c */ /* 0x050fe20000001804 */
[----:B------:R-:W2:Y:S07]  /*14fd0*/  LDSM.16.MT88.4 R4, [R215+0x6880] ;  /* 0x00688000d704783b */ /* 0x000eae0000004200 */
[C---:B------:R-:W-:Y:S01]  /*14fe0*/  HMMA.16816.F32 R148, R160.reuse, R150, R8 ;  /* 0x00000096a094723c */ /* 0x040fe20000001808 */
[----:B------:R-:W3:Y:S07]  /*14ff0*/  LDSM.16.MT88.4 R8, [R214+0x6880] ;  /* 0x00688000d608783b */ /* 0x000eee0000004200 */
[C---:B-1----:R-:W-:Y:S01]  /*15000*/  HMMA.16816.F32 R144, R160.reuse, R136, R12 ;  /* 0x00000088a090723c */ /* 0x042fe2000000180c */
[----:B------:R-:W1:Y:S07]  /*15010*/  LDSM.16.MT88.4 R12, [R213+0x6880] ;  /* 0x00688000d50c783b */ /* 0x000e6e0000004200 */
[C---:B------:R-:W-:Y:S01]  /*15020*/  HMMA.16816.F32 R140, R160.reuse, R138, R16 ;  /* 0x0000008aa08c723c */ /* 0x040fe20000001810 */
[----:B------:R-:W4:Y:S07]  /*15030*/  LDSM.16.MT88.4 R16, [R212+0x6880] ;  /* 0x00688000d410783b */ /* 0x000f2e0000004200 */
[C---:B------:R-:W-:Y:S01]  /*15040*/  HMMA.16816.F32 R136, R160.reuse, R164, R20 ;  /* 0x000000a4a088723c */ /* 0x040fe20000001814 */
[----:B------:R-:W5:Y:S07]  /*15050*/  LDSM.16.MT88.4 R20, [R215+0x8080] ;  /* 0x00808000d714783b */ /* 0x000f6e0000004200 */
[C---:B------:R-:W-:Y:S01]  /*15060*/  HMMA.16816.F32 R132, R160.reuse, R166, R24 ;  /* 0x000000a6a084723c */ /* 0x040fe20000001818 */
[----:B------:R-:W1:Y:S07]  /*15070*/  LDSM.16.MT88.4 R24, [R214+0x8080] ;  /* 0x00808000d618783b */ /* 0x000e6e0000004200 */
[C---:B------:R-:W-:Y:S01]  /*15080*/  HMMA.16816.F32 R28, R160.reuse, R168, R28 ;  /* 0x000000a8a01c723c */ /* 0x040fe2000000181c */
[----:B------:R-:W1:Y:S07]  /*15090*/  LDSM.16.MT88.4 R164, [R213+0x8080] ;  /* 0x00808000d5a4783b */ /* 0x000e6e0000004200 */
        /* <DEDUP_REMOVED lines=12> */
[C---:B------:R-:W-:Y:S08]  /*15160*/  HMMA.16816.F32 R64, R160.reuse, R18, R64 ;  /* 0x00000012a040723c */ /* 0x040ff00000001840 */
[C---:B-----5:R-:W-:Y:S08]  /*15170*/  HMMA.16816.F32 R68, R160.reuse, R20, R68 ;  /* 0x00000014a044723c */ /* 0x060ff00000001844 */
        /* <DEDUP_REMOVED lines=13> */
[C---:B-1----:R-:W-:Y:S08]  /*15250*/  HMMA.16816.F32 R124, R160.reuse, R12, R124 ;  /* 0x0000000ca07c723c */ /* 0x042ff0000000187c */
[----:B------:R-:W-:Y:S01]  /*15260*/  HMMA.16816.F32 R128, R160, R14, R128 ;  /* 0x0000000ea080723c */ /* 0x000fe20000001880 */
[----:B------:R-:W-:-:S07]  /*15270*/  @P0 BRA `(.L_x_946) ;  /* 0xffffd14000000947 */ /* 0x000fce000383ffff */
.L_x_941:
        /* <DEDUP_REMOVED lines=10> */
[----:B-1----:R-:W-:Y:S02]  /*15320*/  FADD.FTZ R5, R6, R5 ;  /* 0x0000000506057221 */ /* 0x002fe40000010000 */
[----:B--2---:R-:W-:-:S03]  /*15330*/  FADD.FTZ R2, R2, R7 ;  /* 0x0000000702027221 */ /* 0x004fc60000010000 */
[----:B------:R-:W-:Y:S02]  /*15340*/  FSETP.NE.FTZ.AND P1, PT, R5, RZ, PT ;  /* 0x000000ff0500720b */ /* 0x000fe40003f35000 */
[----:B------:R-:W-:-:S11]  /*15350*/  FSETP.NE.FTZ.AND P0, PT, R2, RZ, PT ;  /* 0x000000ff0200720b */ /* 0x000fd60003f15000 */
[----:B------:R-:W1:Y:S01]  /*15360*/  @P1 MUFU.RCP R4, R5 ;  /* 0x0000000500041308 */ /* 0x000e620000001000 */
[----:B------:R-:W-:Y:S02]  /*15370*/  @P1 MOV R12, 0x3f317218 ;  /* 0x3f317218000c1802 */ /* 0x000fe40000000f00 */
[----:B------:R-:W-:-:S03]  /*15380*/  @P0 MOV R15, 0x3f317218 ;  /* 0x3f317218000f0802 */ /* 0x000fc60000000f00 */
[----:B------:R-:W-:Y:S02]  /*15390*/  @P1 FMUL.FTZ R12, R12, c[0x0][0x2d0] ;  /* 0x0000b4000c0c1a20 */ /* 0x000fe40000410000 */
[----:B------:R-:W2:Y:S08]  /*153a0*/  @P0 MUFU.LG2 R10, R2 ;  /* 0x00000002000a0308 */ /* 0x000eb00000000c00 */
[----:B------:R-:W3:Y:S01]  /*153b0*/  @P1 MUFU.LG2 R5, R5 ;  /* 0x0000000500051308 */ /* 0x000ee20000000c00 */
[----:B-1----:R-:W-:-:S02]  /*153c0*/  FMUL.FTZ R152, R4, R152 ;  /* 0x0000009804987220 */ /* 0x002fc40000410000 */
[C---:B------:R-:W-:Y:S02]  /*153d0*/  FMUL.FTZ R153, R4.reuse, R153 ;  /* 0x0000009904997220 */ /* 0x040fe40000410000 */
[C---:B------:R-:W-:Y:S02]  /*153e0*/  FMUL.FTZ R148, R4.reuse, R148 ;  /* 0x0000009404947220 */ /* 0x040fe40000410000 */
[----:B------:R-:W-:Y:S01]  /*153f0*/  FMUL.FTZ R149, R4, R149 ;  /* 0x0000009504957220 */ /* 0x000fe20000410000 */
[----:B------:R1:W4:Y:S01]  /*15400*/  @P0 MUFU.RCP R3, R2 ;  /* 0x0000000200030308 */ /* 0x0003220000001000 */
[----:B--2---:R-:W-:Y:S02]  /*15410*/  @P0 FMUL.FTZ R14, R10, 0.69314718246459960938 ;  /* 0x3f3172180a0e0820 */ /* 0x004fe40000410000 */
[----:B------:R-:W-:Y:S02]  /*15420*/  @P0 FMUL.FTZ R10, R15, c[0x0][0x2d0] ;  /* 0x0000b4000f0a0a20 */ /* 0x000fe40000410000 */
[----:B------:R-:W-:-:S02]  /*15430*/  FMUL.FTZ R144, R4, R144 ;  /* 0x0000009004907220 */ /* 0x000fc40000410000 */
[C---:B------:R-:W-:Y:S02]  /*15440*/  FMUL.FTZ R145, R4.reuse, R145 ;  /* 0x0000009104917220 */ /* 0x040fe40000410000 */
[----:B---3--:R-:W-:Y:S02]  /*15450*/  @P1 FMUL.FTZ R5, R5, 0.69314718246459960938 ;  /* 0x3f31721805051820 */ /* 0x008fe40000410000 */
[C---:B------:R-:W-:Y:S02]  /*15460*/  FMUL.FTZ R140, R4.reuse, R140 ;  /* 0x0000008c048c7220 */ /* 0x040fe40000410000 */
[C---:B------:R-:W-:Y:S02]  /*15470*/  FMUL.FTZ R141, R4.reuse, R141 ;  /* 0x0000008d048d7220 */ /* 0x040fe40000410000 */
[C---:B------:R-:W-:Y:S01]  /*15480*/  FMUL.FTZ R136, R4.reuse, R136 ;  /* 0x0000008804887220 */ /* 0x040fe20000410000 */
[----:B-1----:R-:W-:Y:S01]  /*15490*/  MOV R2, 0xff800000 ;  /* 0xff80000000027802 */ /* 0x002fe20000000f00 */
        /* <DEDUP_REMOVED lines=55> */
[C---:B----4-:R-:W-:Y:S02]  /*15810*/  FMUL.FTZ R154, R3.reuse, R154 ;  /* 0x0000009a039a7220 */ /* 0x050fe40000410000 */
        /* <DEDUP_REMOVED lines=65> */
.L_x_875:
[----:B------:R-:W-:Y:S01]  /*15c30*/  ULDC.64 UR4, c[0x0][0x118] ;  /* 0x0000460000047ab9 */ /* 0x000fe20000000a00 */
[----:B------:R-:W-:Y:S01]  /*15c40*/  SHF.R.S32.HI R0, RZ, 0x1f, R223 ;  /* 0x0000001fff007819 */ /* 0x000fe200000114df */
[----:B------:R-:W-:Y:S05]  /*15c50*/  @P2 BRA `(.L_x_947) ;  /* 0x00001a8000002947 */ /* 0x000fea0003800000 */
[----:B------:R-:W1:Y:S01]  /*15c60*/  S2R R5, SR_TID.X ;  /* 0x0000000000057919 */ /* 0x000e620000002100 */
[----:B------:R-:W-:-:S02]  /*15c70*/  F2FP.PACK_AB R6, R7, R6 ;  /* 0x000000060706723e */ /* 0x000fc400000000ff */
[----:B------:R-:W-:Y:S01]  /*15c80*/  F2FP.PACK_AB R4, R13, R4 ;  /* 0x000000040d04723e */ /* 0x000fe200000000ff */
[----:B------:R-:W-:Y:S01]  /*15c90*/  BAR.SYNC.DEFER_BLOCKING 0x1, 0x100 ;  /* 0x0044000000007b1d */ /* 0x000fe20000010000 */
        /* <DEDUP_REMOVED lines=10> */
[----:B-1----:R-:W-:-:S02]  /*15d40*/  SHF.R.S32.HI R10, RZ, 0x1f, R5 ;  /* 0x0000001fff0a7819 */ /* 0x002fc40000011405 */
[----:B------:R-:W-:Y:S02]  /*15d50*/  F2FP.PACK_AB R132, R133, R132 ;  /* 0x000000848584723e */ /* 0x000fe400000000ff */
[CC--:B------:R-:W-:Y:S02]  /*15d60*/  LEA.HI R12, R10.reuse, R5.reuse, RZ, 0x2 ;  /* 0x000000050a0c7211 */ /* 0x0c0fe400078f10ff */
[----:B------:R-:W-:Y:S02]  /*15d70*/  LEA.HI R7, R10, R5, RZ, 0x5 ;  /* 0x000000050a077211 */ /* 0x000fe400078f28ff */
[--C-:B------:R-:W-:Y:S02]  /*15d80*/  SHF.R.S32.HI R15, RZ, 0x2, R12.reuse ;  /* 0x00000002ff0f7819 */ /* 0x100fe4000001140c */
[----:B------:R-:W-:Y:S02]  /*15d90*/  SHF.R.S32.HI R14, RZ, 0x1f, R12 ;  /* 0x0000001fff0e7819 */ /* 0x000fe4000001140c */
[----:B------:R-:W-:-:S02]  /*15da0*/  LOP3.LUT R12, R12, 0xfffffffc, RZ, 0xc0, !PT ;  /* 0xfffffffc0c0c7812 */ /* 0x000fc400078ec0ff */
[----:B------:R-:W-:Y:S02]  /*15db0*/  LEA.HI R14, R14, R15, RZ, 0x3 ;  /* 0x0000000f0e0e7211 */ /* 0x000fe400078f18ff */
[----:B------:R-:W-:Y:S01]  /*15dc0*/  SHF.R.S32.HI R13, RZ, 0x5, R7 ;  /* 0x00000005ff0d7819 */ /* 0x000fe20000011407 */
[----:B------:R-:W-:Y:S01]  /*15dd0*/  IMAD.IADD R12, R5, 0x1, -R12 ;  /* 0x00000001050c7824 */ /* 0x000fe200078e0a0c */
[----:B------:R-:W-:Y:S02]  /*15de0*/  LOP3.LUT R14, R14, 0xfffffff8, RZ, 0xc0, !PT ;  /* 0xfffffff80e0e7812 */ /* 0x000fe400078ec0ff */
[----:B------:R-:W-:Y:S01]  /*15df0*/  F2FP.PACK_AB R134, R135, R134 ;  /* 0x000000868786723e */ /* 0x000fe200000000ff */
[----:B------:R-:W-:Y:S01]  /*15e00*/  IMAD R16, R13, 0x200, R12 ;  /* 0x000002000d107824 */ /* 0x000fe200078e020c */
[----:B------:R-:W-:Y:S01]  /*15e10*/  F2FP.PACK_AB R28, R29, R28 ;  /* 0x0000001c1d1c723e */ /* 0x000fe200000000ff */
[----:B------:R-:W-:Y:S01]  /*15e20*/  IMAD.IADD R14, R15, 0x1, -R14 ;  /* 0x000000010f0e7824 */ /* 0x000fe200078e0a0e */
[----:B------:R-:W-:-:S02]  /*15e30*/  F2FP.PACK_AB R30, R31, R30 ;  /* 0x0000001e1f1e723e */ /* 0x000fc400000000ff */
[----:B------:R-:W-:Y:S01]  /*15e40*/  F2FP.PACK_AB R32, R33, R32 ;  /* 0x000000202120723e */ /* 0x000fe200000000ff */
[C---:B------:R-:W-:Y:S01]  /*15e50*/  IMAD.SHL.U32 R15, R14.reuse, 0x40, RZ ;  /* 0x000000400e0f7824 */ /* 0x040fe200078e00ff */
[----:B------:R-:W-:Y:S02]  /*15e60*/  LOP3.LUT R17, R14, 0x1, RZ, 0xc0, !PT ;  /* 0x000000010e117812 */ /* 0x000fe400078ec0ff */
[----:B------:R-:W-:Y:S02]  /*15e70*/  F2FP.PACK_AB R34, R35, R34 ;  /* 0x000000222322723e */ /* 0x000fe400000000ff */
[----:B------:R-:W-:Y:S02]  /*15e80*/  LOP3.LUT R15, R15, 0x1c0, RZ, 0xc0, !PT ;  /* 0x000001c00f0f7812 */ /* 0x000fe400078ec0ff */
[----:B------:R-:W-:Y:S02]  /*15e90*/  ISETP.NE.U32.AND P0, PT, R17, 0x1, PT ;  /* 0x000000011100780c */ /* 0x000fe40003f05070 */
[----:B------:R-:W-:-:S02]  /*15ea0*/  LEA.HI R15, R15, R15, RZ, 0x1d ;  /* 0x0000000f0f0f7211 */ /* 0x000fc400078fe8ff */
[----:B------:R-:W-:Y:S01]  /*15eb0*/  R2P PR, R14, 0x6 ;  /* 0x000000060e007804 */ /* 0x000fe20000000000 */
[----:B------:R-:W-:Y:S01]  /*15ec0*/  IMAD.MOV.U32 R14, RZ, RZ, 0x20 ;  /* 0x00000020ff0e7424 */ /* 0x000fe200078e00ff */
[----:B------:R-:W-:Y:S01]  /*15ed0*/  F2FP.PACK_AB R36, R37, R36 ;  /* 0x000000242524723e */ /* 0x000fe200000000ff */
[----:B------:R-:W-:Y:S01]  /*15ee0*/  IMAD.U32 R15, R16, 0x2, R15 ;  /* 0x00000002100f7824 */ /* 0x000fe200078e000f */
[----:B------:R-:W-:Y:S02]  /*15ef0*/  F2FP.PACK_AB R38, R39, R38 ;  /* 0x000000262726723e */ /* 0x000fe400000000ff */
[----:B------:R-:W-:Y:S01]  /*15f00*/  SEL R14, R14, 0xffffffe0, !P1 ;  /* 0xffffffe00e0e7807 */ /* 0x000fe20004800000 */
[----:B------:R-:W-:Y:S01]  /*15f10*/  IMAD.SHL.U32 R15, R15, 0x2, RZ ;  /* 0x000000020f0f7824 */ /* 0x000fe200078e00ff */
[----:B------:R-:W-:Y:S02]  /*15f20*/  F2FP.PACK_AB R40, R41, R40 ;  /* 0x000000282928723e */ /* 0x000fe400000000ff */
[----:B------:R-:W-:Y:S01]  /*15f30*/  F2FP.PACK_AB R42, R43, R42 ;  /* 0x0000002a2b2a723e */ /* 0x000fe200000000ff */
[C---:B------:R-:W-:Y:S01]  /*15f40*/  IMAD.IADD R19, R15.reuse, 0x1, R14 ;  /* 0x000000010f137824 */ /* 0x040fe200078e020e */
[C---:B------:R-:W-:Y:S01]  /*15f50*/  IADD3 R16, R15.reuse, 0x80, RZ ;  /* 0x000000800f107810 */ /* 0x040fe20007ffe0ff */
[----:B------:R-:W-:Y:S01]  /*15f60*/  STS [R15+0x80], R152 ;  /* 0x000080980f007388 */ /* 0x000fe20000000800 */
[----:B------:R-:W-:-:S02]  /*15f70*/  IADD3 R17, R15, 0x70, RZ ;  /* 0x000000700f117810 */ /* 0x000fc40007ffe0ff */
[----:B------:R-:W-:Y:S01]  /*15f80*/  @P0 IADD3 R17, R16, 0x10, RZ ;  /* 0x0000001010110810 */ /* 0x000fe20007ffe0ff */
[----:B------:R-:W-:Y:S01]  /*15f90*/  IMAD.MOV.U32 R16, RZ, RZ, 0x40 ;  /* 0x00000040ff107424 */ /* 0x000fe200078e00ff */
[----:B------:R-:W-:Y:S01]  /*15fa0*/  STS [R15+0x480], R154 ;  /* 0x0004809a0f007388 */ /* 0x000fe20000000800 */
[----:B------:R-:W-:Y:S02]  /*15fb0*/  F2FP.PACK_AB R44, R45, R44 ;  /* 0x0000002c2d2c723e */ /* 0x000fe400000000ff */
[--C-:B------:R-:W-:Y:S01]  /*15fc0*/  IMAD.IADD R21, R14, 0x1, R17.reuse ;  /* 0x000000010e157824 */ /* 0x100fe200078e0211 */
[----:B------:R-:W-:Y:S01]  /*15fd0*/  SEL R16, R16, 0xffffffc0, !P2 ;  /* 0xffffffc010107807 */ /* 0x000fe20005000000 */
[----:B------:R-:W-:Y:S01]  /*15fe0*/  STS [R17], R148 ;  /* 0x0000009411007388 */ /* 0x000fe20000000800 */
[----:B------:R-:W-:Y:S02]  /*15ff0*/  F2FP.PACK_AB R46, R47, R46 ;  /* 0x0000002e2f2e723e */ /* 0x000fe400000000ff */
[----:B------:R-:W-:Y:S01]  /*16000*/  F2FP.PACK_AB R48, R49, R48 ;  /* 0x000000303130723e */ /* 0x000fe200000000ff */
[--C-:B------:R-:W-:Y:S01]  /*16010*/  IMAD.IADD R23, R15, 0x1, R16.reuse ;  /* 0x000000010f177824 */ /* 0x100fe200078e0210 */
[----:B------:R-:W-:Y:S01]  /*16020*/  STS [R17+0x400], R150 ;  /* 0x0004009611007388 */ /* 0x000fe20000000800 */
        /* <DEDUP_REMOVED lines=62> */
[----:B------:R-:W-:Y:S01]  /*16410*/  ISETP.NE.U32.AND P1, PT, RZ, c[0x0][0x508], PT ;  /* 0x00014200ff007a0c */ /* 0x000fe20003f25070 */
[----:B------:R-:W-:Y:S01]  /*16420*/  STS [R23+0x4080], R52 ;  /* 0x0040803417007388 */ /* 0x000fe20000000800 */
[----:B------:R-:W-:Y:S02]  /*16430*/  ISETP.NE.U32.AND P0, PT, RZ, c[0x0][0x500], PT ;  /* 0x00014000ff007a0c */ /* 0x000fe40003f05070 */
[----:B------:R-:W-:Y:S01]  /*16440*/  ISETP.NE.AND.EX P1, PT, RZ, c[0x0][0x50c], PT, P1 ;  /* 0x00014300ff007a0c */ /* 0x000fe20003f25310 */
[----:B------:R-:W-:Y:S01]  /*16450*/  STS [R23+0x4480], R54 ;  /* 0x0044803617007388 */ /* 0x000fe20000000800 */
[----:B------:R-:W-:-:S03]  /*16460*/  ISETP.NE.AND.EX P0, PT, RZ, c[0x0][0x504], PT, P0 ;  /* 0x00014100ff007a0c */ /* 0x000fc60003f05300 */
        /* <DEDUP_REMOVED lines=25> */
[----:B------:R2:W-:Y:S04]  /*16600*/  STS [R17+0xc400], R106 ;  /* 0x00c4006a11007388 */ /* 0x0005e80000000800 */
[----:B------:R-:W-:Y:S04]  /*16610*/  STS [R19+0xc080], R108 ;  /* 0x00c0806c13007388 */ /* 0x000fe80000000800 */
[----:B------:R3:W-:Y:S04]  /*16620*/  STS [R19+0xc480], R110 ;  /* 0x00c4806e13007388 */ /* 0x0007e80000000800 */
[----:B------:R4:W-:Y:S01]  /*16630*/  STS [R21+0xc000], R112 ;  /* 0x00c0007015007388 */ /* 0x0009e20000000800 */
[----:B-1----:R-:W-:-:S03]  /*16640*/  IMAD.MOV.U32 R9, RZ, RZ, 0x4 ;  /* 0x00000004ff097424 */ /* 0x002fc600078e00ff */
[----:B------:R4:W-:Y:S04]  /*16650*/  STS [R21+0xc400], R114 ;  /* 0x00c4007215007388 */ /* 0x0009e80000000800 */
[----:B------:R4:W-:Y:S04]  /*16660*/  STS [R23+0xc080], R116 ;  /* 0x00c0807417007388 */ /* 0x0009e80000000800 */
[----:B------:R4:W-:Y:S01]  /*16670*/  STS [R23+0xc480], R118 ;  /* 0x00c4807617007388 */ /* 0x0009e20000000800 */
[----:B--2---:R-:W-:-:S03]  /*16680*/  IMAD.WIDE R16, R226, R9, c[0x0][0x500] ;  /* 0x00014000e2107625 */ /* 0x004fc600078e0209 */
[----:B------:R4:W-:Y:S04]  /*16690*/  STS [R25+0xc000], R120 ;  /* 0x00c0007819007388 */ /* 0x0009e80000000800 */
[----:B------:R4:W-:Y:S04]  /*166a0*/  STS [R25+0xc400], R122 ;  /* 0x00c4007a19007388 */ /* 0x0009e80000000800 */
[----:B------:R4:W-:Y:S04]  /*166b0*/  STS [R27+0xc080], R124 ;  /* 0x00c0807c1b007388 */ /* 0x0009e80000000800 */
[----:B------:R4:W-:Y:S04]  /*166c0*/  STS [R27+0xc480], R126 ;  /* 0x00c4807e1b007388 */ /* 0x0009e80000000800 */
[----:B------:R4:W-:Y:S04]  /*166d0*/  STS [R29+0xc000], R128 ;  /* 0x00c000801d007388 */ /* 0x0009e80000000800 */
[----:B------:R4:W-:Y:S04]  /*166e0*/  STS [R29+0xc400], R3 ;  /* 0x00c400031d007388 */ /* 0x0009e80000000800 */
[----:B------:R-:W-:Y:S01]  /*166f0*/  BAR.SYNC.DEFER_BLOCKING 0x1, 0x100 ;  /* 0x0044000000007b1d */ /* 0x000fe20000010000 */
[----:B------:R-:W-:-:S02]  /*16700*/  IMAD.MOV.U32 R4, RZ, RZ, c[0x0][0x388] ;  /* 0x0000e200ff047624 */ /* 0x000fc400078e00ff */
[----:B---3--:R-:W-:-:S03]  /*16710*/  @P1 IMAD.WIDE R18, R226, R9, c[0x0][0x508] ;  /* 0x00014200e2121625 */ /* 0x008fc600078e0209 */
[----:B------:R-:W2:Y:S04]  /*16720*/  @P0 LDG.E R11, [R16.64] ;  /* 0x00000004100b0981 */ /* 0x000ea8000c1e1900 */
[----:B------:R4:W5:Y:S01]  /*16730*/  @P1 LDG.E R4, [R18.64] ;  /* 0x0000000412041981 */ /* 0x000962000c1e1900 */
[----:B------:R-:W-:Y:S02]  /*16740*/  CS2R R14, SRZ ;  /* 0x00000000000e7805 */ /* 0x000fe4000001ff00 */
[--C-:B--2---:R-:W-:Y:S01]  /*16750*/  @P0 SHF.R.S32.HI R15, RZ, 0x1f, R11.reuse ;  /* 0x0000001fff0f0819 */ /* 0x104fe2000001140b */
[----:B------:R-:W-:Y:S01]  /*16760*/  @P0 IMAD.MOV.U32 R14, RZ, RZ, R11 ;  /* 0x000000ffff0e0224 */ /* 0x000fe200078e000b */
[----:B------:R-:W-:Y:S05]  /*16770*/  @P1 BRA `(.L_x_948) ;  /* 0x0000004000001947 */ /* 0x000fea0003800000 */
[----:B----4-:R-:W-:Y:S05]  /*16780*/  @!P0 BRA `(.L_x_948) ;  /* 0x0000003000008947 */ /* 0x010fea0003800000 */
[----:B-----5:R-:W2:Y:S04]  /*16790*/  LDG.E R4, [R16.64] ;  /* 0x0000000410047981 */ /* 0x020ea8000c1e1900 */
[----:B------:R-:W2:Y:S02]  /*167a0*/  LDG.E R3, [R16.64+0x4] ;  /* 0x0000040410037981 */ /* 0x000ea4000c1e1900 */
[----:B--2---:R-:W-:-:S02]  /*167b0*/  IADD3 R4, -R4, R3, RZ ;  /* 0x0000000304047210 */ /* 0x004fc40007ffe1ff */
.L_x_948:
[----:B----4-:R-:W-:Y:S01]  /*167c0*/  LOP3.LUT R6, R7, 0xffffffe0, RZ, 0xc0, !PT ;  /* 0xffffffe007067812 */ /* 0x010fe200078ec0ff */
[----:B------:R-:W1:Y:S01]  /*167d0*/  S2R R72, SR_CTAID.X ;  /* 0x0000000000487919 */ /* 0x000e620000002500 */
[----:B------:R-:W-:Y:S01]  /*167e0*/  SHF.R.S32.HI R16, RZ, 0x1f, R13 ;  /* 0x0000001fff107819 */ /* 0x000fe2000001140d */
[----:B------:R-:W-:Y:S01]  /*167f0*/  IMAD.MOV.U32 R7, RZ, RZ, c[0x0][0x4e8] ;  /* 0x00013a00ff077624 */ /* 0x000fe200078e00ff */
[----:B------:R-:W-:Y:S01]  /*16800*/  LEA.HI R9, R12, R12, RZ, 0x1 ;  /* 0x0000000c0c097211 */ /* 0x000fe200078f08ff */
[----:B------:R-:W-:Y:S01]  /*16810*/  IMAD.IADD R6, R5, 0x1, -R6 ;  /* 0x0000000105067824 */ /* 0x000fe200078e0a06 */
[----:B------:R-:W-:Y:S01]  /*16820*/  LEA.HI R16, R16, R13, RZ, 0x3 ;  /* 0x0000000d10107211 */ /* 0x000fe200078f18ff */
[----:B------:R-:W-:Y:S01]  /*16830*/  IMAD.MOV.U32 R19, RZ, RZ, R15 ;  /* 0x000000ffff137224 */ /* 0x000fe200078e000f */
[----:B------:R-:W-:Y:S01]  /*16840*/  LOP3.LUT R9, R9, 0x1ffffffe, RZ, 0xc0, !PT ;  /* 0x1ffffffe09097812 */ /* 0x000fe200078ec0ff */
[----:B------:R-:W-:Y:S01]  /*16850*/  BSSY B0, `(.L_x_949) ;  /* 0x000008b000007945 */ /* 0x000fe20003800000 */
[----:B------:R-:W-:-:S02]  /*16860*/  SHF.R.S32.HI R3, RZ, 0x1f, R6 ;  /* 0x0000001fff037819 */ /* 0x000fc40000011406 */
[----:B------:R-:W-:Y:S01]  /*16870*/  LOP3.LUT R16, R16, 0xffffff8, RZ, 0xc0, !PT ;  /* 0x0ffffff810107812 */ /* 0x000fe200078ec0ff */
[----:B------:R-:W-:Y:S01]  /*16880*/  IMAD.IADD R12, R12, 0x1, -R9 ;  /* 0x000000010c0c7824 */ /* 0x000fe200078e0a09 */
[----:B------:R-:W-:Y:S02]  /*16890*/  LEA.HI R3, R3, R6, RZ, 0x2 ;  /* 0x0000000603037211 */ /* 0x000fe400078f10ff */
[----:B------:R-:W-:Y:S02]  /*168a0*/  IADD3 R13, R13, -R16, RZ ;  /* 0x800000100d0d7210 */ /* 0x000fe40007ffe0ff */
[----:B------:R-:W-:Y:S02]  /*168b0*/  SHF.R.S32.HI R16, RZ, 0x2, R3 ;  /* 0x00000002ff107819 */ /* 0x000fe40000011403 */
[----:B------:R-:W-:Y:S01]  /*168c0*/  ISETP.NE.AND P1, PT, R7, 0x1, PT ;  /* 0x000000010700780c */ /* 0x000fe20003f25270 */
[----:B------:R-:W-:Y:S01]  /*168d0*/  IMAD R7, R15, c[0x0][0x3a0], RZ ;  /* 0x0000e8000f077a24 */ /* 0x000fe200078e02ff */
[----:B------:R-:W-:Y:S01]  /*168e0*/  LOP3.LUT P2, RZ, R6, 0x3, RZ, 0xc0, !PT ;  /* 0x0000000306ff7812 */ /* 0x000fe2000784c0ff */
[----:B------:R-:W-:Y:S01]  /*168f0*/  IMAD R3, R13, 0x10, R16 ;  /* 0x000000100d037824 */ /* 0x000fe200078e0210 */
[----:B------:R-:W-:Y:S01]  /*16900*/  MOV R18, R14 ;  /* 0x0000000e00127202 */ /* 0x000fe20000000f00 */
[----:B------:R-:W-:Y:S01]  /*16910*/  IMAD R6, R0, c[0x0][0x490], RZ ;  /* 0x0001240000067a24 */ /* 0x000fe200078e02ff */
[-C--:B------:R-:W-:Y:S01]  /*16920*/  LEA.HI R17, R10, R5.reuse, RZ, 0x3 ;  /* 0x000000050a117211 */ /* 0x080fe200078f18ff */
[----:B------:R-:W-:Y:S01]  /*16930*/  IMAD R9, R12, 0x8, R3 ;  /* 0x000000080c097824 */ /* 0x000fe200078e0203 */
[----:B------:R-:W-:Y:S01]  /*16940*/  LEA.HI R10, R10, R5, RZ, 0x6 ;  /* 0x000000050a0a7211 */ /* 0x000fe200078f30ff */
[----:B------:R-:W-:-:S03]  /*16950*/  IMAD.WIDE.U32 R18, R223, c[0x0][0x490], R18 ;  /* 0x00012400df127a25 */ /* 0x000fc600078e0012 */
[----:B-1----:R-:W-:Y:S01]  /*16960*/  LEA R9, R72, R9, 0x7 ;  /* 0x0000000948097211 */ /* 0x002fe200078e38ff */
[----:B------:R-:W-:Y:S01]  /*16970*/  IMAD R11, R223, c[0x0][0x494], R6 ;  /* 0x00012500df0b7a24 */ /* 0x000fe200078e0206 */
[----:B------:R-:W-:Y:S01]  /*16980*/  LOP3.LUT R6, R17, 0xfffffff8, RZ, 0xc0, !PT ;  /* 0xfffffff811067812 */ /* 0x000fe200078ec0ff */
[C---:B------:R-:W-:Y:S01]  /*16990*/  IMAD R7, R14.reuse, c[0x0][0x3a4], R7 ;  /* 0x0000e9000e077a24 */ /* 0x040fe200078e0207 */
[----:B------:R-:W-:Y:S01]  /*169a0*/  SHF.R.S32.HI R17, RZ, 0x3, R17 ;  /* 0x00000003ff117819 */ /* 0x000fe20000011411 */
[----:B------:R-:W-:Y:S01]  /*169b0*/  IMAD.WIDE.U32 R12, R14, c[0x0][0x3a0], RZ ;  /* 0x0000e8000e0c7a25 */ /* 0x000fe200078e00ff */
[----:B------:R-:W-:-:S03]  /*169c0*/  SHF.L.U32 R10, R10, 0x3, RZ ;  /* 0x000000030a0a7819 */ /* 0x000fc600000006ff */
[----:B------:R-:W-:Y:S01]  /*169d0*/  IMAD.IADD R19, R19, 0x1, R11 ;  /* 0x0000000113137824 */ /* 0x000fe200078e020b */
[----:B------:R-:W-:Y:S01]  /*169e0*/  IADD3 R13, R13, R7, RZ ;  /* 0x000000070d0d7210 */ /* 0x000fe20007ffe0ff */
[----:B------:R-:W-:-:S04]  /*169f0*/  @P1 IMAD.HI.U32 R11, R9, c[0x0][0x4ec], RZ ;  /* 0x00013b00090b1a27 */ /* 0x000fc800078e00ff */
[----:B------:R-:W-:Y:S01]  /*16a00*/  IMAD.IADD R6, R5, 0x1, -R6 ;  /* 0x0000000105067824 */ /* 0x000fe200078e0a06 */
[----:B------:R-:W-:Y:S01]  /*16a10*/  SHF.R.S32.HI R5, RZ, 0x1f, R226 ;  /* 0x0000001fff057819 */ /* 0x000fe200000114e2 */
[----:B------:R-:W-:Y:S01]  /*16a20*/  IMAD.MOV.U32 R7, RZ, RZ, R9 ;  /* 0x000000ffff077224 */ /* 0x000fe200078e0009 */
[----:B------:R-:W-:Y:S01]  /*16a30*/  @P1 SHF.R.U32.HI R7, RZ, c[0x0][0x4f0], R11 ;  /* 0x00013c00ff071a19 */ /* 0x000fe2000001160b */
[----:B------:R-:W-:Y:S01]  /*16a40*/  IMAD R14, R0, c[0x0][0x3e8], RZ ;  /* 0x0000fa00000e7a24 */ /* 0x000fe200078e02ff */
[----:B------:R-:W-:Y:S01]  /*16a50*/  SEL R226, R226, RZ, !P0 ;  /* 0x000000ffe2e27207 */ /* 0x000fe20004000000 */
[----:B------:R-:W-:Y:S01]  /*16a60*/  IMAD.WIDE.U32 R12, R223, c[0x0][0x3e8], R12 ;  /* 0x0000fa00df0c7a25 */ /* 0x000fe200078e000c */
[----:B------:R-:W-:Y:S02]  /*16a70*/  SEL R5, R5, RZ, !P0 ;  /* 0x000000ff05057207 */ /* 0x000fe40004000000 */
[----:B------:R-:W-:Y:S01]  /*16a80*/  LEA R23, R6, R17, 0x5 ;  /* 0x0000001106177211 */ /* 0x000fe200078e28ff */
[----:B------:R-:W-:-:S02]  /*16a90*/  IMAD.MOV R0, RZ, RZ, -R7 ;  /* 0x000000ffff007224 */ /* 0x000fc400078e0a07 */
[----:B------:R-:W-:Y:S02]  /*16aa0*/  IMAD R15, R223, c[0x0][0x3ec], R14 ;  /* 0x0000fb00df0f7a24 */ /* 0x000fe400078e020e */
[----:B------:R-:W-:-:S03]  /*16ab0*/  IMAD.WIDE.U32 R18, R226, c[0x0][0x498], R18 ;  /* 0x00012600e2127a25 */ /* 0x000fc600078e0012 */
[----:B------:R-:W-:Y:S01]  /*16ac0*/  IADD3 R13, R13, R15, RZ ;  /* 0x0000000f0d0d7210 */ /* 0x000fe20007ffe0ff */
[----:B------:R-:W-:Y:S01]  /*16ad0*/  IMAD R11, R0, c[0x0][0x4e8], R9 ;  /* 0x00013a00000b7a24 */ /* 0x000fe200078e0209 */
[----:B------:R-:W-:Y:S01]  /*16ae0*/  IADD3 R20, P0, R7, R18, RZ ;  /* 0x0000001207147210 */ /* 0x000fe20007f1e0ff */
[----:B------:R-:W-:Y:S01]  /*16af0*/  IMAD R21, R5, c[0x0][0x498], RZ ;  /* 0x0001260005157a24 */ /* 0x000fe200078e02ff */
[----:B------:R-:W-:Y:S01]  /*16b00*/  SHF.R.S32.HI R15, RZ, 0x1f, R7 ;  /* 0x0000001fff0f7819 */ /* 0x000fe20000011407 */
[----:B------:R-:W-:Y:S01]  /*16b10*/  IMAD.SHL.U32 R0, R17, 0x40, RZ ;  /* 0x0000004011007824 */ /* 0x000fe200078e00ff */
[----:B------:R-:W-:Y:S01]  /*16b20*/  SHF.R.S32.HI R18, RZ, 0x1f, R11 ;  /* 0x0000001fff127819 */ /* 0x000fe2000001140b */
[----:B------:R-:W-:Y:S02]  /*16b30*/  IMAD R14, R226, c[0x0][0x49c], R21 ;  /* 0x00012700e20e7a24 */ /* 0x000fe400078e0215 */
[----:B------:R-:W-:Y:S02]  /*16b40*/  IMAD R9, R72, 0x80, R23 ;  /* 0x0000008048097824 */ /* 0x000fe400078e0217 */
[----:B------:R-:W-:Y:S01]  /*16b50*/  IMAD R18, R18, c[0x0][0x488], RZ ;  /* 0x0001220012127a24 */ /* 0x000fe200078e02ff */
[----:B------:R-:W-:Y:S01]  /*16b60*/  IADD3.X R21, R15, R19, R14, P0, !PT ;  /* 0x000000130f157210 */ /* 0x000fe200007fe40e */
[----:B------:R-:W-:Y:S01]  /*16b70*/  @P1 IMAD.HI.U32 R16, R9, c[0x0][0x4ec], RZ ;  /* 0x00013b0009101a27 */ /* 0x000fe200078e00ff */
[----:B------:R-:W-:-:S03]  /*16b80*/  LOP3.LUT R15, R0, 0x1c0, RZ, 0xc0, !PT ;  /* 0x000001c0000f7812 */ /* 0x000fc600078ec0ff */
[----:B------:R-:W-:Y:S02]  /*16b90*/  IMAD.SHL.U32 R0, R6, 0x8, RZ ;  /* 0x0000000806007824 */ /* 0x000fe400078e00ff */
[----:B------:R-:W-:-:S03]  /*16ba0*/  IMAD.WIDE.U32 R20, R11, c[0x0][0x488], R20 ;  /* 0x000122000b147a25 */ /* 0x000fc600078e0014 */
[----:B------:R-:W-:Y:S01]  /*16bb0*/  LOP3.LUT R6, R15, 0x38, R0, 0xf8, !PT ;  /* 0x000000380f067812 */ /* 0x000fe200078ef800 */
[----:B------:R-:W-:Y:S01]  /*16bc0*/  IMAD R18, R11, c[0x0][0x48c], R18 ;  /* 0x000123000b127a24 */ /* 0x000fe200078e0212 */
[----:B------:R-:W-:Y:S01]  /*16bd0*/  LEA R14, P0, R20, c[0x0][0x450], 0x2 ;  /* 0x00011400140e7a11 */ /* 0x000fe200078010ff */
[----:B------:R-:W-:Y:S01]  /*16be0*/  IMAD R11, R5, c[0x0][0x3f0], RZ ;  /* 0x0000fc00050b7a24 */ /* 0x000fe200078e02ff */
[----:B------:R-:W-:Y:S01]  /*16bf0*/  SHF.R.U32.HI R5, RZ, 0x3, R15 ;  /* 0x00000003ff057819 */ /* 0x000fe2000001160f */
[----:B------:R-:W-:Y:S01]  /*16c00*/  IMAD.MOV.U32 R7, RZ, RZ, R9 ;  /* 0x000000ffff077224 */ /* 0x000fe200078e0009 */
[----:B------:R-:W-:Y:S01]  /*16c10*/  IADD3 R15, R21, R18, RZ ;  /* 0x00000012150f7210 */ /* 0x000fe20007ffe0ff */
[----:B------:R-:W-:Y:S01]  /*16c20*/  SHFL.IDX PT, R32, R14, 0x1, 0x1c1f ;  /* 0x003c1f000e207f89 */ /* 0x000fe200000e0000 */
[----:B------:R-:W-:Y:S01]  /*16c30*/  @P1 SHF.R.U32.HI R7, RZ, c[0x0][0x4f0], R16 ;  /* 0x00013c00ff071a19 */ /* 0x000fe20000011610 */
[----:B------:R-:W-:Y:S01]  /*16c40*/  IMAD R11, R226, c[0x0][0x3f4], R11 ;  /* 0x0000fd00e20b7a24 */ /* 0x000fe200078e020b */
[----:B------:R-:W-:Y:S01]  /*16c50*/  LEA.HI.X R15, R20, c[0x0][0x454], R15, 0x2, P0 ;  /* 0x00011500140f7a11 */ /* 0x000fe200000f140f */
[----:B------:R-:W-:Y:S01]  /*16c60*/  SHFL.IDX PT, R18, R14, RZ, 0x1c1f ;  /* 0x001c1fff0e127589 */ /* 0x000fe200000e0000 */
[----:B------:R-:W-:Y:S01]  /*16c70*/  IMAD R20, R72, 0x80, R3 ;  /* 0x0000008048147824 */ /* 0x000fe200078e0203 */
[----:B------:R-:W-:Y:S01]  /*16c80*/  LOP3.LUT R5, R6, R5, RZ, 0x3c, !PT ;  /* 0x0000000506057212 */ /* 0x000fe200078e3cff */
[----:B------:R-:W-:Y:S01]  /*16c90*/  IMAD.WIDE.U32 R12, R226, c[0x0][0x3f0], R12 ;  /* 0x0000fc00e20c7a25 */ /* 0x000fe200078e000c */
[----:B------:R-:W1:Y:S01]  /*16ca0*/  SHFL.IDX PT, R19, R15, RZ, 0x1c1f ;  /* 0x001c1fff0f137589 */ /* 0x000e6200000e0000 */
[----:B------:R-:W-:-:S02]  /*16cb0*/  SHF.R.S32.HI R16, RZ, 0x1f, R7 ;  /* 0x0000001fff107819 */ /* 0x000fc40000011407 */
[----:B------:R-:W-:Y:S01]  /*16cc0*/  IMAD.MOV R6, RZ, RZ, -R7 ;  /* 0x000000ffff067224 */ /* 0x000fe200078e0a07 */
[----:B------:R-:W2:Y:S01]  /*16cd0*/  SHFL.IDX PT, R33, R15, 0x1, 0x1c1f ;  /* 0x003c1f000f217f89 */ /* 0x000ea200000e0000 */
[----:B-----5:R-:W-:Y:S01]  /*16ce0*/  IMAD R3, R4, c[0x0][0x4e8], RZ ;  /* 0x00013a0004037a24 */ /* 0x020fe200078e02ff */
[----:B------:R-:W-:Y:S01]  /*16cf0*/  IADD3 R4, R20, 0x8, RZ ;  /* 0x0000000814047810 */ /* 0x000fe20007ffe0ff */
[----:B------:R-:W-:Y:S01]  /*16d00*/  IMAD R6, R6, c[0x0][0x4e8], R9 ;  /* 0x00013a0006067a24 */ /* 0x000fe200078e0209 */
[----:B------:R-:W-:Y:S01]  /*16d10*/  IADD3 R13, R13, R11, RZ ;  /* 0x0000000b0d0d7210 */ /* 0x000fe20007ffe0ff */
[----:B------:R-:W-:Y:S01]  /*16d20*/  IMAD R16, R16, c[0x0][0x3e0], RZ ;  /* 0x0000f80010107a24 */ /* 0x000fe200078e02ff */
[-C--:B------:R-:W-:Y:S02]  /*16d30*/  ISETP.GE.OR P1, PT, R20, R3.reuse, P2 ;  /* 0x000000031400720c */ /* 0x080fe40001726670 */
[----:B------:R-:W-:Y:S01]  /*16d40*/  ISETP.GE.OR P0, PT, R4, R3, P2 ;  /* 0x000000030400720c */ /* 0x000fe20001706670 */
[----:B------:R-:W-:Y:S01]  /*16d50*/  IMAD R16, R7, c[0x0][0x3e4], R16 ;  /* 0x0000f90007107a24 */ /* 0x000fe200078e0210 */
[----:B------:R-:W-:Y:S01]  /*16d60*/  LOP3.LUT R5, R5, 0x7ffffe00, R10, 0xf8, !PT ;  /* 0x7ffffe0005057812 */ /* 0x000fe200078ef80a */
[----:B------:R-:W-:Y:S01]  /*16d70*/  IMAD.WIDE.U32 R12, R7, c[0x0][0x3e0], R12 ;  /* 0x0000f800070c7a25 */ /* 0x000fe200078e000c */
[----:B------:R-:W-:-:S02]  /*16d80*/  SHF.R.S32.HI R7, RZ, 0x1f, R6 ;  /* 0x0000001fff077819 */ /* 0x000fc40000011406 */
[----:B------:R-:W-:Y:S01]  /*16d90*/  SHF.L.U32 R76, R5, 0x1, RZ ;  /* 0x00000001054c7819 */ /* 0x000fe200000006ff */
[----:B------:R-:W-:Y:S01]  /*16da0*/  IMAD.IADD R13, R13, 0x1, R16 ;  /* 0x000000010d0d7824 */ /* 0x000fe200078e0210 */
[----:B------:R-:W-:Y:S01]  /*16db0*/  LEA R72, R72, R17, 0x7 ;  /* 0x0000001148487211 */ /* 0x000fe200078e38ff */
[----:B------:R-:W-:Y:S02]  /*16dc0*/  IMAD R7, R7, c[0x0][0x3d8], RZ ;  /* 0x0000f60007077a24 */ /* 0x000fe400078e02ff */
[C---:B------:R-:W-:Y:S01]  /*16dd0*/  IMAD.WIDE.U32 R74, R6.reuse, c[0x0][0x3d8], R12 ;  /* 0x0000f600064a7a25 */ /* 0x040fe200078e000c */
[----:B-1----:R1:W-:Y:S03]  /*16de0*/  @!P1 ST.E [R18.64], R2 ;  /* 0x0000000212009985 */ /* 0x0023e6000c101904 */
[----:B------:R-:W-:Y:S01]  /*16df0*/  IMAD R16, R6, c[0x0][0x3dc], R7 ;  /* 0x0000f70006107a24 */ /* 0x000fe200078e0207 */
[----:B--2---:R1:W-:Y:S03]  /*16e00*/  @!P0 ST.E [R32.64], R8 ;  /* 0x0000000820008985 */ /* 0x0043e6000c101904 */
[----:B------:R-:W-:Y:S01]  /*16e10*/  IMAD.IADD R16, R75, 0x1, R16 ;  /* 0x000000014b107824 */ /* 0x000fe200078e0210 */
[----:B------:R1:W2:Y:S01]  /*16e20*/  LDS.128 R60, [R76+0x1080] ;  /* 0x001080004c3c7984 */ /* 0x0002a20000000c00 */
[----:B------:R-:W-:-:S03]  /*16e30*/  LEA R75, P0, R74, c[0x0][0x380], 0x1 ;  /* 0x0000e0004a4b7a11 */ /* 0x000fc600078008ff */
[----:B------:R1:W3:Y:S01]  /*16e40*/  LDS.128 R56, [R76+0x2080] ;  /* 0x002080004c387984 */ /* 0x0002e20000000c00 */
[----:B------:R-:W-:Y:S02]  /*16e50*/  LEA.HI.X R74, R74, c[0x0][0x384], R16, 0x1, P0 ;  /* 0x0000e1004a4a7a11 */ /* 0x000fe400000f0c10 */
[----:B------:R-:W-:Y:S01]  /*16e60*/  ISETP.GE.AND P0, PT, R72, R3, PT ;  /* 0x000000034800720c */ /* 0x000fe20003f06270 */
        /* <DEDUP_REMOVED lines=22> */
[----:B------:R4:W5:Y:S01]  /*16fd0*/  LDS.128 R16, [R76+0xc080] ;  /* 0x00c080004c107984 */ /* 0x0009620000000c00 */
        /* <DEDUP_REMOVED lines=9> */
[----:B----4-:R-:W-:Y:S01]  /*17070*/  @!P3 IMAD.WIDE R76, R0, 0x2, R78 ;  /* 0x00000002004cb825 */ /* 0x010fe200078e024e */
[----:B------:R-:W-:-:S03]  /*17080*/  @!P0 LOP3.LUT R2, R2, 0xfffffff8, RZ, 0xc0, !PT ;  /* 0xfffffff802028812 */ /* 0x000fc600078ec0ff */
[--C-:B------:R-:W-:Y:S01]  /*17090*/  @!P2 IMAD.WIDE R70, R70, 0x2, R78.reuse ;  /* 0x000000024646a825 */ /* 0x100fe200078e024e */
[----:B--2---:R2:W-:Y:S03]  /*170a0*/  @!P3 ST.E.128 [R76.64], R64 ;  /* 0x000000404c00b985 */ /* 0x0045e6000c101d04 */
[--C-:B------:R-:W-:Y:S01]  /*170b0*/  @!P1 IMAD.WIDE R68, R68, 0x2, R78.reuse ;  /* 0x0000000244449825 */ /* 0x100fe200078e024e */
[----:B---3--:R2:W-:Y:S03]  /*170c0*/  @!P2 ST.E.128 [R70.64], R48 ;  /* 0x000000304600a985 */ /* 0x0085e6000c101d04 */
[----:B------:R-:W-:Y:S01]  /*170d0*/  @!P0 IMAD.WIDE R78, R2, 0x2, R78 ;  /* 0x00000002024e8825 */ /* 0x000fe200078e024e */
[----:B-1----:R2:W-:Y:S04]  /*170e0*/  @!P1 ST.E.128 [R68.64], R32 ;  /* 0x0000002044009985 */ /* 0x0025e8000c101d04 */
[----:B-----5:R2:W-:Y:S02]  /*170f0*/  @!P0 ST.E.128 [R78.64], R16 ;  /* 0x000000104e008985 */ /* 0x0205e4000c101d04 */
.L_x_950:
[----:B--234-:R-:W-:Y:S05]  /*17100*/  BSYNC B0 ;  /* 0x0000000000007941 */ /* 0x01cfea0003800000 */
.L_x_949:
        /* <DEDUP_REMOVED lines=30> */
.L_x_952:
[----:B------:R-:W-:Y:S05]  /*172f0*/  BSYNC B0 ;  /* 0x0000000000007941 */ /* 0x000fea0003800000 */
.L_x_951:
        /* <DEDUP_REMOVED lines=30> */
.L_x_954:
[----:B------:R-:W-:Y:S05]  /*174e0*/  BSYNC B0 ;  /* 0x0000000000007941 */ /* 0x000fea0003800000 */
.L_x_953:
        /* <DEDUP_REMOVED lines=31> */
.L_x_947:
[----:B------:R-:W-:Y:S01]  /*176e0*/  ISETP.NE.U32.AND P1, PT, RZ, c[0x0][0x508], PT ;  /* 0x00014200ff007a0c */ /* 0x000fe20003f25070 */
[----:B------:R-:W-:Y:S01]  /*176f0*/  IMAD.MOV.U32 R9, RZ, RZ, 0x4 ;  /* 0x00000004ff097424 */ /* 0x000fe200078e00ff */
[----:B------:R-:W-:Y:S02]  /*17700*/  ISETP.NE.U32.AND P0, PT, RZ, c[0x0][0x500], PT ;  /* 0x00014000ff007a0c */ /* 0x000fe40003f05070 */
[----:B------:R-:W-:Y:S01]  /*17710*/  ISETP.NE.AND.EX P1, PT, RZ, c[0x0][0x50c], PT, P1 ;  /* 0x00014300ff007a0c */ /* 0x000fe20003f25310 */
[----:B------:R-:W-:Y:S01]  /*17720*/  IMAD.WIDE R6, R226, R9, c[0x0][0x500] ;  /* 0x00014000e2067625 */ /* 0x000fe200078e0209 */
[----:B------:R-:W-:-:S03]  /*17730*/  ISETP.NE.AND.EX P0, PT, RZ, c[0x0][0x504], PT, P0 ;  /* 0x00014100ff007a0c */ /* 0x000fc60003f05300 */
[----:B------:R-:W-:-:S08]  /*17740*/  IMAD.MOV.U32 R3, RZ, RZ, c[0x0][0x388] ;  /* 0x0000e200ff037624 */ /* 0x000fd000078e00ff */
[----:B------:R-:W-:Y:S02]  /*17750*/  @P1 IMAD.WIDE R8, R226, R9, c[0x0][0x508] ;  /* 0x00014200e2081625 */ /* 0x000fe400078e0209 */
[----:B------:R-:W2:Y:S04]  /*17760*/  @P0 LDG.E R5, [R6.64] ;  /* 0x0000000406050981 */ /* 0x000ea8000c1e1900 */
[----:B------:R1:W5:Y:S01]  /*17770*/  @P1 LDG.E R3, [R8.64] ;  /* 0x0000000408031981 */ /* 0x000362000c1e1900 */
[----:B------:R-:W-:Y:S02]  /*17780*/  CS2R R10, SRZ ;  /* 0x00000000000a7805 */ /* 0x000fe4000001ff00 */
[--C-:B--2---:R-:W-:Y:S01]  /*17790*/  @P0 SHF.R.S32.HI R11, RZ, 0x1f, R5.reuse ;  /* 0x0000001fff0b0819 */ /* 0x104fe20000011405 */
[----:B------:R-:W-:Y:S01]  /*177a0*/  @P0 IMAD.MOV.U32 R10, RZ, RZ, R5 ;  /* 0x000000ffff0a0224 */ /* 0x000fe200078e0005 */
[----:B------:R-:W-:Y:S05]  /*177b0*/  @P1 BRA `(.L_x_955) ;  /* 0x0000004000001947 */ /* 0x000fea0003800000 */
[----:B-1----:R-:W-:Y:S05]  /*177c0*/  @!P0 BRA `(.L_x_955) ;  /* 0x0000003000008947 */ /* 0x002fea0003800000 */
[----:B-----5:R-:W2:Y:S04]  /*177d0*/  LDG.E R3, [R6.64] ;  /* 0x0000000406037981 */ /* 0x020ea8000c1e1900 */
[----:B------:R-:W2:Y:S02]  /*177e0*/  LDG.E R2, [R6.64+0x4] ;  /* 0x0000040406027981 */ /* 0x000ea4000c1e1900 */
[----:B--2---:R-:W-:-:S02]  /*177f0*/  IADD3 R3, -R3, R2, RZ ;  /* 0x0000000203037210 */ /* 0x004fc40007ffe1ff */
.L_x_955:
[----:B-1----:R-:W1:Y:S01]  /*17800*/  S2R R2, SR_TID.X ;  /* 0x0000000000027919 */ /* 0x002e620000002100 */
[----:B------:R-:W-:Y:S01]  /*17810*/  SHF.R.S32.HI R5, RZ, 0x1f, R226 ;  /* 0x0000001fff057819 */ /* 0x000fe200000114e2 */
[----:B------:R-:W-:Y:S01]  /*17820*/  BSSY B0, `(.L_x_956) ;  /* 0x0000027000007945 */ /* 0x000fe20003800000 */
[----:B------:R-:W-:-:S02]  /*17830*/  SEL R226, R226, RZ, !P0 ;  /* 0x000000ffe2e27207 */ /* 0x000fc40004000000 */
[----:B------:R-:W-:Y:S02]  /*17840*/  SEL R5, R5, RZ, !P0 ;  /* 0x000000ff05057207 */ /* 0x000fe40004000000 */
[----:B-1----:R-:W-:-:S13]  /*17850*/  ISETP.GE.AND P1, PT, R2, 0x80, PT ;  /* 0x000000800200780c */ /* 0x002fda0003f26270 */
[----:B------:R-:W-:Y:S05]  /*17860*/  @P1 BRA `(.L_x_957) ;  /* 0x0000022000001947 */ /* 0x000fea0003800000 */
[----:B------:R-:W1:Y:S01]  /*17870*/  S2R R9, SR_CTAID.X ;  /* 0x0000000000097919 */ /* 0x000e620000002500 */
[----:B-----5:R-:W-:Y:S01]  /*17880*/  IMAD R7, R3, c[0x0][0x4e8], RZ ;  /* 0x00013a0003077a24 */ /* 0x020fe200078e02ff */
[----:B-1----:R-:W-:-:S04]  /*17890*/  LEA R8, R9, R2, 0x7 ;  /* 0x0000000209087211 */ /* 0x002fc800078e38ff */
[----:B------:R-:W-:-:S13]  /*178a0*/  ISETP.GE.AND P0, PT, R8, R7, PT ;  /* 0x000000070800720c */ /* 0x000fda0003f06270 */
[----:B------:R-:W-:Y:S05]  /*178b0*/  @P0 BRA `(.L_x_957) ;  /* 0x000001d000000947 */ /* 0x000fea0003800000 */
[----:B------:R-:W-:Y:S01]  /*178c0*/  MOV R4, c[0x0][0x4e8] ;  /* 0x00013a0000047a02 */ /* 0x000fe20000000f00 */
[----:B------:R-:W-:Y:S01]  /*178d0*/  IMAD.MOV.U32 R12, RZ, RZ, R10 ;  /* 0x000000ffff0c7224 */ /* 0x000fe200078e000a */
[----:B------:R-:W-:Y:S02]  /*178e0*/  MOV R13, R11 ;  /* 0x0000000b000d7202 */ /* 0x000fe40000000f00 */
[----:B------:R-:W-:Y:S01]  /*178f0*/  ISETP.NE.AND P0, PT, R4, 0x1, PT ;  /* 0x000000010400780c */ /* 0x000fe20003f05270 */
[----:B------:R-:W-:Y:S01]  /*17900*/  IMAD R4, R0, c[0x0][0x490], RZ ;  /* 0x0001240000047a24 */ /* 0x000fe200078e02ff */
[----:B------:R-:W-:Y:S01]  /*17910*/  MOV R7, R8 ;  /* 0x0000000800077202 */ /* 0x000fe20000000f00 */
[----:B------:R-:W-:-:S04]  /*17920*/  IMAD.WIDE.U32 R12, R223, c[0x0][0x490], R12 ;  /* 0x00012400df0c7a25 */ /* 0x000fc800078e000c */
[----:B------:R-:W-:Y:S02]  /*17930*/  IMAD R4, R223, c[0x0][0x494], R4 ;  /* 0x00012500df047a24 */ /* 0x000fe400078e0204 */
[----:B------:R-:W-:Y:S02]  /*17940*/  IMAD.MOV.U32 R14, RZ, RZ, R12 ;  /* 0x000000ffff0e7224 */ /* 0x000fe400078e000c */
[----:B------:R-:W-:Y:S02]  /*17950*/  IMAD.IADD R15, R4, 0x1, R13 ;  /* 0x00000001040f7824 */ /* 0x000fe400078e020d */
[----:B------:R-:W-:-:S04]  /*17960*/  @P0 IMAD.HI.U32 R6, R8, c[0x0][0x4ec], RZ ;  /* 0x00013b0008060a27 */ /* 0x000fc800078e00ff */
[----:B------:R-:W-:Y:S01]  /*17970*/  IMAD R13, R5, c[0x0][0x498], RZ ;  /* 0x00012600050d7a24 */ /* 0x000fe200078e02ff */
[----:B------:R-:W-:Y:S01]  /*17980*/  @P0 SHF.R.U32.HI R7, RZ, c[0x0][0x4f0], R6 ;  /* 0x00013c00ff070a19 */ /* 0x000fe20000011606 */
[----:B------:R-:W-:-:S03]  /*17990*/  IMAD.WIDE.U32 R14, R226, c[0x0][0x498], R14 ;  /* 0x00012600e20e7a25 */ /* 0x000fc600078e000e */
[C---:B------:R-:W-:Y:S01]  /*179a0*/  IADD3 R9, -R7.reuse, RZ, RZ ;  /* 0x000000ff07097210 */ /* 0x040fe20007ffe1ff */
[----:B------:R-:W-:Y:S01]  /*179b0*/  IMAD R13, R226, c[0x0][0x49c], R13 ;  /* 0x00012700e20d7a24 */ /* 0x000fe200078e020d */
[----:B------:R-:W-:Y:S02]  /*179c0*/  SHF.R.S32.HI R4, RZ, 0x1f, R7 ;  /* 0x0000001fff047819 */ /* 0x000fe40000011407 */
[----:B------:R-:W-:Y:S01]  /*179d0*/  IADD3 R12, P0, R7, R14, RZ ;  /* 0x0000000e070c7210 */ /* 0x000fe20007f1e0ff */
[----:B------:R-:W-:-:S03]  /*179e0*/  IMAD R9, R9, c[0x0][0x4e8], R8 ;  /* 0x00013a0009097a24 */ /* 0x000fc600078e0208 */
[----:B------:R-:W-:Y:S02]  /*179f0*/  IADD3.X R13, R4, R15, R13, P0, !PT ;  /* 0x0000000f040d7210 */ /* 0x000fe400007fe40d */
[----:B------:R-:W-:Y:S02]  /*17a00*/  SHF.R.S32.HI R6, RZ, 0x1f, R9 ;  /* 0x0000001fff067819 */ /* 0x000fe40000011409 */
[----:B------:R-:W-:Y:S01]  /*17a10*/  MOV R4, 0xff800000 ;  /* 0xff80000000047802 */ /* 0x000fe20000000f00 */
[----:B------:R-:W-:-:S04]  /*17a20*/  IMAD.WIDE.U32 R12, R9, c[0x0][0x488], R12 ;  /* 0x00012200090c7a25 */ /* 0x000fc800078e000c */
[----:B------:R-:W-:-:S04]  /*17a30*/  IMAD R6, R6, c[0x0][0x488], RZ ;  /* 0x0001220006067a24 */ /* 0x000fc800078e02ff */
[----:B------:R-:W-:Y:S01]  /*17a40*/  IMAD R7, R9, c[0x0][0x48c], R6 ;  /* 0x0001230009077a24 */ /* 0x000fe200078e0206 */
[----:B------:R-:W-:-:S04]  /*17a50*/  LEA R6, P0, R12, c[0x0][0x450], 0x2 ;  /* 0x000114000c067a11 */ /* 0x000fc800078010ff */
[----:B------:R-:W-:-:S04]  /*17a60*/  IADD3 R7, R13, R7, RZ ;  /* 0x000000070d077210 */ /* 0x000fc80007ffe0ff */
[----:B------:R-:W-:-:S05]  /*17a70*/  LEA.HI.X R7, R12, c[0x0][0x454], R7, 0x2, P0 ;  /* 0x000115000c077a11 */ /* 0x000fca00000f1407 */
[----:B------:R1:W-:Y:S02]  /*17a80*/  STG.E [R6.64], R4 ;  /* 0x0000000406007986 */ /* 0x0003e4000c101904 */
.L_x_957:
[----:B------:R-:W-:Y:S05]  /*17a90*/  BSYNC B0 ;  /* 0x0000000000007941 */ /* 0x000fea0003800000 */
.L_x_956:
[----:B-1----:R-:W1:Y:S01]  /*17aa0*/  S2R R6, SR_CTAID.X ;  /* 0x0000000000067919 */ /* 0x002e620000002500 */
[----:B------:R-:W-:Y:S01]  /*17ab0*/  SHF.R.S32.HI R7, RZ, 0x1f, R2 ;  /* 0x0000001fff077819 */ /* 0x000fe20000011402 */
[----:B------:R-:W-:Y:S01]  /*17ac0*/  IMAD R9, R11, c[0x0][0x3a0], RZ ;  /* 0x0000e8000b097a24 */ /* 0x000fe200078e02ff */
[----:B------:R-:W-:Y:S01]  /*17ad0*/  BSSY B0, `(.L_x_958) ;  /* 0x0000045000007945 */ /* 0x000fe20003800000 */
[----:B------:R-:W-:Y:S01]  /*17ae0*/  IMAD R0, R0, c[0x0][0x3e8], RZ ;  /* 0x0000fa0000007a24 */ /* 0x000fe200078e02ff */
[-C--:B------:R-:W-:Y:S01]  /*17af0*/  LEA.HI R8, R7, R2.reuse, RZ, 0x3 ;  /* 0x0000000207087211 */ /* 0x080fe200078f18ff */
[C---:B------:R-:W-:Y:S01]  /*17b00*/  IMAD R4, R10.reuse, c[0x0][0x3a4], R9 ;  /* 0x0000e9000a047a24 */ /* 0x040fe200078e0209 */
[----:B------:R-:W-:Y:S01]  /*17b10*/  MOV R7, c[0x0][0x4e8] ;  /* 0x00013a0000077a02 */ /* 0x000fe20000000f00 */
[----:B------:R-:W-:Y:S01]  /*17b20*/  IMAD.WIDE.U32 R10, R10, c[0x0][0x3a0], RZ ;  /* 0x0000e8000a0a7a25 */ /* 0x000fe200078e00ff */
[----:B------:R-:W-:Y:S02]  /*17b30*/  LOP3.LUT R9, R8, 0xfffffff8, RZ, 0xc0, !PT ;  /* 0xfffffff808097812 */ /* 0x000fe400078ec0ff */
[----:B------:R-:W-:Y:S01]  /*17b40*/  ISETP.NE.AND P0, PT, R7, 0x1, PT ;  /* 0x000000010700780c */ /* 0x000fe20003f05270 */
[----:B------:R-:W-:Y:S01]  /*17b50*/  IMAD.IADD R13, R11, 0x1, R4 ;  /* 0x000000010b0d7824 */ /* 0x000fe200078e0204 */
[----:B------:R-:W-:Y:S01]  /*17b60*/  IADD3 R11, -R9, R2, RZ ;  /* 0x00000002090b7210 */ /* 0x000fe20007ffe1ff */
[----:B------:R-:W-:Y:S01]  /*17b70*/  IMAD.MOV.U32 R12, RZ, RZ, R10 ;  /* 0x000000ffff0c7224 */ /* 0x000fe200078e000a */
[----:B------:R-:W-:Y:S01]  /*17b80*/  SHF.R.S32.HI R8, RZ, 0x3, R8 ;  /* 0x00000003ff087819 */ /* 0x000fe20000011408 */
[----:B------:R-:W-:-:S02]  /*17b90*/  IMAD R0, R223, c[0x0][0x3ec], R0 ;  /* 0x0000fb00df007a24 */ /* 0x000fc400078e0200 */
[----:B------:R-:W-:Y:S01]  /*17ba0*/  IMAD.WIDE.U32 R12, R223, c[0x0][0x3e8], R12 ;  /* 0x0000fa00df0c7a25 */ /* 0x000fe200078e000c */
[CC--:B------:R-:W-:Y:S02]  /*17bb0*/  LEA R7, R11.reuse, R8.reuse, 0x5 ;  /* 0x000000080b077211 */ /* 0x0c0fe400078e28ff */
[----:B------:R-:W-:Y:S01]  /*17bc0*/  SHF.L.U32 R11, R11, 0x3, RZ ;  /* 0x000000030b0b7819 */ /* 0x000fe200000006ff */
[----:B------:R-:W-:Y:S01]  /*17bd0*/  IMAD R5, R5, c[0x0][0x3f0], RZ ;  /* 0x0000fc0005057a24 */ /* 0x000fe200078e02ff */
[----:B------:R-:W-:Y:S01]  /*17be0*/  IADD3 R13, R0, R13, RZ ;  /* 0x0000000d000d7210 */ /* 0x000fe20007ffe0ff */
[C---:B-1----:R-:W-:Y:S01]  /*17bf0*/  IMAD R7, R6.reuse, 0x80, R7 ;  /* 0x0000008006077824 */ /* 0x042fe200078e0207 */
[----:B------:R-:W-:Y:S01]  /*17c00*/  LEA R6, R6, R8, 0x7 ;  /* 0x0000000806067211 */ /* 0x000fe200078e38ff */
[----:B------:R-:W-:Y:S01]  /*17c10*/  IMAD R5, R226, c[0x0][0x3f4], R5 ;  /* 0x0000fd00e2057a24 */ /* 0x000fe200078e0205 */
[----:B------:R-:W-:Y:S01]  /*17c20*/  IADD3 R10, R11, 0x40, RZ ;  /* 0x000000400b0a7810 */ /* 0x000fe20007ffe0ff */
[----:B------:R-:W-:Y:S01]  /*17c30*/  @P0 IMAD.HI.U32 R0, R7, c[0x0][0x4ec], RZ ;  /* 0x00013b0007000a27 */ /* 0x000fe200078e00ff */
[----:B------:R-:W-:-:S02]  /*17c40*/  MOV R2, R7 ;  /* 0x0000000700027202 */ /* 0x000fc40000000f00 */
[C---:B------:R-:W-:Y:S01]  /*17c50*/  IADD3 R9, R11.reuse, 0x80, RZ ;  /* 0x000000800b097810 */ /* 0x040fe20007ffe0ff */
[----:B------:R-:W-:Y:S01]  /*17c60*/  IMAD.WIDE.U32 R12, R226, c[0x0][0x3f0], R12 ;  /* 0x0000fc00e20c7a25 */ /* 0x000fe200078e000c */
[----:B------:R-:W-:Y:S02]  /*17c70*/  @P0 SHF.R.U32.HI R2, RZ, c[0x0][0x4f0], R0 ;  /* 0x00013c00ff020a19 */ /* 0x000fe40000011600 */
[----:B------:R-:W-:Y:S02]  /*17c80*/  IADD3 R8, R11, 0xc0, RZ ;  /* 0x000000c00b087810 */ /* 0x000fe40007ffe0ff */
[--C-:B------:R-:W-:Y:S01]  /*17c90*/  SHF.R.S32.HI R4, RZ, 0x1f, R2.reuse ;  /* 0x0000001fff047819 */ /* 0x100fe20000011402 */
[----:B------:R-:W-:Y:S01]  /*17ca0*/  IMAD.MOV R0, RZ, RZ, -R2 ;  /* 0x000000ffff007224 */ /* 0x000fe200078e0a02 */
[----:B------:R-:W-:-:S03]  /*17cb0*/  IADD3 R13, R13, R5, RZ ;  /* 0x000000050d0d7210 */ /* 0x000fc60007ffe0ff */
[----:B------:R-:W-:Y:S02]  /*17cc0*/  IMAD R5, R4, c[0x0][0x3e0], RZ ;  /* 0x0000f80004057a24 */ /* 0x000fe400078e02ff */
[----:B------:R-:W-:Y:S02]  /*17cd0*/  IMAD R0, R0, c[0x0][0x4e8], R7 ;  /* 0x00013a0000007a24 */ /* 0x000fe400078e0207 */
[----:B------:R-:W-:-:S04]  /*17ce0*/  IMAD.WIDE.U32 R12, R2, c[0x0][0x3e0], R12 ;  /* 0x0000f800020c7a25 */ /* 0x000fc800078e000c */
[----:B------:R-:W-:Y:S01]  /*17cf0*/  IMAD R5, R2, c[0x0][0x3e4], R5 ;  /* 0x0000f90002057a24 */ /* 0x000fe200078e0205 */
[----:B------:R-:W-:Y:S01]  /*17d00*/  SHF.R.S32.HI R2, RZ, 0x1f, R0 ;  /* 0x0000001fff027819 */ /* 0x000fe20000011400 */
[----:B-----5:R-:W-:-:S03]  /*17d10*/  IMAD R7, R3, c[0x0][0x4e8], RZ ;  /* 0x00013a0003077a24 */ /* 0x020fc600078e02ff */
[----:B------:R-:W-:Y:S01]  /*17d20*/  IADD3 R13, R13, R5, RZ ;  /* 0x000000050d0d7210 */ /* 0x000fe20007ffe0ff */
[----:B------:R-:W-:-:S04]  /*17d30*/  IMAD R5, R2, c[0x0][0x3d8], RZ ;  /* 0x0000f60002057a24 */ /* 0x000fc800078e02ff */
[C---:B------:R-:W-:Y:S02]  /*17d40*/  IMAD R5, R0.reuse, c[0x0][0x3dc], R5 ;  /* 0x0000f70000057a24 */ /* 0x040fe400078e0205 */
[----:B------:R-:W-:-:S04]  /*17d50*/  IMAD.WIDE.U32 R12, R0, c[0x0][0x3d8], R12 ;  /* 0x0000f600000c7a25 */ /* 0x000fc800078e000c */
[----:B------:R-:W-:Y:S01]  /*17d60*/  IMAD.IADD R5, R13, 0x1, R5 ;  /* 0x000000010d057824 */ /* 0x000fe200078e0205 */
        /* <DEDUP_REMOVED lines=27> */
.L_x_959:
[----:B------:R-:W-:Y:S05]  /*17f20*/  BSYNC B0 ;  /* 0x0000000000007941 */ /* 0x000fea0003800000 */
.L_x_958:
[----:B--2---:R-:W-:Y:S01]  /*17f30*/  IADD3 R4, R6, 0x20, RZ ;  /* 0x0000002006047810 */ /* 0x004fe20007ffe0ff */
[----:B------:R2:W4:Y:S01]  /*17f40*/  SHFL.IDX PT, R13, R0, 0x1, 0x181f ;  /* 0x00381f00000d7f89 */ /* 0x00052200000e0000 */
        /* <DEDUP_REMOVED lines=8> */
[----:B---3--:R-:W-:Y:S02]  /*17fd0*/  @!P2 SHF.R.S32.HI R5, RZ, 0x1f, R10 ;  /* 0x0000001fff05a819 */ /* 0x008fe4000001140a */
        /* <DEDUP_REMOVED lines=16> */
.L_x_961:
[----:B------:R-:W-:Y:S05]  /*180e0*/  BSYNC B0 ;  /* 0x0000000000007941 */ /* 0x000fea0003800000 */
.L_x_960:
[----:B-1----:R-:W-:Y:S01]  /*180f0*/  IADD3 R4, R6, 0x40, RZ ;  /* 0x0000004006047810 */ /* 0x002fe20007ffe0ff */
[----:B----4-:R1:W4:Y:S01]  /*18100*/  SHFL.IDX PT, R13, R0, 0x2, 0x181f ;  /* 0x00581f00000d7f89 */ /* 0x01032200000e0000 */
[----:B------:R-:W-:Y:S02]  /*18110*/  BSSY B0, `(.L_x_962) ;  /* 0x0000019000007945 */ /* 0x000fe40003800000 */
[----:B------:R-:W-:Y:S01]  /*18120*/  ISETP.GE.AND P0, PT, R4, R7, PT ;  /* 0x000000070400720c */ /* 0x000fe20003f06270 */
[----:B------:R1:W2:-:S12]  /*18130*/  SHFL.IDX PT, R12, R2, 0x2, 0x181f ;  /* 0x00581f00020c7f89 */ /* 0x00029800000e0000 */
        /* <DEDUP_REMOVED lines=9> */
[----:B--2-4-:R-:W-:Y:S01]  /*181d0*/  @!P3 IMAD.WIDE R14, R11, 0x2, R12 ;  /* 0x000000020b0eb825 */ /* 0x014fe200078e020c */
        /* <DEDUP_REMOVED lines=12> */
.L_x_963:
[----:B------:R-:W-:Y:S05]  /*182a0*/  BSYNC B0 ;  /* 0x0000000000007941 */ /* 0x000fea0003800000 */
.L_x_962:
[----:B------:R-:W-:Y:S01]  /*182b0*/  IADD3 R6, R6, 0x60, RZ ;  /* 0x0000006006067810 */ /* 0x000fe20007ffe0ff */
[----:B------:R1:W4:Y:S03]  /*182c0*/  SHFL.IDX PT, R3, R0, 0x3, 0x181f ;  /* 0x00781f0000037f89 */ /* 0x00032600000e0000 */
[----:B------:R-:W-:Y:S01]  /*182d0*/  ISETP.GE.AND P0, PT, R6, R7, PT ;  /* 0x000000070600720c */ /* 0x000fe20003f06270 */
[----:B-12---:R-:W1:-:S12]  /*182e0*/  SHFL.IDX PT, R2, R2, 0x3, 0x181f ;  /* 0x00781f0002027f89 */ /* 0x006e5800000e0000 */
[----:B------:R-:W-:Y:S05]  /*182f0*/  @P0 EXIT ;  /* 0x000000000000094d */ /* 0x000fea0003800000 */
[----:B------:R-:W-:Y:S02]  /*18300*/  ISETP.GE.AND P1, PT, R10, c[0x0][0x3c8], PT ;  /* 0x0000f2000a007a0c */ /* 0x000fe40003f26270 */
[----:B------:R-:W-:Y:S02]  /*18310*/  ISETP.GE.AND P0, PT, R9, c[0x0][0x3c8], PT ;  /* 0x0000f20009007a0c */ /* 0x000fe40003f06270 */
[----:B------:R-:W-:-:S09]  /*18320*/  ISETP.GE.AND P2, PT, R11, c[0x0][0x3c8], PT ;  /* 0x0000f2000b007a0c */ /* 0x000fd20003f46270 */
[----:B---3--:R-:W-:Y:S02]  /*18330*/  @!P1 SHF.R.S32.HI R5, RZ, 0x1f, R10 ;  /* 0x0000001fff059819 */ /* 0x008fe4000001140a */
        /* <DEDUP_REMOVED lines=19> */
.L_x_936:
[----:B------:R-:W-:Y:S02]  /*18470*/  MOV R9, 0x1 ;  /* 0x0000000100097802 */ /* 0x000fe40000000f00 */
[----:B------:R-:W-:Y:S02]  /*18480*/  MOV R8, 0x184a0 ;  /* 0x000184a000087802 */ /* 0x000fe40000000f00 */
[----:B-1----:R-:W-:Y:S05]  /*18490*/  CALL.REL.NOINC `($__internal_4_$__cuda_sm70_shflsync_idx_p) ;  /* 0x000000f000007944 */ /* 0x002fea0003c00000 */
[----:B--2---:R-:W-:Y:S01]  /*184a0*/  IMAD.MOV.U32 R30, RZ, RZ, R9 ;  /* 0x000000ffff1e7224 */ /* 0x004fe200078e0009 */
[----:B-1----:R-:W-:Y:S01]  /*184b0*/  MOV R10, R28 ;  /* 0x0000001c000a7202 */ /* 0x002fe20000000f00 */
[----:B------:R-:W-:Y:S01]  /*184c0*/  IMAD.MOV.U32 R9, RZ, RZ, 0x1 ;  /* 0x00000001ff097424 */ /* 0x000fe200078e00ff */
[----:B------:R-:W-:Y:S02]  /*184d0*/  MOV R8, 0x184f0 ;  /* 0x000184f000087802 */ /* 0x000fe40000000f00 */
[----:B------:R-:W-:Y:S05]  /*184e0*/  CALL.REL.NOINC `($__internal_4_$__cuda_sm70_shflsync_idx_p) ;  /* 0x000000a000007944 */ /* 0x000fea0003c00000 */
[----:B-12---:R-:W-:Y:S05]  /*184f0*/  BRA `(.L_x_964) ;  /* 0xffff765000007947 */ /* 0x006fea000383ffff */
.L_x_944:
[----:B-1----:R-:W-:Y:S02]  /*18500*/  MOV R9, 0x1 ;  /* 0x0000000100097802 */ /* 0x002fe40000000f00 */
[----:B------:R-:W-:Y:S02]  /*18510*/  MOV R8, 0x18530 ;  /* 0x0001853000087802 */ /* 0x000fe40000000f00 */
[----:B---3--:R-:W-:Y:S05]  /*18520*/  CALL.REL.NOINC `($__internal_4_$__cuda_sm70_shflsync_idx_p) ;  /* 0x0000006000007944 */ /* 0x008fea0003c00000 */
[----:B-1----:R-:W-:Y:S01]  /*18530*/  MOV R10, R2 ;  /* 0x00000002000a7202 */ /* 0x002fe20000000f00 */
[----:B--2---:R-:W-:Y:S01]  /*18540*/  IMAD.MOV.U32 R5, RZ, RZ, R9 ;  /* 0x000000ffff057224 */ /* 0x004fe200078e0009 */
[----:B------:R-:W-:Y:S01]  /*18550*/  MOV R8, 0x18580 ;  /* 0x0001858000087802 */ /* 0x000fe20000000f00 */
[----:B------:R-:W-:Y:S02]  /*18560*/  IMAD.MOV.U32 R9, RZ, RZ, 0x1 ;  /* 0x00000001ff097424 */ /* 0x000fe400078e00ff */
[----:B------:R-:W-:Y:S05]  /*18570*/  CALL.REL.NOINC `($__internal_4_$__cuda_sm70_shflsync_idx_p) ;  /* 0x0000001000007944 */ /* 0x000fea0003c00000 */
[----:B-12---:R-:W-:-:S05]  /*18580*/  BRA `(.L_x_965) ;  /* 0xffffa1b000007947 */ /* 0x006fca000383ffff */
        .weak           $__internal_4_$__cuda_sm70_shflsync_idx_p
        .type           $__internal_4_$__cuda_sm70_shflsync_idx_p,@function
        .size           $__internal_4_$__cuda_sm70_shflsync_idx_p,(.L_x_1781 - $__internal_4_$__cuda_sm70_shflsync_idx_p)
$__internal_4_$__cuda_sm70_shflsync_idx_p:
[----:B------:R-:W-:Y:S01]  /*18590*/  MOV R16, R8 ;  /* 0x0000000800107202 */ /* 0x000fe20000000f00 */
[----:B------:R-:W-:Y:S04]  /*185a0*/  WARPSYNC R227 ;  /* 0x000000e300007348 */ /* 0x000fe80003800000 */
[----:B------:R-:W-:Y:S01]  /*185b0*/  MOV R17, 0x0 ;  /* 0x0000000000117802 */ /* 0x000fe20000000f00 */
[----:B------:R1:W2:Y:S03]  /*185c0*/  SHFL.IDX PT, R9, R10, R9, R230 ;  /* 0x000000090a097389 */ /* 0x0002a600000e00e6 */
[----:B------:R-:W-:Y:S05]  /*185d0*/  RET.REL.NODEC R16 `(_ZN7cutlass13device_kernelIN5flash19enable_sm80_to_sm89INS1_16FlashAttnFwdSm80INS1_25CollectiveMainloopFwdSm80ILi8ELi1ELb0EN4cute5tupleIJNS5_1CILi128EEENS7_ILi48EEENS7_ILi256EEEEEELi256ENS_6half_tEfNS_4arch4Sm80ELb0ELb0ELb1ELb1ELb1ELb1ELb1ELb0EEENS1_21CollectiveEpilogueFwdINS6_IJS8_SA_S9_EEENS6_IJNS7_ILi1EEESI_SI_EEESC_SE_Li256ELb1ELb1ELb0ELb0EEENS1_19SingleTileSchedulerILb1ELb0ELb1ELi128EEEEEEEEEvNT_6ParamsE) ;  /* 0xfffe7a2010007950 */ /* 0x000fea0003c3ffff */
.L_x_966:
        /* <DEDUP_REMOVED lines=10> */
.L_x_1781:


//--------------------- .text._ZN7cutlass13device_kernelIN5flash19enable_sm80_to_sm89INS1_16FlashAttnFwdSm80INS1_25CollectiveMainloopFwdSm80ILi8ELi1ELb0EN4cute5tupleIJNS5_1CILi128EEENS7_ILi64EEENS7_ILi256EEEEEELi256ENS_6half_tEfNS_4arch4Sm80ELb0ELb1ELb1ELb0ELb1ELb0ELb1ELb0EEENS1_21CollectiveEpilogueFwdINS6_IJS8_SA_S9_EEENS6_IJNS7_ILi1EEESI_SI_EEESC_SE_Li256ELb0ELb1ELb0ELb0EEENS1_19SingleTileSchedulerILb0ELb0ELb1ELi128EEEEEEEEEvNT_6ParamsE --------------------------
	.section	.text._ZN7cutlass13device_kernelIN5flash19enable_sm80_to_sm89INS1_16FlashAttnFwdSm80INS1_25CollectiveMainloopFwdSm80ILi8ELi1ELb0EN4cute5tupleIJNS5_1CILi128EEENS7_ILi64EEENS7_ILi256EEEEEELi256ENS_6half_tEfNS_4arch4Sm80ELb0ELb1ELb1ELb0ELb1ELb0ELb1ELb0EEENS1_21CollectiveEpilogueFwdINS6_IJS8_SA_S9_EEENS6_IJNS7_ILi1EEESI_SI_EEESC_SE_Li256ELb0ELb1ELb0ELb0EEENS1_19SingleTileSchedulerILb0ELb0ELb1ELi128EEEEEEEEEvNT_6ParamsE,"ax",@progbits
	.sectioninfo	@"SHI_REGISTERS=255"
	.align	128
.text._ZN7cutlass13device_kernelIN5flash19enable_sm80_to_sm89INS1_16FlashAttnFwdSm80INS1_25CollectiveMainloopFwdSm80ILi8ELi1ELb0EN4cute5tupleIJNS5_1CILi128EEENS7_ILi64EEENS7_ILi256EEEEEELi256ENS_6half_tEfNS_4arch4Sm80ELb0ELb1ELb1ELb0ELb1ELb0ELb1ELb0EEENS1_21CollectiveEpilogueFwdINS6_IJS8_SA_S9_EEENS6_IJNS7_ILi1EEESI_SI_EEESC_SE_Li256ELb0ELb1ELb0ELb0EEENS1_19SingleTileSchedulerILb0ELb0ELb1ELi128EEEEEEEEEvNT_6ParamsE:
        .type           _ZN7cutlass13device_kernelIN5flash19enable_sm80_to_sm89INS1_16FlashAttnFwdSm80INS1_25CollectiveMainloopFwdSm80ILi8ELi1ELb0EN4cute5tupleIJNS5_1CILi128EEENS7_ILi64EEENS7_ILi256EEEEEELi256ENS_6half_tEfNS_4arch4Sm80ELb0ELb1ELb1ELb0ELb1ELb0ELb1ELb0EEENS1_21CollectiveEpilogueFwdINS6_IJS8_SA_S9_EEENS6_IJNS7_ILi1EEESI_SI_EEESC_SE_Li256ELb0ELb1ELb0ELb0EEENS1_19SingleTileSchedulerILb0ELb0ELb1ELi128EEEEEEEEEvNT_6ParamsE,@function
        .size           _ZN7cutlass13device_kernelIN5flash19enable_sm80_to_sm89INS1_16FlashAttnFwdSm80INS1_25CollectiveMainloopFwdSm80ILi8ELi1ELb0EN4cute5tupleIJNS5_1CILi128EEENS7_ILi64EEENS7_ILi256EEEEEELi256ENS_6half_tEfNS_4arch4Sm80ELb0ELb1ELb1ELb0ELb1ELb0ELb1ELb0EEENS1_21CollectiveEpilogueFwdINS6_IJS8_SA_S9_EEENS6_IJNS7_ILi1EEESI_SI_EEESC_SE_Li256ELb0ELb1ELb0ELb0EEENS1_19SingleTileSchedulerILb0ELb0ELb1ELi128EEEEEEEEEvNT_6ParamsE,(.L_x_1783 - _ZN7cutlass13device_kernelIN5flash19enable_sm80_to_sm89INS1_16FlashAttnFwdSm80INS1_25CollectiveMainloopFwdSm80ILi8ELi1ELb0EN4cute5tupleIJNS5_1CILi128EEENS7_ILi64EEENS7_ILi256EEEEEELi256ENS_6half_tEfNS_4arch4Sm80ELb0ELb1ELb1ELb0ELb1ELb0ELb1ELb0EEENS1_21CollectiveEpilogueFwdINS6_IJS8_SA_S9_EEENS6_IJNS7_ILi1EEESI_SI_EEESC_SE_Li256ELb0ELb1ELb0ELb0EEENS1_19SingleTileSchedulerILb0ELb0ELb1ELi128EEEEEEEEEvNT_6ParamsE)
        .other          _ZN7cutlass13device_kernelIN5flash19enable_sm80_to_sm89INS1_16FlashAttnFwdSm80INS1_25CollectiveMainloopFwdSm80ILi8ELi1ELb0EN4cute5tupleIJNS5_1CILi128EEENS7_ILi64EEENS7_ILi256EEEEEELi256ENS_6half_tEfNS_4arch4Sm80ELb0ELb1ELb1ELb0ELb1ELb0ELb1ELb0EEENS1_21CollectiveEpilogueFwdINS6_IJS8_SA_S9_EEENS6_IJNS7_ILi1EEESI_SI_EEESC_SE_Li256ELb0ELb1ELb0ELb0EEENS1_19SingleTileSchedulerILb0ELb0ELb1ELi128EEEEEEEEEvNT_6ParamsE,@"STO_CUDA_ENTRY STV_DEFAULT"
_ZN7cutlass13device_kernelIN5flash19enable_sm80_to_sm89INS1_16FlashAttnFwdSm80INS1_25CollectiveMainloopFwdSm80ILi8ELi1ELb0EN4cute5tupleIJNS5_1CILi128EEENS7_ILi64EEENS7_ILi256EEEEEELi256ENS_6half_tEfNS_4arch4Sm80ELb0ELb1ELb1ELb0ELb1ELb0ELb1ELb0EEENS1_21CollectiveEpilogueFwdINS6_IJS8_SA_S9_EEENS6_IJNS7_ILi1EEESI_SI_EEESC_SE_Li256ELb0ELb1ELb0ELb0EEENS1_19SingleTileSchedulerILb0ELb0ELb1ELi128EEEEEEEEEvNT_6ParamsE:
        /* <DEDUP_REMOVED lines=20> */
[----:B------:R-:W-:Y:S01]  /*0140*/  UMOV UR13, 0x1 ;  /* 0x00000001000d7882 */ /* 0x000fe20000000000 */
[----:B------:R-:W3:Y:S01]  /*0150*/  S2UR UR9, SR_CTAID.Y ;  /* 0x00000000000979c3 */ /* 0x000ee20000002600 */
[----:B------:R-:W4:Y:S01]  /*0160*/  S2R R105, SR_TID.X ;  /* 0x0000000000697919 */ /* 0x000f220000002100 */
[----:B------:R-:W-:-:S02]  /*0170*/  ULDC UR8, c[0x0][0x1d0] ;  /* 0x0000740000087ab9 */ /* 0x000fc40000000800 */
[----:B------:R-:W-:Y:S02]  /*0180*/  ULDC UR14, c[0x0][0x168] ;  /* 0x00005a00000e7ab9 */ /* 0x000fe40000000800 */
[----:B-1----:R-:W-:-:S04]  /*0190*/  USHF.L.U32 UR25, UR25, 0x7, URZ ;  /* 0x0000000719197899 */ /* 0x002fc8000800063f */
[----:B------:R-:W-:Y:S02]  /*01a0*/  @UP2 UIADD3 UR10, UR25, 0x7f, URZ ;  /* 0x0000007f190a2890 */ /* 0x000fe4000fffe03f */
[----:B------:R-:W-:Y:S02]  /*01b0*/  UIADD3 UR7, UR25, 0x7f, URZ ;  /* 0x0000007f19077890 */ /* 0x000fe4000fffe03f */
[----:B------:R-:W-:Y:S02]  /*01c0*/  UIMAD.WIDE.U32 UR10, UR10, UR4, URZ ;  /* 0x000000040a0a72a5 */ /* 0x000fe4000f8e003f */
[----:B---3--:R-:W-:Y:S02]  /*01d0*/  USHF.R.S32.HI UR18, URZ, 0x1f, UR9 ;  /* 0x0000001f3f127899 */ /* 0x008fe40008011409 */
[----:B------:R-:W-:-:S03]  /*01e0*/  @UP2 USHF.R.U32.HI UR7, URZ, UR5, UR11 ;  /* 0x000000053f072299 */ /* 0x000fc6000801160b */
[----:B------:R-:W-:Y:S02]  /*01f0*/  ULDC.64 UR4, c[0x0][0x328] ;  /* 0x0000ca0000047ab9 */ /* 0x000fe40000000a00 */
[----:B------:R-:W-:Y:S02]  /*0200*/  UISETP.LE.AND UP1, UPT, UR13, UR5, UPT ;  /* 0x000000050d00728c */ /* 0x000fe4000bf23270 */
[----:B------:R-:W-:Y:S02]  /*0210*/  UMOV UR10, URZ ;  /* 0x0000003f000a7c82 */ /* 0x000fe40008000000 */
[----:B------:R-:W-:Y:S02]  /*0220*/  ULDC UR11, c[0x0][0x2ac] ;  /* 0x0000ab00000b7ab9 */ /* 0x000fe40000000800 */
[----:B------:R-:W-:-:S04]  /*0230*/  UIMAD UR8, UR11, UR8, URZ ;  /* 0x000000080b0872a4 */ /* 0x000fc8000f8e023f */
[----:B------:R-:W-:-:S04]  /*0240*/  UIADD3 UR14, UR8, -UR14, UR13 ;  /* 0x8000000e080e7290 */ /* 0x000fc8000fffe00d */
[----:B------:R-:W-:-:S04]  /*0250*/  UIADD3 UR5, UR14, UR7, URZ ;  /* 0x000000070e057290 */ /* 0x000fc8000fffe03f */
        /* <DEDUP_REMOVED lines=16> */
.L_x_968:
[----:B------:R-:W-:Y:S02]  /*0360*/  ULDC UR4, c[0x0][0x32c] ;  /* 0x0000cb0000047ab9 */ /* 0x000fe40000000800 */
[----:B------:R-:W-:-:S03]  /*0370*/  UISETP.NE.AND UP0, UPT, UR13, UR4, UPT ;  /* 0x000000040d00728c */ /* 0x000fc6000bf05270 */
[----:B------:R-:W-:Y:S02]  /*0380*/  ULDC.64 UR4, c[0x0][0x330] ;  /* 0x0000cc0000047ab9 */ /* 0x000fe40000000a00 */
[----:B------:R-:W-:-:S07]  /*0390*/  UIMAD.WIDE.U32 UR20, UR14, UR4, URZ ;  /* 0x000000040e1472a5 */ /* 0x000fce000f8e003f */
[----:B------:R-:W-:Y:S02]  /*03a0*/  @UP0 UMOV UR13, UR21 ;  /* 0x00000015000d0c82 */ /* 0x000fe40008000000 */
[----:B------:R-:W-:Y:S02]  /*03b0*/  @UP0 USHF.R.U32.HI UR14, URZ, UR5, UR13 ;  /* 0x000000053f0e0299 */ /* 0x000fe4000801160d */
.L_x_969:
[----:B------:R-:W-:Y:S02]  /*03c0*/  ULDC UR4, c[0x0][0x32c] ;  /* 0x0000cb0000047ab9 */ /* 0x000fe40000000800 */
[----:B------:R-:W-:-:S04]  /*03d0*/  UIMAD UR4, UR14, UR4, UR4 ;  /* 0x000000040e0472a4 */ /* 0x000fc8000f8e0204 */
[----:B------:R-:W-:-:S04]  /*03e0*/  UISETP.LT.AND UP0, UPT, UR7, UR4, UPT ;  /* 0x000000040700728c */ /* 0x000fc8000bf01270 */
[----:B------:R-:W-:Y:S02]  /*03f0*/  USEL UR7, UR7, UR4, UP0 ;  /* 0x0000000407077287 */ /* 0x000fe40008000000 */
.L_x_967:
[----:B----4-:R-:W-:Y:S01]  /*0400*/  UIADD3 UR13, UR8, 0x3f, URZ ;  /* 0x0000003f080d7890 */ /* 0x010fe2000fffe03f */
[----:B------:R-:W-:Y:S01]  /*0410*/  PLOP3.LUT P0, PT, PT, PT, UP1, 0x40, 0x0 ;  /* 0x000000000000781c */ /* 0x000fe20003f0e818 */
[----:B------:R-:W-:Y:S02]  /*0420*/  UIADD3 UR14, UR7, 0x3f, URZ ;  /* 0x0000003f070e7890 */ /* 0x000fe4000fffe03f */
[----:B------:R-:W-:Y:S02]  /*0430*/  ULDC.64 UR4, c[0x0][0x2c8] ;  /* 0x0000b20000047ab9 */ /* 0x000fe40000000a00 */
[----:B------:R-:W-:Y:S02]  /*0440*/  UIMAD.WIDE.U32 UR20, UR25, UR4, URZ ;  /* 0x00000004191472a5 */ /* 0x000fe4000f8e003f */
[----:B------:R-:W-:Y:S02]  /*0450*/  USHF.R.S32.HI UR15, URZ, 0x1f, UR13 ;  /* 0x0000001f3f0f7899 */ /* 0x000fe4000801140d */
[----:B------:R-:W-:-:S02]  /*0460*/  USHF.R.S32.HI UR7, URZ, 0x1f, UR14 ;  /* 0x0000001f3f077899 */ /* 0x000fc4000801140e */
[----:B------:R-:W-:Y:S02]  /*0470*/  UMOV UR4, UR25 ;  /* 0x0000001900047c82 */ /* 0x000fe40008000000 */
[----:B------:R-:W-:Y:S02]  /*0480*/  @UP2 USHF.R.U32.HI UR4, URZ, UR5, UR21 ;  /* 0x000000053f042299 */ /* 0x000fe40008011615 */
[----:B------:R-:W-:Y:S02]  /*0490*/  ULEA.HI UR5, UR15, UR13, URZ, 0x6 ;  /* 0x0000000d0f057291 */ /* 0x000fe4000f8f303f */
[----:B------:R-:W-:Y:S02]  /*04a0*/  ULEA.HI UR21, UR7, UR14, URZ, 0x6 ;  /* 0x0000000e07157291 */ /* 0x000fe4000f8f303f */
[----:B------:R-:W-:Y:S02]  /*04b0*/  ULDC UR24, c[0x0][0x168] ;  /* 0x00005a0000187ab9 */ /* 0x000fe40000000800 */
[----:B------:R-:W-:-:S02]  /*04c0*/  USHF.R.S32.HI UR5, URZ, 0x6, UR5 ;  /* 0x000000063f057899 */ /* 0x000fc40008011405 */
[----:B------:R-:W-:Y:S02]  /*04d0*/  USHF.R.S32.HI UR21, URZ, 0x6, UR21 ;  /* 0x000000063f157899 */ /* 0x000fe40008011415 */
[----:B------:R-:W-:Y:S02]  /*04e0*/  UIADD3 UR24, UR8, -UR24, URZ ;  /* 0x8000001808187290 */ /* 0x000fe4000fffe03f */
[----:B------:R-:W-:Y:S02]  /*04f0*/  UISETP.LT.AND UP0, UPT, UR5, UR21, UPT ;  /* 0x000000150500728c */ /* 0x000fe4000bf01270 */
[----:B------:R-:W-:Y:S02]  /*0500*/  UIADD3 UR4, UR24, UR4, URZ ;  /* 0x0000000418047290 */ /* 0x000fe4000fffe03f */
[----:B------:R-:W-:Y:S02]  /*0510*/  ULDC UR7, c[0x0][0x324] ;  /* 0x0000c90000077ab9 */ /* 0x000fe40000000800 */
        /* <DEDUP_REMOVED lines=15> */
.L_x_971:
[----:B------:R-:W-:Y:S02]  /*0610*/  ULDC UR4, c[0x0][0x32c] ;  /* 0x0000cb0000047ab9 */ /* 0x000fe40000000800 */
[----:B------:R-:W-:-:S03]  /*0620*/  UISETP.NE.AND UP0, UPT, UR4, 0x1, UPT ;  /* 0x000000010400788c */ /* 0x000fc6000bf05270 */
[----:B------:R-:W-:Y:S02]  /*0630*/  ULDC.64 UR4, c[0x0][0x330] ;  /* 0x0000cc0000047ab9 */ /* 0x000fe40000000a00 */
[----:B------:R-:W-:-:S06]  /*0640*/  UIMAD.WIDE.U32 UR14, UR13, UR4, URZ ;  /* 0x000000040d0e72a5 */ /* 0x000fcc000f8e003f */
[----:B------:R-:W-:Y:S02]  /*0650*/  @UP0 USHF.R.U32.HI UR13, URZ, UR5, UR15 ;  /* 0x000000053f0d0299 */ /* 0x000fe4000801160f */
.L_x_972:
[----:B------:R-:W-:Y:S02]  /*0660*/  ULDC UR4, c[0x0][0x32c] ;  /* 0x0000cb0000047ab9 */ /* 0x000fe40000000800 */
[----:B------:R-:W-:-:S04]  /*0670*/  UIMAD UR4, UR13, UR4, URZ ;  /* 0x000000040d0472a4 */ /* 0x000fc8000f8e023f */
[----:B------:R-:W-:-:S04]  /*0680*/  UISETP.LT.AND UP0, UPT, UR7, UR4, UPT ;  /* 0x000000040700728c */ /* 0x000fc8000bf01270 */
[----:B------:R-:W-:-:S04]  /*0690*/  USEL UR7, UR7, UR4, !UP0 ;  /* 0x0000000407077287 */ /* 0x000fc8000c000000 */
.L_x_970:
[----:B------:R-:W-:Y:S01]  /*06a0*/  USHF.R.S32.HI UR4, URZ, 0x1f, UR7 ;  /* 0x0000001f3f047899 */ /* 0x000fe20008011407 */
[----:B------:R-:W-:Y:S01]  /*06b0*/  PLOP3.LUT P2, PT, PT, PT, PT, 0x80, 0x0 ;  /* 0x000000000000781c */ /* 0x000fe20003f4f070 */
[----:B------:R-:W-:Y:S01]  /*06c0*/  CS2R R130, SRZ ;  /* 0x0000000000827805 */ /* 0x000fe2000001ff00 */
[----:B------:R-:W-:Y:S01]  /*06d0*/  IMAD.MOV.U32 R23, RZ, RZ, RZ ;  /* 0x000000ffff177224 */ /* 0x000fe200078e00ff */
[----:B------:R-:W-:Y:S01]  /*06e0*/  ULEA.HI UR7, UR4, UR7, URZ, 0x6 ;  /* 0x0000000704077291 */ /* 0x000fe2000f8f303f */
[----:B------:R-:W-:Y:S01]  /*06f0*/  IMAD.MOV.U32 R128, RZ, RZ, RZ ;  /* 0x000000ffff807224 */ /* 0x000fe200078e00ff */
[----:B------:R-:W-:Y:S01]  /*0700*/  CS2R R126, SRZ ;  /* 0x00000000007e7805 */ /* 0x000fe2000001ff00 */
[----:B------:R-:W-:Y:S01]  /*0710*/  CS2R R24, SRZ ;  /* 0x0000000000187805 */ /* 0x000fe2000001ff00 */
[----:B------:R-:W-:Y:S01]  /*0720*/  USHF.R.S32.HI UR7, URZ, 0x6, UR7 ;  /* 0x000000063f077899 */ /* 0x000fe20008011407 */
[----:B------:R-:W-:Y:S01]  /*0730*/  MOV R124, RZ ;  /* 0x000000ff007c7202 */ /* 0x000fe20000000f00 */
[----:B------:R-:W-:Y:S01]  /*0740*/  CS2R R122, SRZ ;  /* 0x00000000007a7805 */ /* 0x000fe2000001ff00 */
[----:B------:R-:W-:Y:S01]  /*0750*/  IMAD.MOV.U32 R120, RZ, RZ, RZ ;  /* 0x000000ffff787224 */ /* 0x000fe200078e00ff */
[----:B------:R-:W-:Y:S01]  /*0760*/  UISETP.LT.AND UP0, UPT, URZ, UR7, UPT ;  /* 0x000000073f00728c */ /* 0x000fe2000bf01270 */
[----:B------:R-:W-:Y:S01]  /*0770*/  CS2R R118, SRZ ;  /* 0x0000000000767805 */ /* 0x000fe2000001ff00 */
[----:B------:R-:W-:Y:S01]  /*0780*/  CS2R R26, SRZ ;  /* 0x00000000001a7805 */ /* 0x000fe2000001ff00 */
[----:B------:R-:W-:Y:S01]  /*0790*/  MOV R116, RZ ;  /* 0x000000ff00747202 */ /* 0x000fe20000000f00 */
[----:B------:R-:W-:Y:S01]  /*07a0*/  USEL UR7, URZ, UR7, !UP0 ;  /* 0x000000073f077287 */ /* 0x000fe2000c000000 */
[----:B------:R-:W-:Y:S01]  /*07b0*/  CS2R R114, SRZ ;  /* 0x0000000000727805 */ /* 0x000fe2000001ff00 */
[----:B------:R-:W-:Y:S01]  /*07c0*/  IMAD.MOV.U32 R112, RZ, RZ, RZ ;  /* 0x000000ffff707224 */ /* 0x000fe200078e00ff */
[----:B------:R-:W-:Y:S01]  /*07d0*/  CS2R R110, SRZ ;  /* 0x00000000006e7805 */ /* 0x000fe2000001ff00 */
[----:B------:R-:W-:Y:S01]  /*07e0*/  UISETP.GT.AND UP0, UPT, UR21, UR7, UPT ;  /* 0x000000071500728c */ /* 0x000fe2000bf04270 */
[----:B------:R-:W-:Y:S01]  /*07f0*/  CS2R R28, SRZ ;  /* 0x00000000001c7805 */ /* 0x000fe2000001ff00 */
[----:B------:R-:W-:Y:S01]  /*0800*/  MOV R108, RZ ;  /* 0x000000ff006c7202 */ /* 0x000fe20000000f00 */
[----:B------:R-:W-:Y:S01]  /*0810*/  CS2R R106, SRZ ;  /* 0x00000000006a7805 */ /* 0x000fe2000001ff00 */
[----:B------:R-:W-:Y:S01]  /*0820*/  IMAD.MOV.U32 R104, RZ, RZ, RZ ;  /* 0x000000ffff687224 */ /* 0x000fe200078e00ff */
[----:B------:R-:W-:Y:S01]  /*0830*/  CS2R R102, SRZ ;  /* 0x0000000000667805 */ /* 0x000fe2000001ff00 */
[----:B------:R-:W-:Y:S01]  /*0840*/  PLOP3.LUT P0, PT, PT, PT, UP0, 0x80, 0x0 ;  /* 0x000000000000781c */ /* 0x000fe20003f0f008 */
        /* <DEDUP_REMOVED lines=63> */
[----:B-1----:R-:W-:Y:S02]  /*0c40*/  IMAD.U32 R2, RZ, RZ, UR4 ;  /* 0x00000004ff027e24 */ /* 0x002fe4000f8e00ff */
[----:B------:R-:W-:Y:S01]  /*0c50*/  IMAD.U32 R3, RZ, RZ, UR5 ;  /* 0x00000005ff037e24 */ /* 0x000fe2000f8e00ff */
[----:B------:R-:W-:Y:S01]  /*0c60*/  SHF.R.S32.HI R101, RZ, 0x1f, R105 ;  /* 0x0000001fff657819 */ /* 0x000fe20000011469 */
[----:B------:R-:W-:Y:S02]  /*0c70*/  ULDC.64 UR4, c[0x0][0x1b8] ;  /* 0x00006e0000047ab9 */ /* 0x000fe40000000a00 */
[----:B------:R-:W-:Y:S01]  /*0c80*/  UIMAD UR13, UR18, UR4, URZ ;  /* 0x00000004120d72a4 */ /* 0x000fe2000f8e023f */
[----:B------:R1:W3:Y:S01]  /*0c90*/  @P0 LDG.E R9, [R2.64] ;  /* 0x0000001002090981 */ /* 0x0002e2000c1e1900 */
[----:B------:R-:W-:Y:S01]  /*0ca0*/  PLOP3.LUT P2, PT, PT, PT, UP2, 0x80, 0x0 ;  /* 0x000000000000781c */ /* 0x000fe20003f4f028 */
[----:B------:R-:W-:Y:S01]  /*0cb0*/  UIMAD.WIDE.U32 UR22, UR9, UR4, URZ ;  /* 0x00000004091672a5 */ /* 0x000fe2000f8e003f */
[----:B------:R-:W-:Y:S01]  /*0cc0*/  PLOP3.LUT P1, PT, PT, PT, UP2, 0x80, 0x0 ;  /* 0x000000000000781c */ /* 0x000fe20003f2f028 */
[----:B------:R-:W-:Y:S01]  /*0cd0*/  UIMAD UR13, UR9, UR5, UR13 ;  /* 0x00000005090d72a4 */ /* 0x000fe2000f8e020d */
[----:B------:R-:W-:Y:S01]  /*0ce0*/  IMAD.MOV.U32 R240, RZ, RZ, RZ ;  /* 0x000000fffff07224 */ /* 0x000fe200078e00ff */
[----:B------:R-:W-:-:S02]  /*0cf0*/  USHF.R.S32.HI UR14, URZ, 0x1f, UR6 ;  /* 0x0000001f3f0e7899 */ /* 0x000fc40008011406 */
[----:B------:R-:W-:Y:S02]  /*0d00*/  ULDC.64 UR4, c[0x0][0x1c0] ;  /* 0x0000700000047ab9 */ /* 0x000fe40000000a00 */
[----:B------:R-:W-:Y:S02]  /*0d10*/  UIADD3 UR23, UR23, UR13, URZ ;  /* 0x0000000d17177290 */ /* 0x000fe4000fffe03f */
[----:B------:R-:W-:Y:S02]  /*0d20*/  UIMAD UR14, UR14, UR4, URZ ;  /* 0x000000040e0e72a4 */ /* 0x000fe4000f8e023f */
[----:B------:R-:W-:Y:S02]  /*0d30*/  UIMAD.WIDE.U32 UR22, UR6, UR4, UR22 ;  /* 0x00000004061672a5 */ /* 0x000fe4000f8e0016 */
[----:B------:R-:W-:Y:S02]  /*0d40*/  UIMAD UR5, UR6, UR5, UR14 ;  /* 0x00000005060572a4 */ /* 0x000fe4000f8e020e */
[----:B------:R-:W-:-:S02]  /*0d50*/  ULDC UR4, c[0x0][0x168] ;  /* 0x00005a0000047ab9 */ /* 0x000fc40000000800 */
[----:B------:R-:W-:Y:S02]  /*0d60*/  UIADD3 UR5, UR23, UR5, URZ ;  /* 0x0000000517057290 */ /* 0x000fe4000fffe03f */
[----:B------:R-:W-:Y:S02]  /*0d70*/  UIMAD UR12, UR12, UR4, URZ ;  /* 0x000000040c0c72a4 */ /* 0x000fe4000f8e023f */
[----:B------:R-:W-:Y:S01]  /*0d80*/  UIADD3 UR26, UR21, -0x1, URZ ;  /* 0xffffffff151a7890 */ /* 0x000fe2000fffe03f */
[----:B-1----:R-:W-:Y:S01]  /*0d90*/  LEA.HI R2, R101, R105, RZ, 0x3 ;  /* 0x0000006965027211 */ /* 0x002fe200078f18ff */
[----:B------:R-:W-:Y:S02]  /*0da0*/  IMAD.U32 R3, RZ, RZ, UR23 ;  /* 0x00000017ff037e24 */ /* 0x000fe4000f8e00ff */
[----:B------:R-:W-:Y:S01]  /*0db0*/  IMAD.U32 R3, RZ, RZ, UR5 ;  /* 0x00000005ff037e24 */ /* 0x000fe2000f8e00ff */
[----:B------:R-:W-:Y:S01]  /*0dc0*/  LOP3.LUT R0, R2, 0xfffffff8, RZ, 0xc0, !PT ;  /* 0xfffffff802007812 */ /* 0x000fe200078ec0ff */
[----:B------:R-:W-:Y:S01]  /*0dd0*/  USHF.L.U32 UR20, UR26, 0x6, URZ ;  /* 0x000000061a147899 */ /* 0x000fe2000800063f */
[----:B------:R-:W-:Y:S01]  /*0de0*/  SHF.R.S32.HI R18, RZ, 0x3, R2 ;  /* 0x00000003ff127819 */ /* 0x000fe20000011402 */
[----:B------:R-:W-:Y:S01]  /*0df0*/  IMAD.U32 R2, RZ, RZ, UR22 ;  /* 0x00000016ff027e24 */ /* 0x000fe2000f8e00ff */
[----:B------:R-:W-:Y:S01]  /*0e00*/  ULDC.64 UR4, c[0x0][0x2b0] ;  /* 0x0000ac0000047ab9 */ /* 0x000fe20000000a00 */
[----:B------:R-:W-:Y:S01]  /*0e10*/  IMAD.IADD R26, R105, 0x1, -R0 ;  /* 0x00000001691a7824 */ /* 0x000fe200078e0a00 */
[----:B------:R-:W-:-:S03]  /*0e20*/  IADD3 R16, R18, UR25, RZ ;  /* 0x0000001912107c10 */ /* 0x000fc6000fffe0ff */
[----:B------:R-:W-:Y:S01]  /*0e30*/  IMAD R251, R26, 0x20, R18 ;  /* 0x000000201afb7824 */ /* 0x000fe200078e0212 */
[----:B------:R-:W-:Y:S01]  /*0e40*/  ISETP.GE.AND P3, PT, R16, UR12, PT ;  /* 0x0000000c10007c0c */ /* 0x000fe2000bf66270 */
[----:B------:R-:W-:Y:S01]  /*0e50*/  IMAD.SHL.U32 R252, R26, 0x8, RZ ;  /* 0x000000081afc7824 */ /* 0x000fe200078e00ff */
[----:B------:R-:W-:Y:S02]  /*0e60*/  IADD3 R17, R16, 0x40, RZ ;  /* 0x0000004010117810 */ /* 0x000fe40007ffe0ff */
[----:B------:R-:W-:Y:S02]  /*0e70*/  IADD3 R5, R251, UR25, RZ ;  /* 0x00000019fb057c10 */ /* 0x000fe4000fffe0ff */
[C---:B------:R-:W-:Y:S02]  /*0e80*/  IADD3 R42, R252.reuse, 0x40, RZ ;  /* 0x00000040fc2a7810 */ /* 0x040fe40007ffe0ff */
[C---:B------:R-:W-:Y:S01]  /*0e90*/  IADD3 R27, R252.reuse, 0x80, RZ ;  /* 0x00000080fc1b7810 */ /* 0x040fe20007ffe0ff */
[----:B------:R-:W-:Y:S01]  /*0ea0*/  @P2 IMAD.HI.U32 R0, R5, c[0x0][0x2c8], RZ ;  /* 0x0000b20005002a27 */ /* 0x000fe200078e00ff */
[----:B------:R-:W-:-:S02]  /*0eb0*/  IADD3 R43, R252, 0xc0, RZ ;  /* 0x000000c0fc2b7810 */ /* 0x000fc40007ffe0ff */
[----:B------:R-:W-:Y:S01]  /*0ec0*/  ISETP.GE.AND P5, PT, R42, c[0x0][0x198], PT ;  /* 0x000066002a007a0c */ /* 0x000fe20003fa6270 */
[----:B------:R-:W-:Y:S01]  /*0ed0*/  IMAD.MOV.U32 R4, RZ, RZ, R5 ;  /* 0x000000ffff047224 */ /* 0x000fe200078e0005 */
[----:B------:R-:W-:Y:S02]  /*0ee0*/  @P1 SHF.R.U32.HI R4, RZ, c[0x0][0x2cc], R0 ;  /* 0x0000b300ff041a19 */ /* 0x000fe40000011600 */
[----:B------:R-:W-:Y:S02]  /*0ef0*/  ISETP.GE.AND P4, PT, R27, c[0x0][0x198], PT ;  /* 0x000066001b007a0c */ /* 0x000fe40003f86270 */
[--C-:B------:R-:W-:Y:S01]  /*0f00*/  SHF.R.S32.HI R6, RZ, 0x1f, R4.reuse ;  /* 0x0000001fff067819 */ /* 0x100fe20000011404 */
[----:B------:R-:W-:Y:S01]  /*0f10*/  IMAD.MOV R0, RZ, RZ, -R4 ;  /* 0x000000ffff007224 */ /* 0x000fe200078e0a04 */
[----:B------:R-:W-:Y:S01]  /*0f20*/  ISETP.GE.AND P2, PT, R43, c[0x0][0x198], PT ;  /* 0x000066002b007a0c */ /* 0x000fe20003f46270 */
[----:B------:R-:W-:Y:S01]  /*0f30*/  IMAD.WIDE.U32 R2, R4, c[0x0][0x1b0], R2 ;  /* 0x00006c0004027a25 */ /* 0x000fe200078e0002 */
[----:B------:R-:W-:-:S03]  /*0f40*/  ISETP.GE.AND P6, PT, R17, UR12, PT ;  /* 0x0000000c11007c0c */ /* 0x000fc6000bfc6270 */
[----:B------:R-:W-:Y:S02]  /*0f50*/  IMAD R6, R6, c[0x0][0x1b0], RZ ;  /* 0x00006c0006067a24 */ /* 0x000fe400078e02ff */
[----:B------:R-:W-:Y:S02]  /*0f60*/  IMAD R5, R0, c[0x0][0x2c4], R5 ;  /* 0x0000b10000057a24 */ /* 0x000fe400078e0205 */
[----:B------:R-:W-:Y:S02]  /*0f70*/  IMAD.SHL.U32 R0, R18, 0x40, RZ ;  /* 0x0000004012007824 */ /* 0x000fe400078e00ff */
[----:B------:R-:W-:Y:S01]  /*0f80*/  IMAD R4, R4, c[0x0][0x1b4], R6 ;  /* 0x00006d0004047a24 */ /* 0x000fe200078e0206 */
[----:B------:R-:W-:Y:S02]  /*0f90*/  SHF.R.S32.HI R6, RZ, 0x1f, R5 ;  /* 0x0000001fff067819 */ /* 0x000fe40000011405 */
[----:B------:R-:W-:Y:S01]  /*0fa0*/  LOP3.LUT R0, R0, 0x1c0, RZ, 0xc0, !PT ;  /* 0x000001c000007812 */ /* 0x000fe200078ec0ff */
[----:B------:R-:W-:-:S02]  /*0fb0*/  IMAD.IADD R3, R3, 0x1, R4 ;  /* 0x0000000103037824 */ /* 0x000fc400078e0204 */
[----:B------:R-:W-:Y:S01]  /*0fc0*/  IMAD R4, R6, c[0x0][0x1a8], RZ ;  /* 0x00006a0006047a24 */ /* 0x000fe200078e02ff */
[----:B------:R-:W-:Y:S01]  /*0fd0*/  SHF.R.U32.HI R7, RZ, 0x3, R0 ;  /* 0x00000003ff077819 */ /* 0x000fe20000011600 */
[----:B------:R-:W-:Y:S01]  /*0fe0*/  IMAD.WIDE.U32 R2, R5, c[0x0][0x1a8], R2 ;  /* 0x00006a0005027a25 */ /* 0x000fe200078e0002 */
[----:B------:R-:W-:-:S03]  /*0ff0*/  LOP3.LUT R6, R0, 0x38, R252, 0xf8, !PT ;  /* 0x0000003800067812 */ /* 0x000fc600078ef8fc */
[----:B------:R-:W-:Y:S01]  /*1000*/  IMAD R0, R5, c[0x0][0x1ac], R4 ;  /* 0x00006b0005007a24 */ /* 0x000fe200078e0204 */
[----:B------:R-:W-:Y:S02]  /*1010*/  LOP3.LUT R5, R6, R7, RZ, 0x3c, !PT ;  /* 0x0000000706057212 */ /* 0x000fe400078e3cff */
[----:B------:R-:W-:Y:S01]  /*1020*/  LEA.HI R6, R101, R105, RZ, 0x6 ;  /* 0x0000006965067211 */ /* 0x000fe200078f30ff */
[----:B------:R-:W-:Y:S01]  /*1030*/  IMAD.IADD R0, R3, 0x1, R0 ;  /* 0x0000000103007824 */ /* 0x000fe200078e0200 */
[----:B------:R-:W-:Y:S02]  /*1040*/  LEA R15, P1, R2, c[0x0][0x160], 0x1 ;  /* 0x00005800020f7a11 */ /* 0x000fe400078208ff */
[----:B------:R-:W-:Y:S01]  /*1050*/  IADD3 R4, R16, 0x20, RZ ;  /* 0x0000002010047810 */ /* 0x000fe20007ffe0ff */
[----:B------:R-:W-:Y:S01]  /*1060*/  IMAD.SHL.U32 R3, R6, 0x8, RZ ;  /* 0x0000000806037824 */ /* 0x000fe200078e00ff */
[----:B------:R-:W-:Y:S02]  /*1070*/  LEA.HI.X R14, R2, c[0x0][0x164], R0, 0x1, P1 ;  /* 0x00005900020e7a11 */ /* 0x000fe400008f0c00 */
[----:B------:R-:W-:Y:S01]  /*1080*/  ISETP.GE.AND P1, PT, R4, UR12, PT ;  /* 0x0000000c04007c0c */ /* 0x000fe2000bf26270 */
[----:B------:R-:W-:Y:S01]  /*1090*/  SHFL.IDX PT, R2, R15, 0x1, 0x181f ;  /* 0x00381f000f027f89 */ /* 0x000fe200000e0000 */
[----:B------:R-:W-:-:S02]  /*10a0*/  LOP3.LUT R8, R5, 0xfffffe00, R3, 0xf8, !PT ;  /* 0xfffffe0005087812 */ /* 0x000fc400078ef803 */
[----:B------:R-:W-:Y:S01]  /*10b0*/  SHF.R.S32.HI R7, RZ, 0x1f, R42 ;  /* 0x0000001fff077819 */ /* 0x000fe2000001142a */
[----:B------:R-:W-:Y:S01]  /*10c0*/  SHFL.IDX PT, R4, R15, RZ, 0x181f ;  /* 0x00181fff0f047589 */ /* 0x000fe200000e0000 */
[----:B------:R-:W-:Y:S01]  /*10d0*/  SHF.R.S32.HI R6, RZ, 0x1f, R27 ;  /* 0x0000001fff067819 */ /* 0x000fe2000001141b */
[----:B------:R-:W-:Y:S01]  /*10e0*/  IMAD.SHL.U32 R239, R8, 0x2, RZ ;  /* 0x0000000208ef7824 */ /* 0x000fe200078e00ff */
[----:B------:R-:W-:Y:S01]  /*10f0*/  SHF.R.S32.HI R0, RZ, 0x1f, R43 ;  /* 0x0000001fff007819 */ /* 0x000fe2000001142b */
[----:B------:R-:W1:Y:S01]  /*1100*/  SHFL.IDX PT, R5, R14, RZ, 0x181f ;  /* 0x00181fff0e057589 */ /* 0x000e6200000e0000 */
[----:B------:R-:W-:Y:S02]  /*1110*/  LEA.HI R7, R7, R42, RZ, 0x3 ;  /* 0x0000002a07077211 */ /* 0x000fe400078f18ff */
[----:B------:R-:W-:Y:S01]  /*1120*/  LEA.HI R6, R6, R27, RZ, 0x3 ;  /* 0x0000001b06067211 */ /* 0x000fe200078f18ff */
[----:B------:R-:W4:Y:S01]  /*1130*/  SHFL.IDX PT, R3, R14, 0x1, 0x181f ;  /* 0x00381f000e037f89 */ /* 0x000f2200000e0000 */
[----:B------:R-:W-:-:S02]  /*1140*/  LEA.HI R0, R0, R43, RZ, 0x3 ;  /* 0x0000002b00007211 */ /* 0x000fc400078f18ff */
[----:B------:R-:W-:Y:S02]  /*1150*/  LOP3.LUT R107, R7, 0xfffffff8, RZ, 0xc0, !PT ;  /* 0xfffffff8076b7812 */ /* 0x000fe400078ec0ff */
[----:B------:R-:W-:Y:S01]  /*1160*/  LOP3.LUT R104, R6, 0xfffffff8, RZ, 0xc0, !PT ;  /* 0xfffffff806687812 */ /* 0x000fe200078ec0ff */
[----:B------:R-:W-:Y:S01]  /*1170*/  SHFL.IDX PT, R7, R14, 0x2, 0x181f ;  /* 0x00581f000e077f89 */ /* 0x000fe200000e0000 */
[----:B------:R-:W-:Y:S01]  /*1180*/  LOP3.LUT R250, R0, 0xfffffff8, RZ, 0xc0, !PT ;  /* 0xfffffff800fa7812 */ /* 0x000fe200078ec0ff */
[----:B------:R-:W-:Y:S02]  /*1190*/  IMAD.MOV.U32 R0, RZ, RZ, c[0x0][0x2b8] ;  /* 0x0000ae00ff007624 */ /* 0x000fe400078e00ff */
[----:B------:R-:W5:Y:S01]  /*11a0*/  SHFL.IDX PT, R6, R15, 0x2, 0x181f ;  /* 0x00581f000f067f89 */ /* 0x000f6200000e0000 */
[----:B-1----:R-:W-:-:S04]  /*11b0*/  @!P3 IMAD.WIDE R12, R252, 0x2, R4 ;  /* 0x00000002fc0cb825 */ /* 0x002fc800078e0204 */
[----:B------:R-:W-:Y:S01]  /*11c0*/  @!P3 IMAD.WIDE R10, R107, 0x2, R4 ;  /* 0x000000026b0ab825 */ /* 0x000fe200078e0204 */
[----:B---3--:R1:W3:Y:S01]  /*11d0*/  @P0 R2UR UR14, R9 ;  /* 0x00000000090e03c2 */ /* 0x0082e200000e0000 */
[----:B------:R-:W-:Y:S01]  /*11e0*/  ISETP.GE.AND P0, PT, R252, c[0x0][0x198], PT ;  /* 0x00006600fc007a0c */ /* 0x000fe20003f06270 */
[----:B---3--:R-:W-:Y:S02]  /*11f0*/  @!UP0 UMOV UR14, UR6 ;  /* 0x00000006000e8c82 */ /* 0x008fe40008000000 */
[----:B------:R-:W-:-:S04]  /*1200*/  USHF.R.S32.HI UR6, URZ, 0x1f, UR14 ;  /* 0x0000001f3f067899 */ /* 0x000fc8000801140e */
[----:B------:R-:W-:-:S04]  /*1210*/  UIMAD UR6, UR6, UR4, URZ ;  /* 0x00000004060672a4 */ /* 0x000fc8000f8e023f */
[----:B------:R-:W-:Y:S02]  /*1220*/  UIMAD UR6, UR14, UR5, UR6 ;  /* 0x000000050e0672a4 */ /* 0x000fe4000f8e0206 */
[----:B------:R3:W-:Y:S04]  /*1230*/  @!P3 LDGSTS.E.BYPASS.LTC128B.128 [R239+0x10100], [R12.64], !P0 ;  /* 0x101000000cefbfae */ /* 0x0007e8000c101d50 */
[----:B------:R4:W-:Y:S01]  /*1240*/  @!P3 LDGSTS.E.BYPASS.LTC128B.128 [R239+0x14100], [R10.64], !P5 ;  /* 0x141000000aefbfae */ /* 0x0009e2000e901d50 */
[----:B-1----:R-:W-:-:S04]  /*1250*/  @!P3 IMAD.WIDE R8, R104, 0x2, R4 ;  /* 0x000000026808b825 */ /* 0x002fc800078e0204 */
[----:B------:R-:W-:Y:S01]  /*1260*/  @!P3 IMAD.WIDE R4, R250, 0x2, R4 ;  /* 0x00000002fa04b825 */ /* 0x000fe200078e0204 */
[----:B------:R1:W-:Y:S04]  /*1270*/  @!P3 LDGSTS.E.BYPASS.LTC128B.128 [R239+0x18100], [R8.64], !P4 ;  /* 0x1810000008efbfae */ /* 0x0003e8000e101d50 */
[----:B------:R2:W-:Y:S01]  /*1280*/  @!P3 LDGSTS.E.BYPASS.LTC128B.128 [R239+0x1c100], [R4.64], !P2 ;  /* 0x1c10000004efbfae */ /* 0x0005e2000d101d50 */
[----:B------:R-:W-:Y:S02]  /*1290*/  ISETP.NE.AND P3, PT, R0, 0x1, PT ;  /* 0x000000010000780c */ /* 0x000fe40003f65270 */
[----:B------:R-:W-:Y:S01]  /*12a0*/  IADD3 R0, R16, 0x60, RZ ;  /* 0x0000006010007810 */ /* 0x000fe20007ffe0ff */
[----:B----4-:R-:W-:-:S05]  /*12b0*/  @!P1 IMAD.WIDE R10, R252, 0x2, R2 ;  /* 0x00000002fc0a9825 */ /* 0x010fca00078e0202 */
[----:B------:R5:W-:Y:S01]  /*12c0*/  @!P1 LDGSTS.E.BYPASS.LTC128B.128 [R239+0x11100], [R10.64], !P0 ;  /* 0x111000000aef9fae */ /* 0x000be2000c101d50 */
[----:B-1----:R-:W-:-:S04]  /*12d0*/  @!P1 IMAD.WIDE R8, R107, 0x2, R2 ;  /* 0x000000026b089825 */ /* 0x002fc800078e0202 */
[--C-:B--2---:R-:W-:Y:S01]  /*12e0*/  @!P1 IMAD.WIDE R4, R104, 0x2, R2.reuse ;  /* 0x0000000268049825 */ /* 0x104fe200078e0202 */
[----:B------:R1:W-:Y:S03]  /*12f0*/  @!P1 LDGSTS.E.BYPASS.LTC128B.128 [R239+0x15100], [R8.64], !P5 ;  /* 0x1510000008ef9fae */ /* 0x0003e6000e901d50 */
[----:B------:R-:W-:Y:S01]  /*1300*/  @!P1 IMAD.WIDE R2, R250, 0x2, R2 ;  /* 0x00000002fa029825 */ /* 0x000fe200078e0202 */
[----:B------:R2:W-:Y:S04]  /*1310*/  @!P1 LDGSTS.E.BYPASS.LTC128B.128 [R239+0x19100], [R4.64], !P4 ;  /* 0x1910000004ef9fae */ /* 0x0005e8000e101d50 */
[----:B------:R4:W-:Y:S01]  /*1320*/  @!P1 LDGSTS.E.BYPASS.LTC128B.128 [R239+0x1d100], [R2.64], !P2 ;  /* 0x1d10000002ef9fae */ /* 0x0009e2000d101d50 */
[----:B------:R-:W-:Y:S01]  /*1330*/  ISETP.GE.AND P1, PT, R0, UR12, PT ;  /* 0x0000000c00007c0c */ /* 0x000fe2000bf26270 */
[----:B------:R-:W-:Y:S01]  /*1340*/  UIMAD.WIDE.U32 UR12, UR14, UR4, URZ ;  /* 0x000000040e0c72a5 */ /* 0x000fe2000f8e003f */
[----:B------:R-:W-:-:S02]  /*1350*/  IADD3 R0, R251, UR20, RZ ;  /* 0x00000014fb007c10 */ /* 0x000fc4000fffe0ff */
[----:B------:R-:W-:Y:S02]  /*1360*/  ULDC.64 UR4, c[0x0][0x210] ;  /* 0x0000840000047ab9 */ /* 0x000fe40000000a00 */
[----:B------:R-:W-:Y:S01]  /*1370*/  UIADD3 UR6, UR13, UR6, URZ ;  /* 0x000000060d067290 */ /* 0x000fe2000fffe03f */
[----:B-----5:R-:W-:-:S04]  /*1380*/  @!P6 IMAD.WIDE R10, R107, 0x2, R6 ;  /* 0x000000026b0ae825 */ /* 0x020fc800078e0206 */
[----:B-1----:R-:W-:-:S04]  /*1390*/  @!P6 IMAD.WIDE R8, R104, 0x2, R6 ;  /* 0x000000026808e825 */ /* 0x002fc800078e0206 */
[--C-:B--2---:R-:W-:Y:S01]  /*13a0*/  @!P6 IMAD.WIDE R4, R252, 0x2, R6.reuse ;  /* 0x00000002fc04e825 */ /* 0x104fe200078e0206 */
[----:B----4-:R-:W-:Y:S03]  /*13b0*/  SHFL.IDX PT, R2, R15, 0x3, 0x181f ;  /* 0x00781f000f027f89 */ /* 0x010fe600000e0000 */
[----:B------:R-:W-:Y:S01]  /*13c0*/  @!P6 IMAD.WIDE R6, R250, 0x2, R6 ;  /* 0x00000002fa06e825 */ /* 0x000fe200078e0206 */
[----:B------:R-:W1:Y:S04]  /*13d0*/  SHFL.IDX PT, R3, R14, 0x3, 0x181f ;  /* 0x00781f000e037f89 */ /* 0x000e6800000e0000 */
[----:B------:R1:W-:Y:S04]  /*13e0*/  @!P6 LDGSTS.E.BYPASS.LTC128B.128 [R239+0x12100], [R4.64], !P0 ;  /* 0x1210000004efefae */ /* 0x0003e8000c101d50 */
[----:B------:R2:W-:Y:S04]  /*13f0*/  @!P6 LDGSTS.E.BYPASS.LTC128B.128 [R239+0x16100], [R10.64], !P5 ;  /* 0x161000000aefefae */ /* 0x0005e8000e901d50 */
[----:B------:R4:W-:Y:S04]  /*1400*/  @!P6 LDGSTS.E.BYPASS.LTC128B.128 [R239+0x1a100], [R8.64], !P4 ;  /* 0x1a10000008efefae */ /* 0x0009e8000e101d50 */
[----:B------:R5:W-:Y:S01]  /*1410*/  @!P6 LDGSTS.E.BYPASS.LTC128B.128 [R239+0x1e100], [R6.64], !P2 ;  /* 0x1e10000006efefae */ /* 0x000be2000d101d50 */
[----:B------:R-:W-:-:S04]  /*1420*/  ISETP.GE.AND P6, PT, R0, UR8, PT ;  /* 0x0000000800007c0c */ /* 0x000fc8000bfc6270 */
[----:B------:R-:W-:Y:S01]  /*1430*/  ISETP.GT.OR P6, PT, R251, 0x3f, P6 ;  /* 0x0000003ffb00780c */ /* 0x000fe200037c4670 */
[----:B-1----:R-:W-:-:S04]  /*1440*/  @!P1 IMAD.WIDE R4, R252, 0x2, R2 ;  /* 0x00000002fc049825 */ /* 0x002fc800078e0202 */
[--C-:B--2---:R-:W-:Y:S01]  /*1450*/  @!P1 IMAD.WIDE R10, R107, 0x2, R2.reuse ;  /* 0x000000026b0a9825 */ /* 0x104fe200078e0202 */
[----:B------:R1:W-:Y:S03]  /*1460*/  @!P1 LDGSTS.E.BYPASS.LTC128B.128 [R239+0x13100], [R4.64], !P0 ;  /* 0x1310000004ef9fae */ /* 0x0003e6000c101d50 */
[--C-:B----4-:R-:W-:Y:S01]  /*1470*/  @!P1 IMAD.WIDE R8, R104, 0x2, R2.reuse ;  /* 0x0000000268089825 */ /* 0x110fe200078e0202 */
[----:B------:R2:W-:Y:S03]  /*1480*/  @!P1 LDGSTS.E.BYPASS.LTC128B.128 [R239+0x17100], [R10.64], !P5 ;  /* 0x171000000aef9fae */ /* 0x0005e6000e901d50 */
[----:B------:R-:W-:Y:S01]  /*1490*/  @!P1 IMAD.WIDE R2, R250, 0x2, R2 ;  /* 0x00000002fa029825 */ /* 0x000fe200078e0202 */
[----:B-----5:R-:W-:Y:S01]  /*14a0*/  IADD3 R7, R0, UR10, RZ ;  /* 0x0000000a00077c10 */ /* 0x020fe2000fffe0ff */
[----:B------:R4:W-:Y:S04]  /*14b0*/  @!P1 LDGSTS.E.BYPASS.LTC128B.128 [R239+0x1b100], [R8.64], !P4 ;  /* 0x1b10000008ef9fae */ /* 0x0009e8000e101d50 */
[----:B------:R5:W-:Y:S01]  /*14c0*/  @!P1 LDGSTS.E.BYPASS.LTC128B.128 [R239+0x1f100], [R2.64], !P2 ;  /* 0x1f10000002ef9fae */ /* 0x000be2000d101d50 */
[----:B------:R-:W-:-:S03]  /*14d0*/  @P3 IMAD.HI.U32 R0, R7, c[0x0][0x2bc], RZ ;  /* 0x0000af0007003a27 */ /* 0x000fc600078e00ff */
[----:B------:R-:W0:Y:S01]  /*14e0*/  LDGDEPBAR ;  /* 0x00000000000079af */ /* 0x000e220000000000 */
[----:B------:R-:W-:Y:S01]  /*14f0*/  IMAD.MOV.U32 R6, RZ, RZ, R7 ;  /* 0x000000ffff067224 */ /* 0x000fe200078e0007 */
[----:B------:R-:W-:-:S04]  /*1500*/  @P3 SHF.R.U32.HI R6, RZ, c[0x0][0x2c0], R0 ;  /* 0x0000b000ff063a19 */ /* 0x000fc80000011600 */
[----:B------:R-:W-:-:S04]  /*1510*/  @!P6 IADD3 R0, P0, R6, UR12, RZ ;  /* 0x0000000c0600ec10 */ /* 0x000fc8000ff1e0ff */
[----:B-1----:R-:W-:Y:S02]  /*1520*/  @!P6 LEA.HI.X.SX32 R5, R6, UR6, 0x1, P0 ;  /* 0x000000060605ec11 */ /* 0x002fe400080f0eff */
[----:B------:R-:W-:-:S04]  /*1530*/  @!P6 LEA R4, P0, R0, c[0x0][0x2a0], 0x2 ;  /* 0x0000a8000004ea11 */ /* 0x000fc800078010ff */
[----:B------:R-:W-:Y:S01]  /*1540*/  @!P6 LEA.HI.X R5, R0, c[0x0][0x2a4], R5, 0x2, P0 ;  /* 0x0000a9000005ea11 */ /* 0x000fe200000f1405 */
[----:B------:R-:W-:Y:S06]  /*1550*/  BAR.SYNC.DEFER_BLOCKING 0x0 ;  /* 0x0000000000007b1d */ /* 0x000fec0000010000 */
[----:B------:R1:W2:Y:S01]  /*1560*/  @!P6 LDG.E R240, [R4.64] ;  /* 0x0000001004f0e981 */ /* 0x0002a2000c1e1900 */
[----:B------:R-:W-:Y:S01]  /*1570*/  IMAD.MOV R0, RZ, RZ, -R6 ;  /* 0x000000ffff007224 */ /* 0x000fe200078e0a06 */
[----:B------:R-:W-:Y:S01]  /*1580*/  UIMAD UR19, UR18, UR4, URZ ;  /* 0x00000004121372a4 */ /* 0x000fe2000f8e023f */
[----:B------:R-:W-:Y:S01]  /*1590*/  IMAD.U32 R96, RZ, RZ, UR20 ;  /* 0x00000014ff607e24 */ /* 0x000fe2000f8e00ff */
[----:B------:R-:W-:Y:S01]  /*15a0*/  UIMAD.WIDE.U32 UR14, UR9, UR4, URZ ;  /* 0x00000004090e72a5 */ /* 0x000fe2000f8e003f */
[----:B------:R-:W-:Y:S01]  /*15b0*/  IMAD R242, R0, c[0x0][0x2b8], R7 ;  /* 0x0000ae0000f27a24 */ /* 0x000fe200078e0207 */
[----:B------:R-:W-:Y:S01]  /*15c0*/  UIMAD UR19, UR9, UR5, UR19 ;  /* 0x00000005091372a4 */ /* 0x000fe2000f8e0213 */
[----:B------:R-:W-:Y:S01]  /*15d0*/  ISETP.GE.AND P6, PT, R42, c[0x0][0x1d4], PT ;  /* 0x000075002a007a0c */ /* 0x000fe20003fc6270 */
[----:B------:R-:W-:Y:S01]  /*15e0*/  UISETP.GT.AND UP0, UPT, UR26, UR7, UPT ;  /* 0x000000071a00728c */ /* 0x000fe2000bf04270 */
[----:B------:R-:W-:Y:S01]  /*15f0*/  IADD3 R14, -R18, UR8, -R96 ;  /* 0x00000008120e7c10 */ /* 0x000fe2000fffe960 */
[----:B------:R-:W-:Y:S01]  /*1600*/  UIADD3 UR19, UR15, UR19, URZ ;  /* 0x000000130f137290 */ /* 0x000fe2000fffe03f */
[----:B------:R-:W-:Y:S01]  /*1610*/  SHF.R.S32.HI R0, RZ, 0x1f, R242 ;  /* 0x0000001fff007819 */ /* 0x000fe200000114f2 */
[----:B------:R-:W-:Y:S01]  /*1620*/  ULDC.64 UR4, c[0x0][0x1e8] ;  /* 0x00007a0000047ab9 */ /* 0x000fe20000000a00 */
[----:B------:R-:W-:Y:S01]  /*1630*/  ISETP.GE.AND P5, PT, R27, c[0x0][0x1d4], PT ;  /* 0x000075001b007a0c */ /* 0x000fe20003fa6270 */
[----:B------:R-:W-:Y:S01]  /*1640*/  UIMAD UR18, UR18, UR4, URZ ;  /* 0x00000004121272a4 */ /* 0x000fe2000f8e023f */
[----:B------:R-:W-:Y:S01]  /*1650*/  ISETP.GE.AND P4, PT, R252, c[0x0][0x1d4], PT ;  /* 0x00007500fc007a0c */ /* 0x000fe20003f86270 */
[C---:B-----5:R-:W-:Y:S01]  /*1660*/  IMAD R2, R0.reuse, c[0x0][0x1e0], RZ ;  /* 0x0000780000027a24 */ /* 0x060fe200078e02ff */
[----:B------:R-:W-:Y:S01]  /*1670*/  UIMAD.WIDE.U32 UR22, UR9, UR4, URZ ;  /* 0x00000004091672a5 */ /* 0x000fe2000f8e003f */
[----:B------:R-:W-:Y:S01]  /*1680*/  IMAD R6, R0, c[0x0][0x208], RZ ;  /* 0x0000820000067a24 */ /* 0x000fe200078e02ff */
[----:B------:R-:W-:Y:S01]  /*1690*/  UIMAD UR18, UR9, UR5, UR18 ;  /* 0x00000005091272a4 */ /* 0x000fe2000f8e0212 */
[C---:B------:R-:W-:Y:S01]  /*16a0*/  IMAD R0, R242.reuse, c[0x0][0x1e4], R2 ;  /* 0x00007900f2007a24 */ /* 0x040fe200078e0202 */
[----:B------:R-:W-:Y:S01]  /*16b0*/  ISETP.GE.AND P4, PT, R43, c[0x0][0x1d4], PT ;  /* 0x000075002b007a0c */ /* 0x000fe20003f86270 */
[----:B------:R-:W-:Y:S01]  /*16c0*/  IMAD.WIDE.U32 R2, R242, c[0x0][0x208], RZ ;  /* 0x00008200f2027a25 */ /* 0x000fe200078e00ff */
[----:B------:R-:W-:Y:S01]  /*16d0*/  UIADD3 UR18, UR23, UR18, URZ ;  /* 0x0000001217127290 */ /* 0x000fe2000fffe03f */
[----:B---3--:R-:W-:-:S02]  /*16e0*/  LEA.HI R12, R101, R105, RZ, 0x4 ;  /* 0x00000069650c7211 */ /* 0x008fc400078f20ff */
[C---:B-1----:R-:W-:Y:S01]  /*16f0*/  IMAD.WIDE.U32 R4, R242.reuse, c[0x0][0x1e0], RZ ;  /* 0x00007800f2047a25 */ /* 0x042fe200078e00ff */
[----:B------:R-:W-:Y:S02]  /*1700*/  LEA.HI R100, R101, R105, RZ, 0x5 ;  /* 0x0000006965647211 */ /* 0x000fe400078f28ff */
[----:B------:R-:W-:Y:S01]  /*1710*/  SHF.R.S32.HI R108, RZ, 0x1f, R107 ;  /* 0x0000001fff6c7819 */ /* 0x000fe2000001146b */
[----:B------:R-:W-:Y:S01]  /*1720*/  IMAD R6, R242, c[0x0][0x20c], R6 ;  /* 0x00008300f2067a24 */ /* 0x000fe200078e0206 */
[----:B------:R-:W-:Y:S01]  /*1730*/  SHF.R.S32.HI R99, RZ, 0x5, R100 ;  /* 0x00000005ff637819 */ /* 0x000fe20000011464 */
[----:B------:R-:W-:Y:S01]  /*1740*/  IMAD.IADD R5, R5, 0x1, R0 ;  /* 0x0000000105057824 */ /* 0x000fe200078e0200 */
[----:B------:R-:W-:Y:S01]  /*1750*/  SHF.R.S32.HI R106, RZ, 0x1f, R104 ;  /* 0x0000001fff6a7819 */ /* 0x000fe20000011468 */
[----:B------:R-:W-:Y:S01]  /*1760*/  IMAD.IADD R3, R3, 0x1, R6 ;  /* 0x0000000103037824 */ /* 0x000fe200078e0206 */
[----:B------:R-:W-:Y:S01]  /*1770*/  STL [R1+0x14], R108 ;  /* 0x0000146c01007387 */ /* 0x000fe20000100800 */
[----:B------:R-:W-:-:S02]  /*1780*/  SHF.R.S32.HI R109, RZ, 0x1f, R252 ;  /* 0x0000001fff6d7819 */ /* 0x000fc400000114fc */
[----:B------:R-:W-:Y:S01]  /*1790*/  SEL R102, RZ, 0x10, P4 ;  /* 0x00000010ff667807 */ /* 0x000fe20002000000 */
[----:B------:R-:W-:Y:S01]  /*17a0*/  STL [R1+0x18], R106 ;  /* 0x0000186a01007387 */ /* 0x000fe20000100800 */
[----:B------:R-:W-:Y:S02]  /*17b0*/  SHF.R.S32.HI R103, RZ, 0x1f, R250 ;  /* 0x0000001fff677819 */ /* 0x000fe400000114fa */
[----:B------:R-:W-:Y:S02]  /*17c0*/  IADD3 R241, R239, 0x100, RZ ;  /* 0x00000100eff17810 */ /* 0x000fe40007ffe0ff */
[----:B--2---:R-:W-:Y:S01]  /*17d0*/  SHF.R.S32.HI R0, RZ, 0x1f, R240 ;  /* 0x0000001fff007819 */ /* 0x004fe200000114f0 */
[----:B------:R-:W-:-:S04]  /*17e0*/  IMAD.WIDE.U32 R2, R240, c[0x0][0x218], R2 ;  /* 0x00008600f0027a25 */ /* 0x000fc800078e0002 */
[----:B----4-:R-:W-:Y:S01]  /*17f0*/  IMAD R8, R0, c[0x0][0x218], RZ ;  /* 0x0000860000087a24 */ /* 0x010fe200078e02ff */
[----:B------:R-:W-:Y:S01]  /*1800*/  IADD3 R7, P0, R2, UR14, RZ ;  /* 0x0000000e02077c10 */ /* 0x000fe2000ff1e0ff */
[----:B------:R-:W-:Y:S02]  /*1810*/  IMAD R0, R0, c[0x0][0x1f0], RZ ;  /* 0x00007c0000007a24 */ /* 0x000fe400078e02ff */
[C---:B------:R-:W-:Y:S02]  /*1820*/  IMAD R8, R240.reuse, c[0x0][0x21c], R8 ;  /* 0x00008700f0087a24 */ /* 0x040fe400078e0208 */
[C---:B------:R-:W-:Y:S02]  /*1830*/  IMAD R9, R240.reuse, c[0x0][0x1f4], R0 ;  /* 0x00007d00f0097a24 */ /* 0x040fe400078e0200 */
[----:B------:R-:W-:Y:S01]  /*1840*/  IMAD.WIDE.U32 R4, R240, c[0x0][0x1f0], R4 ;  /* 0x00007c00f0047a25 */ /* 0x000fe200078e0004 */
[----:B------:R-:W-:Y:S02]  /*1850*/  IADD3.X R0, R3, UR19, R8, P0, !PT ;  /* 0x0000001303007c10 */ /* 0x000fe400087fe408 */
[----:B------:R-:W-:-:S02]  /*1860*/  LEA R2, P0, R7, c[0x0][0x1f8], 0x1 ;  /* 0x00007e0007027a11 */ /* 0x000fc400078008ff */
[----:B------:R-:W-:Y:S02]  /*1870*/  IADD3 R6, P1, R4, UR22, RZ ;  /* 0x0000001604067c10 */ /* 0x000fe4000ff3e0ff */
[----:B------:R-:W-:Y:S01]  /*1880*/  LEA.HI.X R0, R7, c[0x0][0x1fc], R0, 0x1, P0 ;  /* 0x00007f0007007a11 */ /* 0x000fe200000f0c00 */
[----:B------:R-:W1:Y:S01]  /*1890*/  SHFL.IDX PT, R16, R2, RZ, 0x181f ;  /* 0x00181fff02107589 */ /* 0x000e6200000e0000 */
[----:B------:R-:W-:Y:S02]  /*18a0*/  IADD3.X R4, R5, UR18, R9, P1, !PT ;  /* 0x0000001205047c10 */ /* 0x000fe40008ffe409 */
[C---:B------:R-:W-:Y:S01]  /*18b0*/  LEA R11, P1, R6.reuse, c[0x0][0x1c8], 0x1 ;  /* 0x00007200060b7a11 */ /* 0x040fe200078208ff */
[----:B------:R-:W2:Y:S03]  /*18c0*/  SHFL.IDX PT, R17, R0, RZ, 0x181f ;  /* 0x00181fff00117589 */ /* 0x000ea600000e0000 */
[----:B------:R-:W-:Y:S01]  /*18d0*/  LEA.HI.X R10, R6, c[0x0][0x1cc], R4, 0x1, P1 ;  /* 0x00007300060a7a11 */ /* 0x000fe200008f0c04 */
[----:B------:R-:W3:Y:S01]  /*18e0*/  SHFL.IDX PT, R19, R2, 0x1, 0x181f ;  /* 0x00381f0002137f89 */ /* 0x000ee200000e0000 */
[----:B------:R-:W-:Y:S01]  /*18f0*/  IMAD.WIDE R6, R252, 0x2, RZ ;  /* 0x00000002fc067825 */ /* 0x000fe200078e02ff */
[----:B------:R-:W-:-:S02]  /*1900*/  ISETP.GE.AND P1, PT, R14, 0x1, PT ;  /* 0x000000010e00780c */ /* 0x000fc40003f26270 */
[----:B------:R-:W4:Y:S01]  /*1910*/  SHFL.IDX PT, R20, R0, 0x1, 0x181f ;  /* 0x00381f0000147f89 */ /* 0x000f2200000e0000 */
[----:B------:R-:W-:-:S03]  /*1920*/  IMAD.WIDE R4, R107, 0x2, RZ ;  /* 0x000000026b047825 */ /* 0x000fc600078e02ff */
[----:B------:R-:W-:Y:S04]  /*1930*/  SHFL.IDX PT, R2, R11, RZ, 0x181f ;  /* 0x00181fff0b027589 */ /* 0x000fe800000e0000 */
[----:B------:R-:W5:Y:S01]  /*1940*/  SHFL.IDX PT, R3, R10, RZ, 0x181f ;  /* 0x00181fff0a037589 */ /* 0x000f6200000e0000 */
[----:B-1----:R-:W-:-:S05]  /*1950*/  IADD3 R40, P2, R16, R6, RZ ;  /* 0x0000000610287210 */ /* 0x002fca0007f5e0ff */
[----:B--2---:R-:W-:Y:S01]  /*1960*/  IMAD.X R41, R17, 0x1, R7, P2 ;  /* 0x0000000111297824 */ /* 0x004fe200010e0607 */
[----:B------:R-:W-:Y:S02]  /*1970*/  IADD3 R38, P2, R16, R4, RZ ;  /* 0x0000000410267210 */ /* 0x000fe40007f5e0ff */
[----:B---3--:R-:W-:-:S03]  /*1980*/  IADD3 R36, P0, R6, R19, RZ ;  /* 0x0000001306247210 */ /* 0x008fc60007f1e0ff */
[----:B------:R-:W-:Y:S01]  /*1990*/  IMAD.X R39, R17, 0x1, R5, P2 ;  /* 0x0000000111277824 */ /* 0x000fe200010e0605 */
[----:B------:R-:W-:Y:S01]  /*19a0*/  ISETP.GE.AND P2, PT, R252, c[0x0][0x1d4], PT ;  /* 0x00007500fc007a0c */ /* 0x000fe20003f46270 */
[----:B----4-:R-:W-:Y:S01]  /*19b0*/  IMAD.X R37, R7, 0x1, R20, P0 ;  /* 0x0000000107257824 */ /* 0x010fe200000e0614 */
[----:B------:R-:W-:Y:S02]  /*19c0*/  IADD3 R30, P0, R4, R19, RZ ;  /* 0x00000013041e7210 */ /* 0x000fe40007f1e0ff */
[----:B------:R-:W-:-:S03]  /*19d0*/  LOP3.LUT R0, R12, 0xfffffff0, RZ, 0xc0, !PT ;  /* 0xfffffff00c007812 */ /* 0x000fc600078ec0ff */
[----:B------:R-:W-:Y:S02]  /*19e0*/  IMAD.X R31, R5, 0x1, R20, P0 ;  /* 0x00000001051f7824 */ /* 0x000fe400000e0614 */
[----:B-----5:R-:W-:-:S04]  /*19f0*/  @P1 IMAD.WIDE R6, R252, 0x2, R2 ;  /* 0x00000002fc061825 */ /* 0x020fc800078e0202 */
[--C-:B------:R-:W-:Y:S01]  /*1a00*/  @P1 IMAD.WIDE R8, R107, 0x2, R2.reuse ;  /* 0x000000026b081825 */ /* 0x100fe200078e0202 */
[----:B------:R1:W-:Y:S03]  /*1a10*/  @P1 LDGSTS.E.BYPASS.LTC128B.128 [R239+0x8100], [R6.64], !P2 ;  /* 0x0810000006ef1fae */ /* 0x0003e6000d101d50 */
[----:B------:R-:W-:Y:S01]  /*1a20*/  @P1 IMAD.WIDE R4, R250, 0x2, R2 ;  /* 0x00000002fa041825 */ /* 0x000fe200078e0202 */
[----:B------:R2:W-:Y:S03]  /*1a30*/  @P1 LDGSTS.E.BYPASS.LTC128B.128 [R239+0xa100], [R8.64], !P6 ;  /* 0x0a10000008ef1fae */ /* 0x0005e6000f101d50 */
[----:B------:R-:W-:-:S05]  /*1a40*/  IMAD.IADD R0, R105, 0x1, -R0 ;  /* 0x0000000169007824 */ /* 0x000fca00078e0a00 */
[----:B------:R-:W-:-:S04]  /*1a50*/  SHF.R.S32.HI R15, RZ, 0x1f, R0 ;  /* 0x0000001fff0f7819 */ /* 0x000fc80000011400 */
[----:B------:R-:W-:Y:S01]  /*1a60*/  LEA.HI R15, R15, R0, RZ, 0x3 ;  /* 0x000000000f0f7211 */ /* 0x000fe200078f18ff */
[----:B-1----:R-:W-:Y:S02]  /*1a70*/  @P1 IMAD.WIDE R6, R104, 0x2, R2 ;  /* 0x0000000268061825 */ /* 0x002fe400078e0202 */
[----:B------:R-:W-:Y:S02]  /*1a80*/  SHFL.IDX PT, R2, R11, 0x1, 0x181f ;  /* 0x00381f000b027f89 */ /* 0x000fe400000e0000 */
[----:B--2---:R-:W-:Y:S02]  /*1a90*/  IMAD.SHL.U32 R8, R18, 0x8, RZ ;  /* 0x0000000812087824 */ /* 0x004fe400078e00ff */
[----:B------:R1:W2:Y:S04]  /*1aa0*/  SHFL.IDX PT, R3, R10, 0x1, 0x181f ;  /* 0x00381f000a037f89 */ /* 0x0002a800000e0000 */
[----:B------:R3:W-:Y:S04]  /*1ab0*/  @P1 LDGSTS.E.BYPASS.LTC128B.128 [R239+0xc100], [R6.64], !P5 ;  /* 0x0c10000006ef1fae */ /* 0x0007e8000e901d50 */
[----:B------:R4:W-:Y:S01]  /*1ac0*/  @P1 LDGSTS.E.BYPASS.LTC128B.128 [R239+0xe100], [R4.64], !P4 ;  /* 0x0e10000004ef1fae */ /* 0x0009e2000e101d50 */
[----:B------:R-:W-:-:S02]  /*1ad0*/  ISETP.GT.AND P1, PT, R14, 0x20, PT ;  /* 0x000000200e00780c */ /* 0x000fc40003f24270 */
[----:B---3--:R-:W-:Y:S01]  /*1ae0*/  SHF.R.S32.HI R7, RZ, 0x4, R12 ;  /* 0x00000004ff077819 */ /* 0x008fe2000001140c */
[----:B------:R-:W-:-:S03]  /*1af0*/  IMAD.SHL.U32 R6, R26, 0x40, RZ ;  /* 0x000000401a067824 */ /* 0x000fc600078e00ff */
[----:B------:R-:W-:Y:S01]  /*1b00*/  LEA.HI R9, R12, R7, RZ, 0x1 ;  /* 0x000000070c097211 */ /* 0x000fe200078f08ff */
[----:B----4-:R-:W-:Y:S01]  /*1b10*/  IMAD.WIDE R4, R104, 0x2, RZ ;  /* 0x0000000268047825 */ /* 0x010fe200078e02ff */
[----:B------:R-:W-:Y:S02]  /*1b20*/  LOP3.LUT R6, R6, 0x1c0, RZ, 0xc0, !PT ;  /* 0x000001c006067812 */ /* 0x000fe400078ec0ff */
[----:B-1----:R-:W-:Y:S02]  /*1b30*/  LOP3.LUT R10, R9, 0xfffffffe, RZ, 0xc0, !PT ;  /* 0xfffffffe090a7812 */ /* 0x002fe400078ec0ff */
[----:B------:R-:W-:Y:S02]  /*1b40*/  LOP3.LUT R9, R6, 0x8, R8, 0xf8, !PT ;  /* 0x0000000806097812 */ /* 0x000fe400078ef808 */
[----:B------:R-:W-:Y:S01]  /*1b50*/  LOP3.LUT R8, R15, 0xfffffff8, RZ, 0xc0, !PT ;  /* 0xfffffff80f087812 */ /* 0x000fe200078ec0ff */
[----:B------:R-:W-:Y:S01]  /*1b60*/  IMAD.IADD R12, R7, 0x1, -R10 ;  /* 0x00000001070c7824 */ /* 0x000fe200078e0a0a */
[----:B------:R-:W-:Y:S01]  /*1b70*/  SHF.R.U32.HI R6, RZ, 0x3, R6 ;  /* 0x00000003ff067819 */ /* 0x000fe20000011606 */
[----:B--2---:R-:W-:Y:S01]  /*1b80*/  @P1 IMAD.WIDE R10, R252, 0x2, R2 ;  /* 0x00000002fc0a1825 */ /* 0x004fe200078e0202 */
[----:B------:R-:W-:-:S02]  /*1b90*/  IADD3 R28, P0, R16, R4, RZ ;  /* 0x00000004101c7210 */ /* 0x000fc40007f1e0ff */
[----:B------:R-:W-:Y:S01]  /*1ba0*/  LOP3.LUT R13, R9, R6, RZ, 0x3c, !PT ;  /* 0x00000006090d7212 */ /* 0x000fe200078e3cff */
[----:B------:R-:W-:Y:S01]  /*1bb0*/  IMAD.IADD R18, R0, 0x1, -R8 ;  /* 0x0000000100127824 */ /* 0x000fe200078e0a08 */
[----:B------:R1:W-:Y:S01]  /*1bc0*/  @P1 LDGSTS.E.BYPASS.LTC128B.128 [R239+0x9100], [R10.64], !P2 ;  /* 0x091000000aef1fae */ /* 0x0003e2000d101d50 */
[----:B------:R-:W-:-:S04]  /*1bd0*/  @P1 IMAD.WIDE R8, R107, 0x2, R2 ;  /* 0x000000026b081825 */ /* 0x000fc800078e0202 */
[--C-:B------:R-:W-:Y:S01]  /*1be0*/  @P1 IMAD.WIDE R6, R104, 0x2, R2.reuse ;  /* 0x0000000268061825 */ /* 0x100fe200078e0202 */
[----:B------:R1:W-:Y:S03]  /*1bf0*/  @P1 LDGSTS.E.BYPASS.LTC128B.128 [R239+0xb100], [R8.64], !P6 ;  /* 0x0b10000008ef1fae */ /* 0x0003e6000f101d50 */
[----:B------:R-:W-:Y:S01]  /*1c00*/  @P1 IMAD.WIDE R2, R250, 0x2, R2 ;  /* 0x00000002fa021825 */ /* 0x000fe200078e0202 */
[----:B------:R2:W-:Y:S03]  /*1c10*/  @P1 LDGSTS.E.BYPASS.LTC128B.128 [R239+0xd100], [R6.64], !P5 ;  /* 0x0d10000006ef1fae */ /* 0x0005e6000e901d50 */
[----:B------:R-:W-:Y:S01]  /*1c20*/  IMAD R0, R12, 0x200, R13 ;  /* 0x000002000c007824 */ /* 0x000fe200078e020d */
[----:B------:R3:W-:Y:S01]  /*1c30*/  @P1 LDGSTS.E.BYPASS.LTC128B.128 [R239+0xf100], [R2.64], !P4 ;  /* 0x0f10000002ef1fae */ /* 0x0007e2000e101d50 */
[----:B------:R-:W-:Y:S01]  /*1c40*/  IMAD.X R29, R17, 0x1, R5, P0 ;  /* 0x00000001111d7824 */ /* 0x000fe200000e0605 */
[----:B------:R-:W-:Y:S01]  /*1c50*/  IADD3 R24, P0, R4, R19, RZ ;  /* 0x0000001304187210 */ /* 0x000fe20007f1e0ff */
[----:B------:R-:W-:Y:S01]  /*1c60*/  IMAD.SHL.U32 R212, R0, 0x2, RZ ;  /* 0x0000000200d47824 */ /* 0x000fe200078e00ff */
[----:B------:R-:W0:Y:S01]  /*1c70*/  LDGDEPBAR ;  /* 0x00000000000079af */ /* 0x000e220000000000 */
[----:B------:R-:W-:Y:S01]  /*1c80*/  LOP3.LUT P1, RZ, R26, 0x2, RZ, 0xc0, !PT ;  /* 0x000000021aff7812 */ /* 0x000fe2000782c0ff */
[----:B------:R-:W-:-:S02]  /*1c90*/  IMAD.SHL.U32 R4, R12, 0x8, RZ ;  /* 0x000000080c047824 */ /* 0x000fc400078e00ff */
[----:B------:R-:W-:Y:S01]  /*1ca0*/  IMAD.X R25, R5, 0x1, R20, P0 ;  /* 0x0000000105197824 */ /* 0x000fe200000e0614 */
[----:B------:R-:W-:Y:S01]  /*1cb0*/  IADD3 R223, R212, 0x8120, RZ ;  /* 0x00008120d4df7810 */ /* 0x000fe20007ffe0ff */
[----:B------:R-:W-:-:S05]  /*1cc0*/  IMAD.SHL.U32 R5, R15, 0x40, RZ ;  /* 0x000000400f057824 */ /* 0x000fca00078e00ff */
[----:B------:R-:W-:Y:S01]  /*1cd0*/  LOP3.LUT R98, R5, 0xfffffe00, RZ, 0xc0, !PT ;  /* 0xfffffe0005627812 */ /* 0x000fe200078ec0ff */
[----:B---3--:R-:W-:Y:S01]  /*1ce0*/  IMAD.SHL.U32 R2, R18, 0x40, RZ ;  /* 0x0000004012027824 */ /* 0x008fe200078e00ff */
[----:B------:R-:W-:-:S04]  /*1cf0*/  DEPBAR.LE SB0, 0x1 ;  /* 0x000080400000791a */ /* 0x000fc80000000000 */
[----:B------:R-:W-:Y:S01]  /*1d00*/  LOP3.LUT R0, R2, 0x1c0, RZ, 0xc0, !PT ;  /* 0x000001c002007812 */ /* 0x000fe200078ec0ff */
[----:B------:R-:W-:Y:S01]  /*1d10*/  IMAD.WIDE R2, R250, 0x2, RZ ;  /* 0x00000002fa027825 */ /* 0x000fe200078e02ff */
[----:B------:R-:W-:-:S04]  /*1d20*/  DEPBAR.LE SB0, 0x0 ;  /* 0x000080000000791a */ /* 0x000fc80000000000 */
[----:B------:R-:W-:Y:S01]  /*1d30*/  BAR.SYNC.DEFER_BLOCKING 0x0 ;  /* 0x0000000000007b1d */ /* 0x000fe20000010000 */
[----:B--2---:R-:W-:Y:S02]  /*1d40*/  IADD3 R6, P0, R16, R2, RZ ;  /* 0x0000000210067210 */ /* 0x004fe40007f1e0ff */
[----:B------:R-:W-:Y:S02]  /*1d50*/  LOP3.LUT R5, R0, 0x8, R4, 0xf8, !PT ;  /* 0x0000000800057812 */ /* 0x000fe400078ef804 */
[----:B------:R-:W-:Y:S01]  /*1d60*/  IADD3 R4, R212, 0x8100, RZ ;  /* 0x00008100d4047810 */ /* 0x000fe20007ffe0ff */
[----:B------:R-:W-:Y:S01]  /*1d70*/  IMAD.X R7, R17, 0x1, R3, P0 ;  /* 0x0000000111077824 */ /* 0x000fe200000e0603 */
[----:B------:R-:W-:Y:S02]  /*1d80*/  SHF.R.U32.HI R0, RZ, 0x3, R0 ;  /* 0x00000003ff007819 */ /* 0x000fe40000011600 */
[----:B------:R-:W-:Y:S01]  /*1d90*/  IADD3 R12, P0, R2, R19, RZ ;  /* 0x00000013020c7210 */ /* 0x000fe20007f1e0ff */
[----:B------:R-:W-:Y:S01]  /*1da0*/  IMAD.MOV.U32 R2, RZ, RZ, 0x40 ;  /* 0x00000040ff027424 */ /* 0x000fe200078e00ff */
[----:B------:R-:W-:Y:S01]  /*1db0*/  @P1 IADD3 R223, R4, -0x20, RZ ;  /* 0xffffffe004df1810 */ /* 0x000fe20007ffe0ff */
[----:B------:R-:W-:Y:S01]  /*1dc0*/  IMAD.MOV.U32 R4, RZ, RZ, 0x10 ;  /* 0x00000010ff047424 */ /* 0x000fe200078e00ff */
[----:B------:R-:W-:Y:S01]  /*1dd0*/  LOP3.LUT R97, R5, R0, RZ, 0x3c, !PT ;  /* 0x0000000005617212 */ /* 0x000fe200078e3cff */
[----:B------:R-:W-:Y:S01]  /*1de0*/  IMAD R0, R99, 0x400, R98 ;  /* 0x0000040063007824 */ /* 0x000fe200078e0262 */
[----:B------:R-:W-:Y:S01]  /*1df0*/  R2P PR, R18, 0x6 ;  /* 0x0000000612007804 */ /* 0x000fe20000000000 */
[----:B------:R-:W-:Y:S01]  /*1e00*/  IMAD.X R13, R3, 0x1, R20, P0 ;  /* 0x00000001030d7824 */ /* 0x000fe200000e0614 */
[----:B------:R-:W-:Y:S01]  /*1e10*/  ISETP.GE.AND P0, PT, R252, c[0x0][0x1d4], PT ;  /* 0x00007500fc007a0c */ /* 0x000fe20003f06270 */
[----:B------:R-:W-:Y:S01]  /*1e20*/  IMAD.IADD R0, R97, 0x1, R0 ;  /* 0x0000000161007824 */ /* 0x000fe200078e0200 */
[----:B------:R-:W-:-:S02]  /*1e30*/  IADD3 R238, R223, 0x800, RZ ;  /* 0x00000800dfee7810 */ /* 0x000fc40007ffe0ff */
[----:B------:R-:W-:Y:S01]  /*1e40*/  ISETP.LT.OR P0, PT, R14, 0x1, P0 ;  /* 0x000000010e00780c */ /* 0x000fe20000701670 */
[----:B------:R-:W-:Y:S01]  /*1e50*/  IMAD.SHL.U32 R219, R0, 0x2, RZ ;  /* 0x0000000200db7824 */ /* 0x000fe200078e00ff */
[----:B------:R-:W-:Y:S01]  /*1e60*/  SEL R4, R4, 0xfffffff0, !P1 ;  /* 0xfffffff004047807 */ /* 0x000fe20004800000 */
[----:B------:R-:W-:Y:S01]  /*1e70*/  LDSM.16.M88.4 R20, [R212+0x8100] ;  /* 0x00810000d414783b */ /* 0x000fe20000000200 */
[----:B------:R-:W-:Y:S01]  /*1e80*/  ISETP.GE.AND P1, PT, R42, c[0x0][0x1d4], PT ;  /* 0x000075002a007a0c */ /* 0x000fe20003f26270 */
[----:B------:R-:W-:Y:S01]  /*1e90*/  IMAD.MOV.U32 R0, RZ, RZ, 0x20 ;  /* 0x00000020ff007424 */ /* 0x000fe200078e00ff */
[C---:B------:R-:W-:Y:S01]  /*1ea0*/  IADD3 R237, R223.reuse, 0x1000, RZ ;  /* 0x00001000dfed7810 */ /* 0x040fe20007ffe0ff */
[----:B------:R-:W-:Y:S01]  /*1eb0*/  IMAD R220, R4, 0x2, R219 ;  /* 0x0000000204dc7824 */ /* 0x000fe200078e02db */
[----:B-1----:R-:W-:Y:S01]  /*1ec0*/  LDSM.16.M88.4 R8, [R219+0x10100] ;  /* 0x01010000db08783b */ /* 0x002fe20000000200 */
[C---:B------:R-:W-:Y:S02]  /*1ed0*/  IADD3 R236, R223.reuse, 0x1800, RZ ;  /* 0x00001800dfec7810 */ /* 0x040fe40007ffe0ff */
[----:B------:R-:W-:Y:S01]  /*1ee0*/  SEL R0, R0, 0xffffffe0, !P2 ;  /* 0xffffffe000007807 */ /* 0x000fe20005000000 */
[----:B------:R-:W-:Y:S01]  /*1ef0*/  LDSM.16.M88.4 R16, [R220+0x10100] ;  /* 0x01010000dc10783b */ /* 0x000fe20000000200 */
[----:B------:R-:W-:-:S02]  /*1f00*/  IADD3 R235, R223, 0x2000, RZ ;  /* 0x00002000dfeb7810 */ /* 0x000fc40007ffe0ff */
[C---:B------:R-:W-:Y:S01]  /*1f10*/  IADD3 R234, R223.reuse, 0x2800, RZ ;  /* 0x00002800dfea7810 */ /* 0x040fe20007ffe0ff */
[----:B------:R-:W-:Y:S01]  /*1f20*/  LDSM.16.M88.4 R32, [R212+0x8900] ;  /* 0x00890000d420783b */ /* 0x000fe20000000200 */
[C---:B------:R-:W-:Y:S01]  /*1f30*/  IMAD R222, R0.reuse, 0x2, R219 ;  /* 0x0000000200de7824 */ /* 0x040fe200078e02db */
[C---:B------:R-:W-:Y:S01]  /*1f40*/  IADD3 R233, R223.reuse, 0x3000, RZ ;  /* 0x00003000dfe97810 */ /* 0x040fe20007ffe0ff */
[----:B------:R-:W-:Y:S01]  /*1f50*/  IMAD R221, R0, 0x2, R220 ;  /* 0x0000000200dd7824 */ /* 0x000fe200078e02dc */
[----:B------:R-:W1:Y:S01]  /*1f60*/  LDSM.16.M88.4 R44, [R212+0x9100] ;  /* 0x00910000d42c783b */ /* 0x000e620000000200 */
[C---:B------:R-:W-:Y:S02]  /*1f70*/  IADD3 R232, R223.reuse, 0x3800, RZ ;  /* 0x00003800dfe87810 */ /* 0x040fe40007ffe0ff */
[C---:B------:R-:W-:Y:S01]  /*1f80*/  IADD3 R231, R223.reuse, 0x4000, RZ ;  /* 0x00004000dfe77810 */ /* 0x040fe20007ffe0ff */
[----:B------:R-:W2:Y:S01]  /*1f90*/  LDSM.16.M88.4 R48, [R212+0x9900] ;  /* 0x00990000d430783b */ /* 0x000ea20000000200 */
[----:B------:R-:W-:-:S02]  /*1fa0*/  IADD3 R230, R223, 0x4800, RZ ;  /* 0x00004800dfe67810 */ /* 0x000fc40007ffe0ff */
[C---:B------:R-:W-:Y:S01]  /*1fb0*/  IADD3 R229, R223.reuse, 0x5000, RZ ;  /* 0x00005000dfe57810 */ /* 0x040fe20007ffe0ff */
[----:B------:R-:W-:Y:S01]  /*1fc0*/  LDSM.16.M88.4 R60, [R223] ;  /* 0x00000000df3c783b */ /* 0x000fe20000000200 */
[C---:B------:R-:W-:Y:S02]  /*1fd0*/  IADD3 R228, R223.reuse, 0x5800, RZ ;  /* 0x00005800dfe47810 */ /* 0x040fe40007ffe0ff */
[C---:B------:R-:W-:Y:S01]  /*1fe0*/  IADD3 R227, R223.reuse, 0x6000, RZ ;  /* 0x00006000dfe37810 */ /* 0x040fe20007ffe0ff */
[----:B------:R-:W-:Y:S01]  /*1ff0*/  LDSM.16.M88.4 R72, [R223+0x800] ;  /* 0x00080000df48783b */ /* 0x000fe20000000200 */
[C---:B------:R-:W-:Y:S02]  /*2000*/  IADD3 R226, R223.reuse, 0x6800, RZ ;  /* 0x00006800dfe27810 */ /* 0x040fe40007ffe0ff */
[C---:B------:R-:W-:Y:S01]  /*2010*/  IADD3 R225, R223.reuse, 0x7000, RZ ;  /* 0x00007000dfe17810 */ /* 0x040fe20007ffe0ff */
[----:B------:R-:W-:Y:S01]  /*2020*/  LDSM.16.M88.4 R76, [R223+0x1000] ;  /* 0x00100000df4c783b */ /* 0x000fe20000000200 */
[----:B------:R-:W-:-:S03]  /*2030*/  IADD3 R224, R223, 0x7800, RZ ;  /* 0x00007800dfe07810 */ /* 0x000fc60007ffe0ff */
[----:B------:R-:W3:Y:S04]  /*2040*/  LDSM.16.M88.4 R80, [R223+0x1800] ;  /* 0x00180000df50783b */ /* 0x000ee80000000200 */
[----:B------:R-:W-:Y:S01]  /*2050*/  @!PT LDS RZ, [RZ] ;  /* 0x00000000fffff984 */ /* 0x000fe20000000800 */
[----:B------:R-:W-:Y:S01]  /*2060*/  @!PT LDS RZ, [RZ] ;  /* 0x00000000fffff984 */ /* 0x000fe20000000800 */
[----:B------:R-:W-:Y:S01]  /*2070*/  @!PT LDS RZ, [RZ] ;  /* 0x00000000fffff984 */ /* 0x000fe20000000800 */
[----:B------:R4:W-:Y:S01]  /*2080*/  LDGSTS.E.BYPASS.LTC128B.128 [R239+0x100], [R40.64], !P0 ;  /* 0x0010000028ef7fae */ /* 0x0009e2000c101d50 */
[----:B------:R-:W-:Y:S02]  /*2090*/  ISETP.LT.OR P0, PT, R14, 0x1, P1 ;  /* 0x000000010e00780c */ /* 0x000fe40000f01670 */
[----:B------:R-:W-:-:S11]  /*20a0*/  ISETP.GE.AND P1, PT, R27, c[0x0][0x1d4], PT ;  /* 0x000075001b007a0c */ /* 0x000fd60003f26270 */
[----:B------:R5:W-:Y:S01]  /*20b0*/  LDGSTS.E.BYPASS.LTC128B.128 [R239+0x2100], [R38.64], !P0 ;  /* 0x0210000026ef7fae */ /* 0x000be2000c101d50 */
[----:B------:R-:W-:Y:S01]  /*20c0*/  ISETP.LT.OR P0, PT, R14, 0x1, P1 ;  /* 0x000000010e00780c */ /* 0x000fe20000f01670 */
[----:B-1----:R-:W-:Y:S01]  /*20d0*/  HMMA.16816.F32 R56, R8, R44, RZ ;  /* 0x0000002c0838723c */ /* 0x002fe200000018ff */
[----:B------:R-:W-:-:S07]  /*20e0*/  ISETP.GE.AND P1, PT, R43, c[0x0][0x1d4], PT ;  /* 0x000075002b007a0c */ /* 0x000fce0003f26270 */
[----:B--2---:R-:W-:Y:S04]  /*20f0*/  HMMA.16816.F32 R52, R8, R48, RZ ;  /* 0x000000300834723c */ /* 0x004fe800000018ff */
[----:B------:R1:W-:Y:S01]  /*2100*/  LDGSTS.E.BYPASS.LTC128B.128 [R239+0x4100], [R28.64], !P0 ;  /* 0x041000001cef7fae */ /* 0x0003e2000c101d50 */
[C---:B------:R-:W-:Y:S02]  /*2110*/  ISETP.LT.OR P0, PT, R14.reuse, 0x1, P1 ;  /* 0x000000010e00780c */ /* 0x040fe40000f01670 */
[----:B------:R-:W-:-:S11]  /*2120*/  ISETP.LT.OR P1, PT, R14, 0x21, P1 ;  /* 0x000000210e00780c */ /* 0x000fd60000f21670 */
[----:B------:R2:W-:Y:S01]  /*2130*/  LDGSTS.E.BYPASS.LTC128B.128 [R239+0x6100], [R6.64], !P0 ;  /* 0x0610000006ef7fae */ /* 0x0005e2000c101d50 */
[----:B------:R-:W-:-:S04]  /*2140*/  ISETP.GE.AND P0, PT, R252, c[0x0][0x1d4], PT ;  /* 0x00007500fc007a0c */ /* 0x000fc80003f06270 */
[----:B------:R-:W-:Y:S01]  /*2150*/  ISETP.LT.OR P0, PT, R14, 0x21, P0 ;  /* 0x000000210e00780c */ /* 0x000fe20000701670 */
[----:B---3--:R-:W-:Y:S11]  /*2160*/  HMMA.16816.F32 R52, R16, R80, R52 ;  /* 0x000000501034723c */ /* 0x008ff60000001834 */
[----:B------:R-:W-:Y:S01]  /*2170*/  @!UPT UIADD3 URZ, URZ, URZ, URZ ;  /* 0x0000003f3f3ff290 */ /* 0x000fe2000fffe03f */
[----:B------:R5:W-:Y:S01]  /*2180*/  LDGSTS.E.BYPASS.LTC128B.128 [R239+0x1100], [R36.64], !P0 ;  /* 0x0110000024ef7fae */ /* 0x000be2000c101d50 */
[----:B------:R-:W-:-:S04]  /*2190*/  ISETP.GE.AND P0, PT, R42, c[0x0][0x1d4], PT ;  /* 0x000075002a007a0c */ /* 0x000fc80003f06270 */
[----:B------:R-:W-:Y:S11]  /*21a0*/  ISETP.LT.OR P0, PT, R14, 0x21, P0 ;  /* 0x000000210e00780c */ /* 0x000ff60000701670 */
[----:B------:R-:W-:Y:S02]  /*21b0*/  @!UPT UIADD3 URZ, URZ, URZ, URZ ;  /* 0x0000003f3f3ff290 */ /* 0x000fe4000fffe03f */
[----:B------:R1:W-:Y:S01]  /*21c0*/  LDGSTS.E.BYPASS.LTC128B.128 [R239+0x3100], [R30.64], !P0 ;  /* 0x031000001eef7fae */ /* 0x0003e2000c101d50 */
[----:B------:R-:W-:-:S04]  /*21d0*/  ISETP.GE.AND P0, PT, R27, c[0x0][0x1d4], PT ;  /* 0x000075001b007a0c */ /* 0x000fc80003f06270 */
[----:B------:R-:W-:Y:S01]  /*21e0*/  ISETP.LT.OR P0, PT, R14, 0x21, P0 ;  /* 0x000000210e00780c */ /* 0x000fe20000701670 */
[C---:B-----5:R-:W-:Y:S08]  /*21f0*/  HMMA.16816.F32 R36, R8.reuse, R32, RZ ;  /* 0x000000200824723c */ /* 0x060ff000000018ff */
[----:B------:R-:W-:Y:S04]  /*2200*/  HMMA.16816.F32 R32, R8, R34, RZ ;  /* 0x000000220820723c */ /* 0x000fe800000018ff */
[----:B------:R3:W-:Y:S01]  /*2210*/  LDGSTS.E.BYPASS.LTC128B.128 [R239+0x5100], [R24.64], !P0 ;  /* 0x0510000018ef7fae */ /* 0x0007e2000c101d50 */
[----:B------:R-:W-:-:S03]  /*2220*/  LOP3.LUT P0, RZ, R26, 0x4, RZ, 0xc0, !PT ;  /* 0x000000041aff7812 */ /* 0x000fc6000780c0ff */
[----:B------:R5:W-:Y:S01]  /*2230*/  LDGSTS.E.BYPASS.LTC128B.128 [R239+0x7100], [R12.64], !P1 ;  /* 0x071000000cef7fae */ /* 0x000be2000c901d50 */
[----:B------:R-:W-:Y:S02]  /*2240*/  SEL R2, R2, 0xffffffc0, !P0 ;  /* 0xffffffc002027807 */ /* 0x000fe40004000000 */
[----:B------:R-:W-:Y:S01]  /*2250*/  PLOP3.LUT P0, PT, PT, PT, UP0, 0x40, 0x0 ;  /* 0x000000000000781c */ /* 0x000fe20003f0e808 */
[----:B------:R-:W0:Y:S01]  /*2260*/  LDGDEPBAR ;  /* 0x00000000000079af */ /* 0x000e220000000000 */
[----:B-1----:R-:W-:Y:S01]  /*2270*/  HMMA.16816.F32 R28, R8, R20, RZ ;  /* 0x00000014081c723c */ /* 0x002fe200000018ff */
[----:B------:R-:W-:Y:S01]  /*2280*/  IMAD.IADD R218, R212, 0x1, R2 ;  /* 0x00000001d4da7824 */ /* 0x000fe200078e0202 */
[----:B------:R-:W-:Y:S01]  /*2290*/  ISETP.GT.AND P1, PT, R251, 0x3f, PT ;  /* 0x0000003ffb00780c */ /* 0x000fe20003f24270 */
[----:B------:R-:W-:-:S03]  /*22a0*/  IMAD.IADD R217, R2, 0x1, R223 ;  /* 0x0000000102d97824 */ /* 0x000fc600078e02df */
[----:B------:R-:W-:Y:S02]  /*22b0*/  LDSM.16.M88.4 R68, [R218+0x8100] ;  /* 0x00810000da44783b */ /* 0x000fe40000000200 */
[----:B------:R-:W-:Y:S02]  /*22c0*/  HMMA.16816.F32 R20, R8, R22, RZ ;  /* 0x000000160814723c */ /* 0x000fe400000018ff */
[----:B------:R-:W-:Y:S04]  /*22d0*/  LDSM.16.M88.4 R64, [R218+0x9100] ;  /* 0x00910000da40783b */ /* 0x000fe80000000200 */
[----:B------:R-:W-:Y:S02]  /*22e0*/  LDSM.16.M88.4 R84, [R218+0x9900] ;  /* 0x00990000da54783b */ /* 0x000fe40000000200 */
[----:B------:R-:W-:Y:S02]  /*22f0*/  HMMA.16816.F32 R36, R16, R72, R36 ;  /* 0x000000481024723c */ /* 0x000fe40000001824 */
[----:B------:R-:W-:Y:S04]  /*2300*/  LDSM.16.M88.4 R88, [R217] ;  /* 0x00000000d958783b */ /* 0x000fe80000000200 */
[----:B-----5:R-:W1:Y:S02]  /*2310*/  LDSM.16.M88.4 R12, [R222+0x10100] ;  /* 0x01010000de0c783b */ /* 0x020e640000000200 */
[C---:B---3--:R-:W-:Y:S02]  /*2320*/  HMMA.16816.F32 R24, R8.reuse, R46, RZ ;  /* 0x0000002e0818723c */ /* 0x048fe400000018ff */
[----:B------:R-:W-:Y:S06]  /*2330*/  LDSM.16.M88.4 R92, [R217+0x2800] ;  /* 0x00280000d95c783b */ /* 0x000fec0000000200 */
[----:B------:R-:W-:Y:S01]  /*2340*/  HMMA.16816.F32 R44, R8, R50, RZ ;  /* 0x00000032082c723c */ /* 0x000fe200000018ff */
[----:B------:R-:W3:Y:S07]  /*2350*/  LDSM.16.M88.4 R48, [R218+0x8900] ;  /* 0x00890000da30783b */ /* 0x000eee0000000200 */
[C---:B------:R-:W-:Y:S08]  /*2360*/  HMMA.16816.F32 R8, R16.reuse, R60, R28 ;  /* 0x0000003c1008723c */ /* 0x040ff0000000181c */
[C---:B------:R-:W-:Y:S01]  /*2370*/  HMMA.16816.F32 R32, R16.reuse, R74, R32 ;  /* 0x0000004a1020723c */ /* 0x040fe20000001820 */
[----:B------:R-:W-:Y:S07]  /*2380*/  LDSM.16.M88.4 R72, [R212+0xb100] ;  /* 0x00b10000d448783b */ /* 0x000fee0000000200 */
[C---:B----4-:R-:W-:Y:S01]  /*2390*/  HMMA.16816.F32 R40, R16.reuse, R62, R20 ;  /* 0x0000003e1028723c */ /* 0x050fe20000001814 */
[----:B------:R-:W4:Y:S07]  /*23a0*/  LDSM.16.M88.4 R20, [R221+0x10100] ;  /* 0x01010000dd14783b */ /* 0x000f2e0000000200 */
[C---:B------:R-:W-:Y:S08]  /*23b0*/  HMMA.16816.F32 R28, R16.reuse, R76, R56 ;  /* 0x0000004c101c723c */ /* 0x040ff00000001838 */
[C---:B------:R-:W-:Y:S01]  /*23c0*/  HMMA.16816.F32 R24, R16.reuse, R78, R24 ;  /* 0x0000004e1018723c */ /* 0x040fe20000001818 */
[----:B------:R-:W5:Y:S07]  /*23d0*/  LDSM.16.M88.4 R76, [R217+0x800] ;  /* 0x00080000d94c783b */ /* 0x000f6e0000000200 */
[----:B------:R-:W-:Y:S01]  /*23e0*/  HMMA.16816.F32 R16, R16, R82, R44 ;  /* 0x000000521010723c */ /* 0x000fe2000000182c */
[----:B------:R-:W2:Y:S07]  /*23f0*/  LDSM.16.M88.4 R80, [R217+0x1000] ;  /* 0x00100000d950783b */ /* 0x000eae0000000200 */
[C---:B-1----:R-:W-:Y:S08]  /*2400*/  HMMA.16816.F32 R8, R12.reuse, R68, R8 ;  /* 0x000000440c08723c */ /* 0x042ff00000001808 */
[C---:B---3--:R-:W-:Y:S08]  /*2410*/  HMMA.16816.F32 R60, R12.reuse, R48, R36 ;  /* 0x000000300c3c723c */ /* 0x048ff00000001824 */
[C---:B------:R-:W-:Y:S01]  /*2420*/  HMMA.16816.F32 R56, R12.reuse, R50, R32 ;  /* 0x000000320c38723c */ /* 0x040fe20000001820 */
[----:B------:R-:W-:Y:S07]  /*2430*/  LDSM.16.M88.4 R32, [R212+0xa100] ;  /* 0x00a10000d420783b */ /* 0x000fee0000000200 */
[C---:B------:R-:W-:Y:S08]  /*2440*/  HMMA.16816.F32 R48, R12.reuse, R64, R28 ;  /* 0x000000400c30723c */ /* 0x040ff0000000181c */
[C---:B------:R-:W-:Y:S01]  /*2450*/  HMMA.16816.F32 R44, R12.reuse, R70, R40 ;  /* 0x000000460c2c723c */ /* 0x040fe20000001828 */
[----:B------:R-:W-:Y:S07]  /*2460*/  LDSM.16.M88.4 R68, [R212+0xa900] ;  /* 0x00a90000d444783b */ /* 0x000fee0000000200 */
[C---:B------:R-:W-:Y:S01]  /*2470*/  HMMA.16816.F32 R28, R12.reuse, R86, R16 ;  /* 0x000000560c1c723c */ /* 0x040fe20000001810 */
[----:B------:R-:W1:Y:S07]  /*2480*/  LDSM.16.M88.4 R16, [R217+0x1800] ;  /* 0x00180000d910783b */ /* 0x000e6e0000000200 */
[C---:B------:R-:W-:Y:S08]  /*2490*/  HMMA.16816.F32 R40, R12.reuse, R66, R24 ;  /* 0x000000420c28723c */ /* 0x040ff00000001818 */
[----:B------:R-:W-:Y:S01]  /*24a0*/  HMMA.16816.F32 R64, R12, R84, R52 ;  /* 0x000000540c40723c */ /* 0x000fe20000001834 */
[----:B------:R-:W-:Y:S04]  /*24b0*/  LDSM.16.M88.4 R12, [R220+0x14100] ;  /* 0x01410000dc0c783b */ /* 0x000fe80000000200 */
[----:B------:R-:W-:Y:S03]  /*24c0*/  LDSM.16.M88.4 R84, [R223+0x2000] ;  /* 0x00200000df54783b */ /* 0x000fe60000000200 */
[C---:B----4-:R-:W-:Y:S01]  /*24d0*/  HMMA.16816.F32 R24, R20.reuse, R88, R8 ;  /* 0x000000581418723c */ /* 0x050fe20000001808 */
[----:B------:R-:W3:Y:S07]  /*24e0*/  LDSM.16.M88.4 R8, [R219+0x14100] ;  /* 0x01410000db08783b */ /* 0x000eee0000000200 */
[C---:B------:R-:W-:Y:S01]  /*24f0*/  HMMA.16816.F32 R36, R20.reuse, R90, R44 ;  /* 0x0000005a1424723c */ /* 0x040fe2000000182c */
[----:B------:R-:W-:Y:S07]  /*2500*/  LDSM.16.M88.4 R88, [R217+0x2000] ;  /* 0x00200000d958783b */ /* 0x000fee0000000200 */
[C---:B-----5:R-:W-:Y:S08]  /*2510*/  HMMA.16816.F32 R44, R20.reuse, R76, R60 ;  /* 0x0000004c142c723c */ /* 0x060ff0000000183c */
[C---:B------:R-:W-:Y:S01]  /*2520*/  HMMA.16816.F32 R56, R20.reuse, R78, R56 ;  /* 0x0000004e1438723c */ /* 0x040fe20000001838 */
[----:B------:R-:W4:Y:S07]  /*2530*/  LDSM.16.M88.4 R76, [R212+0xb900] ;  /* 0x00b90000d44c783b */ /* 0x000f2e0000000200 */
[C---:B--2---:R-:W-:Y:S08]  /*2540*/  HMMA.16816.F32 R52, R20.reuse, R80, R48 ;  /* 0x000000501434723c */ /* 0x044ff00000001830 */
[C---:B------:R-:W-:Y:S01]  /*2550*/  HMMA.16816.F32 R48, R20.reuse, R82, R40 ;  /* 0x000000521430723c */ /* 0x040fe20000001828 */
[----:B------:R-:W2:Y:S07]  /*2560*/  LDSM.16.M88.4 R80, [R223+0x2800] ;  /* 0x00280000df50783b */ /* 0x000eae0000000200 */
[C---:B-1----:R-:W-:Y:S08]  /*2570*/  HMMA.16816.F32 R60, R20.reuse, R16, R64 ;  /* 0x00000010143c723c */ /* 0x042ff00000001840 */
[----:B------:R-:W-:Y:S08]  /*2580*/  HMMA.16816.F32 R20, R20, R18, R28 ;  /* 0x000000121414723c */ /* 0x000ff0000000181c */
[C---:B---3--:R-:W-:Y:S08]  /*2590*/  HMMA.16816.F32 R16, R8.reuse, R32, R24 ;  /* 0x000000200810723c */ /* 0x048ff00000001818 */
[C---:B------:R-:W-:Y:S01]  /*25a0*/  HMMA.16816.F32 R64, R8.reuse, R72, R52 ;  /* 0x000000480840723c */ /* 0x040fe20000001834 */
[----:B------:R-:W1:Y:S07]  /*25b0*/  LDSM.16.M88.4 R52, [R223+0x3000] ;  /* 0x00300000df34783b */ /* 0x000e6e0000000200 */
[C---:B------:R-:W-:Y:S08]  /*25c0*/  HMMA.16816.F32 R24, R8.reuse, R34, R36 ;  /* 0x000000220818723c */ /* 0x040ff00000001824 */
[C---:B------:R-:W-:Y:S08]  /*25d0*/  HMMA.16816.F32 R40, R8.reuse, R70, R56 ;  /* 0x000000460828723c */ /* 0x040ff00000001838 */
[C---:B------:R-:W-:Y:S01]  /*25e0*/  HMMA.16816.F32 R28, R8.reuse, R68, R44 ;  /* 0x00000044081c723c */ /* 0x040fe2000000182c */
[----:B------:R-:W-:Y:S04]  /*25f0*/  LDSM.16.M88.4 R68, [R218+0xa100] ;  /* 0x00a10000da44783b */ /* 0x000fe80000000200 */
[----:B------:R-:W-:Y:S03]  /*2600*/  LDSM.16.M88.4 R44, [R223+0x3800] ;  /* 0x00380000df2c783b */ /* 0x000fe60000000200 */
[C---:B------:R-:W-:Y:S01]  /*2610*/  HMMA.16816.F32 R48, R8.reuse, R74, R48 ;  /* 0x0000004a0830723c */ /* 0x040fe20000001830 */
[----:B------:R-:W-:Y:S07]  /*2620*/  LDSM.16.M88.4 R72, [R218+0xa900] ;  /* 0x00a90000da48783b */ /* 0x000fee0000000200 */
[C---:B----4-:R-:W-:Y:S08]  /*2630*/  HMMA.16816.F32 R56, R8.reuse, R76, R60 ;  /* 0x0000004c0838723c */ /* 0x050ff0000000183c */
[----:B------:R-:W-:Y:S01]  /*2640*/  HMMA.16816.F32 R36, R8, R78, R20 ;  /* 0x0000004e0824723c */ /* 0x000fe20000001814 */
[----:B------:R-:W3:Y:S04]  /*2650*/  LDSM.16.M88.4 R8, [R222+0x14100] ;  /* 0x01410000de08783b */ /* 0x000ee80000000200 */
[----:B------:R-:W4:Y:S03]  /*2660*/  LDSM.16.M88.4 R76, [R218+0xb100] ;  /* 0x00b10000da4c783b */ /* 0x000f260000000200 */
[C---:B------:R-:W-:Y:S01]  /*2670*/  HMMA.16816.F32 R32, R12.reuse, R84, R16 ;  /* 0x000000540c20723c */ /* 0x040fe20000001810 */
[----:B------:R-:W-:Y:S07]  /*2680*/  LDSM.16.M88.4 R16, [R221+0x14100] ;  /* 0x01410000dd10783b */ /* 0x000fee0000000200 */
[C---:B--2---:R-:W-:Y:S08]  /*2690*/  HMMA.16816.F32 R20, R12.reuse, R80, R28 ;  /* 0x000000500c14723c */ /* 0x044ff0000000181c */
[C---:B------:R-:W-:Y:S01]  /*26a0*/  HMMA.16816.F32 R24, R12.reuse, R86, R24 ;  /* 0x000000560c18723c */ /* 0x040fe20000001818 */
[----:B------:R-:W2:Y:S07]  /*26b0*/  LDSM.16.M88.4 R84, [R218+0xb900] ;  /* 0x00b90000da54783b */ /* 0x000eae0000000200 */
[C---:B------:R-:W-:Y:S01]  /*26c0*/  HMMA.16816.F32 R28, R12.reuse, R82, R40 ;  /* 0x000000520c1c723c */ /* 0x040fe20000001828 */
[----:B------:R-:W-:Y:S07]  /*26d0*/  LDSM.16.M88.4 R80, [R217+0x3800] ;  /* 0x00380000d950783b */ /* 0x000fee0000000200 */
[C---:B-1----:R-:W-:Y:S08]  /*26e0*/  HMMA.16816.F32 R60, R12.reuse, R52, R64 ;  /* 0x000000340c3c723c */ /* 0x042ff00000001840 */
[----:B------:R-:W-:Y:S01]  /*26f0*/  HMMA.16816.F32 R48, R12, R54, R48 ;  /* 0x000000360c30723c */ /* 0x000fe20000001830 */
[----:B------:R-:W-:Y:S07]  /*2700*/  LDSM.16.M88.4 R52, [R212+0xc900] ;  /* 0x00c90000d434783b */ /* 0x000fee0000000200 */
[----:B---3--:R-:W-:Y:S01]  /*2710*/  HMMA.16816.F32 R40, R8, R68, R32 ;  /* 0x000000440828723c */ /* 0x008fe20000001820 */
[----:B------:R-:W1:Y:S07]  /*2720*/  LDSM.16.M88.4 R32, [R217+0x3000] ;  /* 0x00300000d920783b */ /* 0x000e6e0000000200 */
[C---:B------:R-:W-:Y:S08]  /*2730*/  HMMA.16816.F32 R56, R12.reuse, R44, R56 ;  /* 0x0000002c0c38723c */ /* 0x040ff00000001838 */
[----:B------:R-:W-:Y:S08]  /*2740*/  HMMA.16816.F32 R44, R12, R46, R36 ;  /* 0x0000002e0c2c723c */ /* 0x000ff00000001824 */
[C---:B------:R-:W-:Y:S08]  /*2750*/  HMMA.16816.F32 R36, R8.reuse, R70, R24 ;  /* 0x000000460824723c */ /* 0x040ff00000001818 */
[C---:B------:R-:W-:Y:S08]  /*2760*/  HMMA.16816.F32 R12, R8.reuse, R72, R20 ;  /* 0x00000048080c723c */ /* 0x040ff00000001814 */
[C---:B------:R-:W-:Y:S08]  /*2770*/  HMMA.16816.F32 R28, R8.reuse, R74, R28 ;  /* 0x0000004a081c723c */ /* 0x040ff0000000181c */
[C---:B----4-:R-:W-:Y:S08]  /*2780*/  HMMA.16816.F32 R24, R8.reuse, R76, R60 ;  /* 0x0000004c0818723c */ /* 0x050ff0000000183c */
[C---:B------:R-:W-:Y:S01]  /*2790*/  HMMA.16816.F32 R20, R8.reuse, R78, R48 ;  /* 0x0000004e0814723c */ /* 0x040fe20000001830 */
[----:B------:R-:W-:Y:S07]  /*27a0*/  LDSM.16.M88.4 R76, [R223+0x4000] ;  /* 0x00400000df4c783b */ /* 0x000fee0000000200 */
[C---:B--2---:R-:W-:Y:S08]  /*27b0*/  HMMA.16816.F32 R56, R8.reuse, R84, R56 ;  /* 0x000000540838723c */ /* 0x044ff00000001838 */
[----:B------:R-:W-:Y:S01]  /*27c0*/  HMMA.16816.F32 R72, R8, R86, R44 ;  /* 0x000000560848723c */ /* 0x000fe2000000182c */
[----:B------:R-:W-:Y:S04]  /*27d0*/  LDSM.16.M88.4 R8, [R219+0x18100] ;  /* 0x01810000db08783b */ /* 0x000fe80000000200 */
[----:B------:R-:W-:Y:S03]  /*27e0*/  LDSM.16.M88.4 R84, [R217+0x5800] ;  /* 0x00580000d954783b */ /* 0x000fe60000000200 */
[C---:B------:R-:W-:Y:S01]  /*27f0*/  HMMA.16816.F32 R68, R16.reuse, R88, R40 ;  /* 0x000000581044723c */ /* 0x040fe20000001828 */
[----:B------:R-:W2:Y:S07]  /*2800*/  LDSM.16.M88.4 R40, [R212+0xc100] ;  /* 0x00c10000d428783b */ /* 0x000eae0000000200 */
[C---:B------:R-:W-:Y:S01]  /*2810*/  HMMA.16816.F32 R64, R16.reuse, R90, R36 ;  /* 0x0000005a1040723c */ /* 0x040fe20000001824 */
[----:B------:R-:W3:Y:S04]  /*2820*/  LDSM.16.M88.4 R36, [R212+0xd100] ;  /* 0x00d10000d424783b */ /* 0x000ee80000000200 */
[----:B------:R-:W-:Y:S03]  /*2830*/  LDSM.16.M88.4 R88, [R218+0xf900] ;  /* 0x00f90000da58783b */ /* 0x000fe60000000200 */
[C---:B------:R-:W-:Y:S08]  /*2840*/  HMMA.16816.F32 R48, R16.reuse, R94, R28 ;  /* 0x0000005e1030723c */ /* 0x040ff0000000181c */
[C---:B-1----:R-:W-:Y:S08]  /*2850*/  HMMA.16816.F32 R44, R16.reuse, R32, R24 ;  /* 0x00000020102c723c */ /* 0x042ff00000001818 */
[C---:B------:R-:W-:Y:S01]  /*2860*/  HMMA.16816.F32 R28, R16.reuse, R34, R20 ;  /* 0x00000022101c723c */ /* 0x040fe20000001814 */
[----:B------:R-:W1:Y:S07]  /*2870*/  LDSM.16.M88.4 R32, [R212+0xd900] ;  /* 0x00d90000d420783b */ /* 0x000e6e0000000200 */
[C---:B------:R-:W-:Y:S01]  /*2880*/  HMMA.16816.F32 R60, R16.reuse, R92, R12 ;  /* 0x0000005c103c723c */ /* 0x040fe2000000180c */
[----:B------:R-:W4:Y:S07]  /*2890*/  LDSM.16.M88.4 R12, [R220+0x18100] ;  /* 0x01810000dc0c783b */ /* 0x000f2e0000000200 */
[C---:B------:R-:W-:Y:S08]  /*28a0*/  HMMA.16816.F32 R24, R16.reuse, R80, R56 ;  /* 0x000000501018723c */ /* 0x040ff00000001838 */
[----:B------:R-:W-:Y:S01]  /*28b0*/  HMMA.16816.F32 R20, R16, R82, R72 ;  /* 0x000000521014723c */ /* 0x000fe20000001848 */
[----:B------:R-:W5:Y:S04]  /*28c0*/  LDSM.16.M88.4 R80, [R223+0x4800] ;  /* 0x00480000df50783b */ /* 0x000f680000000200 */
[----:B------:R-:W-:Y:S03]  /*28d0*/  LDSM.16.M88.4 R72, [R223+0x5800] ;  /* 0x00580000df48783b */ /* 0x000fe60000000200 */
[C---:B--2---:R-:W-:Y:S01]  /*28e0*/  HMMA.16816.F32 R16, R8.reuse, R40, R68 ;  /* 0x000000280810723c */ /* 0x044fe20000001844 */
[----:B------:R-:W2:Y:S07]  /*28f0*/  LDSM.16.M88.4 R68, [R223+0x5000] ;  /* 0x00500000df44783b */ /* 0x000eae0000000200 */
[C---:B------:R-:W-:Y:S01]  /*2900*/  HMMA.16816.F32 R40, R8.reuse, R42, R64 ;  /* 0x0000002a0828723c */ /* 0x040fe20000001840 */
[----:B------:R-:W-:Y:S07]  /*2910*/  LDSM.16.M88.4 R64, [R218+0xd100] ;  /* 0x00d10000da40783b */ /* 0x000fee0000000200 */
[C---:B------:R-:W-:Y:S08]  /*2920*/  HMMA.16816.F32 R60, R8.reuse, R52, R60 ;  /* 0x00000034083c723c */ /* 0x040ff0000000183c */
[C---:B------:R-:W-:Y:S08]  /*2930*/  HMMA.16816.F32 R56, R8.reuse, R54, R48 ;  /* 0x000000360838723c */ /* 0x040ff00000001830 */
[C---:B---3--:R-:W-:Y:S08]  /*2940*/  HMMA.16816.F32 R52, R8.reuse, R36, R44 ;  /* 0x000000240834723c */ /* 0x048ff0000000182c */
[C---:B------:R-:W-:Y:S01]  /*2950*/  HMMA.16816.F32 R48, R8.reuse, R38, R28 ;  /* 0x000000260830723c */ /* 0x040fe2000000181c */
[----:B------:R-:W-:Y:S07]  /*2960*/  LDSM.16.M88.4 R36, [R218+0xc900] ;  /* 0x00c90000da24783b */ /* 0x000fee0000000200 */
[C---:B-1----:R-:W-:Y:S01]  /*2970*/  HMMA.16816.F32 R44, R8.reuse, R32, R24 ;  /* 0x00000020082c723c */ /* 0x042fe20000001818 */
[----:B------:R-:W-:Y:S07]  /*2980*/  LDSM.16.M88.4 R24, [R218+0xc100] ;  /* 0x00c10000da18783b */ /* 0x000fee0000000200 */
[----:B------:R-:W-:Y:S01]  /*2990*/  HMMA.16816.F32 R28, R8, R34, R20 ;  /* 0x00000022081c723c */ /* 0x000fe20000001814 */
[----:B------:R-:W1:Y:S07]  /*29a0*/  LDSM.16.M88.4 R8, [R222+0x18100] ;  /* 0x01810000de08783b */ /* 0x000e6e0000000200 */
[C---:B----4-:R-:W-:Y:S08]  /*29b0*/  HMMA.16816.F32 R20, R12.reuse, R76, R16 ;  /* 0x0000004c0c14723c */ /* 0x050ff00000001810 */
[C---:B------:R-:W-:Y:S01]  /*29c0*/  HMMA.16816.F32 R16, R12.reuse, R78, R40 ;  /* 0x0000004e0c10723c */ /* 0x040fe20000001828 */
[----:B------:R-:W3:Y:S07]  /*29d0*/  LDSM.16.M88.4 R76, [R218+0xd900] ;  /* 0x00d90000da4c783b */ /* 0x000eee0000000200 */
[C---:B-----5:R-:W-:Y:S08]  /*29e0*/  HMMA.16816.F32 R32, R12.reuse, R80, R60 ;  /* 0x000000500c20723c */ /* 0x060ff0000000183c */
[C---:B------:R-:W-:Y:S01]  /*29f0*/  HMMA.16816.F32 R56, R12.reuse, R82, R56 ;  /* 0x000000520c38723c */ /* 0x040fe20000001838 */
[----:B------:R-:W-:Y:S07]  /*2a00*/  LDSM.16.M88.4 R80, [R223+0x6000] ;  /* 0x00600000df50783b */ /* 0x000fee0000000200 */
[C---:B--2---:R-:W-:Y:S08]  /*2a10*/  HMMA.16816.F32 R52, R12.reuse, R68, R52 ;  /* 0x000000440c34723c */ /* 0x044ff00000001834 */
[C---:B------:R-:W-:Y:S08]  /*2a20*/  HMMA.16816.F32 R60, R12.reuse, R70, R48 ;  /* 0x000000460c3c723c */ /* 0x040ff00000001830 */
[C---:B------:R-:W-:Y:S01]  /*2a30*/  HMMA.16816.F32 R68, R12.reuse, R72, R44 ;  /* 0x000000480c44723c */ /* 0x040fe2000000182c */
[----:B------:R-:W-:Y:S07]  /*2a40*/  LDSM.16.M88.4 R44, [R217+0x4000] ;  /* 0x00400000d92c783b */ /* 0x000fee0000000200 */
[----:B------:R-:W-:Y:S01]  /*2a50*/  HMMA.16816.F32 R48, R12, R74, R28 ;  /* 0x0000004a0c30723c */ /* 0x000fe2000000181c */
[----:B------:R-:W2:Y:S07]  /*2a60*/  LDSM.16.M88.4 R12, [R221+0x18100] ;  /* 0x01810000dd0c783b */ /* 0x000eae0000000200 */
[C---:B-1----:R-:W-:Y:S08]  /*2a70*/  HMMA.16816.F32 R40, R8.reuse, R24, R20 ;  /* 0x000000180828723c */ /* 0x042ff00000001814 */
[C---:B------:R-:W-:Y:S08]  /*2a80*/  HMMA.16816.F32 R16, R8.reuse, R26, R16 ;  /* 0x0000001a0810723c */ /* 0x040ff00000001810 */
[C---:B------:R-:W-:Y:S01]  /*2a90*/  HMMA.16816.F32 R28, R8.reuse, R36, R32 ;  /* 0x00000024081c723c */ /* 0x040fe20000001820 */
[----:B------:R-:W1:Y:S07]  /*2aa0*/  LDSM.16.M88.4 R32, [R217+0x4800] ;  /* 0x00480000d920783b */ /* 0x000e6e0000000200 */
[C---:B------:R-:W-:Y:S01]  /*2ab0*/  HMMA.16816.F32 R24, R8.reuse, R38, R56 ;  /* 0x000000260818723c */ /* 0x040fe20000001838 */
[----:B------:R-:W4:Y:S07]  /*2ac0*/  LDSM.16.M88.4 R36, [R217+0x5000] ;  /* 0x00500000d924783b */ /* 0x000f2e0000000200 */
[C---:B------:R-:W-:Y:S01]  /*2ad0*/  HMMA.16816.F32 R20, R8.reuse, R64, R52 ;  /* 0x000000400814723c */ /* 0x040fe20000001834 */
[----:B------:R-:W-:Y:S07]  /*2ae0*/  LDSM.16.M88.4 R52, [R212+0xe900] ;  /* 0x00e90000d434783b */ /* 0x000fee0000000200 */
[C---:B------:R-:W-:Y:S01]  /*2af0*/  HMMA.16816.F32 R56, R8.reuse, R66, R60 ;  /* 0x000000420838723c */ /* 0x040fe2000000183c */
[----:B------:R-:W-:Y:S07]  /*2b00*/  LDSM.16.M88.4 R60, [R212+0xe100] ;  /* 0x00e10000d43c783b */ /* 0x000fee0000000200 */
[C---:B---3--:R-:W-:Y:S08]  /*2b10*/  HMMA.16816.F32 R68, R8.reuse, R76, R68 ;  /* 0x0000004c0844723c */ /* 0x048ff00000001844 */
[----:B------:R-:W-:Y:S01]  /*2b20*/  HMMA.16816.F32 R76, R8, R78, R48 ;  /* 0x0000004e084c723c */ /* 0x000fe20000001830 */
[----:B------:R-:W3:Y:S07]  /*2b30*/  LDSM.16.M88.4 R8, [R219+0x1c100] ;  /* 0x01c10000db08783b */ /* 0x000eee0000000200 */
[C---:B--2---:R-:W-:Y:S01]  /*2b40*/  HMMA.16816.F32 R72, R12.reuse, R44, R40 ;  /* 0x0000002c0c48723c */ /* 0x044fe20000001828 */
[----:B------:R-:W2:Y:S07]  /*2b50*/  LDSM.16.M88.4 R40, [R212+0xf100] ;  /* 0x00f10000d428783b */ /* 0x000eae0000000200 */
[C---:B------:R-:W-:Y:S01]  /*2b60*/  HMMA.16816.F32 R64, R12.reuse, R46, R16 ;  /* 0x0000002e0c40723c */ /* 0x040fe20000001810 */
[----:B------:R-:W-:Y:S07]  /*2b70*/  LDSM.16.M88.4 R16, [R220+0x1c100] ;  /* 0x01c10000dc10783b */ /* 0x000fee0000000200 */
[C---:B-1----:R-:W-:Y:S08]  /*2b80*/  HMMA.16816.F32 R48, R12.reuse, R32, R28 ;  /* 0x000000200c30723c */ /* 0x042ff0000000181c */
[C---:B------:R-:W-:Y:S08]  /*2b90*/  HMMA.16816.F32 R44, R12.reuse, R34, R24 ;  /* 0x000000220c2c723c */ /* 0x040ff00000001818 */
[C---:B----4-:R-:W-:Y:S08]  /*2ba0*/  HMMA.16816.F32 R32, R12.reuse, R36, R20 ;  /* 0x000000240c20723c */ /* 0x050ff00000001814 */
[C---:B------:R-:W-:Y:S01]  /*2bb0*/  HMMA.16816.F32 R28, R12.reuse, R38, R56 ;  /* 0x000000260c1c723c */ /* 0x040fe20000001838 */
[----:B------:R-:W1:Y:S07]  /*2bc0*/  LDSM.16.M88.4 R36, [R212+0xf900] ;  /* 0x00f90000d424783b */ /* 0x000e6e0000000200 */
[C---:B------:R-:W-:Y:S08]  /*2bd0*/  HMMA.16816.F32 R24, R12.reuse, R84, R68 ;  /* 0x000000540c18723c */ /* 0x040ff00000001844 */
[----:B------:R-:W-:Y:S01]  /*2be0*/  HMMA.16816.F32 R20, R12, R86, R76 ;  /* 0x000000560c14723c */ /* 0x000fe2000000184c */
[----:B------:R-:W-:Y:S04]  /*2bf0*/  LDSM.16.M88.4 R76, [R223+0x7800] ;  /* 0x00780000df4c783b */ /* 0x000fe80000000200 */
[----:B------:R-:W-:Y:S03]  /*2c00*/  LDSM.16.M88.4 R84, [R217+0x6000] ;  /* 0x00600000d954783b */ /* 0x000fe60000000200 */
[C---:B---3--:R-:W-:Y:S01]  /*2c10*/  HMMA.16816.F32 R12, R8.reuse, R60, R72 ;  /* 0x0000003c080c723c */ /* 0x048fe20000001848 */
[----:B------:R-:W-:Y:S07]  /*2c20*/  LDSM.16.M88.4 R72, [R223+0x7000] ;  /* 0x00700000df48783b */ /* 0x000fee0000000200 */
[C---:B------:R-:W-:Y:S08]  /*2c30*/  HMMA.16816.F32 R68, R8.reuse, R52, R48 ;  /* 0x000000340844723c */ /* 0x040ff00000001830 */
[C---:B------:R-:W-:Y:S01]  /*2c40*/  HMMA.16816.F32 R56, R8.reuse, R62, R64 ;  /* 0x0000003e0838723c */ /* 0x040fe20000001840 */
[----:B------:R-:W3:Y:S07]  /*2c50*/  LDSM.16.M88.4 R64, [R223+0x6800] ;  /* 0x00680000df40783b */ /* 0x000eee0000000200 */
[C---:B------:R-:W-:Y:S08]  /*2c60*/  HMMA.16816.F32 R52, R8.reuse, R54, R44 ;  /* 0x000000360834723c */ /* 0x040ff0000000182c */
[C---:B--2---:R-:W-:Y:S01]  /*2c70*/  HMMA.16816.F32 R48, R8.reuse, R40, R32 ;  /* 0x000000280830723c */ /* 0x044fe20000001820 */
[----:B------:R-:W-:Y:S07]  /*2c80*/  LDSM.16.M88.4 R32, [R218+0xe100] ;  /* 0x00e10000da20783b */ /* 0x000fee0000000200 */
[C---:B------:R-:W-:Y:S01]  /*2c90*/  HMMA.16816.F32 R44, R8.reuse, R42, R28 ;  /* 0x0000002a082c723c */ /* 0x040fe2000000181c */
[----:B------:R-:W-:Y:S07]  /*2ca0*/  LDSM.16.M88.4 R28, [R218+0xe900] ;  /* 0x00e90000da1c783b */ /* 0x000fee0000000200 */
[----:B-1----:R-:W-:Y:S08]  /*2cb0*/  HMMA.16816.F32 R40, R8, R36, R24 ;  /* 0x000000240828723c */ /* 0x002ff00000001818 */
[----:B------:R-:W-:Y:S01]  /*2cc0*/  HMMA.16816.F32 R24, R16, R80, R12 ;  /* 0x000000501018723c */ /* 0x000fe2000000180c */
[----:B------:R-:W1:Y:S07]  /*2cd0*/  LDSM.16.M88.4 R12, [R222+0x1c100] ;  /* 0x01c10000de0c783b */ /* 0x000e6e0000000200 */
[----:B------:R-:W-:Y:S01]  /*2ce0*/  HMMA.16816.F32 R36, R8, R38, R20 ;  /* 0x000000260824723c */ /* 0x000fe20000001814 */
[----:B------:R-:W2:Y:S07]  /*2cf0*/  LDSM.16.M88.4 R8, [R221+0x1c100] ;  /* 0x01c10000dd08783b */ /* 0x000eae0000000200 */
[C---:B------:R-:W-:Y:S01]  /*2d00*/  HMMA.16816.F32 R20, R16.reuse, R82, R56 ;  /* 0x000000521014723c */ /* 0x040fe20000001838 */
[----:B------:R-:W4:Y:S07]  /*2d10*/  LDSM.16.M88.4 R80, [R218+0xf100] ;  /* 0x00f10000da50783b */ /* 0x000f2e0000000200 */
[C---:B---3--:R-:W-:Y:S08]  /*2d20*/  HMMA.16816.F32 R68, R16.reuse, R64, R68 ;  /* 0x000000401044723c */ /* 0x048ff00000001844 */
[C---:B------:R-:W-:Y:S08]  /*2d30*/  HMMA.16816.F32 R64, R16.reuse, R66, R52 ;  /* 0x000000421040723c */ /* 0x040ff00000001834 */
[----:B------:R-:W-:Y:S08]  /*2d40*/  HMMA.16816.F32 R52, R16, R76, R40 ;  /* 0x0000004c1034723c */ /* 0x000ff00000001828 */
[----:B-1----:R-:W-:Y:S08]  /*2d50*/  HMMA.16816.F32 R40, R12, R32, R24 ;  /* 0x000000200c28723c */ /* 0x002ff00000001818 */
[C---:B------:R-:W-:Y:S08]  /*2d60*/  HMMA.16816.F32 R60, R16.reuse, R72, R48 ;  /* 0x00000048103c723c */ /* 0x040ff00000001830 */
[C---:B------:R-:W-:Y:S01]  /*2d70*/  HMMA.16816.F32 R48, R16.reuse, R78, R36 ;  /* 0x0000004e1030723c */ /* 0x040fe20000001824 */
[----:B------:R-:W1:Y:S07]  /*2d80*/  LDSM.16.M88.4 R76, [R217+0x6800] ;  /* 0x00680000d94c783b */ /* 0x000e6e0000000200 */
[----:B------:R-:W-:Y:S01]  /*2d90*/  HMMA.16816.F32 R56, R16, R74, R44 ;  /* 0x0000004a1038723c */ /* 0x000fe2000000182c */
[----:B------:R-:W3:Y:S04]  /*2da0*/  LDSM.16.M88.4 R72, [R217+0x7000] ;  /* 0x00700000d948783b */ /* 0x000ee80000000200 */
[----:B------:R-:W5:Y:S01]  /*2db0*/  LDSM.16.M88.4 R44, [R217+0x7800] ;  /* 0x00780000d92c783b */ /* 0x000f620000000200 */
[----:B------:R-:W-:-:S04]  /*2dc0*/  DEPBAR.LE SB0, 0x0 ;  /* 0x000080000000791a */ /* 0x000fc80000000000 */
[----:B--2---:R-:W-:Y:S08]  /*2dd0*/  HMMA.16816.F32 R40, R8, R84, R40 ;  /* 0x000000540828723c */ /* 0x004ff00000001828 */
[C---:B------:R-:W-:Y:S08]  /*2de0*/  HMMA.16816.F32 R36, R12.reuse, R34, R20 ;  /* 0x000000220c24723c */ /* 0x040ff00000001814 */
[C---:B------:R-:W-:Y:S08]  /*2df0*/  HMMA.16816.F32 R32, R12.reuse, R28, R68 ;  /* 0x0000001c0c20723c */ /* 0x040ff00000001844 */
[----:B------:R-:W-:Y:S01]  /*2e00*/  HMMA.16816.F32 R28, R12, R30, R64 ;  /* 0x0000001e0c1c723c */ /* 0x000fe20000001840 */
[----:B------:R-:W-:-:S07]  /*2e10*/  FMUL.FTZ R2, R40, c[0x0][0x320] ;  /* 0x0000c80028027a20 */ /* 0x000fce0000410000 */
[C---:B----4-:R-:W-:Y:S08]  /*2e20*/  HMMA.16816.F32 R24, R12.reuse, R80, R60 ;  /* 0x000000500c18723c */ /* 0x050ff0000000183c */
[C---:B------:R-:W-:Y:S08]  /*2e30*/  HMMA.16816.F32 R20, R12.reuse, R82, R56 ;  /* 0x000000520c14723c */ /* 0x040ff00000001838 */
[C---:B------:R-:W-:Y:S08]  /*2e40*/  HMMA.16816.F32 R16, R12.reuse, R88, R52 ;  /* 0x000000580c10723c */ /* 0x040ff00000001834 */
[----:B------:R-:W-:Y:S08]  /*2e50*/  HMMA.16816.F32 R12, R12, R90, R48 ;  /* 0x0000005a0c0c723c */ /* 0x000ff00000001830 */
[C---:B-1----:R-:W-:Y:S08]  /*2e60*/  HMMA.16816.F32 R52, R8.reuse, R76, R32 ;  /* 0x0000004c0834723c */ /* 0x042ff00000001820 */
[C---:B------:R-:W-:Y:S01]  /*2e70*/  HMMA.16816.F32 R76, R8.reuse, R78, R28 ;  /* 0x0000004e084c723c */ /* 0x040fe2000000181c */
[----:B------:R1:W2:Y:S07]  /*2e80*/  MUFU.TANH R28, R2 ;  /* 0x00000002001c7308 */ /* 0x0002ae0000002400 */
[C---:B---3--:R-:W-:Y:S08]  /*2e90*/  HMMA.16816.F32 R48, R8.reuse, R72, R24 ;  /* 0x000000480830723c */ /* 0x048ff00000001818 */
[----:B------:R-:W-:Y:S01]  /*2ea0*/  HMMA.16816.F32 R84, R8, R86, R36 ;  /* 0x000000560854723c */ /* 0x000fe20000001824 */
[----:B-1----:R-:W-:-:S04]  /*2eb0*/  FMUL.FTZ R2, R41, c[0x0][0x320] ;  /* 0x0000c80029027a20 */ /* 0x002fc80000410000 */
[----:B------:R1:W3:Y:S03]  /*2ec0*/  MUFU.TANH R27, R2 ;  /* 0x00000002001b7308 */ /* 0x0002e60000002400 */
[C---:B-----5:R-:W-:Y:S08]  /*2ed0*/  HMMA.16816.F32 R36, R8.reuse, R44, R16 ;  /* 0x0000002c0824723c */ /* 0x060ff00000001810 */
[----:B------:R-:W-:Y:S01]  /*2ee0*/  HMMA.16816.F32 R32, R8, R74, R20 ;  /* 0x0000004a0820723c */ /* 0x000fe20000001814 */
[----:B-1----:R-:W-:-:S07]  /*2ef0*/  FMUL.FTZ R2, R42, c[0x0][0x320] ;  /* 0x0000c8002a027a20 */ /* 0x002fce0000410000 */
[----:B------:R-:W-:Y:S01]  /*2f00*/  HMMA.16816.F32 R44, R8, R46, R12 ;  /* 0x0000002e082c723c */ /* 0x000fe2000000180c */
[----:B------:R1:W4:Y:S01]  /*2f10*/  MUFU.TANH R31, R2 ;  /* 0x00000002001f7308 */ /* 0x0003220000002400 */
[----:B------:R-:W-:Y:S06]  /*2f20*/  BAR.SYNC.DEFER_BLOCKING 0x0 ;  /* 0x0000000000007b1d */ /* 0x000fec0000010000 */
[----:B------:R-:W-:Y:S05]  /*2f30*/  @P0 BRA `(.L_x_974) ;  /* 0x000004f000000947 */ /* 0x000fea0003800000 */
[----:B--23--:R-:W-:Y:S01]  /*2f40*/  IADD3 R3, R251, UR10, R96 ;  /* 0x0000000afb037c10 */ /* 0x00cfe2000fffe060 */
[----:B------:R-:W-:-:S03]  /*2f50*/  IMAD.MOV.U32 R240, RZ, RZ, RZ ;  /* 0x000000fffff07224 */ /* 0x000fc600078e00ff */
[----:B------:R-:W-:-:S05]  /*2f60*/  IADD3 R3, R3, -0x40, RZ ;  /* 0xffffffc003037810 */ /* 0x000fca0007ffe0ff */
[----:B------:R-:W-:-:S04]  /*2f70*/  @P3 IMAD.HI.U32 R5, R3, c[0x0][0x2bc], RZ ;  /* 0x0000af0003053a27 */ /* 0x000fc800078e00ff */
[----:B-1----:R-:W-:Y:S01]  /*2f80*/  IMAD.MOV.U32 R2, RZ, RZ, R3 ;  /* 0x000000ffff027224 */ /* 0x002fe200078e0003 */
[----:B------:R-:W-:-:S04]  /*2f90*/  @P3 SHF.R.U32.HI R2, RZ, c[0x0][0x2c0], R5 ;  /* 0x0000b000ff023a19 */ /* 0x000fc80000011605 */
[----:B------:R-:W-:-:S04]  /*2fa0*/  @!P1 IADD3 R5, P0, R2, UR12, RZ ;  /* 0x0000000c02059c10 */ /* 0x000fc8000ff1e0ff */
[----:B------:R-:W-:Y:S02]  /*2fb0*/  @!P1 LEA.HI.X.SX32 R7, R2, UR6, 0x1, P0 ;  /* 0x0000000602079c11 */ /* 0x000fe400080f0eff */
[----:B------:R-:W-:-:S04]  /*2fc0*/  @!P1 LEA R6, P0, R5, c[0x0][0x2a0], 0x2 ;  /* 0x0000a80005069a11 */ /* 0x000fc800078010ff */
[----:B------:R-:W-:-:S05]  /*2fd0*/  @!P1 LEA.HI.X R7, R5, c[0x0][0x2a4], R7, 0x2, P0 ;  /* 0x0000a90005079a11 */ /* 0x000fca00000f1407 */
[----:B------:R1:W2:Y:S01]  /*2fe0*/  @!P1 LDG.E R240, [R6.64] ;  /* 0x0000001006f09981 */ /* 0x0002a2000c1e1900 */
[----:B------:R-:W-:Y:S01]  /*2ff0*/  IMAD.MOV R2, RZ, RZ, -R2 ;  /* 0x000000ffff027224 */ /* 0x000fe200078e0a02 */
[C---:B------:R-:W-:Y:S01]  /*3000*/  ISETP.GE.AND P2, PT, R252.reuse, c[0x0][0x1d4], PT ;  /* 0x00007500fc007a0c */ /* 0x040fe20003f46270 */
[----:B------:R-:W-:Y:S01]  /*3010*/  IMAD.SHL.U32 R11, R252, 0x2, RZ ;  /* 0x00000002fc0b7824 */ /* 0x000fe200078e00ff */
[----:B------:R-:W-:Y:S01]  /*3020*/  SEL R26, RZ, 0x10, P6 ;  /* 0x00000010ff1a7807 */ /* 0x000fe20003000000 */
[----:B------:R-:W-:Y:S01]  /*3030*/  IMAD R242, R2, c[0x0][0x2b8], R3 ;  /* 0x0000ae0002f27a24 */ /* 0x000fe200078e0203 */
[----:B------:R-:W-:Y:S01]  /*3040*/  SEL R24, RZ, 0x10, P2 ;  /* 0x00000010ff187807 */ /* 0x000fe20001000000 */
[----:B------:R-:W-:Y:S01]  /*3050*/  IMAD.SHL.U32 R20, R104, 0x2, RZ ;  /* 0x0000000268147824 */ /* 0x000fe200078e00ff */
[----:B------:R-:W-:Y:S01]  /*3060*/  IADD3 R10, -R26, 0x10, RZ ;  /* 0x000000101a0a7810 */ /* 0x000fe20007ffe1ff */
[----:B------:R-:W-:Y:S01]  /*3070*/  IMAD.SHL.U32 R22, R250, 0x2, RZ ;  /* 0x00000002fa167824 */ /* 0x000fe200078e00ff */
[----:B------:R-:W-:-:S02]  /*3080*/  SHF.R.S32.HI R2, RZ, 0x1f, R242 ;  /* 0x0000001fff027819 */ /* 0x000fc400000114f2 */
[----:B------:R-:W-:Y:S02]  /*3090*/  LOP3.LUT R10, R10, 0xf, RZ, 0xc0, !PT ;  /* 0x0000000f0a0a7812 */ /* 0x000fe400078ec0ff */
[----:B------:R-:W-:Y:S01]  /*30a0*/  SEL R25, RZ, 0x10, P5 ;  /* 0x00000010ff197807 */ /* 0x000fe20002800000 */
[----:B------:R-:W-:Y:S01]  /*30b0*/  IMAD R5, R2, c[0x0][0x1e0], RZ ;  /* 0x0000780002057a24 */ /* 0x000fe200078e02ff */
[----:B------:R-:W-:Y:S01]  /*30c0*/  SHF.L.U64.HI R9, R107, 0x1, R108 ;  /* 0x000000016b097819 */ /* 0x000fe2000001026c */
[----:B------:R-:W-:Y:S01]  /*30d0*/  IMAD.WIDE.U32 R2, R242, c[0x0][0x1e0], RZ ;  /* 0x00007800f2027a25 */ /* 0x000fe200078e00ff */
[----:B------:R-:W-:Y:S02]  /*30e0*/  SHF.L.U64.HI R21, R104, 0x1, R106 ;  /* 0x0000000168157819 */ /* 0x000fe4000001026a */
[----:B------:R-:W-:Y:S01]  /*30f0*/  SHF.L.U64.HI R23, R250, 0x1, R103 ;  /* 0x00000001fa177819 */ /* 0x000fe20000010267 */
[----:B------:R-:W-:-:S04]  /*3100*/  IMAD R5, R242, c[0x0][0x1e4], R5 ;  /* 0x00007900f2057a24 */ /* 0x000fc800078e0205 */
[----:B------:R-:W-:Y:S01]  /*3110*/  IMAD.IADD R3, R3, 0x1, R5 ;  /* 0x0000000103037824 */ /* 0x000fe200078e0205 */
[----:B-1----:R-:W-:-:S04]  /*3120*/  IADD3 R7, -R24, 0x10, RZ ;  /* 0x0000001018077810 */ /* 0x002fc80007ffe1ff */
[----:B------:R-:W-:Y:S02]  /*3130*/  LOP3.LUT R8, R7, 0xf, RZ, 0xc0, !PT ;  /* 0x0000000f07087812 */ /* 0x000fe400078ec0ff */
[----:B------:R-:W-:Y:S02]  /*3140*/  SHF.L.U64.HI R7, R252, 0x1, R109 ;  /* 0x00000001fc077819 */ /* 0x000fe4000001026d */
[----:B--2---:R-:W-:Y:S01]  /*3150*/  SHF.R.S32.HI R5, RZ, 0x1f, R240 ;  /* 0x0000001fff057819 */ /* 0x004fe200000114f0 */
[----:B------:R-:W-:-:S04]  /*3160*/  IMAD.WIDE.U32 R2, R240, c[0x0][0x1f0], R2 ;  /* 0x00007c00f0027a25 */ /* 0x000fc800078e0002 */
[----:B------:R-:W-:Y:S01]  /*3170*/  IMAD R5, R5, c[0x0][0x1f0], RZ ;  /* 0x00007c0005057a24 */ /* 0x000fe200078e02ff */
[----:B------:R-:W-:-:S03]  /*3180*/  IADD3 R2, P0, R2, UR22, RZ ;  /* 0x0000001602027c10 */ /* 0x000fc6000ff1e0ff */
[----:B------:R-:W-:-:S05]  /*3190*/  IMAD R5, R240, c[0x0][0x1f4], R5 ;  /* 0x00007d00f0057a24 */ /* 0x000fca00078e0205 */
[----:B------:R-:W-:Y:S02]  /*31a0*/  IADD3.X R3, R3, UR18, R5, P0, !PT ;  /* 0x0000001203037c10 */ /* 0x000fe400087fe405 */
[----:B------:R-:W-:-:S04]  /*31b0*/  LEA R6, P0, R2, c[0x0][0x1c8], 0x1 ;  /* 0x0000720002067a11 */ /* 0x000fc800078008ff */
[----:B------:R-:W-:Y:S02]  /*31c0*/  LEA.HI.X R5, R2, c[0x0][0x1cc], R3, 0x1, P0 ;  /* 0x0000730002057a11 */ /* 0x000fe400000f0c03 */
[----:B------:R-:W1:Y:S04]  /*31d0*/  SHFL.IDX PT, R2, R6, 0x1, 0x181f ;  /* 0x00381f0006027f89 */ /* 0x000e6800000e0000 */
[----:B------:R-:W2:Y:S01]  /*31e0*/  SHFL.IDX PT, R3, R5, 0x1, 0x181f ;  /* 0x00381f0005037f89 */ /* 0x000ea200000e0000 */
[----:B-1----:R-:W-:Y:S01]  /*31f0*/  IADD3 R18, P2, P0, R8, R2, R11 ;  /* 0x0000000208127210 */ /* 0x002fe2000785e00b */
[----:B------:R-:W-:-:S03]  /*3200*/  IMAD.SHL.U32 R8, R107, 0x2, RZ ;  /* 0x000000026b087824 */ /* 0x000fc600078e00ff */
[-C--:B--2---:R-:W-:Y:S02]  /*3210*/  IADD3.X R19, RZ, R3.reuse, R7, P2, P0 ;  /* 0x00000003ff137210 */ /* 0x084fe400017e0407 */
        /* <DEDUP_REMOVED lines=12> */
[----:B------:R-:W-:Y:S02]  /*32e0*/  ISETP.GE.AND P2, PT, R252, c[0x0][0x1d4], PT ;  /* 0x00007500fc007a0c */ /* 0x000fe40003f46270 */
[----:B-1----:R-:W-:-:S05]  /*32f0*/  IADD3 R10, P0, R2, R11, RZ ;  /* 0x0000000b020a7210 */ /* 0x002fca0007f1e0ff */
[----:B--2---:R-:W-:Y:S01]  /*3300*/  IMAD.X R11, R3, 0x1, R7, P0 ;  /* 0x00000001030b7824 */ /* 0x004fe200000e0607 */
[----:B------:R-:W-:-:S05]  /*3310*/  IADD3 R8, P0, R2, R8, RZ ;  /* 0x0000000802087210 */ /* 0x000fca0007f1e0ff */
        /* <DEDUP_REMOVED lines=17> */
.L_x_974:
[----:B-123--:R-:W-:Y:S01]  /*3430*/  FMUL.FTZ R2, R84, c[0x0][0x320] ;  /* 0x0000c80054027a20 */ /* 0x00efe20000410000 */
[----:B------:R-:W-:Y:S01]  /*3440*/  LOP3.LUT R3, R100, 0xffffffe0, RZ, 0xc0, !PT ;  /* 0xffffffe064037812 */ /* 0x000fe200078ec0ff */
[----:B------:R-:W-:Y:S01]  /*3450*/  UIADD3 UR4, UR8, 0x1, -UR20 ;  /* 0x0000000108047890 */ /* 0x000fe2000fffe814 */
[----:B------:R-:W-:Y:S01]  /*3460*/  LEA.HI R5, R101, R105, RZ, 0x2 ;  /* 0x0000006965057211 */ /* 0x000fe200078f10ff */
[----:B------:R1:W2:Y:S01]  /*3470*/  MUFU.TANH R25, R2 ;  /* 0x0000000200197308 */ /* 0x0002a20000002400 */
[----:B------:R-:W-:Y:S01]  /*3480*/  SHF.R.S32.HI R6, RZ, 0x1f, R99 ;  /* 0x0000001fff067819 */ /* 0x000fe20000011463 */
[----:B------:R-:W-:Y:S01]  /*3490*/  ULDC UR5, c[0x0][0x324] ;  /* 0x0000c90000057ab9 */ /* 0x000fe20000000800 */
[----:B------:R-:W-:Y:S01]  /*34a0*/  LOP3.LUT R5, R5, 0xfffffffc, RZ, 0xc0, !PT ;  /* 0xfffffffc05057812 */ /* 0x000fe200078ec0ff */
[----:B------:R-:W0:Y:S01]  /*34b0*/  LDGDEPBAR ;  /* 0x00000000000079af */ /* 0x000e220000000000 */
[----:B------:R-:W-:Y:S02]  /*34c0*/  LEA.HI R6, R6, R99, RZ, 0x3 ;  /* 0x0000006306067211 */ /* 0x000fe400078f18ff */
[----:B------:R-:W-:-:S02]  /*34d0*/  PLOP3.LUT P0, PT, PT, PT, UP2, 0x80, 0x0 ;  /* 0x000000000000781c */ /* 0x000fc40003f0f028 */
[----:B------:R-:W-:-:S04]  /*34e0*/  LOP3.LUT R6, R6, 0xffffff8, RZ, 0xc0, !PT ;  /* 0x0ffffff806067812 */ /* 0x000fc800078ec0ff */
[----:B------:R-:W-:Y:S01]  /*34f0*/  IADD3 R9, -R6, R99, RZ ;  /* 0x0000006306097210 */ /* 0x000fe20007ffe1ff */
[----:B-1----:R-:W-:-:S04]  /*3500*/  FMUL.FTZ R2, R85, c[0x0][0x320] ;  /* 0x0000c80055027a20 */ /* 0x002fc80000410000 */
[----:B------:R1:W3:Y:S02]  /*3510*/  MUFU.TANH R24, R2 ;  /* 0x0000000200187308 */ /* 0x0002e40000002400 */
[----:B-1----:R-:W-:-:S06]  /*3520*/  FMUL.FTZ R2, R52, c[0x0][0x320] ;  /* 0x0000c80034027a20 */ /* 0x002fcc0000410000 */
[----:B------:R1:W4:Y:S02]  /*3530*/  MUFU.TANH R23, R2 ;  /* 0x0000000200177308 */ /* 0x0003240000002400 */
[----:B-1----:R-:W-:-:S06]  /*3540*/  FMUL.FTZ R2, R53, c[0x0][0x320] ;  /* 0x0000c80035027a20 */ /* 0x002fcc0000410000 */
[----:B------:R1:W1:Y:S02]  /*3550*/  MUFU.TANH R22, R2 ;  /* 0x0000000200167308 */ /* 0x0002640000002400 */
[----:B-1----:R-:W-:-:S06]  /*3560*/  FMUL.FTZ R2, R76, c[0x0][0x320] ;  /* 0x0000c8004c027a20 */ /* 0x002fcc0000410000 */
[----:B------:R1:W1:Y:S02]  /*3570*/  MUFU.TANH R21, R2 ;  /* 0x0000000200157308 */ /* 0x0002640000002400 */
[----:B-1----:R-:W-:Y:S02]  /*3580*/  IMAD.IADD R2, R105, 0x1, -R3 ;  /* 0x0000000169027824 */ /* 0x002fe400078e0a03 */
[----:B------:R-:W-:-:S03]  /*3590*/  FMUL.FTZ R3, R77, c[0x0][0x320] ;  /* 0x0000c8004d037a20 */ /* 0x000fc60000410000 */
[----:B------:R-:W-:Y:S01]  /*35a0*/  SHF.R.S32.HI R7, RZ, 0x1f, R2 ;  /* 0x0000001fff077819 */ /* 0x000fe20000011402 */
[----:B------:R1:W1:Y:S02]  /*35b0*/  MUFU.TANH R20, R3 ;  /* 0x0000000300147308 */ /* 0x0002640000002400 */
[----:B-1----:R-:W-:Y:S01]  /*35c0*/  IMAD.IADD R3, R105, 0x1, -R5 ;  /* 0x0000000169037824 */ /* 0x002fe200078e0a05 */
[----:B------:R-:W-:Y:S01]  /*35d0*/  LEA.HI R5, R7, R2, RZ, 0x2 ;  /* 0x0000000207057211 */ /* 0x000fe200078f10ff */
[----:B------:R-:W-:-:S03]  /*35e0*/  FMUL.FTZ R7, R48, c[0x0][0x320] ;  /* 0x0000c80030077a20 */ /* 0x000fc60000410000 */
[----:B------:R-:W-:Y:S01]  /*35f0*/  LEA.HI R8, R3, R3, RZ, 0x1 ;  /* 0x0000000303087211 */ /* 0x000fe200078f08ff */
[----:B------:R1:W1:Y:S01]  /*3600*/  MUFU.TANH R19, R7 ;  /* 0x0000000700137308 */ /* 0x0002620000002400 */
[----:B------:R-:W-:Y:S02]  /*3610*/  LEA.HI.SX32 R6, R5, UR25, 0x1e ;  /* 0x0000001905067c11 */ /* 0x000fe4000f8ff2ff */
[----:B------:R-:W-:-:S05]  /*3620*/  LOP3.LUT R8, R8, 0x1ffffffe, RZ, 0xc0, !PT ;  /* 0x1ffffffe08087812 */ /* 0x000fca00078ec0ff */
[----:B------:R-:W-:Y:S02]  /*3630*/  IMAD.IADD R3, R3, 0x1, -R8 ;  /* 0x0000000103037824 */ /* 0x000fe400078e0a08 */
[----:B-1----:R-:W-:Y:S02]  /*3640*/  IMAD R7, R9, 0x10, R6 ;  /* 0x0000001009077824 */ /* 0x002fe400078e0206 */
[----:B------:R-:W-:-:S03]  /*3650*/  FMUL.FTZ R6, R49, c[0x0][0x320] ;  /* 0x0000c80031067a20 */ /* 0x000fc60000410000 */
[----:B------:R-:W-:Y:S01]  /*3660*/  LEA R10, R3, R7, 0x3 ;  /* 0x00000007030a7211 */ /* 0x000fe200078e18ff */
[----:B------:R-:W-:Y:S01]  /*3670*/  FMUL.FTZ R3, R32, c[0x0][0x320] ;  /* 0x0000c80020037a20 */ /* 0x000fe20000410000 */
[----:B------:R1:W1:Y:S03]  /*3680*/  MUFU.TANH R18, R6 ;  /* 0x0000000600127308 */ /* 0x0002660000002400 */
[----:B------:R-:W-:Y:S01]  /*3690*/  IMAD.MOV.U32 R7, RZ, RZ, R10 ;  /* 0x000000ffff077224 */ /* 0x000fe200078e000a */
[----:B------:R5:W-:Y:S04]  /*36a0*/  STL [R1+0xc], R10 ;  /* 0x00000c0a01007387 */ /* 0x000be80000100800 */
[----:B------:R2:W2:Y:S01]  /*36b0*/  MUFU.TANH R17, R3 ;  /* 0x0000000300117308 */ /* 0x0004a20000002400 */
[----:B-1----:R-:W-:Y:S01]  /*36c0*/  @P0 IMAD.HI.U32 R6, R10, c[0x0][0x2c8], RZ ;  /* 0x0000b2000a060a27 */ /* 0x002fe200078e00ff */
[----:B------:R-:W-:-:S03]  /*36d0*/  PLOP3.LUT P0, PT, PT, PT, UP2, 0x80, 0x0 ;  /* 0x000000000000781c */ /* 0x000fc60003f0f028 */
[----:B--2---:R-:W-:-:S04]  /*36e0*/  FMUL.FTZ R3, R33, c[0x0][0x320] ;  /* 0x0000c80021037a20 */ /* 0x004fc80000410000 */
[----:B------:R1:W2:Y:S06]  /*36f0*/  MUFU.TANH R16, R3 ;  /* 0x0000000300107308 */ /* 0x0002ac0000002400 */
[----:B------:R-:W-:Y:S02]  /*3700*/  @P0 SHF.R.U32.HI R7, RZ, c[0x0][0x2cc], R6 ;  /* 0x0000b300ff070a19 */ /* 0x000fe40000011606 */
[----:B------:R-:W-:-:S03]  /*3710*/  PLOP3.LUT P0, PT, PT, PT, UP1, 0x40, 0x0 ;  /* 0x000000000000781c */ /* 0x000fc60003f0e818 */
[----:B------:R-:W2:Y:S01]  /*3720*/  SHFL.IDX PT, R6, R7, RZ, 0x1c1f ;  /* 0x001c1fff07067589 */ /* 0x000ea200000e0000 */
[----:B-1----:R-:W-:-:S04]  /*3730*/  FMUL.FTZ R3, R36, c[0x0][0x320] ;  /* 0x0000c80024037a20 */ /* 0x002fc80000410000 */
[----:B------:R1:W1:Y:S02]  /*3740*/  MUFU.TANH R15, R3 ;  /* 0x00000003000f7308 */ /* 0x0002640000002400 */
[----:B-1----:R-:W-:-:S06]  /*3750*/  FMUL.FTZ R3, R37, c[0x0][0x320] ;  /* 0x0000c80025037a20 */ /* 0x002fcc0000410000 */
[----:B------:R1:W1:Y:S02]  /*3760*/  MUFU.TANH R14, R3 ;  /* 0x00000003000e7308 */ /* 0x0002640000002400 */
[----:B-1----:R-:W-:Y:S01]  /*3770*/  LOP3.LUT R3, R5, 0x7ffffffc, RZ, 0xc0, !PT ;  /* 0x7ffffffc05037812 */ /* 0x002fe200078ec0ff */
[----:B------:R-:W-:-:S04]  /*3780*/  FMUL.FTZ R5, R44, c[0x0][0x320] ;  /* 0x0000c8002c057a20 */ /* 0x000fc80000410000 */
[----:B------:R-:W-:Y:S01]  /*3790*/  IMAD.IADD R3, R2, 0x1, -R3 ;  /* 0x0000000102037824 */ /* 0x000fe200078e0a03 */
[----:B------:R-:W-:Y:S01]  /*37a0*/  MOV R2, UR4 ;  /* 0x0000000400027c02 */ /* 0x000fe20008000f00 */
[----:B------:R-:W-:Y:S01]  /*37b0*/  ULDC UR4, c[0x0][0x1d0] ;  /* 0x0000740000047ab9 */ /* 0x000fe20000000800 */
[----:B------:R2:W1:Y:S01]  /*37c0*/  MUFU.TANH R13, R5 ;  /* 0x00000005000d7308 */ /* 0x0004620000002400 */
[----:B------:R-:W-:Y:S01]  /*37d0*/  IMAD.SHL.U32 R32, R3, 0x2, RZ ;  /* 0x0000000203207824 */ /* 0x000fe200078e00ff */
[----:B------:R-:W-:Y:S01]  /*37e0*/  UIMAD UR4, UR11, UR4, -UR20 ;  /* 0x000000040b0472a4 */ /* 0x000fe2000f8e0a14 */
[----:B------:R-:W-:Y:S01]  /*37f0*/  FMUL.FTZ R3, R45, c[0x0][0x320] ;  /* 0x0000c8002d037a20 */ /* 0x000fe20000410000 */
[----:B------:R-:W-:Y:S02]  /*3800*/  ULOP3.LUT UR20, URZ, UR5, URZ, 0x33, !UPT ;  /* 0x000000053f147292 */ /* 0x000fe4000f8e333f */
[----:B------:R1:W-:Y:S01]  /*3810*/  STL [R1+0x8], R32 ;  /* 0x0000082001007387 */ /* 0x0003e20000100800 */
[----:B------:R-:W-:Y:S01]  /*3820*/  IADD3 R2, R2, -c[0x0][0x168], -R32 ;  /* 0x80005a0002027a10 */ /* 0x000fe20007ffe820 */
[----:B------:R3:W1:Y:S01]  /*3830*/  MUFU.TANH R12, R3 ;  /* 0x00000003000c7308 */ /* 0x0006620000002400 */
[----:B-----5:R-:W-:-:S02]  /*3840*/  IADD3 R10, -R32, UR4, RZ ;  /* 0x00000004200a7c10 */ /* 0x020fc4000fffe1ff */
[C---:B------:R-:W-:Y:S02]  /*3850*/  IADD3 R9, R2.reuse, c[0x0][0x328], RZ ;  /* 0x0000ca0002097a10 */ /* 0x040fe40007ffe0ff */
[----:B------:R-:W-:Y:S01]  /*3860*/  IADD3 R11, R2, UR20, RZ ;  /* 0x00000014020b7c10 */ /* 0x000fe2000fffe0ff */
[----:B------:R-:W-:Y:S01]  /*3870*/  IMAD.IADD R2, R98, 0x1, R97 ;  /* 0x0000000162027824 */ /* 0x000fe200078e0261 */
[----:B--2---:R-:W-:-:S04]  /*3880*/  IADD3 R5, R9, R6, RZ ;  /* 0x0000000609057210 */ /* 0x004fc80007ffe0ff */
[----:B------:R-:W-:Y:S02]  /*3890*/  IMNMX R5, R5, R10, PT ;  /* 0x0000000a05057217 */ /* 0x000fe40003800200 */
[----:B---3--:R-:W-:Y:S01]  /*38a0*/  IADD3 R3, R11, R6, RZ ;  /* 0x000000060b037210 */ /* 0x008fe20007ffe0ff */
[----:B------:R-:W-:Y:S05]  /*38b0*/  @P0 BRA `(.L_x_975) ;  /* 0x0000016000000947 */ /* 0x000fea0003800000 */
[----:B----4-:R-:W-:Y:S01]  /*38c0*/  IMAD.U32 R8, RZ, RZ, UR8 ;  /* 0x00000008ff087e24 */ /* 0x010fe2000f8e00ff */
        /* <DEDUP_REMOVED lines=11> */
.L_x_977:
[----:B------:R-:W-:-:S04]  /*3980*/  MOV R8, c[0x0][0x32c] ;  /* 0x0000cb0000087a02 */ /* 0x000fc80000000f00 */
[----:B------:R-:W-:-:S13]  /*3990*/  ISETP.NE.AND P0, PT, R8, 0x1, PT ;  /* 0x000000010800780c */ /* 0x000fda0003f05270 */
[----:B------:R-:W-:-:S05]  /*39a0*/  @P0 IMAD.HI.U32 R8, R6, c[0x0][0x330], RZ ;  /* 0x0000cc0006080a27 */ /* 0x000fca00078e00ff */
[----:B------:R-:W-:Y:S02]  /*39b0*/  @P0 SHF.R.U32.HI R6, RZ, c[0x0][0x334], R8 ;  /* 0x0000cd00ff060a19 */ /* 0x000fe40000011608 */
.L_x_978:
[----:B------:R-:W-:Y:S05]  /*39c0*/  BSYNC B0 ;  /* 0x0000000000007941 */ /* 0x000fea0003800000 */
.L_x_976:
[----:B------:R-:W-:-:S04]  /*39d0*/  IMAD R6, R6, c[0x0][0x32c], -R96 ;  /* 0x0000cb0006067a24 */ /* 0x000fc800078e0a60 */
[----:B------:R-:W-:-:S05]  /*39e0*/  IMAD.IADD R6, R6, 0x1, -R32 ;  /* 0x0000000106067824 */ /* 0x000fca00078e0a20 */
[----:B------:R-:W-:Y:S02]  /*39f0*/  IADD3 R8, R6, c[0x0][0x32c], RZ ;  /* 0x0000cb0006087a10 */ /* 0x000fe40007ffe0ff */
[----:B------:R-:W-:Y:S02]  /*3a00*/  IMNMX R3, R3, R6, !PT ;  /* 0x0000000603037217 */ /* 0x000fe40007800200 */
[----:B------:R-:W-:Y:S02]  /*3a10*/  IMNMX R5, R5, R8, PT ;  /* 0x0000000805057217 */ /* 0x000fe40003800200 */
.L_x_975:
[----:B----4-:R-:W-:Y:S01]  /*3a20*/  ISETP.LT.AND P2, PT, RZ, UR21, PT ;  /* 0x00000015ff007c0c */ /* 0x010fe2000bf41270 */
[----:B------:R-:W2:Y:S03]  /*3a30*/  SHFL.IDX PT, R6, R7, 0x1, 0x1c1f ;  /* 0x003c1f0007067f89 */ /* 0x000ea600000e0000 */
[----:B------:R-:W-:-:S04]  /*3a40*/  ISETP.GT.AND P0, PT, R3, RZ, P2 ;  /* 0x000000ff0300720c */ /* 0x000fc80001704270 */
        /* <DEDUP_REMOVED lines=43> */
[----:B-1----:R-:W-:Y:S02]  /*3d00*/  FSEL R189, R13, -INF , !P0 ;  /* 0xff8000000dbd7808 */ /* 0x002fe40004000000 */
[----:B------:R-:W-:Y:S01]  /*3d10*/  ISETP.GT.AND P0, PT, R3, 0x39, P2 ;  /* 0x000000390300780c */ /* 0x000fe20001704270 */
[----:B------:R-:W-:-:S03]  /*3d20*/  FMUL.FTZ R3, R51, c[0x0][0x320] ;  /* 0x0000c80033037a20 */ /* 0x000fc60000410000 */
[----:B------:R-:W-:Y:S01]  /*3d30*/  ISETP.LT.OR P0, PT, R5, 0x3a, P0 ;  /* 0x0000003a0500780c */ /* 0x000fe20000701670 */
[----:B------:R1:W3:Y:S03]  /*3d40*/  MUFU.TANH R25, R3 ;  /* 0x0000000300197308 */ /* 0x0002e60000002400 */
[----:B------:R-:W-:Y:S02]  /*3d50*/  FSEL R5, R12, -INF , !P0 ;  /* 0xff8000000c057808 */ /* 0x000fe40004000000 */
[----:B------:R-:W-:-:S03]  /*3d60*/  PLOP3.LUT P0, PT, PT, PT, UP1, 0x40, 0x0 ;  /* 0x000000000000781c */ /* 0x000fc60003f0e818 */
[----:B------:R2:W-:Y:S01]  /*3d70*/  STL [R1+0x10], R5 ;  /* 0x0000100501007387 */ /* 0x0005e20000100800 */
[----:B-1----:R-:W-:-:S04]  /*3d80*/  FMUL.FTZ R3, R86, c[0x0][0x320] ;  /* 0x0000c80056037a20 */ /* 0x002fc80000410000 */
[----:B------:R1:W4:Y:S01]  /*3d90*/  MUFU.TANH R23, R3 ;  /* 0x0000000300177308 */ /* 0x0003220000002400 */
[----:B--2---:R-:W-:Y:S02]  /*3da0*/  IMAD.IADD R5, R9, 0x1, R6 ;  /* 0x0000000109057824 */ /* 0x004fe400078e0206 */
[----:B-1----:R-:W-:-:S03]  /*3db0*/  FMUL.FTZ R3, R87, c[0x0][0x320] ;  /* 0x0000c80057037a20 */ /* 0x002fc60000410000 */
[----:B------:R-:W-:Y:S02]  /*3dc0*/  IMNMX R5, R5, R10, PT ;  /* 0x0000000a05057217 */ /* 0x000fe40003800200 */
[----:B------:R1:W2:Y:S02]  /*3dd0*/  MUFU.TANH R22, R3 ;  /* 0x0000000300167308 */ /* 0x0002a40000002400 */
[----:B-1----:R-:W-:-:S06]  /*3de0*/  FMUL.FTZ R3, R34, c[0x0][0x320] ;  /* 0x0000c80022037a20 */ /* 0x002fcc0000410000 */
[----:B------:R1:W1:Y:S02]  /*3df0*/  MUFU.TANH R21, R3 ;  /* 0x0000000300157308 */ /* 0x0002640000002400 */
        /* <DEDUP_REMOVED lines=22> */
[----:B-1----:R-:W-:Y:S01]  /*3f60*/  IMAD.IADD R3, R11, 0x1, R6 ;  /* 0x000000010b037824 */ /* 0x002fe200078e0206 */
[----:B------:R-:W-:Y:S05]  /*3f70*/  @P0 BRA `(.L_x_979) ;  /* 0x0000016000000947 */ /* 0x000fea0003800000 */
[----:B--234-:R-:W-:Y:S01]  /*3f80*/  IMAD.U32 R7, RZ, RZ, UR8 ;  /* 0x00000008ff077e24 */ /* 0x01cfe2000f8e00ff */
        /* <DEDUP_REMOVED lines=11> */
.L_x_981:
[----:B------:R-:W-:-:S04]  /*4040*/  MOV R7, c[0x0][0x32c] ;  /* 0x0000cb0000077a02 */ /* 0x000fc80000000f00 */
[----:B------:R-:W-:-:S13]  /*4050*/  ISETP.NE.AND P0, PT, R7, 0x1, PT ;  /* 0x000000010700780c */ /* 0x000fda0003f05270 */
[----:B------:R-:W-:-:S05]  /*4060*/  @P0 IMAD.HI.U32 R7, R6, c[0x0][0x330], RZ ;  /* 0x0000cc0006070a27 */ /* 0x000fca00078e00ff */
[----:B------:R-:W-:Y:S02]  /*4070*/  @P0 SHF.R.U32.HI R6, RZ, c[0x0][0x334], R7 ;  /* 0x0000cd00ff060a19 */ /* 0x000fe40000011607 */
.L_x_982:
[----:B------:R-:W-:Y:S05]  /*4080*/  BSYNC B0 ;  /* 0x0000000000007941 */ /* 0x000fea0003800000 */
.L_x_980:
[----:B------:R-:W-:-:S04]  /*4090*/  IMAD R6, R6, c[0x0][0x32c], -R96 ;  /* 0x0000cb0006067a24 */ /* 0x000fc800078e0a60 */
[----:B------:R-:W-:-:S05]  /*40a0*/  IMAD.IADD R6, R6, 0x1, -R32 ;  /* 0x0000000106067824 */ /* 0x000fca00078e0a20 */
[----:B------:R-:W-:Y:S02]  /*40b0*/  IADD3 R7, R6, c[0x0][0x32c], RZ ;  /* 0x0000cb0006077a10 */ /* 0x000fe40007ffe0ff */
[----:B------:R-:W-:Y:S02]  /*40c0*/  IMNMX R3, R3, R6, !PT ;  /* 0x0000000603037217 */ /* 0x000fe40007800200 */
[----:B------:R-:W-:Y:S02]  /*40d0*/  IMNMX R5, R5, R7, PT ;  /* 0x0000000705057217 */ /* 0x000fe40003800200 */
.L_x_979:
[----:B--234-:R-:W-:Y:S01]  /*40e0*/  STL [R1+0x28], R219 ;  /* 0x000028db01007387 */ /* 0x01cfe20000100800 */
[----:B------:R-:W-:Y:S02]  /*40f0*/  ISETP.GT.AND P0, PT, R3, 0x1, P2 ;  /* 0x000000010300780c */ /* 0x000fe40001704270 */
[----:B------:R-:W-:Y:S01]  /*4100*/  FMNMX.FTZ R132, R26, R27, !PT ;  /* 0x0000001b1a847209 */ /* 0x000fe20007810000 */
[----:B------:R1:W-:Y:S01]  /*4110*/  STL [R1+0x24], R218 ;  /* 0x000024da01007387 */ /* 0x0003e20000100800 */
[----:B------:R-:W-:Y:S01]  /*4120*/  IMAD.SHL.U32 R213, R2, 0x2, RZ ;  /* 0x0000000202d57824 */ /* 0x000fe200078e00ff */
[----:B------:R-:W-:-:S02]  /*4130*/  ULDC.64 UR4, c[0x0][0x2c8] ;  /* 0x0000b20000047ab9 */ /* 0x000fc40000000a00 */
[----:B-1----:R-:W2:Y:S01]  /*4140*/  LDL.LU R218, [R1+0x10] ;  /* 0x0000100001da7983 */ /* 0x002ea20000300800 */
[----:B------:R-:W-:Y:S01]  /*4150*/  ISETP.LT.OR P0, PT, R5, 0x2, P0 ;  /* 0x000000020500780c */ /* 0x000fe20000701670 */
[----:B------:R-:W-:Y:S01]  /*4160*/  IMAD R214, R4, 0x2, R213 ;  /* 0x0000000204d67824 */ /* 0x000fe200078e02d5 */
[----:B------:R-:W-:Y:S01]  /*4170*/  FMNMX.FTZ R132, R28, R132, !PT ;  /* 0x000000841c847209 */ /* 0x000fe20007810000 */
[----:B------:R-:W-:Y:S01]  /*4180*/  STL [R1+0x20], R217 ;  /* 0x000020d901007387 */ /* 0x000fe20000100800 */
[----:B------:R-:W-:Y:S01]  /*4190*/  FSEL R12, R12, -INF , !P0 ;  /* 0xff8000000c0c7808 */ /* 0x000fe20004000000 */
[----:B------:R-:W-:Y:S01]  /*41a0*/  IMAD R215, R0, 0x2, R214 ;  /* 0x0000000200d77824 */ /* 0x000fe200078e02d6 */
[----:B------:R-:W-:Y:S01]  /*41b0*/  ISETP.GT.AND P0, PT, R3, 0x8, P2 ;  /* 0x000000080300780c */ /* 0x000fe20001704270 */
[----:B------:R-:W-:Y:S01]  /*41c0*/  STL [R1+0x1c], R212 ;  /* 0x00001cd401007387 */ /* 0x000fe20000100800 */
[----:B------:R-:W-:Y:S02]  /*41d0*/  FMNMX.FTZ R132, R29, R132, !PT ;  /* 0x000000841d847209 */ /* 0x000fe40007810000 */
[----:B------:R-:W-:Y:S01]  /*41e0*/  ISETP.LT.OR P0, PT, R5, 0x9, P0 ;  /* 0x000000090500780c */ /* 0x000fe20000701670 */
[----:B------:R-:W-:Y:S01]  /*41f0*/  LDSM.16.MT88.4 R40, [R213+0x100] ;  /* 0x00010000d528783b */ /* 0x000fe20000004200 */
[----:B------:R-:W-:-:S02]  /*4200*/  FMNMX.FTZ R132, R72, R132, !PT ;  /* 0x0000008448847209 */ /* 0x000fc40007810000 */
[----:B------:R-:W-:Y:S01]  /*4210*/  FSEL R11, R23, -INF , !P0 ;  /* 0xff800000170b7808 */ /* 0x000fe20004000000 */
[----:B------:R-:W-:Y:S01]  /*4220*/  LDSM.16.MT88.4 R36, [R215+0x2100] ;  /* 0x00210000d724783b */ /* 0x000fe20000004200 */
[----:B------:R-:W-:Y:S02]  /*4230*/  ISETP.GT.AND P0, PT, R3, 0x9, P2 ;  /* 0x000000090300780c */ /* 0x000fe40001704270 */
[----:B------:R-:W-:Y:S01]  /*4240*/  FMNMX.FTZ R132, R74, R132, !PT ;  /* 0x000000844a847209 */ /* 0x000fe20007810000 */
[----:B------:R-:W-:Y:S01]  /*4250*/  LDSM.16.MT88.4 R52, [R213+0x4100] ;  /* 0x00410000d534783b */ /* 0x000fe20000004200 */
[----:B------:R-:W-:Y:S02]  /*4260*/  ISETP.LT.OR P0, PT, R5, 0xa, P0 ;  /* 0x0000000a0500780c */ /* 0x000fe40000701670 */
[----:B------:R-:W-:Y:S01]  /*4270*/  FMNMX.FTZ R132, R73, R132, !PT ;  /* 0x0000008449847209 */ /* 0x000fe20007810000 */
[----:B------:R-:W-:Y:S01]  /*4280*/  LDSM.16.MT88.4 R48, [R214+0x4100] ;  /* 0x00410000d630783b */ /* 0x000fe20000004200 */
[----:B------:R-:W-:-:S02]  /*4290*/  FSEL R24, R22, -INF , !P0 ;  /* 0xff80000016187808 */ /* 0x000fc40004000000 */
[----:B------:R-:W-:Y:S02]  /*42a0*/  ISETP.GT.AND P0, PT, R3, 0x10, P2 ;  /* 0x000000100300780c */ /* 0x000fe40001704270 */
[----:B------:R-:W-:Y:S02]  /*42b0*/  FMNMX.FTZ R132, R75, R132, !PT ;  /* 0x000000844b847209 */ /* 0x000fe40007810000 */
[----:B------:R-:W-:Y:S02]  /*42c0*/  ISETP.LT.OR P0, PT, R5, 0x11, P0 ;  /* 0x000000110500780c */ /* 0x000fe40000701670 */
[----:B------:R-:W-:Y:S02]  /*42d0*/  FMNMX.FTZ R132, R165, R132, !PT ;  /* 0x00000084a5847209 */ /* 0x000fe40007810000 */
[----:B------:R-:W-:Y:S02]  /*42e0*/  FSEL R57, R15, -INF , !P0 ;  /* 0xff8000000f397808 */ /* 0x000fe40004000000 */
[----:B------:R-:W-:-:S02]  /*42f0*/  ISETP.GT.AND P0, PT, R3, 0x11, P2 ;  /* 0x000000110300780c */ /* 0x000fc40001704270 */
[----:B------:R-:W-:Y:S02]  /*4300*/  FMNMX.FTZ R132, R166, R132, !PT ;  /* 0x00000084a6847209 */ /* 0x000fe40007810000 */
[----:B------:R-:W-:Y:S02]  /*4310*/  ISETP.LT.OR P0, PT, R5, 0x12, P0 ;  /* 0x000000120500780c */ /* 0x000fe40000701670 */
[----:B------:R-:W-:Y:S02]  /*4320*/  FMNMX.FTZ R132, R167, R132, !PT ;  /* 0x00000084a7847209 */ /* 0x000fe40007810000 */
[----:B------:R-:W-:Y:S02]  /*4330*/  FSEL R56, R14, -INF , !P0 ;  /* 0xff8000000e387808 */ /* 0x000fe40004000000 */
[----:B------:R-:W-:Y:S02]  /*4340*/  ISETP.GT.AND P0, PT, R3, 0x18, P2 ;  /* 0x000000180300780c */ /* 0x000fe40001704270 */
[----:B------:R-:W-:-:S02]  /*4350*/  FMNMX.FTZ R132, R188, R132, !PT ;  /* 0x00000084bc847209 */ /* 0x000fc40007810000 */
[----:B------:R-:W-:Y:S02]  /*4360*/  ISETP.LT.OR P0, PT, R5, 0x19, P0 ;  /* 0x000000190500780c */ /* 0x000fe40000701670 */
[----:B------:R-:W-:Y:S02]  /*4370*/  FMNMX.FTZ R132, R243, R132, !PT ;  /* 0x00000084f3847209 */ /* 0x000fe40007810000 */
[----:B------:R-:W-:Y:S02]  /*4380*/  FSEL R58, R19, -INF , !P0 ;  /* 0xff800000133a7808 */ /* 0x000fe40004000000 */
[----:B------:R-:W-:Y:S02]  /*4390*/  ISETP.GT.AND P0, PT, R3, 0x19, P2 ;  /* 0x000000190300780c */ /* 0x000fe40001704270 */
[----:B------:R-:W-:Y:S02]  /*43a0*/  FMNMX.FTZ R132, R190, R132, !PT ;  /* 0x00000084be847209 */ /* 0x000fe40007810000 */
[----:B------:R-:W-:-:S02]  /*43b0*/  ISETP.LT.OR P0, PT, R5, 0x1a, P0 ;  /* 0x0000001a0500780c */ /* 0x000fc40000701670 */
[----:B------:R-:W-:Y:S02]  /*43c0*/  FMNMX.FTZ R132, R189, R132, !PT ;  /* 0x00000084bd847209 */ /* 0x000fe40007810000 */
[----:B------:R-:W-:Y:S02]  /*43d0*/  FSEL R59, R18, -INF , !P0 ;  /* 0xff800000123b7808 */ /* 0x000fe40004000000 */
[----:B------:R-:W-:Y:S02]  /*43e0*/  ISETP.GT.AND P0, PT, R3, 0x20, P2 ;  /* 0x000000200300780c */ /* 0x000fe40001704270 */
[----:B------:R-:W-:Y:S02]  /*43f0*/  LEA R216, R0, R213, 0x1 ;  /* 0x000000d500d87211 */ /* 0x000fe400078e08ff */
[----:B------:R-:W-:-:S03]  /*4400*/  ISETP.LT.OR P0, PT, R5, 0x21, P0 ;  /* 0x000000210500780c */ /* 0x000fc60000701670 */
[----:B------:R-:W-:Y:S01]  /*4410*/  LDSM.16.MT88.4 R44, [R216+0x4100] ;  /* 0x00410000d82c783b */ /* 0x000fe20000004200 */
        /* <DEDUP_REMOVED lines=10> */
[----:B------:R-:W-:Y:S01]  /*44c0*/  ISETP.GT.AND P0, PT, R3, 0x30, P2 ;  /* 0x000000300300780c */ /* 0x000fe20001704270 */
[----:B------:R-:W-:Y:S03]  /*44d0*/  LDSM.16.MT88.4 R20, [R214+0x100] ;  /* 0x00010000d614783b */ /* 0x000fe60000004200 */
        /* <DEDUP_REMOVED lines=9> */
[----:B------:R-:W-:-:S04]  /*4570*/  ISETP.GT.AND P0, PT, R3, RZ, P2 ;  /* 0x000000ff0300720c */ /* 0x000fc80001704270 */
[----:B------:R-:W-:-:S04]  /*4580*/  ISETP.LT.OR P0, PT, R5, 0x1, P0 ;  /* 0x000000010500780c */ /* 0x000fc80000701670 */
[----:B------:R-:W-:Y:S02]  /*4590*/  FSEL R10, R31, -INF , !P0 ;  /* 0xff8000001f0a7808 */ /* 0x000fe40004000000 */
[----:B------:R-:W-:Y:S02]  /*45a0*/  ISETP.GT.AND P0, PT, R3, 0x39, P2 ;  /* 0x000000390300780c */ /* 0x000fe40001704270 */
[----:B------:R-:W-:Y:S02]  /*45b0*/  FMNMX.FTZ R6, R10, R12, !PT ;  /* 0x0000000c0a067209 */ /* 0x000fe40007810000 */
[----:B------:R-:W-:Y:S02]  /*45c0*/  ISETP.LT.OR P0, PT, R5, 0x3a, P0 ;  /* 0x0000003a0500780c */ /* 0x000fe40000701670 */
[----:B------:R-:W-:Y:S02]  /*45d0*/  FMNMX.FTZ R6, R11, R6, !PT ;  /* 0x000000060b067209 */ /* 0x000fe40007810000 */
[----:B------:R-:W-:-:S02]  /*45e0*/  FSEL R249, R30, -INF , !P0 ;  /* 0xff8000001ef97808 */ /* 0x000fc40004000000 */
[----:B------:R-:W-:-:S04]  /*45f0*/  FMNMX.FTZ R6, R24, R6, !PT ;  /* 0x0000000618067209 */ /* 0x000fc80007810000 */
        /* <DEDUP_REMOVED lines=11> */
[----:B------:R-:W-:-:S05]  /*46b0*/  FMNMX.FTZ R3, R249, R3, !PT ;  /* 0x00000003f9037209 */ /* 0x000fca0007810000 */
[----:B------:R-:W1:Y:S02]  /*46c0*/  SHFL.BFLY PT, R5, R3, 0x2, 0x1f ;  /* 0x0c401f0003057f89 */ /* 0x000e6400000e0000 */
[----:B-1----:R-:W-:Y:S02]  /*46d0*/  FMNMX.FTZ R3, R3, R5, !PT ;  /* 0x0000000503037209 */ /* 0x002fe40007810000 */
[----:B--2---:R-:W-:-:S05]  /*46e0*/  FMNMX.FTZ R132, R218, R132, !PT ;  /* 0x00000084da847209 */ /* 0x004fca0007810000 */
[----:B------:R-:W1:Y:S02]  /*46f0*/  SHFL.BFLY PT, R7, R132, 0x2, 0x1f ;  /* 0x0c401f0084077f89 */ /* 0x000e6400000e0000 */
[----:B-1----:R-:W-:-:S05]  /*4700*/  FMNMX.FTZ R132, R132, R7, !PT ;  /* 0x0000000784847209 */ /* 0x002fca0007810000 */
[----:B------:R-:W1:Y:S02]  /*4710*/  SHFL.BFLY PT, R6, R132, 0x1, 0x1f ;  /* 0x0c201f0084067f89 */ /* 0x000e6400000e0000 */
[----:B-1----:R-:W-:Y:S02]  /*4720*/  FMNMX.FTZ R132, R132, R6, !PT ;  /* 0x0000000684847209 */ /* 0x002fe40007810000 */
[----:B------:R-:W1:Y:S02]  /*4730*/  SHFL.BFLY PT, R6, R3, 0x1, 0x1f ;  /* 0x0c201f0003067f89 */ /* 0x000e6400000e0000 */
[C---:B------:R-:W-:Y:S01]  /*4740*/  FSETP.NEU.FTZ.AND P0, PT, R132.reuse, -INF , PT ;  /* 0xff8000008400780b */ /* 0x040fe20003f1d000 */
[----:B------:R-:W-:-:S05]  /*4750*/  FMUL.FTZ R9, R132, c[0x0][0x2d0] ;  /* 0x0000b40084097a20 */ /* 0x000fca0000410000 */
[----:B------:R-:W-:-:S05]  /*4760*/  FSEL R9, R9, RZ, P0 ;  /* 0x000000ff09097208 */ /* 0x000fca0000000000 */
[----:B------:R-:W-:-:S04]  /*4770*/  FFMA.FTZ R5, R26, c[0x0][0x2d0], -R9 ;  /* 0x0000b4001a057a23 */ /* 0x000fc80000010809 */
[----:B------:R2:W-:Y:S01]  /*4780*/  MUFU.EX2 R32, R5 ;  /* 0x0000000500207308 */ /* 0x0005e20000000800 */
[----:B-1----:R-:W-:-:S04]  /*4790*/  FMNMX.FTZ R3, R3, R6, !PT ;  /* 0x0000000603037209 */ /* 0x002fc80007810000 */
[C---:B------:R-:W-:Y:S01]  /*47a0*/  FSETP.NEU.FTZ.AND P0, PT, R3.reuse, -INF , PT ;  /* 0xff8000000300780b */ /* 0x040fe20003f1d000 */
[----:B------:R-:W-:Y:S02]  /*47b0*/  FMUL.FTZ R8, R3, c[0x0][0x2d0] ;  /* 0x0000b40003087a20 */ /* 0x000fe40000410000 */
[----:B--2---:R-:W-:-:S03]  /*47c0*/  FFMA.FTZ R5, R27, c[0x0][0x2d0], -R9 ;  /* 0x0000b4001b057a23 */ /* 0x004fc60000010809 */
[----:B------:R-:W-:Y:S01]  /*47d0*/  FSEL R8, R8, RZ, P0 ;  /* 0x000000ff08087208 */ /* 0x000fe20000000000 */
[----:B------:R1:W-:Y:S04]  /*47e0*/  MUFU.EX2 R171, R5 ;  /* 0x0000000500ab7308 */ /* 0x0003e80000000800 */
[--C-:B------:R-:W-:Y:S02]  /*47f0*/  FFMA.FTZ R2, R12, c[0x0][0x2d0], -R8.reuse ;  /* 0x0000b4000c027a23 */ /* 0x100fe40000010808 */
[----:B------:R-:W2:Y:S01]  /*4800*/  LDSM.16.MT88.4 R12, [R215+0x100] ;  /* 0x00010000d70c783b */ /* 0x000ea20000004200 */
[----:B------:R-:W-:-:S03]  /*4810*/  FFMA.FTZ R0, R24, c[0x0][0x2d0], -R8 ;  /* 0x0000b40018007a23 */ /* 0x000fc60000010808 */
[----:B------:R-:W3:Y:S01]  /*4820*/  LDSM.16.MT88.4 R24, [R216+0x2100] ;  /* 0x00210000d818783b */ /* 0x000ee20000004200 */
[----:B------:R4:W-:Y:S01]  /*4830*/  MUFU.EX2 R179, R0 ;  /* 0x0000000000b37308 */ /* 0x0009e20000000800 */
[----:B-1----:R-:W-:-:S07]  /*4840*/  FFMA.FTZ R5, R28, c[0x0][0x2d0], -R9 ;  /* 0x0000b4001c057a23 */ /* 0x002fce0000010809 */
[----:B------:R1:W-:Y:S01]  /*4850*/  MUFU.EX2 R212, R5 ;  /* 0x0000000500d47308 */ /* 0x0003e20000000800 */
[----:B----4-:R-:W-:-:S07]  /*4860*/  FFMA.FTZ R0, R72, c[0x0][0x2d0], -R9 ;  /* 0x0000b40048007a23 */ /* 0x010fce0000010809 */
[----:B------:R4:W-:Y:S01]  /*4870*/  MUFU.EX2 R217, R0 ;  /* 0x0000000000d97308 */ /* 0x0009e20000000800 */
[--C-:B-1----:R-:W-:Y:S02]  /*4880*/  FFMA.FTZ R5, R29, c[0x0][0x2d0], -R9.reuse ;  /* 0x0000b4001d057a23 */ /* 0x102fe40000010809 */
[----:B------:R-:W-:Y:S05]  /*4890*/  LDSM.16.MT88.4 R28, [R214+0x2100] ;  /* 0x00210000d61c783b */ /* 0x000fea0000004200 */
[----:B------:R1:W1:Y:S01]  /*48a0*/  MUFU.EX2 R219, R5 ;  /* 0x0000000500db7308 */ /* 0x0002620000000800 */
[----:B----4-:R-:W-:-:S07]  /*48b0*/  FFMA.FTZ R0, R74, c[0x0][0x2d0], -R9 ;  /* 0x0000b4004a007a23 */ /* 0x010fce0000010809 */
[----:B------:R4:W-:Y:S01]  /*48c0*/  MUFU.EX2 R168, R0 ;  /* 0x0000000000a87308 */ /* 0x0009e20000000800 */
[----:B-1----:R-:W-:Y:S01]  /*48d0*/  FFMA.FTZ R5, R10, c[0x0][0x2d0], -R8 ;  /* 0x0000b4000a057a23 */ /* 0x002fe20000010808 */
[----:B------:R-:W-:-:S06]  /*48e0*/  F2FP.PACK_AB R6, R219, R212 ;  /* 0x000000d4db06723e */ /* 0x000fcc00000000ff */
[----:B------:R1:W-:Y:S01]  /*48f0*/  MUFU.EX2 R10, R2 ;  /* 0x00000002000a7308 */ /* 0x0003e20000000800 */
[----:B----4-:R-:W-:-:S07]  /*4900*/  FFMA.FTZ R0, R73, c[0x0][0x2d0], -R9 ;  /* 0x0000b40049007a23 */ /* 0x010fce0000010809 */
[----:B------:R-:W4:Y:S01]  /*4910*/  MUFU.EX2 R191, R5 ;  /* 0x0000000500bf7308 */ /* 0x000f220000000800 */
[----:B-1----:R-:W-:-:S07]  /*4920*/  FFMA.FTZ R2, R11, c[0x0][0x2d0], -R8 ;  /* 0x0000b4000b027a23 */ /* 0x002fce0000010808 */
[----:B------:R1:W-:Y:S01]  /*4930*/  MUFU.EX2 R170, R0 ;  /* 0x0000000000aa7308 */ /* 0x0003e20000000800 */
[----:B----4-:R-:W-:-:S07]  /*4940*/  F2FP.PACK_AB R5, R10, R191 ;  /* 0x000000bf0a05723e */ /* 0x010fce00000000ff */
[----:B------:R4:W2:Y:S01]  /*4950*/  MUFU.EX2 R183, R2 ;  /* 0x0000000200b77308 */ /* 0x0008a20000000800 */
[----:B-1----:R-:W-:-:S07]  /*4960*/  FFMA.FTZ R0, R75, c[0x0][0x2d0], -R9 ;  /* 0x0000b4004b007a23 */ /* 0x002fce0000010809 */
[----:B------:R1:W1:Y:S01]  /*4970*/  MUFU.EX2 R181, R0 ;  /* 0x0000000000b57308 */ /* 0x0002620000000800 */
[----:B----4-:R-:W-:Y:S01]  /*4980*/  IMAD.MOV.U32 R2, RZ, RZ, R32 ;  /* 0x000000ffff027224 */ /* 0x010fe200078e0020 */
[----:B--2---:R-:W-:Y:S01]  /*4990*/  F2FP.PACK_AB R7, R179, R183 ;  /* 0x000000b7b307723e */ /* 0x004fe200000000ff */
[----:B------:R-:W-:Y:S03]  /*49a0*/  LDSM.16.MT88.4 R32, [R213+0x2100] ;  /* 0x00210000d520783b */ /* 0x000fe60000004200 */
[----:B------:R-:W-:-:S07]  /*49b0*/  F2FP.PACK_AB R4, R171, R2 ;  /* 0x00000002ab04723e */ /* 0x000fce00000000ff */
[----:B------:R-:W-:Y:S01]  /*49c0*/  HMMA.16816.F32 R100, R4, R12, RZ ;  /* 0x0000000c0464723c */ /* 0x000fe200000018ff */
[----:B-1----:R-:W-:-:S04]  /*49d0*/  FFMA.FTZ R0, R57, c[0x0][0x2d0], -R8 ;  /* 0x0000b40039007a23 */ /* 0x002fc80000010808 */
[----:B------:R1:W-:Y:S03]  /*49e0*/  MUFU.EX2 R11, R0 ;  /* 0x00000000000b7308 */ /* 0x0003e60000000800 */
[C---:B------:R-:W-:Y:S01]  /*49f0*/  HMMA.16816.F32 R80, R4.reuse, R14, RZ ;  /* 0x0000000e0450723c */ /* 0x040fe200000018ff */
[----:B------:R-:W2:Y:S07]  /*4a00*/  LDSM.16.MT88.4 R12, [R215+0x4100] ;  /* 0x00410000d70c783b */ /* 0x000eae0000004200 */
[----:B------:R-:W-:Y:S01]  /*4a10*/  HMMA.16816.F32 R108, R4, R20, RZ ;  /* 0x00000014046c723c */ /* 0x000fe200000018ff */
[----:B-1----:R-:W-:-:S07]  /*4a20*/  FFMA.FTZ R0, R56, c[0x0][0x2d0], -R8 ;  /* 0x0000b40038007a23 */ /* 0x002fce0000010808 */
[C---:B------:R-:W-:Y:S01]  /*4a30*/  HMMA.16816.F32 R84, R4.reuse, R22, RZ ;  /* 0x000000160454723c */ /* 0x040fe200000018ff */
[----:B------:R-:W-:Y:S01]  /*4a40*/  LDSM.16.MT88.4 R20, [R216+0x6100] ;  /* 0x00610000d814783b */ /* 0x000fe20000004200 */
[----:B------:R1:W4:Y:S06]  /*4a50*/  MUFU.EX2 R180, R0 ;  /* 0x0000000000b47308 */ /* 0x00032c0000000800 */
[C---:B------:R-:W-:Y:S08]  /*4a60*/  HMMA.16816.F32 R104, R4.reuse, R16, RZ ;  /* 0x000000100468723c */ /* 0x040ff000000018ff */
[----:B------:R-:W-:Y:S01]  /*4a70*/  HMMA.16816.F32 R120, R4, R18, RZ ;  /* 0x000000120478723c */ /* 0x000fe200000018ff */
[----:B------:R-:W4:Y:S01]  /*4a80*/  LDSM.16.MT88.4 R16, [R213+0x6100] ;  /* 0x00610000d510783b */ /* 0x000f220000004200 */
[----:B-1----:R-:W-:-:S04]  /*4a90*/  FFMA.FTZ R0, R58, c[0x0][0x2d0], -R8 ;  /* 0x0000b4003a007a23 */ /* 0x002fc80000010808 */
[----:B------:R1:W-:Y:S02]  /*4aa0*/  MUFU.EX2 R182, R0 ;  /* 0x0000000000b67308 */ /* 0x0003e40000000800 */
[C---:B---3--:R-:W-:Y:S08]  /*4ab0*/  HMMA.16816.F32 R96, R4.reuse, R24, RZ ;  /* 0x000000180460723c */ /* 0x048ff000000018ff */
[----:B------:R-:W-:Y:S01]  /*4ac0*/  HMMA.16816.F32 R64, R4, R26, RZ ;  /* 0x0000001a0440723c */ /* 0x000fe200000018ff */
[----:B------:R-:W3:Y:S01]  /*4ad0*/  LDSM.16.MT88.4 R24, [R214+0x6100] ;  /* 0x00610000d618783b */ /* 0x000ee20000004200 */
[----:B-1----:R-:W-:-:S06]  /*4ae0*/  FFMA.FTZ R0, R59, c[0x0][0x2d0], -R8 ;  /* 0x0000b4003b007a23 */ /* 0x002fcc0000010808 */
[C---:B--2---:R-:W-:Y:S01]  /*4af0*/  HMMA.16816.F32 R140, R4.reuse, R12, RZ ;  /* 0x0000000c048c723c */ /* 0x044fe200000018ff */
[----:B------:R-:W1:Y:S07]  /*4b00*/  MUFU.EX2 R176, R0 ;  /* 0x0000000000b07308 */ /* 0x000e6e0000000800 */
[C---:B------:R-:W-:Y:S01]  /*4b10*/  HMMA.16816.F32 R136, R4.reuse, R14, RZ ;  /* 0x0000000e0488723c */ /* 0x040fe200000018ff */
[----:B------:R-:W2:Y:S07]  /*4b20*/  LDSM.16.MT88.4 R12, [R215+0x6100] ;  /* 0x00610000d70c783b */ /* 0x000eae0000004200 */
[C---:B------:R-:W-:Y:S08]  /*4b30*/  HMMA.16816.F32 R60, R4.reuse, R32, RZ ;  /* 0x00000020043c723c */ /* 0x040ff000000018ff */
[C---:B------:R-:W-:Y:S01]  /*4b40*/  HMMA.16816.F32 R76, R4.reuse, R34, RZ ;  /* 0x00000022044c723c */ /* 0x040fe200000018ff */
        /* <DEDUP_REMOVED lines=9> */
[C---:B------:R-:W-:Y:S01]  /*4be0*/  HMMA.16816.F32 R68, R4.reuse, R30, RZ ;  /* 0x0000001e0444723c */ /* 0x040fe200000018ff */
[----:B------:R-:W1:Y:S07]  /*4bf0*/  LDSM.16.MT88.4 R28, [R214+0x900] ;  /* 0x00090000d61c783b */ /* 0x000e6e0000004200 */
[C---:B------:R-:W-:Y:S08]  /*4c00*/  HMMA.16816.F32 R52, R4.reuse, R54, RZ ;  /* 0x000000360434723c */ /* 0x040ff000000018ff */
[C---:B------:R-:W-:Y:S08]  /*4c10*/  HMMA.16816.F32 R48, R4.reuse, R50, RZ ;  /* 0x000000320430723c */ /* 0x040ff000000018ff */
[C---:B------:R-:W-:Y:S08]  /*4c20*/  HMMA.16816.F32 R44, R4.reuse, R46, RZ ;  /* 0x0000002e042c723c */ /* 0x040ff000000018ff */
[C---:B----4-:R-:W-:Y:S08]  /*4c30*/  HMMA.16816.F32 R144, R4.reuse, R16, RZ ;  /* 0x000000100490723c */ /* 0x050ff000000018ff */
[C---:B------:R-:W-:Y:S01]  /*4c40*/  HMMA.16816.F32 R148, R4.reuse, R18, RZ ;  /* 0x000000120494723c */ /* 0x040fe200000018ff */
[----:B------:R-:W4:Y:S07]  /*4c50*/  LDSM.16.MT88.4 R16, [R215+0x900] ;  /* 0x00090000d710783b */ /* 0x000f2e0000004200 */
[C---:B---3--:R-:W-:Y:S08]  /*4c60*/  HMMA.16816.F32 R152, R4.reuse, R24, RZ ;  /* 0x000000180498723c */ /* 0x048ff000000018ff */
[C---:B------:R-:W-:Y:S08]  /*4c70*/  HMMA.16816.F32 R156, R4.reuse, R26, RZ ;  /* 0x0000001a049c723c */ /* 0x040ff000000018ff */
[C---:B------:R-:W-:Y:S08]  /*4c80*/  HMMA.16816.F32 R160, R4.reuse, R20, RZ ;  /* 0x0000001404a0723c */ /* 0x040ff000000018ff */
[C---:B------:R-:W-:Y:S01]  /*4c90*/  HMMA.16816.F32 R56, R4.reuse, R22, RZ ;  /* 0x000000160438723c */ /* 0x040fe200000018ff */
[----:B------:R-:W3:Y:S07]  /*4ca0*/  LDSM.16.MT88.4 R20, [R216+0x900] ;  /* 0x00090000d814783b */ /* 0x000eee0000004200 */
[C---:B--2---:R-:W-:Y:S08]  /*4cb0*/  HMMA.16816.F32 R184, R4.reuse, R12, RZ ;  /* 0x0000000c04b8723c */ /* 0x044ff000000018ff */
[----:B------:R-:W-:Y:S01]  /*4cc0*/  HMMA.16816.F32 R192, R4, R14, RZ ;  /* 0x0000000e04c0723c */ /* 0x000fe200000018ff */
[----:B------:R-:W2:Y:S06]  /*4cd0*/  LDSM.16.MT88.4 R12, [R213+0x2900] ;  /* 0x00290000d50c783b */ /* 0x000eac0000004200 */
[----:B------:R-:W-:-:S02]  /*4ce0*/  F2FP.PACK_AB R4, R168, R217 ;  /* 0x000000d9a804723e */ /* 0x000fc400000000ff */
[----:B------:R-:W-:Y:S02]  /*4cf0*/  F2FP.PACK_AB R6, R181, R170 ;  /* 0x000000aab506723e */ /* 0x000fe400000000ff */
[----:B------:R-:W-:Y:S02]  /*4d00*/  F2FP.PACK_AB R5, R180, R11 ;  /* 0x0000000bb405723e */ /* 0x000fe400000000ff */
[----:B-1----:R-:W-:-:S07]  /*4d10*/  F2FP.PACK_AB R7, R176, R182 ;  /* 0x000000b6b007723e */ /* 0x002fce00000000ff */
[C---:B------:R-:W-:Y:S04]  /*4d20*/  HMMA.16816.F32 R24, R4.reuse, R32, R112 ;  /* 0x000000200418723c */ /* 0x040fe80000001870 */
[----:B------:R-:W-:Y:S01]  /*4d30*/  MOV R177, R192 ;  /* 0x000000c000b17202 */ /* 0x000fe20000000f00 */
[----:B------:R-:W-:Y:S01]  /*4d40*/  IMAD.MOV.U32 R174, RZ, RZ, R193 ;  /* 0x000000ffffae7224 */ /* 0x000fe200078e00c1 */
[----:B------:R-:W-:Y:S01]  /*4d50*/  MOV R172, R195 ;  /* 0x000000c300ac7202 */ /* 0x000fe20000000f00 */
[----:B------:R-:W-:Y:S01]  /*4d60*/  IMAD.MOV.U32 R173, RZ, RZ, R194 ;  /* 0x000000ffffad7224 */ /* 0x000fe200078e00c2 */
[C---:B------:R-:W-:Y:S08]  /*4d70*/  HMMA.16816.F32 R32, R4.reuse, R34, R124 ;  /* 0x000000220420723c */ /* 0x040ff0000000187c */
[C---:B------:R-:W-:Y:S08]  /*4d80*/  HMMA.16816.F32 R200, R4.reuse, R28, R108 ;  /* 0x0000001c04c8723c */ /* 0x040ff0000000186c */
[----:B------:R-:W-:Y:S01]  /*4d90*/  IMAD.MOV.U32 R113, RZ, RZ, R27 ;  /* 0x000000ffff717224 */ /* 0x000fe200078e001b */
[----:B------:R-:W-:Y:S01]  /*4da0*/  MOV R248, R24 ;  /* 0x0000001800f87202 */ /* 0x000fe20000000f00 */
[----:B------:R-:W-:Y:S01]  /*4db0*/  IMAD.MOV.U32 R112, RZ, RZ, R26 ;  /* 0x000000ffff707224 */ /* 0x000fe200078e001a */
[C---:B------:R-:W-:Y:S01]  /*4dc0*/  HMMA.16816.F32 R192, R4.reuse, R30, R84 ;  /* 0x0000001e04c0723c */ /* 0x040fe20000001854 */
[----:B------:R-:W-:Y:S01]  /*4dd0*/  IMAD.MOV.U32 R75, RZ, RZ, R25 ;  /* 0x000000ffff4b7224 */ /* 0x000fe200078e0019 */
[----:B------:R-:W-:Y:S03]  /*4de0*/  LDSM.16.MT88.4 R28, [R216+0x2900] ;  /* 0x00290000d81c783b */ /* 0x000fe60000004200 */
[----:B------:R-:W-:Y:S01]  /*4df0*/  IMAD.MOV.U32 R74, RZ, RZ, R33 ;  /* 0x000000ffff4a7224 */ /* 0x000fe200078e0021 */
[----:B------:R-:W1:Y:S01]  /*4e00*/  LDSM.16.MT88.4 R24, [R214+0x2900] ;  /* 0x00290000d618783b */ /* 0x000e620000004200 */
[----:B------:R-:W-:Y:S01]  /*4e10*/  MOV R73, R34 ;  /* 0x0000002200497202 */ /* 0x000fe20000000f00 */
[C---:B----4-:R-:W-:Y:S01]  /*4e20*/  HMMA.16816.F32 R108, R4.reuse, R18, R80 ;  /* 0x00000012046c723c */ /* 0x050fe20000001850 */
[----:B------:R-:W-:Y:S01]  /*4e30*/  IMAD.MOV.U32 R72, RZ, RZ, R35 ;  /* 0x000000ffff487224 */ /* 0x000fe200078e0023 */
[----:B------:R-:W-:Y:S01]  /*4e40*/  MOV R87, R183 ;  /* 0x000000b700577202 */ /* 0x000fe20000000f00 */
[----:B------:R-:W-:Y:S01]  /*4e50*/  IMAD.MOV.U32 R0, RZ, RZ, R32 ;  /* 0x000000ffff007224 */ /* 0x000fe200078e0020 */
[----:B------:R-:W-:Y:S01]  /*4e60*/  MOV R84, R180 ;  /* 0x000000b400547202 */ /* 0x000fe20000000f00 */
[----:B------:R-:W4:Y:S01]  /*4e70*/  LDSM.16.MT88.4 R32, [R215+0x2900] ;  /* 0x00290000d720783b */ /* 0x000f220000004200 */
[----:B------:R-:W-:Y:S01]  /*4e80*/  IMAD.MOV.U32 R86, RZ, RZ, R182 ;  /* 0x000000ffff567224 */ /* 0x000fe200078e00b6 */
[----:B------:R-:W-:Y:S01]  /*4e90*/  MOV R81, R176 ;  /* 0x000000b000517202 */ /* 0x000fe20000000f00 */
[----:B---3--:R-:W-:Y:S01]  /*4ea0*/  HMMA.16816.F32 R104, R4, R20, R104 ;  /* 0x000000140468723c */ /* 0x008fe20000001868 */
[----:B------:R-:W-:-:S02]  /*4eb0*/  IMAD.MOV.U32 R83, RZ, RZ, R113 ;  /* 0x000000ffff537224 */ /* 0x000fc400078e0071 */
[----:B------:R-:W-:Y:S02]  /*4ec0*/  IMAD.MOV.U32 R82, RZ, RZ, R112 ;  /* 0x000000ffff527224 */ /* 0x000fe400078e0070 */
[----:B------:R-:W-:Y:S02]  /*4ed0*/  IMAD.MOV.U32 R85, RZ, RZ, R181 ;  /* 0x000000ffff557224 */ /* 0x000fe400078e00b5 */
[----:B------:R-:W-:Y:S01]  /*4ee0*/  IMAD.MOV.U32 R80, RZ, RZ, R177 ;  /* 0x000000ffff507224 */ /* 0x000fe200078e00b1 */
[C---:B------:R-:W-:Y:S01]  /*4ef0*/  HMMA.16816.F32 R244, R4.reuse, R22, R120 ;  /* 0x0000001604f4723c */ /* 0x040fe20000001878 */
[----:B------:R-:W3:Y:S07]  /*4f00*/  LDSM.16.MT88.4 R20, [R213+0x4900] ;  /* 0x00490000d514783b */ /* 0x000eee0000004200 */
[C---:B------:R-:W-:Y:S01]  /*4f10*/  HMMA.16816.F32 R196, R4.reuse, R16, R100 ;  /* 0x0000001004c4723c */ /* 0x040fe20000001864 */
[----:B------:R-:W3:Y:S06]  /*4f20*/  LDSM.16.MT88.4 R16, [R214+0x4900] ;  /* 0x00490000d610783b */ /* 0x000eec0000004200 */
[----:B------:R-:W-:Y:S01]  /*4f30*/  IMAD.MOV.U32 R100, RZ, RZ, R175 ;  /* 0x000000ffff647224 */ /* 0x000fe200078e00af */
[----:B--2---:R-:W-:Y:S01]  /*4f40*/  HMMA.16816.F32 R112, R4, R12, R60 ;  /* 0x0000000c0470723c */ /* 0x004fe2000000183c */
[----:B------:R-:W-:Y:S01]  /*4f50*/  MOV R102, R179 ;  /* 0x000000b300667202 */ /* 0x000fe20000000f00 */
[----:B------:R-:W-:Y:S01]  /*4f60*/  IMAD.MOV.U32 R101, RZ, RZ, R178 ;  /* 0x000000ffff657224 */ /* 0x000fe200078e00b2 */
[----:B------:R-:W-:-:S04]  /*4f70*/  MOV R103, R168 ;  /* 0x000000a800677202 */ /* 0x000fc80000000f00 */
[----:B------:R-:W-:Y:S01]  /*4f80*/  IMAD.MOV.U32 R61, RZ, RZ, R174 ;  /* 0x000000ffff3d7224 */ /* 0x000fe200078e00ae */
[----:B------:R-:W-:Y:S01]  /*4f90*/  HMMA.16816.F32 R124, R4, R14, R76 ;  /* 0x0000000e047c723c */ /* 0x000fe2000000184c */
[----:B------:R-:W2:Y:S01]  /*4fa0*/  LDSM.16.MT88.4 R12, [R216+0x4900] ;  /* 0x00490000d80c783b */ /* 0x000ea20000004200 */
[----:B------:R-:W-:Y:S01]  /*4fb0*/  MOV R62, R173 ;  /* 0x000000ad003e7202 */ /* 0x000fe20000000f00 */
[----:B------:R-:W-:-:S05]  /*4fc0*/  IMAD.MOV.U32 R63, RZ, RZ, R172 ;  /* 0x000000ffff3f7224 */ /* 0x000fca00078e00ac */
[C---:B-1----:R-:W-:Y:S08]  /*4fd0*/  HMMA.16816.F32 R120, R4.reuse, R24, R40 ;  /* 0x000000180478723c */ /* 0x042ff00000001828 */
[C---:B------:R-:W-:Y:S01]  /*4fe0*/  HMMA.16816.F32 R208, R4.reuse, R26, R68 ;  /* 0x0000001a04d0723c */ /* 0x040fe20000001844 */
[----:B------:R-:W1:Y:S07]  /*4ff0*/  LDSM.16.MT88.4 R24, [R215+0x4900] ;  /* 0x00490000d718783b */ /* 0x000e6e0000004200 */
[C---:B------:R-:W-:Y:S08]  /*5000*/  HMMA.16816.F32 R96, R4.reuse, R28, R96 ;  /* 0x0000001c0460723c */ /* 0x040ff00000001860 */
[C---:B----4-:R-:W-:Y:S08]  /*5010*/  HMMA.16816.F32 R180, R4.reuse, R32, R92 ;  /* 0x0000002004b4723c */ /* 0x050ff0000000185c */
[C---:B---3--:R-:W-:Y:S08]  /*5020*/  HMMA.16816.F32 R172, R4.reuse, R20, R88 ;  /* 0x0000001404ac723c */ /* 0x048ff00000001858 */
[----:B------:R-:W-:Y:S01]  /*5030*/  HMMA.16816.F32 R92, R4, R18, R48 ;  /* 0x00000012045c723c */ /* 0x000fe20000001830 */
[----:B------:R-:W-:Y:S01]  /*5040*/  IMAD.MOV.U32 R43, RZ, RZ, R96 ;  /* 0x000000ffff2b7224 */ /* 0x000fe200078e0060 */
[----:B------:R-:W-:Y:S01]  /*5050*/  MOV R42, R97 ;  /* 0x00000061002a7202 */ /* 0x000fe20000000f00 */
[----:B------:R-:W-:-:S02]  /*5060*/  IMAD.MOV.U32 R41, RZ, RZ, R98 ;  /* 0x000000ffff297224 */ /* 0x000fc400078e0062 */
[----:B------:R-:W-:Y:S02]  /*5070*/  IMAD.MOV.U32 R40, RZ, RZ, R99 ;  /* 0x000000ffff287224 */ /* 0x000fe400078e0063 */
[----:B------:R-:W-:Y:S01]  /*5080*/  MOV R19, R75 ;  /* 0x0000004b00137202 */ /* 0x000fe20000000f00 */
[----:B--2---:R-:W-:Y:S01]  /*5090*/  HMMA.16816.F32 R88, R4, R12, R128 ;  /* 0x0000000c0458723c */ /* 0x004fe20000001880 */
[----:B------:R-:W-:-:S06]  /*50a0*/  IMAD.MOV.U32 R18, RZ, RZ, R248 ;  /* 0x000000ffff127224 */ /* 0x000fcc00078e00f8 */
[----:B------:R-:W-:Y:S01]  /*50b0*/  IMAD.MOV.U32 R128, RZ, RZ, R74 ;  /* 0x000000ffff807224 */ /* 0x000fe200078e004a */
[----:B------:R-:W-:Y:S01]  /*50c0*/  MOV R130, R72 ;  /* 0x0000004800827202 */ /* 0x000fe20000000f00 */
[----:B------:R-:W-:Y:S01]  /*50d0*/  IMAD.MOV.U32 R129, RZ, RZ, R73 ;  /* 0x000000ffff817224 */ /* 0x000fe200078e0049 */
[C---:B------:R-:W-:Y:S01]  /*50e0*/  HMMA.16816.F32 R204, R4.reuse, R30, R64 ;  /* 0x0000001e04cc723c */ /* 0x040fe20000001840 */
[----:B------:R-:W2:Y:S07]  /*50f0*/  LDSM.16.MT88.4 R28, [R213+0x6900] ;  /* 0x00690000d51c783b */ /* 0x000eae0000004200 */
[C---:B------:R-:W-:Y:S01]  /*5100*/  HMMA.16816.F32 R72, R4.reuse, R14, R44 ;  /* 0x0000000e0448723c */ /* 0x040fe2000000182c */
[----:B------:R-:W3:Y:S06]  /*5110*/  LDSM.16.MT88.4 R12, [R216+0x6900] ;  /* 0x00690000d80c783b */ /* 0x000eec0000004200 */
[----:B------:R-:W-:Y:S01]  /*5120*/  IMAD.MOV.U32 R47, RZ, RZ, R0 ;  /* 0x000000ffff2f7224 */ /* 0x000fe200078e0000 */
[C---:B------:R-:W-:Y:S01]  /*5130*/  HMMA.16816.F32 R176, R4.reuse, R34, R116 ;  /* 0x0000002204b0723c */ /* 0x040fe20000001874 */
[----:B------:R-:W-:Y:S01]  /*5140*/  FFMA.FTZ R0, R165, c[0x0][0x2d0], -R9 ;  /* 0x0000b400a5007a23 */ /* 0x000fe20000010809 */
[----:B------:R-:W-:Y:S03]  /*5150*/  LDSM.16.MT88.4 R32, [R215+0x6900] ;  /* 0x00690000d720783b */ /* 0x000fe60000004200 */
[----:B------:R4:W-:Y:S02]  /*5160*/  MUFU.EX2 R45, R0 ;  /* 0x00000000002d7308 */ /* 0x0009e40000000800 */
[----:B------:R-:W-:Y:S01]  /*5170*/  MOV R118, R171 ;  /* 0x000000ab00767202 */ /* 0x000fe20000000f00 */
[----:B------:R-:W-:Y:S01]  /*5180*/  IMAD.MOV.U32 R117, RZ, RZ, R170 ;  /* 0x000000ffff757224 */ /* 0x000fe200078e00aa */
[----:B------:R-:W-:Y:S01]  /*5190*/  HMMA.16816.F32 R96, R4, R16, R36 ;  /* 0x000000100460723c */ /* 0x000fe20000001824 */
[----:B------:R-:W-:-:S02]  /*51a0*/  IMAD.MOV.U32 R116, RZ, RZ, R169 ;  /* 0x000000ffff747224 */ /* 0x000fc400078e00a9 */
[----:B------:R-:W-:Y:S01]  /*51b0*/  IMAD.MOV.U32 R119, RZ, RZ, R81 ;  /* 0x000000ffff777224 */ /* 0x000fe200078e0051 */
[----:B------:R-:W-:-:S03]  /*51c0*/  MOV R165, R117 ;  /* 0x0000007500a57202 */ /* 0x000fc60000000f00 */
[----:B------:R-:W-:Y:S01]  /*51d0*/  IMAD.MOV.U32 R36, RZ, RZ, R80 ;  /* 0x000000ffff247224 */ /* 0x000fe200078e0050 */
[C---:B------:R-:W-:Y:S01]  /*51e0*/  HMMA.16816.F32 R168, R4.reuse, R22, R52 ;  /* 0x0000001604a8723c */ /* 0x040fe20000001834 */
[----:B------:R-:W3:Y:S01]  /*51f0*/  LDSM.16.MT88.4 R20, [R214+0x6900] ;  /* 0x00690000d614783b */ /* 0x000ee20000004200 */
[----:B------:R-:W-:Y:S01]  /*5200*/  MOV R16, R82 ;  /* 0x0000005200107202 */ /* 0x000fe20000000f00 */
[----:B------:R-:W-:Y:S01]  /*5210*/  IMAD.MOV.U32 R17, RZ, RZ, R83 ;  /* 0x000000ffff117224 */ /* 0x000fe200078e0053 */
[----:B------:R-:W-:Y:S01]  /*5220*/  MOV R39, R63 ;  /* 0x0000003f00277202 */ /* 0x000fe20000000f00 */
[----:B----4-:R-:W-:Y:S02]  /*5230*/  FFMA.FTZ R0, R166, c[0x0][0x2d0], -R9 ;  /* 0x0000b400a6007a23 */ /* 0x010fe40000010809 */
[----:B------:R-:W-:Y:S01]  /*5240*/  IMAD.MOV.U32 R38, RZ, RZ, R62 ;  /* 0x000000ffff267224 */ /* 0x000fe200078e003e */
[----:B-1----:R-:W-:Y:S01]  /*5250*/  HMMA.16816.F32 R52, R4, R24, R140 ;  /* 0x000000180434723c */ /* 0x002fe2000000188c */
[----:B------:R1:W4:Y:S01]  /*5260*/  MUFU.EX2 R46, R0 ;  /* 0x00000000002e7308 */ /* 0x0003220000000800 */
[----:B------:R-:W-:-:S05]  /*5270*/  IMAD.MOV.U32 R37, RZ, RZ, R61 ;  /* 0x000000ffff257224 */ /* 0x000fca00078e003d */
[----:B------:R-:W-:Y:S01]  /*5280*/  MOV R140, R18 ;  /* 0x00000012008c7202 */ /* 0x000fe20000000f00 */
[C---:B------:R-:W-:Y:S01]  /*5290*/  HMMA.16816.F32 R80, R4.reuse, R26, R136 ;  /* 0x0000001a0450723c */ /* 0x040fe20000001888 */
[----:B------:R-:W3:Y:S01]  /*52a0*/  LDSM.16.MT88.4 R24, [R213+0x1100] ;  /* 0x00110000d518783b */ /* 0x000ee20000004200 */
[----:B------:R-:W-:Y:S01]  /*52b0*/  IMAD.MOV.U32 R141, RZ, RZ, R19 ;  /* 0x000000ffff8d7224 */ /* 0x000fe200078e0013 */
[----:B------:R-:W-:Y:S01]  /*52c0*/  MOV R143, R17 ;  /* 0x00000011008f7202 */ /* 0x000fe20000000f00 */
[----:B------:R-:W-:Y:S02]  /*52d0*/  IMAD.MOV.U32 R142, RZ, RZ, R16 ;  /* 0x000000ffff8e7224 */ /* 0x000fe400078e0010 */
[----:B------:R-:W-:Y:S01]  /*52e0*/  LDSM.16.MT88.4 R16, [R215+0x1100] ;  /* 0x00110000d710783b */ /* 0x000fe20000004200 */
[----:B------:R-:W-:Y:S01]  /*52f0*/  IMAD.MOV.U32 R136, RZ, RZ, R118 ;  /* 0x000000ffff887224 */ /* 0x000fe200078e0076 */
[----:B--2---:R-:W-:Y:S01]  /*5300*/  HMMA.16816.F32 R76, R4, R30, R148 ;  /* 0x0000001e044c723c */ /* 0x004fe20000001894 */
[----:B-1----:R-:W-:Y:S01]  /*5310*/  FFMA.FTZ R0, R167, c[0x0][0x2d0], -R9 ;  /* 0x0000b400a7007a23 */ /* 0x002fe20000010809 */
[----:B------:R-:W-:Y:S01]  /*5320*/  MOV R138, R42 ;  /* 0x0000002a008a7202 */ /* 0x000fe20000000f00 */
[----:B------:R-:W-:-:S02]  /*5330*/  IMAD.MOV.U32 R137, RZ, RZ, R43 ;  /* 0x000000ffff897224 */ /* 0x000fc400078e002b */
[----:B------:R1:W2:Y:S01]  /*5340*/  MUFU.EX2 R44, R0 ;  /* 0x00000000002c7308 */ /* 0x0002a20000000800 */
[----:B------:R-:W-:Y:S01]  /*5350*/  IMAD.MOV.U32 R118, RZ, RZ, R243 ;  /* 0x000000ffff767224 */ /* 0x000fe200078e00f3 */
[----:B------:R-:W-:Y:S01]  /*5360*/  MOV R149, R128 ;  /* 0x0000008000957202 */ /* 0x000fe20000000f00 */
[C---:B---3--:R-:W-:Y:S01]  /*5370*/  HMMA.16816.F32 R60, R4.reuse, R12, R160 ;  /* 0x0000000c043c723c */ /* 0x048fe200000018a0 */
[----:B------:R-:W-:Y:S02]  /*5380*/  IMAD.MOV.U32 R148, RZ, RZ, R47 ;  /* 0x000000ffff947224 */ /* 0x000fe400078e002f */
[----:B------:R-:W-:Y:S02]  /*5390*/  IMAD.MOV.U32 R47, RZ, RZ, R39 ;  /* 0x000000ffff2f7224 */ /* 0x000fe400078e0027 */
[----:B------:R-:W-:Y:S01]  /*53a0*/  IMAD.MOV.U32 R150, RZ, RZ, R129 ;  /* 0x000000ffff967224 */ /* 0x000fe200078e0081 */
[----:B------:R-:W-:Y:S01]  /*53b0*/  MOV R129, R84 ;  /* 0x0000005400817202 */ /* 0x000fe20000000f00 */
[----:B----4-:R-:W-:Y:S01]  /*53c0*/  IMAD.MOV.U32 R162, RZ, RZ, R46 ;  /* 0x000000ffffa27224 */ /* 0x010fe200078e002e */
[----:B------:R-:W-:Y:S01]  /*53d0*/  MOV R163, R45 ;  /* 0x0000002d00a37202 */ /* 0x000fe20000000f00 */
[----:B------:R-:W-:Y:S01]  /*53e0*/  HMMA.16816.F32 R64, R4, R20, R152 ;  /* 0x000000140440723c */ /* 0x000fe20000001898 */
[----:B------:R-:W-:Y:S01]  /*53f0*/  IMAD.MOV.U32 R45, RZ, RZ, R37 ;  /* 0x000000ffff2d7224 */ /* 0x000fe200078e0025 */
[----:B------:R-:W-:Y:S01]  /*5400*/  MOV R46, R38 ;  /* 0x00000026002e7202 */ /* 0x000fe20000000f00 */
[----:B------:R-:W-:Y:S01]  /*5410*/  IMAD.MOV.U32 R151, RZ, RZ, R130 ;  /* 0x000000ffff977224 */ /* 0x000fe200078e0082 */
[----:B------:R-:W-:Y:S01]  /*5420*/  MOV R37, R87 ;  /* 0x0000005700257202 */ /* 0x000fe20000000f00 */
[----:B-1----:R-:W-:-:S02]  /*5430*/  FFMA.FTZ R0, R188, c[0x0][0x2d0], -R9 ;  /* 0x0000b400bc007a23 */ /* 0x002fc40000010809 */
[----:B--2---:R-:W-:Y:S01]  /*5440*/  IMAD.MOV.U32 R161, RZ, RZ, R44 ;  /* 0x000000ffffa17224 */ /* 0x004fe200078e002c */
[C---:B------:R-:W-:Y:S01]  /*5450*/  HMMA.16816.F32 R48, R4.reuse, R22, R156 ;  /* 0x000000160430723c */ /* 0x040fe2000000189c */
[----:B------:R1:W2:Y:S01]  /*5460*/  MUFU.EX2 R131, R0 ;  /* 0x0000000000837308 */ /* 0x0002a20000000800 */
[----:B------:R-:W-:Y:S01]  /*5470*/  IMAD.MOV.U32 R44, RZ, RZ, R36 ;  /* 0x000000ffff2c7224 */ /* 0x000fe200078e0024 */
[----:B------:R-:W3:Y:S01]  /*5480*/  LDSM.16.MT88.4 R20, [R214+0x1100] ;  /* 0x00110000d614783b */ /* 0x000ee20000004200 */
[----:B------:R-:W-:Y:S02]  /*5490*/  IMAD.MOV.U32 R130, RZ, RZ, R85 ;  /* 0x000000ffff827224 */ /* 0x000fe400078e0055 */
[----:B------:R-:W-:Y:S02]  /*54a0*/  IMAD.MOV.U32 R36, RZ, RZ, R86 ;  /* 0x000000ffff247224 */ /* 0x000fe400078e0056 */
[----:B------:R-:W-:Y:S01]  /*54b0*/  HMMA.16816.F32 R68, R4, R28, R144 ;  /* 0x0000001c0444723c */ /* 0x000fe20000001890 */
[----:B------:R-:W-:-:S02]  /*54c0*/  IMAD.MOV.U32 R139, RZ, RZ, R41 ;  /* 0x000000ffff8b7224 */ /* 0x000fc400078e0029 */
[----:B------:R-:W-:Y:S02]  /*54d0*/  IMAD.MOV.U32 R128, RZ, RZ, R40 ;  /* 0x000000ffff807224 */ /* 0x000fe400078e0028 */
[----:B------:R-:W-:Y:S01]  /*54e0*/  IMAD.MOV.U32 R38, RZ, RZ, R219 ;  /* 0x000000ffff267224 */ /* 0x000fe200078e00db */
[----:B------:R-:W-:Y:S01]  /*54f0*/  LDSM.16.MT88.4 R40, [R216+0x1100] ;  /* 0x00110000d828783b */ /* 0x000fe20000004200 */
[----:B-1----:R-:W-:Y:S01]  /*5500*/  FFMA.FTZ R0, R133, c[0x0][0x2d0], -R8 ;  /* 0x0000b40085007a23 */ /* 0x002fe20000010808 */
[C---:B------:R-:W-:Y:S02]  /*5510*/  HMMA.16816.F32 R84, R4.reuse, R14, R56 ;  /* 0x0000000e0454723c */ /* 0x040fe40000001838 */
[----:B------:R-:W1:Y:S01]  /*5520*/  LDSM.16.MT88.4 R12, [R213+0x3100] ;  /* 0x00310000d50c783b */ /* 0x000e620000004200 */
[----:B------:R-:W-:Y:S01]  /*5530*/  IMAD.MOV.U32 R39, RZ, RZ, R218 ;  /* 0x000000ffff277224 */ /* 0x000fe200078e00da */
[----:B------:R4:W-:Y:S04]  /*5540*/  MUFU.EX2 R248, R0 ;  /* 0x0000000000f87308 */ /* 0x0009e80000000800 */
[----:B------:R-:W-:Y:S01]  /*5550*/  HMMA.16816.F32 R44, R4, R34, R44 ;  /* 0x00000022042c723c */ /* 0x000fe2000000182c */
[----:B------:R-:W-:Y:S01]  /*5560*/  MOV R146, R136 ;  /* 0x0000008800927202 */ /* 0x000fe20000000f00 */
[----:B------:R-:W-:-:S02]  /*5570*/  IMAD.MOV.U32 R145, RZ, RZ, R129 ;  /* 0x000000ffff917224 */ /* 0x000fc400078e0081 */
[----:B------:R-:W-:Y:S02]  /*5580*/  IMAD.MOV.U32 R154, RZ, RZ, R36 ;  /* 0x000000ffff9a7224 */ /* 0x000fe400078e0024 */
[----:B------:R-:W-:Y:S02]  /*5590*/  IMAD.MOV.U32 R117, RZ, RZ, R212 ;  /* 0x000000ffff757224 */ /* 0x000fe400078e00d4 */
[----:B------:R-:W-:Y:S01]  /*55a0*/  IMAD.MOV.U32 R188, RZ, RZ, R101 ;  /* 0x000000ffffbc7224 */ /* 0x000fe200078e0065 */
[----:B------:R-:W-:Y:S01]  /*55b0*/  MOV R144, R130 ;  /* 0x0000008200907202 */ /* 0x000fe20000000f00 */
[----:B------:R-:W-:Y:S01]  /*55c0*/  IMAD.MOV.U32 R147, RZ, RZ, R116 ;  /* 0x000000ffff937224 */ /* 0x000fe200078e0074 */
[----:B------:R1:W5:Y:S01]  /*55d0*/  LDL.LU R219, [R1+0x28] ;  /* 0x0000280001db7983 */ /* 0x0003620000300800 */
[----:B----4-:R-:W-:Y:S01]  /*55e0*/  FFMA.FTZ R0, R134, c[0x0][0x2d0], -R8 ;  /* 0x0000b40086007a23 */ /* 0x010fe20000010808 */
[----:B------:R-:W-:Y:S01]  /*55f0*/  HMMA.16816.F32 R56, R4, R32, R184 ;  /* 0x000000200438723c */ /* 0x000fe200000018b8 */
[----:B------:R-:W-:Y:S01]  /*5600*/  IMAD.MOV.U32 R136, RZ, RZ, R137 ;  /* 0x000000ffff887224 */ /* 0x000fe200078e0089 */
[----:B------:R-:W4:Y:S01]  /*5610*/  LDSM.16.MT88.4 R32, [R214+0x3100] ;  /* 0x00310000d620783b */ /* 0x000f220000004200 */
[----:B------:R2:W1:Y:S01]  /*5620*/  MUFU.EX2 R243, R0 ;  /* 0x0000000000f37308 */ /* 0x0004620000000800 */
[----:B------:R-:W-:-:S02]  /*5630*/  IMAD.MOV.U32 R129, RZ, RZ, R37 ;  /* 0x000000ffff817224 */ /* 0x000fc400078e0025 */
[----:B------:R-:W-:Y:S01]  /*5640*/  IMAD.MOV.U32 R152, RZ, RZ, R39 ;  /* 0x000000ffff987224 */ /* 0x000fe200078e0027 */
[----:B------:R-:W-:Y:S01]  /*5650*/  MOV R116, R217 ;  /* 0x000000d900747202 */ /* 0x000fe20000000f00 */
[----:B------:R-:W-:Y:S01]  /*5660*/  IMAD.MOV.U32 R155, RZ, RZ, R147 ;  /* 0x000000ffff9b7224 */ /* 0x000fe200078e0093 */
[----:B------:R-:W-:Y:S01]  /*5670*/  MOV R153, R117 ;  /* 0x0000007500997202 */ /* 0x000fe20000000f00 */
[----:B------:R-:W-:Y:S01]  /*5680*/  IMAD.MOV.U32 R160, RZ, RZ, R119 ;  /* 0x000000ffffa07224 */ /* 0x000fe200078e0077 */
[----:B------:R3:W5:Y:S01]  /*5690*/  LDL.LU R218, [R1+0x24] ;  /* 0x0000240001da7983 */ /* 0x0007620000300800 */
[----:B--2---:R-:W-:Y:S01]  /*56a0*/  FFMA.FTZ R0, R164, c[0x0][0x2d0], -R8 ;  /* 0x0000b400a4007a23 */ /* 0x004fe20000010808 */
[----:B------:R-:W-:Y:S02]  /*56b0*/  F2FP.PACK_AB R4, R162, R163 ;  /* 0x000000a3a204723e */ /* 0x000fe400000000ff */
[----:B------:R-:W-:Y:S01]  /*56c0*/  F2FP.PACK_AB R6, R131, R161 ;  /* 0x000000a18306723e */ /* 0x000fe200000000ff */
[----:B------:R2:W-:Y:S01]  /*56d0*/  MUFU.EX2 R134, R0 ;  /* 0x0000000000867308 */ /* 0x0005e20000000800 */
[----:B-1----:R-:W-:Y:S01]  /*56e0*/  F2FP.PACK_AB R5, R243, R248 ;  /* 0x000000f8f305723e */ /* 0x002fe200000000ff */
[----:B------:R-:W-:Y:S01]  /*56f0*/  IMAD.MOV.U32 R137, RZ, RZ, R138 ;  /* 0x000000ffff897224 */ /* 0x000fe200078e008a */
[----:B------:R1:W5:Y:S01]  /*5700*/  LDL.LU R217, [R1+0x20] ;  /* 0x0000200001d97983 */ /* 0x0003620000300800 */
[----:B--2---:R-:W-:Y:S01]  /*5710*/  FFMA.FTZ R0, R135, c[0x0][0x2d0], -R8 ;  /* 0x0000b40087007a23 */ /* 0x004fe20000010808 */
[----:B------:R-:W-:Y:S01]  /*5720*/  MOV R138, R139 ;  /* 0x0000008b008a7202 */ /* 0x000fe20000000f00 */
[----:B------:R-:W-:Y:S01]  /*5730*/  IMAD.MOV.U32 R147, RZ, RZ, R165 ;  /* 0x000000ffff937224 */ /* 0x000fe200078e00a5 */
[----:B------:R1:W5:Y:S01]  /*5740*/  LDL.LU R212, [R1+0x1c] ;  /* 0x00001c0001d47983 */ /* 0x0003620000300800 */
[----:B------:R-:W2:Y:S01]  /*5750*/  MUFU.EX2 R133, R0 ;  /* 0x0000000000857308 */ /* 0x000ea20000000800 */
[----:B------:R-:W-:Y:S01]  /*5760*/  IMAD.MOV.U32 R139, RZ, RZ, R128 ;  /* 0x000000ffff8b7224 */ /* 0x000fe200078e0080 */
[----:B------:R-:W-:Y:S01]  /*5770*/  MOV R128, R38 ;  /* 0x0000002600807202 */ /* 0x000fe20000000f00 */
[----:B------:R-:W-:Y:S01]  /*5780*/  IMAD.MOV.U32 R130, RZ, RZ, R116 ;  /* 0x000000ffff827224 */ /* 0x000fe200078e0074 */
[----:B------:R-:W1:Y:S01]  /*5790*/  LDSM.16.MT88.4 R36, [R215+0x3100] ;  /* 0x00310000d724783b */ /* 0x000e620000004200 */
[----:B------:R-:W-:Y:S01]  /*57a0*/  MOV R135, R100 ;  /* 0x0000006400877202 */ /* 0x000fe20000000f00 */
[----:B------:R-:W-:Y:S01]  /*57b0*/  UIMAD.WIDE.U32 UR26, UR25, UR4, URZ ;  /* 0x00000004191a72a5 */ /* 0x000fe2000f8e003f */
[----:B------:R-:W-:Y:S01]  /*57c0*/  PLOP3.LUT P0, PT, PT, PT, UP1, 0x40, 0x0 ;  /* 0x000000000000781c */ /* 0x000fe20003f0e818 */
[----:B------:R-:W-:-:S02]  /*57d0*/  UIADD3 UR21, UR21, -0x2, URZ ;  /* 0xfffffffe15157890 */ /* 0x000fc4000fffe03f */
[----:B------:R-:W-:-:S04]  /*57e0*/  @UP2 USHF.R.U32.HI UR25, URZ, UR5, UR27 ;  /* 0x000000053f192299 */ /* 0x000fc8000801161b */
[----:B------:R-:W-:Y:S01]  /*57f0*/  UIADD3 UR4, UR24, UR25, URZ ;  /* 0x0000001918047290 */ /* 0x000fe2000fffe03f */
[----:B--2---:R-:W-:Y:S01]  /*5800*/  F2FP.PACK_AB R7, R133, R134 ;  /* 0x000000868507723e */ /* 0x004fe200000000ff */
[----:B------:R-:W-:Y:S01]  /*5810*/  IMAD.MOV.U32 R0, RZ, RZ, R118 ;  /* 0x000000ffff007224 */ /* 0x000fe200078e0076 */
[----:B------:R-:W-:Y:S02]  /*5820*/  ULDC UR25, c[0x0][0x328] ;  /* 0x0000ca0000197ab9 */ /* 0x000fe40000000800 */
[----:B------:R-:W-:Y:S01]  /*5830*/  UIADD3 UR25, UR4, UR25, URZ ;  /* 0x0000001904197290 */ /* 0x000fe2000fffe03f */
[----:B------:R-:W-:Y:S02]  /*5840*/  FFMA.FTZ R0, R0, c[0x0][0x2d0], -R9 ;  /* 0x0000b40000007a23 */ /* 0x000fe40000010809 */
[C---:B------:R-:W-:Y:S08]  /*5850*/  HMMA.16816.F32 R28, R4.reuse, R26, R148 ;  /* 0x0000001a041c723c */ /* 0x040ff00000001894 */
[C---:B------:R-:W-:Y:S01]  /*5860*/  HMMA.16816.F32 R140, R4.reuse, R24, R140 ;  /* 0x00000018048c723c */ /* 0x040fe2000000188c */
[----:B------:R-:W-:Y:S07]  /*5870*/  LDSM.16.MT88.4 R24, [R213+0x5100] ;  /* 0x00510000d518783b */ /* 0x000fee0000004200 */
[C---:B---3--:R-:W-:Y:S07]  /*5880*/  HMMA.16816.F32 R148, R4.reuse, R20, R200 ;  /* 0x000000140494723c */ /* 0x048fee00000018c8 */
[----:B------:R-:W-:Y:S01]  /*5890*/  IMAD.MOV.U32 R202, RZ, RZ, R102 ;  /* 0x000000ffffca7224 */ /* 0x000fe200078e0066 */
[----:B------:R-:W-:Y:S01]  /*58a0*/  MOV R187, R28 ;  /* 0x0000001c00bb7202 */ /* 0x000fe20000000f00 */
[----:B------:R-:W-:Y:S01]  /*58b0*/  IMAD.MOV.U32 R186, RZ, RZ, R29 ;  /* 0x000000ffffba7224 */ /* 0x000fe200078e001d */
[----:B------:R-:W-:Y:S01]  /*58c0*/  MOV R184, R31 ;  /* 0x0000001f00b87202 */ /* 0x000fe20000000f00 */
[----:B------:R-:W-:Y:S01]  /*58d0*/  IMAD.MOV.U32 R185, RZ, RZ, R30 ;  /* 0x000000ffffb97224 */ /* 0x000fe200078e001e */
[----:B------:R-:W-:Y:S01]  /*58e0*/  MOV R203, R103 ;  /* 0x0000006700cb7202 */ /* 0x000fe20000000f00 */
[----:B------:R-:W2:Y:S01]  /*58f0*/  LDSM.16.MT88.4 R28, [R216+0x3100] ;  /* 0x00310000d81c783b */ /* 0x000ea20000004200 */
[C---:B------:R-:W-:Y:S08]  /*5900*/  HMMA.16816.F32 R164, R4.reuse, R16, R196 ;  /* 0x0000001004a4723c */ /* 0x040ff000000018c4 */
[C---:B------:R-:W-:Y:S01]  /*5910*/  HMMA.16816.F32 R108, R4.reuse, R18, R108 ;  /* 0x00000012046c723c */ /* 0x040fe2000000186c */
[----:B------:R-:W3:Y:S07]  /*5920*/  LDSM.16.MT88.4 R16, [R214+0x5100] ;  /* 0x00510000d610783b */ /* 0x000eee0000004200 */
[C---:B------:R-:W-:Y:S01]  /*5930*/  HMMA.16816.F32 R100, R4.reuse, R22, R192 ;  /* 0x000000160464723c */ /* 0x040fe200000018c0 */
[----:B------:R-:W2:Y:S07]  /*5940*/  LDSM.16.MT88.4 R20, [R215+0x5100] ;  /* 0x00510000d714783b */ /* 0x000eae0000004200 */
[C---:B------:R-:W-:Y:S08]  /*5950*/  HMMA.16816.F32 R112, R4.reuse, R12, R112 ;  /* 0x0000000c0470723c */ /* 0x040ff00000001870 */
[C---:B------:R-:W-:Y:S01]  /*5960*/  HMMA.16816.F32 R116, R4.reuse, R14, R124 ;  /* 0x0000000e0474723c */ /* 0x040fe2000000187c */
[----:B------:R-:W2:Y:S07]  /*5970*/  LDSM.16.MT88.4 R12, [R216+0x5100] ;  /* 0x00510000d80c783b */ /* 0x000eae0000004200 */
[C---:B----4-:R-:W-:Y:S08]  /*5980*/  HMMA.16816.F32 R120, R4.reuse, R32, R120 ;  /* 0x000000200478723c */ /* 0x050ff00000001878 */
[C---:B------:R-:W-:Y:S08]  /*5990*/  HMMA.16816.F32 R124, R4.reuse, R34, R208 ;  /* 0x00000022047c723c */ /* 0x040ff000000018d0 */
[C---:B-1----:R-:W-:Y:S07]  /*59a0*/  HMMA.16816.F32 R32, R4.reuse, R36, R180 ;  /* 0x000000240420723c */ /* 0x042fee00000018b4 */
[----:B------:R-:W-:Y:S01]  /*59b0*/  MOV R181, R135 ;  /* 0x0000008700b57202 */ /* 0x000fe20000000f00 */
[----:B------:R-:W-:Y:S01]  /*59c0*/  HMMA.16816.F32 R156, R4, R40, R104 ;  /* 0x00000028049c723c */ /* 0x000fe20000001868 */
[----:B------:R-:W-:Y:S01]  /*59d0*/  IMAD.MOV.U32 R135, RZ, RZ, R188 ;  /* 0x000000ffff877224 */ /* 0x000fe200078e00bc */
[----:B------:R-:W-:Y:S01]  /*59e0*/  MOV R183, R202 ;  /* 0x000000ca00b77202 */ /* 0x000fe20000000f00 */
[----:B------:R-:W-:-:S02]  /*59f0*/  IMAD.MOV.U32 R182, RZ, RZ, R203 ;  /* 0x000000ffffb67224 */ /* 0x000fc400078e00cb */
[----:B------:R-:W-:-:S03]  /*5a00*/  IMAD.MOV.U32 R180, RZ, RZ, R187 ;  /* 0x000000ffffb47224 */ /* 0x000fc600078e00bb */
[C---:B------:R-:W-:Y:S08]  /*5a10*/  HMMA.16816.F32 R104, R4.reuse, R42, R244 ;  /* 0x0000002a0468723c */ /* 0x040ff000000018f4 */
[----:B--2---:R-:W-:Y:S01]  /*5a20*/  HMMA.16816.F32 R136, R4, R28, R136 ;  /* 0x0000001c0488723c */ /* 0x004fe20000001888 */
[----:B------:R-:W-:Y:S01]  /*5a30*/  IMAD.MOV.U32 R41, RZ, RZ, R32 ;  /* 0x000000ffff297224 */ /* 0x000fe200078e0020 */
[----:B------:R-:W-:Y:S01]  /*5a40*/  MOV R43, R34 ;  /* 0x00000022002b7202 */ /* 0x000fe20000000f00 */
[----:B------:R-:W-:-:S02]  /*5a50*/  IMAD.MOV.U32 R40, RZ, RZ, R33 ;  /* 0x000000ffff287224 */ /* 0x000fc400078e0021 */
[----:B------:R-:W-:-:S03]  /*5a60*/  IMAD.MOV.U32 R42, RZ, RZ, R35 ;  /* 0x000000ffff2a7224 */ /* 0x000fc600078e0023 */
[C---:B------:R-:W-:Y:S01]  /*5a70*/  HMMA.16816.F32 R204, R4.reuse, R30, R204 ;  /* 0x0000001e04cc723c */ /* 0x040fe200000018cc */
[----:B------:R-:W1:Y:S07]  /*5a80*/  LDSM.16.MT88.4 R28, [R213+0x7100] ;  /* 0x00710000d51c783b */ /* 0x000e6e0000004200 */
[C---:B------:R-:W-:Y:S07]  /*5a90*/  HMMA.16816.F32 R244, R4.reuse, R24, R172 ;  /* 0x0000001804f4723c */ /* 0x040fee00000018ac */
[----:B------:R-:W-:Y:S01]  /*5aa0*/  MOV R174, R190 ;  /* 0x000000be00ae7202 */ /* 0x000fe20000000f00 */
[----:B------:R-:W-:Y:S01]  /*5ab0*/  HMMA.16816.F32 R32, R4, R38, R176 ;  /* 0x000000260420723c */ /* 0x000fe200000018b0 */
[----:B------:R-:W-:-:S06]  /*5ac0*/  IMAD.MOV.U32 R175, RZ, RZ, R189 ;  /* 0x000000ffffaf7224 */ /* 0x000fcc00078e00bd */
[----:B------:R-:W-:Y:S01]  /*5ad0*/  MOV R176, R152 ;  /* 0x0000009800b07202 */ /* 0x000fe20000000f00 */
[C---:B---3--:R-:W-:Y:S01]  /*5ae0*/  HMMA.16816.F32 R196, R4.reuse, R18, R92 ;  /* 0x0000001204c4723c */ /* 0x048fe2000000185c */
[----:B------:R-:W-:Y:S01]  /*5af0*/  IMAD.MOV.U32 R152, RZ, RZ, R154 ;  /* 0x000000ffff987224 */ /* 0x000fe200078e009a */
[----:B------:R-:W-:Y:S01]  /*5b00*/  MOV R154, R155 ;  /* 0x0000009b009a7202 */ /* 0x000fe20000000f00 */
[----:B------:R-:W-:Y:S01]  /*5b10*/  IMAD.MOV.U32 R155, RZ, RZ, R191 ;  /* 0x000000ffff9b7224 */ /* 0x000fe200078e00bf */
[----:B------:R-:W-:Y:S01]  /*5b20*/  MOV R177, R181 ;  /* 0x000000b500b17202 */ /* 0x000fe20000000f00 */
[----:B------:R-:W-:Y:S01]  /*5b30*/  IMAD.MOV.U32 R178, RZ, RZ, R182 ;  /* 0x000000ffffb27224 */ /* 0x000fe200078e00b6 */
[----:B------:R-:W-:Y:S01]  /*5b40*/  MOV R181, R186 ;  /* 0x000000ba00b57202 */ /* 0x000fe20000000f00 */
[----:B------:R-:W-:Y:S01]  /*5b50*/  IMAD.MOV.U32 R182, RZ, RZ, R185 ;  /* 0x000000ffffb67224 */ /* 0x000fe200078e00b9 */
[----:B------:R-:W-:Y:S01]  /*5b60*/  HMMA.16816.F32 R92, R4, R20, R52 ;  /* 0x00000014045c723c */ /* 0x000fe20000001834 */
[----:B------:R2:W3:Y:S01]  /*5b70*/  MUFU.EX2 R53, R0 ;  /* 0x0000000000357308 */ /* 0x0004e20000000800 */
[----:B------:R-:W-:Y:S01]  /*5b80*/  MOV R179, R183 ;  /* 0x000000b700b37202 */ /* 0x000fe20000000f00 */
[----:B------:R-:W-:Y:S01]  /*5b90*/  IMAD.MOV.U32 R172, RZ, RZ, R181 ;  /* 0x000000ffffac7224 */ /* 0x000fe200078e00b5 */
[----:B------:R-:W-:-:S02]  /*5ba0*/  MOV R181, R163 ;  /* 0x000000a300b57202 */ /* 0x000fc40000000f00 */
[----:B------:R-:W-:Y:S02]  /*5bb0*/  MOV R163, R11 ;  /* 0x0000000b00a37202 */ /* 0x000fe40000000f00 */
[C---:B------:R-:W-:Y:S01]  /*5bc0*/  HMMA.16816.F32 R192, R4.reuse, R12, R88 ;  /* 0x0000000c04c0723c */ /* 0x040fe20000001858 */
[----:B------:R-:W-:Y:S01]  /*5bd0*/  MOV R183, R184 ;  /* 0x000000b800b77202 */ /* 0x000fe20000000f00 */
[----:B------:R-:W-:Y:S01]  /*5be0*/  IMAD.MOV.U32 R39, RZ, RZ, R32 ;  /* 0x000000ffff277224 */ /* 0x000fe200078e0020 */
[----:B------:R-:W-:Y:S01]  /*5bf0*/  MOV R38, R33 ;  /* 0x0000002100267202 */ /* 0x000fe20000000f00 */
[----:B------:R-:W-:Y:S01]  /*5c00*/  IMAD.MOV.U32 R37, RZ, RZ, R34 ;  /* 0x000000ffff257224 */ /* 0x000fe200078e0022 */
[----:B------:R-:W-:Y:S02]  /*5c10*/  MOV R36, R35 ;  /* 0x0000002300247202 */ /* 0x000fe40000000f00 */
[----:B------:R-:W-:Y:S01]  /*5c20*/  LDSM.16.MT88.4 R32, [R214+0x7100] ;  /* 0x00710000d620783b */ /* 0x000fe20000004200 */
[C---:B------:R-:W-:Y:S01]  /*5c30*/  HMMA.16816.F32 R188, R4.reuse, R14, R72 ;  /* 0x0000000e04bc723c */ /* 0x040fe20000001848 */
[----:B--2---:R-:W-:Y:S01]  /*5c40*/  FFMA.FTZ R0, R174, c[0x0][0x2d0], -R9 ;  /* 0x0000b400ae007a23 */ /* 0x004fe20000010809 */
[----:B------:R-:W-:Y:S01]  /*5c50*/  MOV R173, R182 ;  /* 0x000000b600ad7202 */ /* 0x000fe20000000f00 */
[----:B------:R-:W2:Y:S01]  /*5c60*/  LDSM.16.MT88.4 R12, [R215+0x7100] ;  /* 0x00710000d70c783b */ /* 0x000ea20000004200 */
[----:B------:R-:W-:Y:S01]  /*5c70*/  IMAD.MOV.U32 R174, RZ, RZ, R183 ;  /* 0x000000ffffae7224 */ /* 0x000fe200078e00b7 */
[----:B------:R4:W-:Y:S01]  /*5c80*/  MUFU.EX2 R52, R0 ;  /* 0x0000000000347308 */ /* 0x0009e20000000800 */
[----:B------:R-:W-:Y:S01]  /*5c90*/  IMAD.MOV.U32 R182, RZ, RZ, R152 ;  /* 0x000000ffffb67224 */ /* 0x000fe200078e0098 */
[----:B------:R-:W-:Y:S01]  /*5ca0*/  MOV R152, R146 ;  /* 0x0000009200987202 */ /* 0x000fe20000000f00 */
[C---:B------:R-:W-:Y:S01]  /*5cb0*/  HMMA.16816.F32 R200, R4.reuse, R26, R168 ;  /* 0x0000001a04c8723c */ /* 0x040fe200000018a8 */
[----:B------:R-:W-:Y:S01]  /*5cc0*/  IMAD.MOV.U32 R55, RZ, RZ, R173 ;  /* 0x000000ffff377224 */ /* 0x000fe200078e00ad */
[----:B------:R-:W-:Y:S01]  /*5cd0*/  MOV R72, R174 ;  /* 0x000000ae00487202 */ /* 0x000fe20000000f00 */
[----:B------:R-:W-:Y:S01]  /*5ce0*/  IMAD.MOV.U32 R75, RZ, RZ, R181 ;  /* 0x000000ffff4b7224 */ /* 0x000fe200078e00b5 */
[----:B------:R-:W-:Y:S01]  /*5cf0*/  MOV R183, R144 ;  /* 0x0000009000b77202 */ /* 0x000fe20000000f00 */
[----:B------:R-:W-:Y:S01]  /*5d00*/  IMAD.MOV.U32 R91, RZ, RZ, R161 ;  /* 0x000000ffff5b7224 */ /* 0x000fe200078e00a1 */
[----:B------:R-:W-:Y:S01]  /*5d10*/  MOV R88, R182 ;  /* 0x000000b600587202 */ /* 0x000fe20000000f00 */
[----:B------:R-:W-:Y:S01]  /*5d20*/  IMAD.MOV.U32 R168, RZ, RZ, R135 ;  /* 0x000000ffffa87224 */ /* 0x000fe200078e0087 */
[C---:B------:R-:W-:Y:S01]  /*5d30*/  HMMA.16816.F32 R208, R4.reuse, R16, R96 ;  /* 0x0000001004d0723c */ /* 0x040fe20000001860 */
[----:B------:R-:W2:Y:S01]  /*5d40*/  LDSM.16.MT88.4 R16, [R216+0x7100] ;  /* 0x00710000d810783b */ /* 0x000ea20000004200 */
[----:B------:R-:W-:Y:S01]  /*5d50*/  MOV R169, R178 ;  /* 0x000000b200a97202 */ /* 0x000fe20000000f00 */
[----:B------:R-:W-:Y:S01]  /*5d60*/  IMAD.MOV.U32 R170, RZ, RZ, R179 ;  /* 0x000000ffffaa7224 */ /* 0x000fe200078e00b3 */
[----:B------:R-:W-:Y:S01]  /*5d70*/  MOV R171, R180 ;  /* 0x000000b400ab7202 */ /* 0x000fe20000000f00 */
[----:B----4-:R-:W-:Y:S01]  /*5d80*/  FFMA.FTZ R0, R175, c[0x0][0x2d0], -R9 ;  /* 0x0000b400af007a23 */ /* 0x010fe20000010809 */
[----:B------:R-:W-:Y:S01]  /*5d90*/  MOV R175, R160 ;  /* 0x000000a000af7202 */ /* 0x000fe20000000f00 */
[----:B------:R-:W-:Y:S01]  /*5da0*/  IMAD.MOV.U32 R99, RZ, RZ, R169 ;  /* 0x000000ffff637224 */ /* 0x000fe200078e00a9 */
[----:B------:R-:W-:Y:S01]  /*5db0*/  HMMA.16816.F32 R184, R4, R22, R80 ;  /* 0x0000001604b8723c */ /* 0x000fe20000001850 */
[----:B------:R4:W2:Y:S01]  /*5dc0*/  MUFU.EX2 R54, R0 ;  /* 0x0000000000367308 */ /* 0x0008a20000000800 */
[----:B------:R-:W-:Y:S01]  /*5dd0*/  MOV R98, R170 ;  /* 0x000000aa00627202 */ /* 0x000fe20000000f00 */
[----:B------:R-:W-:Y:S01]  /*5de0*/  IMAD.MOV.U32 R73, RZ, RZ, R175 ;  /* 0x000000ffff497224 */ /* 0x000fe200078e00af */
[----:B------:R-:W-:Y:S01]  /*5df0*/  MOV R170, R41 ;  /* 0x0000002900aa7202 */ /* 0x000fe20000000f00 */
[----:B------:R-:W-:-:S02]  /*5e00*/  IMAD.MOV.U32 R169, RZ, RZ, R153 ;  /* 0x000000ffffa97224 */ /* 0x000fc400078e0099 */
[----:B---3--:R-:W-:Y:S01]  /*5e10*/  MOV R83, R53 ;  /* 0x0000003500537202 */ /* 0x008fe20000000f00 */
[----:B------:R-:W-:Y:S01]  /*5e20*/  IMAD.MOV.U32 R53, RZ, RZ, R171 ;  /* 0x000000ffff357224 */ /* 0x000fe200078e00ab */
[C---:B-1----:R-:W-:Y:S01]  /*5e30*/  HMMA.16816.F32 R24, R4.reuse, R28, R68 ;  /* 0x0000001c0418723c */ /* 0x042fe20000001844 */
[----:B------:R-:W-:Y:S02]  /*5e40*/  IMAD.MOV.U32 R171, RZ, RZ, R40 ;  /* 0x000000ffffab7224 */ /* 0x000fe400078e0028 */
[----:B------:R-:W-:Y:S02]  /*5e50*/  IMAD.MOV.U32 R180, RZ, RZ, R162 ;  /* 0x000000ffffb47224 */ /* 0x000fe400078e00a2 */
[----:B------:R-:W-:Y:S02]  /*5e60*/  IMAD.MOV.U32 R160, RZ, RZ, R145 ;  /* 0x000000ffffa07224 */ /* 0x000fe400078e0091 */
[----:B------:R-:W-:Y:S01]  /*5e70*/  MOV R71, R73 ;  /* 0x0000004900477202 */ /* 0x000fe20000000f00 */
[----:B----4-:R-:W-:Y:S01]  /*5e80*/  FFMA.FTZ R0, R176, c[0x0][0x2d0], -R9 ;  /* 0x0000b400b0007a23 */ /* 0x010fe20000010809 */
[C---:B------:R-:W-:Y:S01]  /*5e90*/  HMMA.16816.F32 R28, R4.reuse, R30, R76 ;  /* 0x0000001e041c723c */ /* 0x040fe2000000184c */
[----:B------:R-:W-:Y:S01]  /*5ea0*/  MOV R73, R171 ;  /* 0x000000ab00497202 */ /* 0x000fe20000000f00 */
[----:B------:R-:W-:Y:S01]  /*5eb0*/  IMAD.MOV.U32 R162, RZ, RZ, R147 ;  /* 0x000000ffffa27224 */ /* 0x000fe200078e0093 */
[----:B------:R1:W3:Y:S01]  /*5ec0*/  MUFU.EX2 R135, R0 ;  /* 0x0000000000877308 */ /* 0x0002e20000000800 */
[----:B------:R-:W4:Y:S01]  /*5ed0*/  LDSM.16.MT88.4 R144, [R213+0x1900] ;  /* 0x00190000d590783b */ /* 0x000f220000004200 */
[----:B------:R-:W-:Y:S01]  /*5ee0*/  MOV R74, R180 ;  /* 0x000000b4004a7202 */ /* 0x000fe20000000f00 */
[----:B------:R-:W-:Y:S01]  /*5ef0*/  IMAD.MOV.U32 R89, RZ, RZ, R183 ;  /* 0x000000ffff597224 */ /* 0x000fe200078e00b7 */
[----:B------:R-:W-:Y:S01]  /*5f00*/  MOV R78, R55 ;  /* 0x00000037004e7202 */ /* 0x000fe20000000f00 */
[----:B------:R-:W-:Y:S01]  /*5f10*/  IMAD.MOV.U32 R79, RZ, RZ, R72 ;  /* 0x000000ffff4f7224 */ /* 0x000fe200078e0048 */
[----:B------:R-:W-:Y:S01]  /*5f20*/  MOV R55, R169 ;  /* 0x000000a900377202 */ /* 0x000fe20000000f00 */
[----:B------:R-:W-:Y:S01]  /*5f30*/  IMAD.MOV.U32 R72, RZ, RZ, R170 ;  /* 0x000000ffff487224 */ /* 0x000fe200078e00aa */
[C---:B--2---:R-:W-:Y:S01]  /*5f40*/  HMMA.16816.F32 R180, R4.reuse, R12, R56 ;  /* 0x0000000c04b4723c */ /* 0x044fe20000001838 */
[----:B------:R-:W-:Y:S01]  /*5f50*/  LDSM.16.MT88.4 R56, [R216+0x3900] ;  /* 0x00390000d838783b */ /* 0x000fe20000004200 */
[----:B------:R-:W-:Y:S01]  /*5f60*/  IMAD.MOV.U32 R70, RZ, RZ, R74 ;  /* 0x000000ffff467224 */ /* 0x000fe200078e004a */
[----:B------:R-:W-:Y:S01]  /*5f70*/  MOV R69, R75 ;  /* 0x0000004b00457202 */ /* 0x000fe20000000f00 */
[----:B------:R-:W-:Y:S01]  /*5f80*/  IMAD.MOV.U32 R80, RZ, RZ, R88 ;  /* 0x000000ffff507224 */ /* 0x000fe200078e0058 */
[----:B------:R-:W-:Y:S01]  /*5f90*/  MOV R81, R89 ;  /* 0x0000005900517202 */ /* 0x000fe20000000f00 */
[----:B------:R-:W-:Y:S01]  /*5fa0*/  IMAD.MOV.U32 R74, RZ, RZ, R43 ;  /* 0x000000ffff4a7224 */ /* 0x000fe200078e002b */
[----:B------:R-:W-:Y:S01]  /*5fb0*/  MOV R75, R42 ;  /* 0x0000002a004b7202 */ /* 0x000fe20000000f00 */
[----:B-1----:R-:W-:Y:S01]  /*5fc0*/  FFMA.FTZ R0, R177, c[0x0][0x2d0], -R8 ;  /* 0x0000b400b1007a23 */ /* 0x002fe20000010808 */
[C---:B------:R-:W-:Y:S01]  /*5fd0*/  HMMA.16816.F32 R20, R4.reuse, R32, R64 ;  /* 0x000000200414723c */ /* 0x040fe20000001840 */
[----:B------:R-:W-:Y:S01]  /*5fe0*/  MOV R90, R160 ;  /* 0x000000a0005a7202 */ /* 0x000fe20000000f00 */
[----:B------:R-:W-:Y:S01]  /*5ff0*/  IMAD.MOV.U32 R97, RZ, RZ, R163 ;  /* 0x000000ffff617224 */ /* 0x000fe200078e00a3 */
[----:B------:R1:W-:Y:S01]  /*6000*/  MUFU.EX2 R11, R0 ;  /* 0x00000000000b7308 */ /* 0x0003e20000000800 */
[----:B------:R-:W-:Y:S01]  /*6010*/  MOV R96, R162 ;  /* 0x000000a200607202 */ /* 0x000fe20000000f00 */
[----:B------:R-:W-:Y:S01]  /*6020*/  IMAD.MOV.U32 R68, RZ, RZ, R80 ;  /* 0x000000ffff447224 */ /* 0x000fe200078e0050 */
[----:B------:R-:W-:Y:S01]  /*6030*/  MOV R76, R53 ;  /* 0x00000035004c7202 */ /* 0x000fe20000000f00 */
[----:B------:R-:W-:Y:S01]  /*6040*/  IMAD.MOV.U32 R82, RZ, RZ, R90 ;  /* 0x000000ffff527224 */ /* 0x000fe200078e005a */
[C---:B------:R-:W-:Y:S01]  /*6050*/  HMMA.16816.F32 R32, R4.reuse, R34, R48 ;  /* 0x000000220420723c */ /* 0x040fe20000001830 */
[----:B------:R-:W-:Y:S01]  /*6060*/  LDSM.16.MT88.4 R48, [R214+0x3900] ;  /* 0x00390000d630783b */ /* 0x000fe20000004200 */
[----:B------:R-:W-:Y:S01]  /*6070*/  MOV R53, R97 ;  /* 0x0000006100357202 */ /* 0x000fe20000000f00 */
[----:B------:R-:W-:Y:S01]  /*6080*/  IMAD.MOV.U32 R90, RZ, RZ, R128 ;  /* 0x000000ffff5a7224 */ /* 0x000fe200078e0080 */
[----:B------:R-:W-:Y:S01]  /*6090*/  MOV R97, R131 ;  /* 0x0000008300617202 */ /* 0x000fe20000000f00 */
[----:B------:R-:W-:Y:S03]  /*60a0*/  LDSM.16.MT88.4 R160, [R216+0x1900] ;  /* 0x00190000d8a0783b */ /* 0x000fe60000004200 */
[----:B------:R-:W-:Y:S01]  /*60b0*/  HMMA.16816.F32 R176, R4, R16, R60 ;  /* 0x0000001004b0723c */ /* 0x000fe2000000183c */
[----:B------:R-:W-:Y:S01]  /*60c0*/  LDSM.16.MT88.4 R64, [R215+0x3900] ;  /* 0x00390000d740783b */ /* 0x000fe20000004200 */
[----:B-1----:R-:W-:-:S02]  /*60d0*/  FFMA.FTZ R0, R154, c[0x0][0x2d0], -R8 ;  /* 0x0000b4009a007a23 */ /* 0x002fc40000010808 */
[----:B------:R-:W-:Y:S01]  /*60e0*/  IMAD.MOV.U32 R154, RZ, RZ, R155 ;  /* 0x000000ffff9a7224 */ /* 0x000fe200078e009b */
[----:B------:R-:W-:Y:S02]  /*60f0*/  MOV R155, R10 ;  /* 0x0000000a009b7202 */ /* 0x000fe40000000f00 */
[----:B------:R-:W-:Y:S01]  /*6100*/  IMAD.MOV.U32 R60, RZ, RZ, R72 ;  /* 0x000000ffff3c7224 */ /* 0x000fe200078e0048 */
[----:B------:R1:W2:Y:S01]  /*6110*/  MUFU.EX2 R10, R0 ;  /* 0x00000000000a7308 */ /* 0x0002a20000000800 */
[----:B------:R-:W-:Y:S01]  /*6120*/  MOV R61, R73 ;  /* 0x00000049003d7202 */ /* 0x000fe20000000f00 */
[----:B------:R-:W-:Y:S01]  /*6130*/  IMAD.MOV.U32 R62, RZ, RZ, R74 ;  /* 0x000000ffff3e7224 */ /* 0x000fe200078e004a */
[----:B------:R-:W-:Y:S01]  /*6140*/  MOV R40, R154 ;  /* 0x0000009a00287202 */ /* 0x000fe20000000f00 */
[----:B------:R-:W-:Y:S01]  /*6150*/  IMAD.MOV.U32 R41, RZ, RZ, R155 ;  /* 0x000000ffff297224 */ /* 0x000fe200078e009b */
[----:B------:R-:W-:Y:S02]  /*6160*/  MOV R63, R75 ;  /* 0x0000004b003f7202 */ /* 0x000fe40000000f00 */
[----:B------:R-:W-:Y:S01]  /*6170*/  LDSM.16.MT88.4 R72, [R213+0x5900] ;  /* 0x00590000d548783b */ /* 0x000fe20000004200 */
[----:B------:R-:W-:Y:S01]  /*6180*/  IMAD.MOV.U32 R88, RZ, RZ, R40 ;  /* 0x000000ffff587224 */ /* 0x000fe200078e0028 */
[----:B------:R-:W-:-:S02]  /*6190*/  MOV R89, R41 ;  /* 0x0000002900597202 */ /* 0x000fc40000000f00 */
[----:B------:R-:W-:Y:S01]  /*61a0*/  LDSM.16.MT88.4 R40, [R213+0x3900] ;  /* 0x00390000d528783b */ /* 0x000fe20000004200 */
[--C-:B-1----:R-:W-:Y:S01]  /*61b0*/  FFMA.FTZ R0, R168, c[0x0][0x2d0], -R8.reuse ;  /* 0x0000b400a8007a23 */ /* 0x102fe20000010808 */
[----:B------:R-:W-:Y:S02]  /*61c0*/  MOV R168, R152 ;  /* 0x0000009800a87202 */ /* 0x000fe40000000f00 */
[----:B------:R-:W-:Y:S01]  /*61d0*/  LDSM.16.MT88.4 R152, [R214+0x1900] ;  /* 0x00190000d698783b */ /* 0x000fe20000004200 */
[----:B------:R1:W-:Y:S02]  /*61e0*/  MUFU.EX2 R9, R0 ;  /* 0x0000000000097308 */ /* 0x0003e40000000800 */
[----:B-1----:R-:W-:Y:S02]  /*61f0*/  FFMA.FTZ R0, R249, c[0x0][0x2d0], -R8 ;  /* 0x0000b400f9007a23 */ /* 0x002fe40000010808 */
[----:B------:R-:W-:Y:S01]  /*6200*/  IMAD.MOV.U32 R249, RZ, RZ, R54 ;  /* 0x000000fffff97224 */ /* 0x000fe200078e0036 */
[----:B------:R-:W-:-:S03]  /*6210*/  MOV R54, R172 ;  /* 0x000000ac00367202 */ /* 0x000fc60000000f00 */
[----:B------:R1:W1:Y:S01]  /*6220*/  MUFU.EX2 R8, R0 ;  /* 0x0000000000087308 */ /* 0x0002620000000800 */
[C---:B------:R-:W-:Y:S01]  /*6230*/  HMMA.16816.F32 R172, R4.reuse, R18, R84 ;  /* 0x0000001204ac723c */ /* 0x040fe20000001854 */
[----:B------:R-:W-:Y:S02]  /*6240*/  IMAD.MOV.U32 R77, RZ, RZ, R54 ;  /* 0x000000ffff4d7224 */ /* 0x000fe400078e0036 */
[----:B------:R-:W-:Y:S02]  /*6250*/  IMAD.MOV.U32 R54, RZ, RZ, R168 ;  /* 0x000000ffff367224 */ /* 0x000fe400078e00a8 */
[----:B------:R-:W4:Y:S03]  /*6260*/  LDSM.16.MT88.4 R168, [R215+0x1900] ;  /* 0x00190000d7a8783b */ /* 0x000f260000004200 */
[----:B------:R-:W-:Y:S01]  /*6270*/  HMMA.16816.F32 R16, R4, R14, R44 ;  /* 0x0000000e0410723c */ /* 0x000fe2000000182c */
[----:B------:R-:W-:Y:S01]  /*6280*/  MOV R87, R53 ;  /* 0x0000003500577202 */ /* 0x000fe20000000f00 */
[----:B------:R-:W-:Y:S01]  /*6290*/  IMAD.MOV.U32 R85, RZ, RZ, R98 ;  /* 0x000000ffff557224 */ /* 0x000fe200078e0062 */
[----:B------:R-:W-:-:S02]  /*62a0*/  MOV R86, R99 ;  /* 0x0000006300567202 */ /* 0x000fc40000000f00 */
[----:B------:R-:W-:Y:S02]  /*62b0*/  MOV R84, R97 ;  /* 0x0000006100547202 */ /* 0x000fe40000000f00 */
[----:B------:R-:W-:Y:S01]  /*62c0*/  IMAD.MOV.U32 R7, RZ, RZ, R52 ;  /* 0x000000ffff077224 */ /* 0x000fe200078e0034 */
[----:B------:R-:W-:Y:S01]  /*62d0*/  MOV R6, R83 ;  /* 0x0000005300067202 */ /* 0x000fe20000000f00 */
[----:B------:R-:W-:Y:S01]  /*62e0*/  IMAD.MOV.U32 R52, RZ, RZ, R96 ;  /* 0x000000ffff347224 */ /* 0x000fe200078e0060 */
[----:B------:R-:W-:Y:S01]  /*62f0*/  MOV R83, R91 ;  /* 0x0000005b00537202 */ /* 0x000fe20000000f00 */
[----:B------:R-:W-:Y:S01]  /*6300*/  IMAD.MOV.U32 R96, RZ, RZ, R130 ;  /* 0x000000ffff607224 */ /* 0x000fe200078e0082 */
[----:B------:R-:W-:Y:S01]  /*6310*/  MOV R91, R129 ;  /* 0x00000081005b7202 */ /* 0x000fe20000000f00 */
[----:B------:R-:W-:Y:S01]  /*6320*/  IMAD.MOV.U32 R4, RZ, RZ, R54 ;  /* 0x000000ffff047224 */ /* 0x000fe200078e0036 */
[----:B------:R-:W-:Y:S01]  /*6330*/  F2FP.PACK_AB R128, R7, R6 ;  /* 0x000000060780723e */ /* 0x000fe200000000ff */
[----:B------:R-:W-:Y:S01]  /*6340*/  IMAD.MOV.U32 R15, RZ, RZ, R90 ;  /* 0x000000ffff0f7224 */ /* 0x000fe200078e005a */
[----:B---3--:R-:W-:Y:S01]  /*6350*/  F2FP.PACK_AB R130, R135, R249 ;  /* 0x000000f98782723e */ /* 0x008fe200000000ff */
[----:B-1----:R-:W-:Y:S01]  /*6360*/  IMAD.MOV.U32 R0, RZ, RZ, R88 ;  /* 0x000000ffff007224 */ /* 0x002fe200078e0058 */
[----:B--2---:R-:W-:Y:S01]  /*6370*/  F2FP.PACK_AB R129, R10, R11 ;  /* 0x0000000b0a81723e */ /* 0x004fe200000000ff */
[----:B------:R-:W-:Y:S01]  /*6380*/  IMAD.MOV.U32 R13, RZ, RZ, R96 ;  /* 0x000000ffff0d7224 */ /* 0x000fe200078e0060 */
[----:B------:R-:W-:Y:S01]  /*6390*/  F2FP.PACK_AB R131, R8, R9 ;  /* 0x000000090883723e */ /* 0x000fe200000000ff */
[----:B------:R-:W-:Y:S01]  /*63a0*/  LDSM.16.MT88.4 R96, [R215+0x5900] ;  /* 0x00590000d760783b */ /* 0x000fe20000004200 */
[----:B------:R-:W-:-:S02]  /*63b0*/  MOV R5, R55 ;  /* 0x0000003700057202 */ /* 0x000fc40000000f00 */
[----:B------:R-:W-:Y:S02]  /*63c0*/  MOV R14, R89 ;  /* 0x00000059000e7202 */ /* 0x000fe40000000f00 */
[----:B------:R-:W-:Y:S01]  /*63d0*/  MOV R12, R91 ;  /* 0x0000005b000c7202 */ /* 0x000fe20000000f00 */
[C---:B----4-:R-:W-:Y:S01]  /*63e0*/  HMMA.16816.F32 R140, R128.reuse, R144, R140 ;  /* 0x00000090808c723c */ /* 0x050fe2000000188c */
[----:B------:R-:W-:Y:S07]  /*63f0*/  LDSM.16.MT88.4 R88, [R216+0x5900] ;  /* 0x00590000d858783b */ /* 0x000fee0000004200 */
[C---:B------:R-:W-:Y:S07]  /*6400*/  HMMA.16816.F32 R144, R128.reuse, R146, R76 ;  /* 0x000000928090723c */ /* 0x040fee000000184c */
[----:B------:R-:W-:Y:S01]  /*6410*/  IMAD.MOV.U32 R76, RZ, RZ, R52 ;  /* 0x000000ffff4c7224 */ /* 0x000fe200078e0034 */
[----:B------:R-:W-:Y:S01]  /*6420*/  HMMA.16816.F32 R164, R128, R168, R164 ;  /* 0x000000a880a4723c */ /* 0x000fe200000018a4 */
[----:B------:R-:W-:Y:S01]  /*6430*/  IMAD.MOV.U32 R78, RZ, RZ, R82 ;  /* 0x000000ffff4e7224 */ /* 0x000fe200078e0052 */
[----:B------:R-:W-:-:S02]  /*6440*/  MOV R79, R81 ;  /* 0x00000051004f7202 */ /* 0x000fc40000000f00 */
[----:B------:R-:W-:Y:S02]  /*6450*/  MOV R77, R83 ;  /* 0x00000053004d7202 */ /* 0x000fe40000000f00 */
[----:B------:R-:W1:Y:S02]  /*6460*/  LDSM.16.MT88.4 R80, [R214+0x5900] ;  /* 0x00590000d650783b */ /* 0x000e640000004200 */
[C---:B------:R-:W-:Y:S07]  /*6470*/  HMMA.16816.F32 R168, R128.reuse, R170, R108 ;  /* 0x000000aa80a8723c */ /* 0x040fee000000186c */
[----:B------:R-:W-:Y:S01]  /*6480*/  IMAD.MOV.U32 R110, RZ, RZ, R4 ;  /* 0x000000ffff6e7224 */ /* 0x000fe200078e0004 */
[----:B------:R-:W-:Y:S01]  /*6490*/  HMMA.16816.F32 R52, R128, R56, R136 ;  /* 0x000000388034723c */ /* 0x000fe20000001888 */
[----:B------:R-:W-:Y:S01]  /*64a0*/  MOV R111, R5 ;  /* 0x00000005006f7202 */ /* 0x000fe20000000f00 */
[----:B------:R-:W-:Y:S01]  /*64b0*/  IMAD.MOV.U32 R5, RZ, RZ, R84 ;  /* 0x000000ffff057224 */ /* 0x000fe200078e0054 */
[----:B------:R-:W-:Y:S01]  /*64c0*/  MOV R4, R13 ;  /* 0x0000000d00047202 */ /* 0x000fe20000000f00 */
[----:B------:R-:W-:-:S03]  /*64d0*/  FADD.FTZ R2, R2, R110 ;  /* 0x0000006e02027221 */ /* 0x000fc60000010000 */
[----:B------:R-:W-:Y:S01]  /*64e0*/  IMAD.MOV.U32 R136, RZ, RZ, R12 ;  /* 0x000000ffff887224 */ /* 0x000fe200078e000c */
[C---:B------:R-:W-:Y:S01]  /*64f0*/  HMMA.16816.F32 R56, R128.reuse, R58, R204 ;  /* 0x0000003a8038723c */ /* 0x040fe200000018cc */
[----:B------:R-:W-:Y:S01]  /*6500*/  FADD.FTZ R2, R111, R2 ;  /* 0x000000026f027221 */ /* 0x000fe20000010000 */
[----:B------:R-:W-:Y:S01]  /*6510*/  MOV R138, R79 ;  /* 0x0000004f008a7202 */ /* 0x000fe20000000f00 */
[----:B------:R-:W-:Y:S02]  /*6520*/  IMAD.MOV.U32 R137, RZ, RZ, R78 ;  /* 0x000000ffff897224 */ /* 0x000fe400078e004e */
[----:B------:R-:W-:Y:S02]  /*6530*/  IMAD.MOV.U32 R139, RZ, RZ, R68 ;  /* 0x000000ffff8b7224 */ /* 0x000fe400078e0044 */
[----:B------:R-:W-:Y:S01]  /*6540*/  IMAD.MOV.U32 R206, RZ, RZ, R14 ;  /* 0x000000ffffce7224 */ /* 0x000fe200078e000e */
[----:B------:R-:W-:Y:S01]  /*6550*/  HMMA.16816.F32 R148, R128, R152, R148 ;  /* 0x000000988094723c */ /* 0x000fe20000001894 */
[----:B------:R-:W-:-:S02]  /*6560*/  MOV R207, R15 ;  /* 0x0000000f00cf7202 */ /* 0x000fc40000000f00 */
[----:B------:R-:W-:Y:S01]  /*6570*/  FADD.FTZ R0, R0, R206 ;  /* 0x000000ce00007221 */ /* 0x000fe20000010000 */
[----:B------:R-:W-:Y:S02]  /*6580*/  LDSM.16.MT88.4 R12, [R215+0x7900] ;  /* 0x00790000d70c783b */ /* 0x000fe40000004200 */
[----:B------:R-:W-:Y:S02]  /*6590*/  FADD.FTZ R2, R207, R2 ;  /* 0x00000002cf027221 */ /* 0x000fe40000010000 */
[----:B------:R-:W-:Y:S01]  /*65a0*/  HMMA.16816.F32 R152, R128, R154, R100 ;  /* 0x0000009a8098723c */ /* 0x000fe20000001864 */
[----:B------:R-:W-:Y:S02]  /*65b0*/  FADD.FTZ R0, R136, R0 ;  /* 0x0000000088007221 */ /* 0x000fe40000010000 */
[----:B------:R-:W-:-:S04]  /*65c0*/  FADD.FTZ R4, R4, R2 ;  /* 0x0000000204047221 */ /* 0x000fc80000010000 */
[----:B------:R-:W-:Y:S01]  /*65d0*/  IMAD.MOV.U32 R100, RZ, RZ, R39 ;  /* 0x000000ffff647224 */ /* 0x000fe200078e0027 */
[----:B------:R-:W-:Y:S01]  /*65e0*/  MOV R101, R38 ;  /* 0x0000002600657202 */ /* 0x000fe20000000f00 */
[----:B------:R-:W-:Y:S01]  /*65f0*/  IMAD.MOV.U32 R102, RZ, RZ, R37 ;  /* 0x000000ffff667224 */ /* 0x000fe200078e0025 */
[----:B------:R-:W-:Y:S01]  /*6600*/  MOV R103, R36 ;  /* 0x0000002400677202 */ /* 0x000fe20000000f00 */
[C---:B------:R-:W-:Y:S01]  /*6610*/  HMMA.16816.F32 R44, R128.reuse, R48, R120 ;  /* 0x00000030802c723c */ /* 0x040fe20000001878 */
[----:B------:R-:W-:Y:S07]  /*6620*/  LDSM.16.MT88.4 R120, [R216+0x7900] ;  /* 0x00790000d878783b */ /* 0x000fee0000004200 */
[C---:B------:R-:W-:Y:S01]  /*6630*/  HMMA.16816.F32 R36, R128.reuse, R40, R112 ;  /* 0x000000288024723c */ /* 0x040fe20000001870 */
[----:B------:R-:W-:Y:S07]  /*6640*/  LDSM.16.MT88.4 R112, [R214+0x7900] ;  /* 0x00790000d670783b */ /* 0x000fee0000004200 */
[C---:B------:R-:W-:Y:S07]  /*6650*/  HMMA.16816.F32 R40, R128.reuse, R42, R116 ;  /* 0x0000002a8028723c */ /* 0x040fee0000001874 */
[----:B------:R-:W-:Y:S01]  /*6660*/  MOV R116, R85 ;  /* 0x0000005500747202 */ /* 0x000fe20000000f00 */
[----:B------:R-:W-:Y:S01]  /*6670*/  IMAD.MOV.U32 R117, RZ, RZ, R86 ;  /* 0x000000ffff757224 */ /* 0x000fe200078e0056 */
[----:B------:R-:W-:Y:S01]  /*6680*/  MOV R118, R87 ;  /* 0x0000005700767202 */ /* 0x000fe20000000f00 */
[----:B------:R-:W-:Y:S01]  /*6690*/  IMAD.MOV.U32 R119, RZ, RZ, R76 ;  /* 0x000000ffff777224 */ /* 0x000fe200078e004c */
[----:B------:R-:W-:Y:S01]  /*66a0*/  HMMA.16816.F32 R48, R128, R50, R124 ;  /* 0x000000328030723c */ /* 0x000fe2000000187c */
[----:B------:R-:W-:-:S02]  /*66b0*/  FADD.FTZ R2, R116, R0 ;  /* 0x0000000074027221 */ /* 0x000fc40000010000 */
[----:B------:R-:W-:Y:S02]  /*66c0*/  FADD.FTZ R0, R117, R4 ;  /* 0x0000000475007221 */ /* 0x000fe40000010000 */
[----:B------:R-:W-:Y:S02]  /*66d0*/  FADD.FTZ R2, R118, R2 ;  /* 0x0000000276027221 */ /* 0x000fe40000010000 */
[----:B------:R-:W-:Y:S01]  /*66e0*/  FADD.FTZ R0, R119, R0 ;  /* 0x0000000077007221 */ /* 0x000fe20000010000 */
[----:B------:R-:W-:Y:S01]  /*66f0*/  MOV R124, R69 ;  /* 0x00000045007c7202 */ /* 0x000fe20000000f00 */
[----:B------:R-:W-:Y:S01]  /*6700*/  FADD.FTZ R2, R137, R2 ;  /* 0x0000000289027221 */ /* 0x000fe20000010000 */
[----:B------:R-:W-:Y:S01]  /*6710*/  MOV R125, R71 ;  /* 0x00000047007d7202 */ /* 0x000fe20000000f00 */
[----:B------:R-:W-:Y:S01]  /*6720*/  FADD.FTZ R0, R138, R0 ;  /* 0x000000008a007221 */ /* 0x000fe20000010000 */
[----:B------:R-:W-:Y:S01]  /*6730*/  MOV R127, R77 ;  /* 0x0000004d007f7202 */ /* 0x000fe20000000f00 */
[----:B------:R-:W-:Y:S01]  /*6740*/  FADD.FTZ R2, R139, R2 ;  /* 0x000000028b027221 */ /* 0x000fe20000010000 */
[----:B------:R-:W-:Y:S01]  /*6750*/  HMMA.16816.F32 R156, R128, R160, R156 ;  /* 0x000000a0809c723c */ /* 0x000fe2000000189c */
[----:B------:R-:W-:-:S02]  /*6760*/  IMAD.MOV.U32 R126, RZ, RZ, R70 ;  /* 0x000000ffff7e7224 */ /* 0x000fc400078e0046 */
[----:B------:R-:W-:Y:S02]  /*6770*/  FADD.FTZ R0, R124, R0 ;  /* 0x000000007c007221 */ /* 0x000fe40000010000 */
[----:B------:R-:W-:Y:S02]  /*6780*/  FADD.FTZ R2, R125, R2 ;  /* 0x000000027d027221 */ /* 0x000fe40000010000 */
[----:B------:R-:W-:Y:S01]  /*6790*/  FADD.FTZ R0, R126, R0 ;  /* 0x000000007e007221 */ /* 0x000fe20000010000 */
[----:B------:R-:W-:Y:S01]  /*67a0*/  HMMA.16816.F32 R160, R128, R162, R104 ;  /* 0x000000a280a0723c */ /* 0x000fe20000001868 */
[----:B------:R-:W-:Y:S01]  /*67b0*/  FADD.FTZ R2, R248, R2 ;  /* 0x00000002f8027221 */ /* 0x000fe20000010000 */
[----:B------:R-:W2:Y:S01]  /*67c0*/  LDSM.16.MT88.4 R104, [R213+0x7900] ;  /* 0x00790000d568783b */ /* 0x000ea20000004200 */
[----:B------:R-:W-:Y:S02]  /*67d0*/  FADD.FTZ R0, R127, R0 ;  /* 0x000000007f007221 */ /* 0x000fe40000010000 */
[----:B------:R-:W-:-:S02]  /*67e0*/  FADD.FTZ R2, R243, R2 ;  /* 0x00000002f3027221 */ /* 0x000fc40000010000 */
[----:B------:R-:W-:Y:S01]  /*67f0*/  FADD.FTZ R0, R5, R0 ;  /* 0x0000000005007221 */ /* 0x000fe20000010000 */
[C---:B------:R-:W-:Y:S01]  /*6800*/  HMMA.16816.F32 R60, R128.reuse, R64, R60 ;  /* 0x00000040803c723c */ /* 0x040fe2000000183c */
[----:B------:R-:W-:Y:S02]  /*6810*/  FADD.FTZ R4, R134, R2 ;  /* 0x0000000286047221 */ /* 0x000fe40000010000 */
[----:B------:R-:W-:Y:S02]  /*6820*/  FADD.FTZ R2, R6, R0 ;  /* 0x0000000006027221 */ /* 0x000fe40000010000 */
[----:B------:R-:W-:Y:S02]  /*6830*/  FADD.FTZ R0, R133, R4 ;  /* 0x0000000485007221 */ /* 0x000fe40000010000 */
[----:B------:R-:W-:Y:S01]  /*6840*/  FADD.FTZ R2, R7, R2 ;  /* 0x0000000207027221 */ /* 0x000fe20000010000 */
[----:B------:R-:W-:Y:S01]  /*6850*/  HMMA.16816.F32 R64, R128, R66, R100 ;  /* 0x000000428040723c */ /* 0x000fe20000001864 */
[----:B------:R-:W-:-:S02]  /*6860*/  FADD.FTZ R0, R11, R0 ;  /* 0x000000000b007221 */ /* 0x000fc40000010000 */
[----:B------:R-:W-:Y:S02]  /*6870*/  FADD.FTZ R2, R249, R2 ;  /* 0x00000002f9027221 */ /* 0x000fe40000010000 */
[----:B------:R-:W-:Y:S02]  /*6880*/  FADD.FTZ R0, R10, R0 ;  /* 0x000000000a007221 */ /* 0x000fe40000010000 */
[----:B------:R-:W-:Y:S01]  /*6890*/  FADD.FTZ R2, R135, R2 ;  /* 0x0000000287027221 */ /* 0x000fe20000010000 */
[----:B------:R-:W-:Y:S01]  /*68a0*/  HMMA.16816.F32 R68, R128, R72, R244 ;  /* 0x000000488044723c */ /* 0x000fe200000018f4 */
[----:B------:R-:W-:-:S04]  /*68b0*/  FADD.FTZ R0, R9, R0 ;  /* 0x0000000009007221 */ /* 0x000fc80000010000 */
[----:B------:R-:W-:-:S03]  /*68c0*/  FADD.FTZ R0, R8, R0 ;  /* 0x0000000008007221 */ /* 0x000fc60000010000 */
[C---:B-1----:R-:W-:Y:S02]  /*68d0*/  HMMA.16816.F32 R76, R128.reuse, R80, R208 ;  /* 0x00000050804c723c */ /* 0x042fe400000018d0 */
[----:B------:R1:W-:Y:S04]  /*68e0*/  STL [R1+0x4], R0 ;  /* 0x0000040001007387 */ /* 0x0003e80000100800 */
[----:B------:R1:W-:Y:S02]  /*68f0*/  STL [R1], R2 ;  /* 0x0000000201007387 */ /* 0x0003e40000100800 */
        /* <DEDUP_REMOVED lines=15> */
[----:B-1----:R-:W-:Y:S01]  /*69f0*/  ISETP.LT.AND P0, PT, RZ, UR4, PT ;  /* 0x00000004ff007c0c */ /* 0x002fe2000bf01270 */
[----:B------:R-:W-:-:S02]  /*6a00*/  UIADD3 UR26, UR4, -0x1, URZ ;  /* 0xffffffff041a7890 */ /* 0x000fc4000fffe03f */
[----:B------:R-:W-:-:S10]  /*6a10*/  ULDC UR24, c[0x0][0x32c] ;  /* 0x0000cb0000187ab9 */ /* 0x000fd40000000800 */
[----:B------:R-:W-:Y:S05]  /*6a20*/  @P0 BRA `(.L_x_984) ;  /* 0x0000008000000947 */ /* 0x000fea0003800000 */
[----:B------:R-:W-:Y:S02]  /*6a30*/  UISETP.NE.AND UP0, UPT, UR24, 0x1, UPT ;  /* 0x000000011800788c */ /* 0x000fe4000bf05270 */
[----:B------:R-:W-:-:S03]  /*6a40*/  UIADD3 UR26, -UR4, URZ, URZ ;  /* 0x0000003f041a7290 */ /* 0x000fc6000fffe13f */
[----:B------:R-:W-:Y:S02]  /*6a50*/  ULDC.64 UR4, c[0x0][0x330] ;  /* 0x0000cc0000047ab9 */ /* 0x000fe40000000a00 */
[----:B------:R-:W-:-:S07]  /*6a60*/  UIMAD.WIDE.U32 UR28, UR26, UR4, URZ ;  /* 0x000000041a1c72a5 */ /* 0x000fce000f8e003f */
[----:B------:R-:W-:Y:S02]  /*6a70*/  @UP0 UMOV UR27, UR29 ;  /* 0x0000001d001b0c82 */ /* 0x000fe40008000000 */
[----:B------:R-:W-:-:S04]  /*6a80*/  @UP0 USHF.R.U32.HI UR26, URZ, UR5, UR27 ;  /* 0x000000053f1a0299 */ /* 0x000fc8000801161b */
[----:B------:R-:W-:Y:S01]  /*6a90*/  ULOP3.LUT UR26, URZ, UR26, URZ, 0x33, !UPT ;  /* 0x0000001a3f1a7292 */ /* 0x000fe2000f8e333f */
[----:B------:R-:W-:Y:S05]  /*6aa0*/  BRA `(.L_x_985) ;  /* 0x0000005000007947 */ /* 0x000fea0003800000 */
.L_x_984:
[----:B------:R-:W-:Y:S02]  /*6ab0*/  UISETP.NE.AND UP0, UPT, UR24, 0x1, UPT ;  /* 0x000000011800788c */ /* 0x000fe4000bf05270 */
[----:B------:R-:W-:Y:S02]  /*6ac0*/  ULDC.64 UR4, c[0x0][0x330] ;  /* 0x0000cc0000047ab9 */ /* 0x000fe40000000a00 */
[----:B------:R-:W-:-:S07]  /*6ad0*/  UIMAD.WIDE.U32 UR28, UR26, UR4, URZ ;  /* 0x000000041a1c72a5 */ /* 0x000fce000f8e003f */
[----:B------:R-:W-:Y:S02]  /*6ae0*/  @UP0 UMOV UR27, UR29 ;  /* 0x0000001d001b0c82 */ /* 0x000fe40008000000 */
[----:B------:R-:W-:Y:S02]  /*6af0*/  @UP0 USHF.R.U32.HI UR26, URZ, UR5, UR27 ;  /* 0x000000053f1a0299 */ /* 0x000fe4000801161b */
.L_x_985:
[----:B------:R-:W-:Y:S02]  /*6b00*/  ULDC UR4, c[0x0][0x32c] ;  /* 0x0000cb0000047ab9 */ /* 0x000fe40000000800 */
[----:B------:R-:W-:-:S04]  /*6b10*/  UIMAD UR4, UR26, UR24, UR4 ;  /* 0x000000181a0472a4 */ /* 0x000fc8000f8e0204 */
[----:B------:R-:W-:-:S04]  /*6b20*/  UISETP.LT.AND UP0, UPT, UR25, UR4, UPT ;  /* 0x000000041900728c */ /* 0x000fc8000bf01270 */
[----:B------:R-:W-:-:S04]  /*6b30*/  USEL UR25, UR25, UR4, UP0 ;  /* 0x0000000419197287 */ /* 0x000fc80008000000 */
.L_x_983:
[----:B-1----:R-:W-:-:S04]  /*6b40*/  USHF.R.S32.HI UR4, URZ, 0x1f, UR25 ;  /* 0x0000001f3f047899 */ /* 0x002fc80008011419 */
[----:B------:R-:W-:-:S04]  /*6b50*/  ULEA.HI UR4, UR4, UR25, URZ, 0x6 ;  /* 0x0000001904047291 */ /* 0x000fc8000f8f303f */
[----:B------:R-:W-:-:S04]  /*6b60*/  USHF.R.S32.HI UR4, URZ, 0x6, UR4 ;  /* 0x000000063f047899 */ /* 0x000fc80008011404 */
[----:B------:R-:W-:-:S04]  /*6b70*/  UISETP.LT.AND UP0, UPT, UR7, UR4, UPT ;  /* 0x000000040700728c */ /* 0x000fc8000bf01270 */
[----:B------:R-:W-:-:S04]  /*6b80*/  USEL UR4, UR7, UR4, !UP0 ;  /* 0x0000000407047287 */ /* 0x000fc8000c000000 */
[----:B------:R-:W-:-:S06]  /*6b90*/  UISETP.GE.AND UP0, UPT, UR21, UR4, UPT ;  /* 0x000000041500728c */ /* 0x000fcc000bf06270 */
[----:B------:R-:W-:-:S13]  /*6ba0*/  PLOP3.LUT P0, PT, PT, PT, UP0, 0x40, 0x0 ;  /* 0x000000000000781c */ /* 0x000fda0003f0e808 */
[----:B------:R-:W-:Y:S05]  /*6bb0*/  @P0 BRA `(.L_x_986) ;  /* 0x000047c000000947 */ /* 0x000fea0003800000 */
[----:B------:R-:W2:Y:S04]  /*6bc0*/  LDL R4, [R1+0x14] ;  /* 0x0000140001047983 */ /* 0x000ea80000100800 */
[----:B------:R-:W3:Y:S01]  /*6bd0*/  LDL R2, [R1+0x18] ;  /* 0x0000180001027983 */ /* 0x000ee20000100800 */
[----:B------:R-:W-:Y:S01]  /*6be0*/  SHF.R.S32.HI R0, RZ, 0x1f, R252 ;  /* 0x0000001fff007819 */ /* 0x000fe200000114fc */
[----:B------:R-:W-:Y:S01]  /*6bf0*/  IMAD.MOV.U32 R134, RZ, RZ, R3 ;  /* 0x000000ffff867224 */ /* 0x000fe200078e0003 */
[C---:B------:R-:W-:Y:S01]  /*6c00*/  IADD3 R5, R252.reuse, 0x40, RZ ;  /* 0x00000040fc057810 */ /* 0x040fe20007ffe0ff */
[----:B------:R-:W-:Y:S01]  /*6c10*/  IMAD.MOV.U32 R133, RZ, RZ, R132 ;  /* 0x000000ffff857224 */ /* 0x000fe200078e0084 */
[C---:B------:R-:W-:Y:S01]  /*6c20*/  SHF.L.U64.HI R210, R252.reuse, 0x1, R0 ;  /* 0x00000001fcd27819 */ /* 0x040fe20000010200 */
[C---:B------:R-:W-:Y:S01]  /*6c30*/  IMAD.SHL.U32 R3, R252.reuse, 0x2, RZ ;  /* 0x00000002fc037824 */ /* 0x040fe200078e00ff */
[----:B------:R-:W-:-:S02]  /*6c40*/  IADD3 R0, R252, 0x80, RZ ;  /* 0x00000080fc007810 */ /* 0x000fc40007ffe0ff */
[----:B------:R-:W-:Y:S02]  /*6c50*/  IADD3 R6, R252, 0x40, RZ ;  /* 0x00000040fc067810 */ /* 0x000fe40007ffe0ff */
[----:B------:R-:W-:Y:S02]  /*6c60*/  SHF.R.S32.HI R0, RZ, 0x1f, R0 ;  /* 0x0000001fff007819 */ /* 0x000fe40000011400 */
[----:B------:R-:W-:-:S04]  /*6c70*/  SHF.R.S32.HI R5, RZ, 0x1f, R5 ;  /* 0x0000001fff057819 */ /* 0x000fc80000011405 */
[----:B------:R-:W-:-:S04]  /*6c80*/  LEA.HI R5, R5, R6, RZ, 0x3 ;  /* 0x0000000605057211 */ /* 0x000fc800078f18ff */
[----:B------:R-:W-:-:S05]  /*6c90*/  LOP3.LUT R5, R5, 0xfffffff8, RZ, 0xc0, !PT ;  /* 0xfffffff805057812 */ /* 0x000fca00078ec0ff */
[C---:B------:R-:W-:Y:S02]  /*6ca0*/  IMAD.SHL.U32 R208, R5.reuse, 0x2, RZ ;  /* 0x0000000205d07824 */ /* 0x040fe400078e00ff */
[----:B--2---:R-:W-:Y:S02]  /*6cb0*/  IMAD.MOV.U32 R7, RZ, RZ, R4 ;  /* 0x000000ffff077224 */ /* 0x004fe400078e0004 */
[----:B---3--:R-:W-:Y:S01]  /*6cc0*/  IMAD.MOV.U32 R4, RZ, RZ, R2 ;  /* 0x000000ffff047224 */ /* 0x008fe200078e0002 */
[----:B------:R-:W-:Y:S02]  /*6cd0*/  IADD3 R2, R252, 0x80, RZ ;  /* 0x00000080fc027810 */ /* 0x000fe40007ffe0ff */
[----:B------:R-:W-:Y:S02]  /*6ce0*/  SHF.L.U64.HI R209, R5, 0x1, R7 ;  /* 0x0000000105d17819 */ /* 0x000fe40000010207 */
[----:B------:R-:W-:Y:S02]  /*6cf0*/  LEA.HI R0, R0, R2, RZ, 0x3 ;  /* 0x0000000200007211 */ /* 0x000fe400078f18ff */
[----:B------:R-:W-:-:S02]  /*6d00*/  SEL R2, RZ, 0x10, P6 ;  /* 0x00000010ff027807 */ /* 0x000fc40003000000 */
[----:B------:R-:W-:-:S04]  /*6d10*/  LOP3.LUT R0, R0, 0xfffffff8, RZ, 0xc0, !PT ;  /* 0xfffffff800007812 */ /* 0x000fc800078ec0ff */
[C---:B------:R-:W-:Y:S01]  /*6d20*/  SHF.L.U64.HI R207, R0.reuse, 0x1, R4 ;  /* 0x0000000100cf7819 */ /* 0x040fe20000010204 */
[----:B------:R-:W-:Y:S01]  /*6d30*/  IMAD.SHL.U32 R206, R0, 0x2, RZ ;  /* 0x0000000200ce7824 */ /* 0x000fe200078e00ff */
[----:B------:R-:W-:Y:S02]  /*6d40*/  SEL R0, RZ, 0x10, P5 ;  /* 0x00000010ff007807 */ /* 0x000fe40002800000 */
.L_x_997:
[----:B------:R-:W-:Y:S04]  /*6d50*/  DEPBAR.LE SB0, 0x0 ;  /* 0x000080000000791a */ /* 0x000fe80000000000 */
[----:B------:R-:W-:Y:S01]  /*6d60*/  BAR.SYNC.DEFER_BLOCKING 0x0 ;  /* 0x0000000000007b1d */ /* 0x000fe20000010000 */
[----:B------:R-:W-:Y:S01]  /*6d70*/  UISETP.GT.AND UP0, UPT, UR7, UR21, UPT ;  /* 0x000000150700728c */ /* 0x000fe2000bf04270 */
[----:B------:R-:W-:Y:S01]  /*6d80*/  SEL R204, RZ, 0x10, P4 ;  /* 0x00000010ffcc7807 */ /* 0x000fe20002000000 */
[----:B------:R-:W-:Y:S01]  /*6d90*/  IMAD.SHL.U32 R243, R252, 0x2, RZ ;  /* 0x00000002fcf37824 */ /* 0x000fe200078e00ff */
[----:B------:R-:W-:Y:S02]  /*6da0*/  SEL R205, RZ, 0x10, P5 ;  /* 0x00000010ffcd7807 */ /* 0x000fe40002800000 */
[----:B------:R-:W-:Y:S02]  /*6db0*/  SEL R211, RZ, 0x10, P6 ;  /* 0x00000010ffd37807 */ /* 0x000fe40003000000 */
[----:B------:R-:W-:Y:S02]  /*6dc0*/  PLOP3.LUT P0, PT, PT, PT, UP0, 0x80, 0x0 ;  /* 0x000000000000781c */ /* 0x000fe40003f0f008 */
[----:B------:R-:W-:Y:S01]  /*6dd0*/  SHF.R.S32.HI R244, RZ, 0x1f, R250 ;  /* 0x0000001ffff47819 */ /* 0x000fe200000114fa */
[----:B-1---5:R1:W2:Y:S04]  /*6de0*/  LDSM.16.M88.4 R32, [R219+0x10100] ;  /* 0x01010000db20783b */ /* 0x0222a80000000200 */
[----:B------:R1:W3:Y:S04]  /*6df0*/  LDSM.16.M88.4 R8, [R212+0x8100] ;  /* 0x00810000d408783b */ /* 0x0002e80000000200 */
[----:B------:R1:W4:Y:S04]  /*6e00*/  LDSM.16.M88.4 R16, [R212+0x8900] ;  /* 0x00890000d410783b */ /* 0x0003280000000200 */
[----:B------:R1:W1:Y:S04]  /*6e10*/  LDSM.16.M88.4 R24, [R212+0x9100] ;  /* 0x00910000d418783b */ /* 0x0002680000000200 */
[----:B------:R1:W1:Y:S04]  /*6e20*/  LDSM.16.M88.4 R136, [R212+0x9900] ;  /* 0x00990000d488783b */ /* 0x0002680000000200 */
[----:B------:R1:W1:Y:S04]  /*6e30*/  LDSM.16.M88.4 R172, [R220+0x10100] ;  /* 0x01010000dcac783b */ /* 0x0002680000000200 */
[----:B------:R1:W1:Y:S04]  /*6e40*/  LDSM.16.M88.4 R176, [R223] ;  /* 0x00000000dfb0783b */ /* 0x0002680000000200 */
[----:B------:R1:W1:Y:S04]  /*6e50*/  LDSM.16.M88.4 R180, [R238] ;  /* 0x00000000eeb4783b */ /* 0x0002680000000200 */
[----:B------:R1:W1:Y:S04]  /*6e60*/  LDSM.16.M88.4 R184, [R237] ;  /* 0x00000000edb8783b */ /* 0x0002680000000200 */
[----:B------:R1:W1:Y:S01]  /*6e70*/  LDSM.16.M88.4 R188, [R236] ;  /* 0x00000000ecbc783b */ /* 0x0002620000000200 */
[----:B------:R-:W-:-:S05]  /*6e80*/  @P0 BRA `(.L_x_987) ;  /* 0x0000037000000947 */ /* 0x000fca0003800000 */
[----:B------:R-:W-:Y:S01]  /*6e90*/  SHF.R.S32.HI R0, RZ, 0x1f, R242 ;  /* 0x0000001fff007819 */ /* 0x000fe200000114f2 */
[----:B------:R-:W-:Y:S01]  /*6ea0*/  IMAD.WIDE.U32 R2, R242, c[0x0][0x208], RZ ;  /* 0x00008200f2027a25 */ /* 0x000fe200078e00ff */
[----:B------:R-:W-:Y:S02]  /*6eb0*/  SHF.R.S32.HI R4, RZ, 0x1f, R240 ;  /* 0x0000001fff047819 */ /* 0x000fe400000114f0 */
[----:B------:R-:W-:Y:S01]  /*6ec0*/  IADD3 R30, -R211, 0x10, RZ ;  /* 0x00000010d31e7810 */ /* 0x000fe20007ffe1ff */
[----:B------:R-:W-:Y:S01]  /*6ed0*/  IMAD R0, R0, c[0x0][0x208], RZ ;  /* 0x0000820000007a24 */ /* 0x000fe200078e02ff */
[----:B------:R-:W-:Y:S01]  /*6ee0*/  IADD3 R28, -R205, 0x10, RZ ;  /* 0x00000010cd1c7810 */ /* 0x000fe20007ffe1ff */
[----:B------:R-:W-:Y:S01]  /*6ef0*/  IMAD R4, R4, c[0x0][0x218], RZ ;  /* 0x0000860004047a24 */ /* 0x000fe200078e02ff */
[----:B------:R-:W-:Y:S01]  /*6f00*/  LOP3.LUT R30, R30, 0xf, RZ, 0xc0, !PT ;  /* 0x0000000f1e1e7812 */ /* 0x000fe200078ec0ff */
[----:B------:R-:W-:Y:S01]  /*6f10*/  IMAD R0, R242, c[0x0][0x20c], R0 ;  /* 0x00008300f2007a24 */ /* 0x000fe200078e0200 */
[----:B------:R-:W-:Y:S01]  /*6f20*/  LOP3.LUT R28, R28, 0xf, RZ, 0xc0, !PT ;  /* 0x0000000f1c1c7812 */ /* 0x000fe200078ec0ff */
[----:B------:R-:W-:Y:S01]  /*6f30*/  IMAD R4, R240, c[0x0][0x21c], R4 ;  /* 0x00008700f0047a24 */ /* 0x000fe200078e0204 */
[----:B------:R-:W-:Y:S01]  /*6f40*/  IADD3 R22, -R204, 0x10, RZ ;  /* 0x00000010cc167810 */ /* 0x000fe20007ffe1ff */
[----:B------:R-:W-:Y:S01]  /*6f50*/  IMAD.IADD R3, R3, 0x1, R0 ;  /* 0x0000000103037824 */ /* 0x000fe200078e0200 */
[C---:B------:R-:W-:Y:S01]  /*6f60*/  SHF.L.U64.HI R6, R250.reuse, 0x1, R244 ;  /* 0x00000001fa067819 */ /* 0x040fe200000102f4 */
[----:B------:R-:W-:Y:S01]  /*6f70*/  IMAD.SHL.U32 R5, R250, 0x2, RZ ;  /* 0x00000002fa057824 */ /* 0x000fe200078e00ff */
[----:B------:R-:W-:Y:S01]  /*6f80*/  LOP3.LUT R22, R22, 0xf, RZ, 0xc0, !PT ;  /* 0x0000000f16167812 */ /* 0x000fe200078ec0ff */
[----:B------:R-:W-:Y:S05]  /*6f90*/  IMAD.WIDE.U32 R2, R240, c[0x0][0x218], R2 ;  /* 0x00008600f0027a25 */ /* 0x000fea00078e0002 */
[----:B------:R-:W-:Y:S04]  /*6fa0*/  IADD3 R0, P0, R2, UR14, RZ ;  /* 0x0000000e02007c10 */ /* 0x000fe8000ff1e0ff */
[----:B------:R-:W-:Y:S02]  /*6fb0*/  IADD3.X R4, R3, UR19, R4, P0, !PT ;  /* 0x0000001303047c10 */ /* 0x000fe400087fe404 */
[C---:B------:R-:W-:Y:S04]  /*6fc0*/  LEA R3, P0, R0.reuse, c[0x0][0x1f8], 0x1 ;  /* 0x00007e0000037a11 */ /* 0x040fe800078008ff */
[----:B------:R-:W-:Y:S02]  /*6fd0*/  LEA.HI.X R4, R0, c[0x0][0x1fc], R4, 0x1, P0 ;  /* 0x00007f0000047a11 */ /* 0x000fe400000f0c04 */
[----:B------:R-:W5:Y:S04]  /*6fe0*/  SHFL.IDX PT, R0, R3, 0x1, 0x181f ;  /* 0x00381f0003007f89 */ /* 0x000f6800000e0000 */
[----:B------:R-:W4:Y:S04]  /*6ff0*/  SHFL.IDX PT, R2, R4, 0x1, 0x181f ;  /* 0x00381f0004027f89 */ /* 0x000f2800000e0000 */
[----:B------:R-:W3:Y:S04]  /*7000*/  SHFL.IDX PT, R3, R3, RZ, 0x181f ;  /* 0x00181fff03037589 */ /* 0x000ee800000e0000 */
[----:B------:R-:W2:Y:S01]  /*7010*/  SHFL.IDX PT, R4, R4, RZ, 0x181f ;  /* 0x00181fff04047589 */ /* 0x000ea200000e0000 */
[----:B-----5:R-:W-:Y:S04]  /*7020*/  IADD3 R30, P2, P0, R30, R0, R208 ;  /* 0x000000001e1e7210 */ /* 0x020fe8000785e0d0 */
[----:B----4-:R-:W-:Y:S02]  /*7030*/  IADD3.X R31, RZ, R2, R209, P2, P0 ;  /* 0x00000002ff1f7210 */ /* 0x010fe400017e04d1 */
[----:B------:R-:W-:Y:S04]  /*7040*/  IADD3 R28, P2, P0, R28, R0, R206 ;  /* 0x000000001c1c7210 */ /* 0x000fe8000785e0ce */
[----:B------:R-:W-:Y:S02]  /*7050*/  IADD3.X R29, RZ, R2, R207, P2, P0 ;  /* 0x00000002ff1d7210 */ /* 0x000fe400017e04cf */
[----:B------:R-:W-:Y:S04]  /*7060*/  IADD3 R22, P2, P0, R22, R0, R5 ;  /* 0x0000000016167210 */ /* 0x000fe8000785e005 */
[--C-:B------:R-:W-:Y:S02]  /*7070*/  IADD3.X R23, RZ, R2, R6.reuse, P2, P0 ;  /* 0x00000002ff177210 */ /* 0x100fe400017e0406 */
[C---:B---3--:R-:W-:Y:S02]  /*7080*/  IADD3 R20, P0, R3.reuse, R5, RZ ;  /* 0x0000000503147210 */ /* 0x048fe40007f1e0ff */
[----:B------:R-:W-:Y:S03]  /*7090*/  ISETP.GE.AND P2, PT, R252, c[0x0][0x1d4], PT ;  /* 0x00007500fc007a0c */ /* 0x000fe60003f46270 */
[C---:B--2---:R-:W-:Y:S01]  /*70a0*/  IMAD.X R21, R4.reuse, 0x1, R6, P0 ;  /* 0x0000000104157824 */ /* 0x044fe200000e0606 */
[CC--:B------:R-:W-:Y:S05]  /*70b0*/  IADD3 R14, P0, R3.reuse, R243.reuse, RZ ;  /* 0x000000f3030e7210 */ /* 0x0c0fea0007f1e0ff */
[C-C-:B------:R-:W-:Y:S01]  /*70c0*/  IMAD.X R15, R4.reuse, 0x1, R210.reuse, P0 ;  /* 0x00000001040f7824 */ /* 0x140fe200000e06d2 */
[C---:B------:R-:W-:Y:S04]  /*70d0*/  IADD3 R12, P0, R3.reuse, R208, RZ ;  /* 0x000000d0030c7210 */ /* 0x040fe80007f1e0ff */
[----:B------:R2:W-:Y:S01]  /*70e0*/  LDGSTS.E.BYPASS.LTC128B.128 [R241], [R14.64], !P2 ;  /* 0x000000000ef17fae */ /* 0x0005e2000d101d50 */
[C---:B------:R-:W-:Y:S01]  /*70f0*/  IMAD.X R13, R4.reuse, 0x1, R209, P0 ;  /* 0x00000001040d7824 */ /* 0x040fe200000e06d1 */
[----:B------:R-:W-:Y:S04]  /*7100*/  IADD3 R6, P0, R3, R206, RZ ;  /* 0x000000ce03067210 */ /* 0x000fe80007f1e0ff */
[----:B------:R2:W-:Y:S01]  /*7110*/  LDGSTS.E.BYPASS.LTC128B.128 [R241+0x2000], [R12.64], !P6 ;  /* 0x020000000cf17fae */ /* 0x0005e2000f101d50 */
[----:B------:R-:W-:Y:S01]  /*7120*/  IMAD.X R7, R4, 0x1, R207, P0 ;  /* 0x0000000104077824 */ /* 0x000fe200000e06cf */
[----:B------:R-:W-:Y:S04]  /*7130*/  IADD3 R4, P0, R0, R243, RZ ;  /* 0x000000f300047210 */ /* 0x000fe80007f1e0ff */
[----:B------:R2:W-:Y:S01]  /*7140*/  LDGSTS.E.BYPASS.LTC128B.128 [R241+0x4000], [R6.64], !P5 ;  /* 0x0400000006f17fae */ /* 0x0005e2000e901d50 */
[----:B------:R-:W-:Y:S01]  /*7150*/  IMAD.X R5, R2, 0x1, R210, P0 ;  /* 0x0000000102057824 */ /* 0x000fe200000e06d2 */
[----:B------:R-:W-:Y:S02]  /*7160*/  ISETP.NE.U32.AND P0, PT, R211, RZ, PT ;  /* 0x000000ffd300720c */ /* 0x000fe40003f05070 */
[----:B------:R2:W-:Y:S04]  /*7170*/  LDGSTS.E.BYPASS.LTC128B.128 [R241+0x6000], [R20.64], !P4 ;  /* 0x0600000014f17fae */ /* 0x0005e8000e101d50 */
[----:B------:R2:W-:Y:S07]  /*7180*/  LDGSTS.E.BYPASS.LTC128B.128 [R241+0x1000], [R4.64], !P2 ;  /* 0x0100000004f17fae */ /* 0x0005ee000d101d50 */
[----:B------:R2:W-:Y:S01]  /*7190*/  LDGSTS.E.BYPASS.LTC128B.128.ZFILL [R241+0x3000], [R30.64], P0 ;  /* 0x030000001ef17fae */ /* 0x0005e20008141d50 */
[----:B------:R-:W-:Y:S11]  /*71a0*/  ISETP.NE.U32.AND P0, PT, R205, RZ, PT ;  /* 0x000000ffcd00720c */ /* 0x000ff60003f05070 */
[----:B------:R-:W-:Y:S02]  /*71b0*/  @!UPT UIADD3 URZ, URZ, URZ, URZ ;  /* 0x0000003f3f3ff290 */ /* 0x000fe4000fffe03f */
[----:B------:R2:W-:Y:S01]  /*71c0*/  LDGSTS.E.BYPASS.LTC128B.128.ZFILL [R241+0x5000], [R28.64], P0 ;  /* 0x050000001cf17fae */ /* 0x0005e20008141d50 */
[----:B------:R-:W-:Y:S11]  /*71d0*/  ISETP.NE.U32.AND P0, PT, R204, RZ, PT ;  /* 0x000000ffcc00720c */ /* 0x000ff60003f05070 */
[----:B------:R-:W-:Y:S02]  /*71e0*/  @!UPT UIADD3 URZ, URZ, URZ, URZ ;  /* 0x0000003f3f3ff290 */ /* 0x000fe4000fffe03f */
[----:B------:R2:W-:Y:S02]  /*71f0*/  LDGSTS.E.BYPASS.LTC128B.128.ZFILL [R241+0x7000], [R22.64], P0 ;  /* 0x0700000016f17fae */ /* 0x0005e40008141d50 */
.L_x_987:
[C---:B--23--:R-:W-:Y:S01]  /*7200*/  HMMA.16816.F32 R4, R32.reuse, R8, RZ ;  /* 0x000000082004723c */ /* 0x04cfe200000018ff */
[----:B------:R-:W-:Y:S01]  /*7210*/  LDSM.16.M88.4 R192, [R218+0x8100] ;  /* 0x00810000dac0783b */ /* 0x000fe20000000200 */
[----:B------:R-:W-:Y:S06]  /*7220*/  UISETP.GT.AND UP0, UPT, UR21, UR7, UPT ;  /* 0x000000071500728c */ /* 0x000fec000bf04270 */
[C---:B------:R-:W-:Y:S01]  /*7230*/  HMMA.16816.F32 R8, R32.reuse, R10, RZ ;  /* 0x0000000a2008723c */ /* 0x040fe200000018ff */
[----:B------:R-:W0:Y:S01]  /*7240*/  LDGDEPBAR ;  /* 0x00000000000079af */ /* 0x000e220000000000 */
[----:B------:R-:W-:Y:S06]  /*7250*/  PLOP3.LUT P0, PT, PT, PT, UP0, 0x40, 0x0 ;  /* 0x000000000000781c */ /* 0x000fec0003f0e808 */
[C---:B----4-:R-:W-:Y:S01]  /*7260*/  HMMA.16816.F32 R12, R32.reuse, R16, RZ ;  /* 0x00000010200c723c */ /* 0x050fe200000018ff */
[----:B------:R-:W-:Y:S07]  /*7270*/  LDSM.16.M88.4 R196, [R218+0x8900] ;  /* 0x00890000dac4783b */ /* 0x000fee0000000200 */
[C---:B------:R-:W-:Y:S01]  /*7280*/  HMMA.16816.F32 R16, R32.reuse, R18, RZ ;  /* 0x000000122010723c */ /* 0x040fe200000018ff */
[----:B------:R-:W-:Y:S07]  /*7290*/  LDSM.16.M88.4 R200, [R217] ;  /* 0x00000000d9c8783b */ /* 0x000fee0000000200 */
[C---:B-1----:R-:W-:Y:S08]  /*72a0*/  HMMA.16816.F32 R20, R32.reuse, R24, RZ ;  /* 0x000000182014723c */ /* 0x042ff000000018ff */
[C---:B------:R-:W-:Y:S08]  /*72b0*/  HMMA.16816.F32 R24, R32.reuse, R26, RZ ;  /* 0x0000001a2018723c */ /* 0x040ff000000018ff */
[C---:B------:R-:W-:Y:S08]  /*72c0*/  HMMA.16816.F32 R28, R32.reuse, R136, RZ ;  /* 0x00000088201c723c */ /* 0x040ff000000018ff */
[----:B------:R-:W-:Y:S01]  /*72d0*/  HMMA.16816.F32 R32, R32, R138, RZ ;  /* 0x0000008a2020723c */ /* 0x000fe200000018ff */
        /* <DEDUP_REMOVED lines=11> */
[----:B------:R-:W-:Y:S01]  /*7390*/  HMMA.16816.F32 R32, R172, R190, R32 ;  /* 0x000000beac20723c */ /* 0x000fe20000001820 */
[----:B------:R-:W5:Y:S07]  /*73a0*/  LDSM.16.M88.4 R172, [R217+0x800] ;  /* 0x00080000d9ac783b */ /* 0x000f6e0000000200 */
[C---:B-1----:R-:W-:Y:S01]  /*73b0*/  HMMA.16816.F32 R4, R136.reuse, R192, R4 ;  /* 0x000000c08804723c */ /* 0x042fe20000001804 */
[----:B------:R-:W-:Y:S07]  /*73c0*/  LDSM.16.M88.4 R188, [R217+0x1800] ;  /* 0x00180000d9bc783b */ /* 0x000fee0000000200 */
        /* <DEDUP_REMOVED lines=10> */
[----:B------:R-:W2:Y:S07]  /*7470*/  LDSM.16.M88.4 R136, [R212+0xa900] ;  /* 0x00a90000d488783b */ /* 0x000eae0000000200 */
[C---:B----4-:R-:W-:Y:S01]  /*7480*/  HMMA.16816.F32 R4, R184.reuse, R200, R4 ;  /* 0x000000c8b804723c */ /* 0x050fe20000001804 */
[----:B------:R-:W3:Y:S07]  /*7490*/  LDSM.16.M88.4 R180, [R212+0xb100] ;  /* 0x00b10000d4b4783b */ /* 0x000eee0000000200 */
[C---:B------:R-:W-:Y:S01]  /*74a0*/  HMMA.16816.F32 R8, R184.reuse, R202, R8 ;  /* 0x000000cab808723c */ /* 0x040fe20000001808 */
[----:B------:R-:W4:Y:S07]  /*74b0*/  LDSM.16.M88.4 R200, [R212+0xb900] ;  /* 0x00b90000d4c8783b */ /* 0x000f2e0000000200 */
[C---:B-----5:R-:W-:Y:S08]  /*74c0*/  HMMA.16816.F32 R12, R184.reuse, R172, R12 ;  /* 0x000000acb80c723c */ /* 0x060ff0000000180c */
[C---:B------:R-:W-:Y:S01]  /*74d0*/  HMMA.16816.F32 R16, R184.reuse, R174, R16 ;  /* 0x000000aeb810723c */ /* 0x040fe20000001810 */
[----:B------:R-:W-:Y:S07]  /*74e0*/  LDSM.16.M88.4 R172, [R220+0x14100] ;  /* 0x01410000dcac783b */ /* 0x000fee0000000200 */
[C---:B-1----:R-:W-:Y:S08]  /*74f0*/  HMMA.16816.F32 R20, R184.reuse, R176, R20 ;  /* 0x000000b0b814723c */ /* 0x042ff00000001814 */
[C---:B------:R-:W-:Y:S01]  /*7500*/  HMMA.16816.F32 R24, R184.reuse, R178, R24 ;  /* 0x000000b2b818723c */ /* 0x040fe20000001818 */
[----:B------:R-:W1:Y:S07]  /*7510*/  LDSM.16.M88.4 R176, [R235] ;  /* 0x00000000ebb0783b */ /* 0x000e6e0000000200 */
[C---:B------:R-:W-:Y:S08]  /*7520*/  HMMA.16816.F32 R28, R184.reuse, R188, R28 ;  /* 0x000000bcb81c723c */ /* 0x040ff0000000181c */
[----:B------:R-:W-:Y:S01]  /*7530*/  HMMA.16816.F32 R32, R184, R190, R32 ;  /* 0x000000beb820723c */ /* 0x000fe20000001820 */
[----:B------:R-:W5:Y:S07]  /*7540*/  LDSM.16.M88.4 R184, [R234] ;  /* 0x00000000eab8783b */ /* 0x000f6e0000000200 */
[C---:B------:R-:W-:Y:S01]  /*7550*/  HMMA.16816.F32 R4, R192.reuse, R196, R4 ;  /* 0x000000c4c004723c */ /* 0x040fe20000001804 */
[----:B------:R-:W1:Y:S07]  /*7560*/  LDSM.16.M88.4 R188, [R233] ;  /* 0x00000000e9bc783b */ /* 0x000e6e0000000200 */
[C---:B------:R-:W-:Y:S01]  /*7570*/  HMMA.16816.F32 R8, R192.reuse, R198, R8 ;  /* 0x000000c6c008723c */ /* 0x040fe20000001808 */
[----:B------:R-:W1:Y:S07]  /*7580*/  LDSM.16.M88.4 R196, [R232] ;  /* 0x00000000e8c4783b */ /* 0x000e6e0000000200 */
[C---:B--2---:R-:W-:Y:S08]  /*7590*/  HMMA.16816.F32 R12, R192.reuse, R136, R12 ;  /* 0x00000088c00c723c */ /* 0x044ff0000000180c */
[C---:B------:R-:W-:Y:S01]  /*75a0*/  HMMA.16816.F32 R16, R192.reuse, R138, R16 ;  /* 0x0000008ac010723c */ /* 0x040fe20000001810 */
[----:B------:R-:W-:Y:S07]  /*75b0*/  LDSM.16.M88.4 R136, [R222+0x14100] ;  /* 0x01410000de88783b */ /* 0x000fee0000000200 */
[C---:B---3--:R-:W-:Y:S08]  /*75c0*/  HMMA.16816.F32 R20, R192.reuse, R180, R20 ;  /* 0x000000b4c014723c */ /* 0x048ff00000001814 */
[C---:B------:R-:W-:Y:S01]  /*75d0*/  HMMA.16816.F32 R24, R192.reuse, R182, R24 ;  /* 0x000000b6c018723c */ /* 0x040fe20000001818 */
[----:B------:R-:W2:Y:S07]  /*75e0*/  LDSM.16.M88.4 R180, [R218+0xa100] ;  /* 0x00a10000dab4783b */ /* 0x000eae0000000200 */
[C---:B----4-:R-:W-:Y:S08]  /*75f0*/  HMMA.16816.F32 R28, R192.reuse, R200, R28 ;  /* 0x000000c8c01c723c */ /* 0x050ff0000000181c */
[----:B------:R-:W-:Y:S01]  /*7600*/  HMMA.16816.F32 R32, R192, R202, R32 ;  /* 0x000000cac020723c */ /* 0x000fe20000001820 */
[----:B------:R-:W3:Y:S07]  /*7610*/  LDSM.16.M88.4 R192, [R218+0xa900] ;  /* 0x00a90000dac0783b */ /* 0x000eee0000000200 */
[C---:B-1----:R-:W-:Y:S01]  /*7620*/  HMMA.16816.F32 R4, R172.reuse, R176, R4 ;  /* 0x000000b0ac04723c */ /* 0x042fe20000001804 */
[----:B------:R-:W-:Y:S07]  /*7630*/  LDSM.16.M88.4 R200, [R217+0x3800] ;  /* 0x00380000d9c8783b */ /* 0x000fee0000000200 */
[C---:B------:R-:W-:Y:S01]  /*7640*/  HMMA.16816.F32 R8, R172.reuse, R178, R8 ;  /* 0x000000b2ac08723c */ /* 0x040fe20000001808 */
[----:B------:R-:W1:Y:S07]  /*7650*/  LDSM.16.M88.4 R176, [R218+0xb100] ;  /* 0x00b10000dab0783b */ /* 0x000e6e0000000200 */
[C---:B-----5:R-:W-:Y:S08]  /*7660*/  HMMA.16816.F32 R12, R172.reuse, R184, R12 ;  /* 0x000000b8ac0c723c */ /* 0x060ff0000000180c */
        /* <DEDUP_REMOVED lines=8> */
[C---:B--2---:R-:W-:Y:S01]  /*76f0*/  HMMA.16816.F32 R4, R136.reuse, R180, R4 ;  /* 0x000000b48804723c */ /* 0x044fe20000001804 */
[----:B------:R-:W-:Y:S07]  /*7700*/  LDSM.16.M88.4 R196, [R217+0x3000] ;  /* 0x00300000d9c4783b */ /* 0x000fee0000000200 */
[C---:B------:R-:W-:Y:S01]  /*7710*/  HMMA.16816.F32 R8, R136.reuse, R182, R8 ;  /* 0x000000b68808723c */ /* 0x040fe20000001808 */
[----:B------:R-:W2:Y:S07]  /*7720*/  LDSM.16.M88.4 R180, [R217+0x2800] ;  /* 0x00280000d9b4783b */ /* 0x000eae0000000200 */
[C---:B---3--:R-:W-:Y:S08]  /*7730*/  HMMA.16816.F32 R12, R136.reuse, R192, R12 ;  /* 0x000000c0880c723c */ /* 0x048ff0000000180c */
[C---:B------:R-:W-:Y:S01]  /*7740*/  HMMA.16816.F32 R16, R136.reuse, R194, R16 ;  /* 0x000000c28810723c */ /* 0x040fe20000001810 */
[----:B------:R-:W-:Y:S07]  /*7750*/  LDSM.16.M88.4 R192, [R220+0x18100] ;  /* 0x01810000dcc0783b */ /* 0x000fee0000000200 */
[C---:B-1----:R-:W-:Y:S08]  /*7760*/  HMMA.16816.F32 R20, R136.reuse, R176, R20 ;  /* 0x000000b08814723c */ /* 0x042ff00000001814 */
[C---:B------:R-:W-:Y:S01]  /*7770*/  HMMA.16816.F32 R24, R136.reuse, R178, R24 ;  /* 0x000000b28818723c */ /* 0x040fe20000001818 */
[----:B------:R-:W-:Y:S07]  /*7780*/  LDSM.16.M88.4 R176, [R212+0xc100] ;  /* 0x00c10000d4b0783b */ /* 0x000fee0000000200 */
[C---:B----4-:R-:W-:Y:S08]  /*7790*/  HMMA.16816.F32 R28, R136.reuse, R184, R28 ;  /* 0x000000b8881c723c */ /* 0x050ff0000000181c */
[----:B------:R-:W-:Y:S01]  /*77a0*/  HMMA.16816.F32 R32, R136, R186, R32 ;  /* 0x000000ba8820723c */ /* 0x000fe20000001820 */
[----:B------:R-:W1:Y:S07]  /*77b0*/  LDSM.16.M88.4 R136, [R219+0x18100] ;  /* 0x01810000db88783b */ /* 0x000e6e0000000200 */
[C---:B-----5:R-:W-:Y:S01]  /*77c0*/  HMMA.16816.F32 R4, R172.reuse, R188, R4 ;  /* 0x000000bcac04723c */ /* 0x060fe20000001804 */
[----:B------:R-:W3:Y:S07]  /*77d0*/  LDSM.16.M88.4 R184, [R212+0xc900] ;  /* 0x00c90000d4b8783b */ /* 0x000eee0000000200 */
[C---:B------:R-:W-:Y:S01]  /*77e0*/  HMMA.16816.F32 R8, R172.reuse, R190, R8 ;  /* 0x000000beac08723c */ /* 0x040fe20000001808 */
[----:B------:R-:W-:Y:S07]  /*77f0*/  LDSM.16.M88.4 R188, [R212+0xd900] ;  /* 0x00d90000d4bc783b */ /* 0x000fee0000000200 */
[C---:B--2---:R-:W-:Y:S08]  /*7800*/  HMMA.16816.F32 R12, R172.reuse, R180, R12 ;  /* 0x000000b4ac0c723c */ /* 0x044ff0000000180c */
[C---:B------:R-:W-:Y:S01]  /*7810*/  HMMA.16816.F32 R16, R172.reuse, R182, R16 ;  /* 0x000000b6ac10723c */ /* 0x040fe20000001810 */
[----:B------:R-:W2:Y:S07]  /*7820*/  LDSM.16.M88.4 R180, [R212+0xd100] ;  /* 0x00d10000d4b4783b */ /* 0x000eae0000000200 */
[C---:B------:R-:W-:Y:S08]  /*7830*/  HMMA.16816.F32 R20, R172.reuse, R196, R20 ;  /* 0x000000c4ac14723c */ /* 0x040ff00000001814 */
[C---:B------:R-:W-:Y:S01]  /*7840*/  HMMA.16816.F32 R24, R172.reuse, R198, R24 ;  /* 0x000000c6ac18723c */ /* 0x040fe20000001818 */
[----:B------:R-:W4:Y:S07]  /*7850*/  LDSM.16.M88.4 R196, [R231] ;  /* 0x00000000e7c4783b */ /* 0x000f2e0000000200 */
[C---:B------:R-:W-:Y:S08]  /*7860*/  HMMA.16816.F32 R28, R172.reuse, R200, R28 ;  /* 0x000000c8ac1c723c */ /* 0x040ff0000000181c */
[----:B------:R-:W-:Y:S01]  /*7870*/  HMMA.16816.F32 R32, R172, R202, R32 ;  /* 0x000000caac20723c */ /* 0x000fe20000001820 */
[----:B------:R-:W5:Y:S07]  /*7880*/  LDSM.16.M88.4 R172, [R230] ;  /* 0x00000000e6ac783b */ /* 0x000f6e0000000200 */
[C---:B-1----:R-:W-:Y:S01]  /*7890*/  HMMA.16816.F32 R4, R136.reuse, R176, R4 ;  /* 0x000000b08804723c */ /* 0x042fe20000001804 */
[----:B------:R-:W-:Y:S07]  /*78a0*/  LDSM.16.M88.4 R200, [R228] ;  /* 0x00000000e4c8783b */ /* 0x000fee0000000200 */
[C---:B------:R-:W-:Y:S01]  /*78b0*/  HMMA.16816.F32 R8, R136.reuse, R178, R8 ;  /* 0x000000b28808723c */ /* 0x040fe20000001808 */
[----:B------:R-:W1:Y:S07]  /*78c0*/  LDSM.16.M88.4 R176, [R229] ;  /* 0x00000000e5b0783b */ /* 0x000e6e0000000200 */
[C---:B---3--:R-:W-:Y:S08]  /*78d0*/  HMMA.16816.F32 R12, R136.reuse, R184, R12 ;  /* 0x000000b8880c723c */ /* 0x048ff0000000180c */
[C---:B------:R-:W-:Y:S01]  /*78e0*/  HMMA.16816.F32 R16, R136.reuse, R186, R16 ;  /* 0x000000ba8810723c */ /* 0x040fe20000001810 */
[----:B------:R-:W-:Y:S07]  /*78f0*/  LDSM.16.M88.4 R184, [R218+0xc900] ;  /* 0x00c90000dab8783b */ /* 0x000fee0000000200 */
[C---:B--2---:R-:W-:Y:S08]  /*7900*/  HMMA.16816.F32 R20, R136.reuse, R180, R20 ;  /* 0x000000b48814723c */ /* 0x044ff00000001814 */
[C---:B------:R-:W-:Y:S01]  /*7910*/  HMMA.16816.F32 R24, R136.reuse, R182, R24 ;  /* 0x000000b68818723c */ /* 0x040fe20000001818 */
[----:B------:R-:W-:Y:S07]  /*7920*/  LDSM.16.M88.4 R180, [R218+0xc100] ;  /* 0x00c10000dab4783b */ /* 0x000fee0000000200 */
[C---:B------:R-:W-:Y:S08]  /*7930*/  HMMA.16816.F32 R28, R136.reuse, R188, R28 ;  /* 0x000000bc881c723c */ /* 0x040ff0000000181c */
        /* <DEDUP_REMOVED lines=11> */
[----:B------:R-:W1:Y:S07]  /*79f0*/  LDSM.16.M88.4 R176, [R217+0x4000] ;  /* 0x00400000d9b0783b */ /* 0x000e6e0000000200 */
[C---:B------:R-:W-:Y:S08]  /*7a00*/  HMMA.16816.F32 R28, R192.reuse, R200, R28 ;  /* 0x000000c8c01c723c */ /* 0x040ff0000000181c */
[----:B------:R-:W-:Y:S01]  /*7a10*/  HMMA.16816.F32 R32, R192, R202, R32 ;  /* 0x000000cac020723c */ /* 0x000fe20000001820 */
[----:B------:R-:W5:Y:S07]  /*7a20*/  LDSM.16.M88.4 R192, [R217+0x4800] ;  /* 0x00480000d9c0783b */ /* 0x000f6e0000000200 */
[C---:B--2---:R-:W-:Y:S01]  /*7a30*/  HMMA.16816.F32 R4, R136.reuse, R180, R4 ;  /* 0x000000b48804723c */ /* 0x044fe20000001804 */
[----:B------:R-:W-:Y:S07]  /*7a40*/  LDSM.16.M88.4 R200, [R212+0xe100] ;  /* 0x00e10000d4c8783b */ /* 0x000fee0000000200 */
[C---:B------:R-:W-:Y:S01]  /*7a50*/  HMMA.16816.F32 R8, R136.reuse, R182, R8 ;  /* 0x000000b68808723c */ /* 0x040fe20000001808 */
[----:B------:R-:W2:Y:S07]  /*7a60*/  LDSM.16.M88.4 R180, [R217+0x5000] ;  /* 0x00500000d9b4783b */ /* 0x000eae0000000200 */
[C---:B------:R-:W-:Y:S08]  /*7a70*/  HMMA.16816.F32 R12, R136.reuse, R184, R12 ;  /* 0x000000b8880c723c */ /* 0x040ff0000000180c */
[C---:B------:R-:W-:Y:S01]  /*7a80*/  HMMA.16816.F32 R16, R136.reuse, R186, R16 ;  /* 0x000000ba8810723c */ /* 0x040fe20000001810 */
[----:B------:R-:W2:Y:S07]  /*7a90*/  LDSM.16.M88.4 R184, [R217+0x5800] ;  /* 0x00580000d9b8783b */ /* 0x000eae0000000200 */
[C---:B---3--:R-:W-:Y:S08]  /*7aa0*/  HMMA.16816.F32 R20, R136.reuse, R188, R20 ;  /* 0x000000bc8814723c */ /* 0x048ff00000001814 */
[C---:B------:R-:W-:Y:S01]  /*7ab0*/  HMMA.16816.F32 R24, R136.reuse, R190, R24 ;  /* 0x000000be8818723c */ /* 0x040fe20000001818 */
[----:B------:R-:W3:Y:S07]  /*7ac0*/  LDSM.16.M88.4 R188, [R219+0x1c100] ;  /* 0x01c10000dbbc783b */ /* 0x000eee0000000200 */
[C---:B----4-:R-:W-:Y:S08]  /*7ad0*/  HMMA.16816.F32 R28, R136.reuse, R196, R28 ;  /* 0x000000c4881c723c */ /* 0x050ff0000000181c */
[----:B------:R-:W-:Y:S01]  /*7ae0*/  HMMA.16816.F32 R32, R136, R198, R32 ;  /* 0x000000c68820723c */ /* 0x000fe20000001820 */
[----:B------:R-:W4:Y:S07]  /*7af0*/  LDSM.16.M88.4 R136, [R212+0xe900] ;  /* 0x00e90000d488783b */ /* 0x000f2e0000000200 */
[C---:B-1----:R-:W-:Y:S01]  /*7b00*/  HMMA.16816.F32 R4, R172.reuse, R176, R4 ;  /* 0x000000b0ac04723c */ /* 0x042fe20000001804 */
[----:B------:R-:W-:Y:S07]  /*7b10*/  LDSM.16.M88.4 R196, [R225] ;  /* 0x00000000e1c4783b */ /* 0x000fee0000000200 */
[C---:B------:R-:W-:Y:S01]  /*7b20*/  HMMA.16816.F32 R8, R172.reuse, R178, R8 ;  /* 0x000000b2ac08723c */ /* 0x040fe20000001808 */
[----:B------:R-:W1:Y:S07]  /*7b30*/  LDSM.16.M88.4 R176, [R212+0xf100] ;  /* 0x00f10000d4b0783b */ /* 0x000e6e0000000200 */
[C---:B-----5:R-:W-:Y:S08]  /*7b40*/  HMMA.16816.F32 R12, R172.reuse, R192, R12 ;  /* 0x000000c0ac0c723c */ /* 0x060ff0000000180c */
[C---:B------:R-:W-:Y:S01]  /*7b50*/  HMMA.16816.F32 R16, R172.reuse, R194, R16 ;  /* 0x000000c2ac10723c */ /* 0x040fe20000001810 */
[----:B------:R-:W5:Y:S07]  /*7b60*/  LDSM.16.M88.4 R192, [R212+0xf900] ;  /* 0x00f90000d4c0783b */ /* 0x000f6e0000000200 */
[C---:B--2---:R-:W-:Y:S08]  /*7b70*/  HMMA.16816.F32 R20, R172.reuse, R180, R20 ;  /* 0x000000b4ac14723c */ /* 0x044ff00000001814 */
[C---:B------:R-:W-:Y:S01]  /*7b80*/  HMMA.16816.F32 R24, R172.reuse, R182, R24 ;  /* 0x000000b6ac18723c */ /* 0x040fe20000001818 */
[----:B------:R-:W-:Y:S07]  /*7b90*/  LDSM.16.M88.4 R180, [R227] ;  /* 0x00000000e3b4783b */ /* 0x000fee0000000200 */
[C---:B------:R-:W-:Y:S08]  /*7ba0*/  HMMA.16816.F32 R28, R172.reuse, R184, R28 ;  /* 0x000000b8ac1c723c */ /* 0x040ff0000000181c */
[----:B------:R-:W-:Y:S01]  /*7bb0*/  HMMA.16816.F32 R32, R172, R186, R32 ;  /* 0x000000baac20723c */ /* 0x000fe20000001820 */
[----:B------:R-:W2:Y:S07]  /*7bc0*/  LDSM.16.M88.4 R172, [R220+0x1c100] ;  /* 0x01c10000dcac783b */ /* 0x000eae0000000200 */
[C---:B---3--:R-:W-:Y:S01]  /*7bd0*/  HMMA.16816.F32 R4, R188.reuse, R200, R4 ;  /* 0x000000c8bc04723c */ /* 0x048fe20000001804 */
[----:B------:R-:W3:Y:S07]  /*7be0*/  LDSM.16.M88.4 R184, [R226] ;  /* 0x00000000e2b8783b */ /* 0x000eee0000000200 */
[C---:B------:R-:W-:Y:S01]  /*7bf0*/  HMMA.16816.F32 R8, R188.reuse, R202, R8 ;  /* 0x000000cabc08723c */ /* 0x040fe20000001808 */
[----:B------:R-:W2:Y:S07]  /*7c00*/  LDSM.16.M88.4 R200, [R224] ;  /* 0x00000000e0c8783b */ /* 0x000eae0000000200 */
[C---:B----4-:R-:W-:Y:S08]  /*7c10*/  HMMA.16816.F32 R12, R188.reuse, R136, R12 ;  /* 0x00000088bc0c723c */ /* 0x050ff0000000180c */
[C---:B------:R-:W-:Y:S01]  /*7c20*/  HMMA.16816.F32 R16, R188.reuse, R138, R16 ;  /* 0x0000008abc10723c */ /* 0x040fe20000001810 */
[----:B------:R-:W-:Y:S07]  /*7c30*/  LDSM.16.M88.4 R136, [R222+0x1c100] ;  /* 0x01c10000de88783b */ /* 0x000fee0000000200 */
[C---:B-1----:R-:W-:Y:S08]  /*7c40*/  HMMA.16816.F32 R20, R188.reuse, R176, R20 ;  /* 0x000000b0bc14723c */ /* 0x042ff00000001814 */
[C---:B------:R-:W-:Y:S01]  /*7c50*/  HMMA.16816.F32 R24, R188.reuse, R178, R24 ;  /* 0x000000b2bc18723c */ /* 0x040fe20000001818 */
[----:B------:R-:W1:Y:S07]  /*7c60*/  LDSM.16.M88.4 R176, [R218+0xe100] ;  /* 0x00e10000dab0783b */ /* 0x000e6e0000000200 */
[C---:B-----5:R-:W-:Y:S08]  /*7c70*/  HMMA.16816.F32 R28, R188.reuse, R192, R28 ;  /* 0x000000c0bc1c723c */ /* 0x060ff0000000181c */
[----:B------:R-:W-:Y:S01]  /*7c80*/  HMMA.16816.F32 R32, R188, R194, R32 ;  /* 0x000000c2bc20723c */ /* 0x000fe20000001820 */
[----:B------:R-:W-:Y:S07]  /*7c90*/  LDSM.16.M88.4 R188, [R218+0xf900] ;  /* 0x00f90000dabc783b */ /* 0x000fee0000000200 */
[C---:B--2---:R-:W-:Y:S01]  /*7ca0*/  HMMA.16816.F32 R4, R172.reuse, R180, R4 ;  /* 0x000000b4ac04723c */ /* 0x044fe20000001804 */
[----:B------:R-:W-:Y:S07]  /*7cb0*/  LDSM.16.M88.4 R192, [R221+0x1c100] ;  /* 0x01c10000ddc0783b */ /* 0x000fee0000000200 */
[C---:B------:R-:W-:Y:S01]  /*7cc0*/  HMMA.16816.F32 R8, R172.reuse, R182, R8 ;  /* 0x000000b6ac08723c */ /* 0x040fe20000001808 */
[----:B------:R-:W2:Y:S07]  /*7cd0*/  LDSM.16.M88.4 R180, [R218+0xe900] ;  /* 0x00e90000dab4783b */ /* 0x000eae0000000200 */
[C---:B---3--:R-:W-:Y:S08]  /*7ce0*/  HMMA.16816.F32 R12, R172.reuse, R184, R12 ;  /* 0x000000b8ac0c723c */ /* 0x048ff0000000180c */
[C---:B------:R-:W-:Y:S01]  /*7cf0*/  HMMA.16816.F32 R16, R172.reuse, R186, R16 ;  /* 0x000000baac10723c */ /* 0x040fe20000001810 */
[----:B------:R-:W3:Y:S07]  /*7d00*/  LDSM.16.M88.4 R184, [R218+0xf100] ;  /* 0x00f10000dab8783b */ /* 0x000eee0000000200 */
[C---:B------:R-:W-:Y:S08]  /*7d10*/  HMMA.16816.F32 R20, R172.reuse, R196, R20 ;  /* 0x000000c4ac14723c */ /* 0x040ff00000001814 */
[C---:B------:R-:W-:Y:S01]  /*7d20*/  HMMA.16816.F32 R24, R172.reuse, R198, R24 ;  /* 0x000000c6ac18723c */ /* 0x040fe20000001818 */
[----:B------:R-:W4:Y:S07]  /*7d30*/  LDSM.16.M88.4 R196, [R217+0x6000] ;  /* 0x00600000d9c4783b */ /* 0x000f2e0000000200 */
[C---:B------:R-:W-:Y:S08]  /*7d40*/  HMMA.16816.F32 R28, R172.reuse, R200, R28 ;  /* 0x000000c8ac1c723c */ /* 0x040ff0000000181c */
[----:B------:R-:W-:Y:S08]  /*7d50*/  HMMA.16816.F32 R32, R172, R202, R32 ;  /* 0x000000caac20723c */ /* 0x000ff00000001820 */
[C---:B-1----:R-:W-:Y:S08]  /*7d60*/  HMMA.16816.F32 R4, R136.reuse, R176, R4 ;  /* 0x000000b08804723c */ /* 0x042ff00000001804 */
[C---:B------:R-:W-:Y:S08]  /*7d70*/  HMMA.16816.F32 R8, R136.reuse, R178, R8 ;  /* 0x000000b28808723c */ /* 0x040ff00000001808 */
[C---:B--2---:R-:W-:Y:S08]  /*7d80*/  HMMA.16816.F32 R12, R136.reuse, R180, R12 ;  /* 0x000000b4880c723c */ /* 0x044ff0000000180c */
[C---:B------:R-:W-:Y:S08]  /*7d90*/  HMMA.16816.F32 R16, R136.reuse, R182, R16 ;  /* 0x000000b68810723c */ /* 0x040ff00000001810 */
[C---:B---3--:R-:W-:Y:S08]  /*7da0*/  HMMA.16816.F32 R20, R136.reuse, R184, R20 ;  /* 0x000000b88814723c */ /* 0x048ff00000001814 */
[C---:B------:R-:W-:Y:S08]  /*7db0*/  HMMA.16816.F32 R24, R136.reuse, R186, R24 ;  /* 0x000000ba8818723c */ /* 0x040ff00000001818 */
[C---:B------:R-:W-:Y:S08]  /*7dc0*/  HMMA.16816.F32 R28, R136.reuse, R188, R28 ;  /* 0x000000bc881c723c */ /* 0x040ff0000000181c */
[----:B------:R-:W-:Y:S01]  /*7dd0*/  HMMA.16816.F32 R32, R136, R190, R32 ;  /* 0x000000be8820723c */ /* 0x000fe20000001820 */
[----:B------:R-:W1:Y:S07]  /*7de0*/  LDSM.16.M88.4 R136, [R217+0x6800] ;  /* 0x00680000d988783b */ /* 0x000e6e0000000200 */
[C---:B----4-:R-:W-:Y:S08]  /*7df0*/  HMMA.16816.F32 R4, R192.reuse, R196, R4 ;  /* 0x000000c4c004723c */ /* 0x050ff00000001804 */
        /* <DEDUP_REMOVED lines=16> */
[----:B------:R-:W-:Y:S02]  /*7f00*/  FMUL.FTZ R12, R12, c[0x0][0x320] ;  /* 0x0000c8000c0c7a20 */ /* 0x000fe40000410000 */
[----:B------:R-:W-:Y:S02]  /*7f10*/  FMUL.FTZ R13, R13, c[0x0][0x320] ;  /* 0x0000c8000d0d7a20 */ /* 0x000fe40000410000 */
[----:B------:R-:W-:Y:S02]  /*7f20*/  FMUL.FTZ R14, R14, c[0x0][0x320] ;  /* 0x0000c8000e0e7a20 */ /* 0x000fe40000410000 */
[----:B------:R-:W-:Y:S02]  /*7f30*/  FMUL.FTZ R15, R15, c[0x0][0x320] ;  /* 0x0000c8000f0f7a20 */ /* 0x000fe40000410000 */
[----:B------:R-:W-:Y:S01]  /*7f40*/  FMUL.FTZ R16, R16, c[0x0][0x320] ;  /* 0x0000c80010107a20 */ /* 0x000fe20000410000 */
[----:B------:R-:W1:Y:S01]  /*7f50*/  MUFU.TANH R181, R8 ;  /* 0x0000000800b57308 */ /* 0x000e620000002400 */
[----:B------:R-:W-:Y:S02]  /*7f60*/  FMUL.FTZ R17, R17, c[0x0][0x320] ;  /* 0x0000c80011117a20 */ /* 0x000fe40000410000 */
[----:B------:R-:W-:Y:S02]  /*7f70*/  FMUL.FTZ R18, R18, c[0x0][0x320] ;  /* 0x0000c80012127a20 */ /* 0x000fe40000410000 */
[----:B------:R-:W-:Y:S05]  /*7f80*/  FMUL.FTZ R19, R19, c[0x0][0x320] ;  /* 0x0000c80013137a20 */ /* 0x000fea0000410000 */
[----:B------:R-:W1:Y:S01]  /*7f90*/  MUFU.TANH R178, R9 ;  /* 0x0000000900b27308 */ /* 0x000e620000002400 */
[----:B----4-:R-:W4:Y:S09]  /*7fa0*/  LDSM.16.M88.4 R4, [R217+0x7000] ;  /* 0x00700000d904783b */ /* 0x010f320000000200 */
[----:B------:R-:W1:Y:S10]  /*7fb0*/  MUFU.TANH R185, R10 ;  /* 0x0000000a00b97308 */ /* 0x000e740000002400 */
[----:B------:R5:W1:Y:S10]  /*7fc0*/  MUFU.TANH R184, R11 ;  /* 0x0000000b00b87308 */ /* 0x000a740000002400 */
[----:B------:R-:W1:Y:S10]  /*7fd0*/  MUFU.TANH R175, R12 ;  /* 0x0000000c00af7308 */ /* 0x000e740000002400 */
[----:B------:R-:W1:Y:S01]  /*7fe0*/  MUFU.TANH R174, R13 ;  /* 0x0000000d00ae7308 */ /* 0x000e620000002400 */
[----:B-----5:R-:W5:Y:S01]  /*7ff0*/  LDSM.16.M88.4 R8, [R217+0x7800] ;  /* 0x00780000d908783b */ /* 0x020f620000000200 */
[----:B------:R-:W-:Y:S04]  /*8000*/  DEPBAR.LE SB0, 0x0 ;  /* 0x000080000000791a */ /* 0x000fe80000000000 */
[C---:B----4-:R-:W-:Y:S04]  /*8010*/  HMMA.16816.F32 R20, R192.reuse, R4, R20 ;  /* 0x00000004c014723c */ /* 0x050fe80000001814 */
[----:B------:R-:W4:Y:S01]  /*8020*/  MUFU.TANH R180, R14 ;  /* 0x0000000e00b47308 */ /* 0x000f220000002400 */
[----:B------:R-:W-:Y:S03]  /*8030*/  BAR.SYNC.DEFER_BLOCKING 0x0 ;  /* 0x0000000000007b1d */ /* 0x000fe60000010000 */
[C---:B------:R-:W-:Y:S06]  /*8040*/  HMMA.16816.F32 R24, R192.reuse, R6, R24 ;  /* 0x00000006c018723c */ /* 0x040fec0000001818 */
[----:B------:R-:W1:Y:S10]  /*8050*/  MUFU.TANH R179, R15 ;  /* 0x0000000f00b37308 */ /* 0x000e740000002400 */
[----:B------:R-:W1:Y:S01]  /*8060*/  MUFU.TANH R173, R16 ;  /* 0x0000001000ad7308 */ /* 0x000e620000002400 */
[----:B------:R-:W-:Y:S02]  /*8070*/  FMUL.FTZ R20, R20, c[0x0][0x320] ;  /* 0x0000c80014147a20 */ /* 0x000fe40000410000 */
[----:B------:R-:W-:Y:S02]  /*8080*/  FMUL.FTZ R21, R21, c[0x0][0x320] ;  /* 0x0000c80015157a20 */ /* 0x000fe40000410000 */
[----:B------:R-:W-:Y:S02]  /*8090*/  FMUL.FTZ R22, R22, c[0x0][0x320] ;  /* 0x0000c80016167a20 */ /* 0x000fe40000410000 */
[----:B------:R-:W-:Y:S03]  /*80a0*/  FMUL.FTZ R23, R23, c[0x0][0x320] ;  /* 0x0000c80017177a20 */ /* 0x000fe60000410000 */
[----:B------:R-:W1:Y:S01]  /*80b0*/  MUFU.TANH R136, R20 ;  /* 0x0000001400887308 */ /* 0x000e620000002400 */
[----:B------:R-:W-:Y:S02]  /*80c0*/  FMUL.FTZ R24, R24, c[0x0][0x320] ;  /* 0x0000c80018187a20 */ /* 0x000fe40000410000 */
[----:B------:R-:W-:Y:S01]  /*80d0*/  FMUL.FTZ R27, R27, c[0x0][0x320] ;  /* 0x0000c8001b1b7a20 */ /* 0x000fe20000410000 */
[C---:B-----5:R-:W-:Y:S03]  /*80e0*/  HMMA.16816.F32 R28, R192.reuse, R8, R28 ;  /* 0x00000008c01c723c */ /* 0x060fe6000000181c */
[----:B------:R-:W-:Y:S03]  /*80f0*/  FMUL.FTZ R26, R26, c[0x0][0x320] ;  /* 0x0000c8001a1a7a20 */ /* 0x000fe60000410000 */
[----:B------:R5:W1:Y:S02]  /*8100*/  MUFU.TANH R135, R21 ;  /* 0x0000001500877308 */ /* 0x000a640000002400 */
[----:B------:R-:W-:Y:S08]  /*8110*/  HMMA.16816.F32 R32, R192, R10, R32 ;  /* 0x0000000ac020723c */ /* 0x000ff00000001820 */
[----:B------:R1:W1:Y:S10]  /*8120*/  MUFU.TANH R139, R22 ;  /* 0x00000016008b7308 */ /* 0x0002740000002400 */
[----:B------:R2:W2:Y:S06]  /*8130*/  MUFU.TANH R172, R23 ;  /* 0x0000001700ac7308 */ /* 0x0004ac0000002400 */
[----:B-----5:R-:W-:Y:S02]  /*8140*/  FMUL.FTZ R21, R32, c[0x0][0x320] ;  /* 0x0000c80020157a20 */ /* 0x020fe40000410000 */
[----:B------:R-:W-:Y:S02]  /*8150*/  FMUL.FTZ R20, R33, c[0x0][0x320] ;  /* 0x0000c80021147a20 */ /* 0x000fe40000410000 */
[----:B------:R5:W3:Y:S01]  /*8160*/  MUFU.TANH R132, R24 ;  /* 0x0000001800847308 */ /* 0x000ae20000002400 */
[----:B-1----:R-:W-:Y:S02]  /*8170*/  FMUL.FTZ R22, R29, c[0x0][0x320] ;  /* 0x0000c8001d167a20 */ /* 0x002fe40000410000 */
[----:B------:R-:W-:Y:S07]  /*8180*/  FMUL.FTZ R29, R35, c[0x0][0x320] ;  /* 0x0000c800231d7a20 */ /* 0x000fee0000410000 */
[----:B------:R1:W1:Y:S01]  /*8190*/  MUFU.TANH R138, R27 ;  /* 0x0000001b008a7308 */ /* 0x0002620000002400 */
[----:B--2---:R-:W-:Y:S02]  /*81a0*/  FMUL.FTZ R23, R28, c[0x0][0x320] ;  /* 0x0000c8001c177a20 */ /* 0x004fe40000410000 */
[----:B------:R-:W-:Y:S07]  /*81b0*/  FMUL.FTZ R28, R34, c[0x0][0x320] ;  /* 0x0000c800221c7a20 */ /* 0x000fee0000410000 */
[----:B------:R2:W2:Y:S01]  /*81c0*/  MUFU.TANH R137, R17 ;  /* 0x0000001100897308 */ /* 0x0004a20000002400 */
[----:B-----5:R-:W-:Y:S02]  /*81d0*/  FMUL.FTZ R24, R25, c[0x0][0x320] ;  /* 0x0000c80019187a20 */ /* 0x020fe40000410000 */
[----:B------:R-:W-:Y:S07]  /*81e0*/  FMUL.FTZ R25, R30, c[0x0][0x320] ;  /* 0x0000c8001e197a20 */ /* 0x000fee0000410000 */
[----:B------:R2:W2:Y:S01]  /*81f0*/  MUFU.TANH R177, R18 ;  /* 0x0000001200b17308 */ /* 0x0004a20000002400 */
[----:B-1----:R-:W-:Y:S09]  /*8200*/  FMUL.FTZ R27, R31, c[0x0][0x320] ;  /* 0x0000c8001f1b7a20 */ /* 0x002ff20000410000 */
[----:B------:R1:W1:Y:S10]  /*8210*/  MUFU.TANH R176, R19 ;  /* 0x0000001300b07308 */ /* 0x0002740000002400 */
        /* <DEDUP_REMOVED lines=11> */
[----:B--234-:R-:W-:Y:S01]  /*82d0*/  IADD3 R18, -R211, 0x10, RZ ;  /* 0x00000010d3127810 */ /* 0x01cfe20007ffe1ff */
[----:B------:R-:W-:Y:S01]  /*82e0*/  ULEA UR5, UR21, UR10, 0x6 ;  /* 0x0000000a15057291 */ /* 0x000fe2000f8e303f */
[----:B------:R-:W-:Y:S01]  /*82f0*/  IADD3 R16, -R205, 0x10, RZ ;  /* 0x00000010cd107810 */ /* 0x000fe20007ffe1ff */
[----:B------:R-:W-:Y:S01]  /*8300*/  IMAD.MOV.U32 R240, RZ, RZ, RZ ;  /* 0x000000fffff07224 */ /* 0x000fe200078e00ff */
[----:B------:R-:W-:Y:S02]  /*8310*/  LOP3.LUT R18, R18, 0xf, RZ, 0xc0, !PT ;  /* 0x0000000f12127812 */ /* 0x000fe400078ec0ff */
[----:B------:R-:W-:Y:S01]  /*8320*/  LOP3.LUT R16, R16, 0xf, RZ, 0xc0, !PT ;  /* 0x0000000f10107812 */ /* 0x000fe200078ec0ff */
[----:B------:R-:W-:Y:S01]  /*8330*/  IMAD.U32 R2, RZ, RZ, UR5 ;  /* 0x00000005ff027e24 */ /* 0x000fe2000f8e00ff */
[----:B------:R-:W-:Y:S02]  /*8340*/  IADD3 R14, -R204, 0x10, RZ ;  /* 0x00000010cc0e7810 */ /* 0x000fe40007ffe1ff */
[----:B------:R-:W-:Y:S02]  /*8350*/  SHF.L.U64.HI R6, R250, 0x1, R244 ;  /* 0x00000001fa067819 */ /* 0x000fe400000102f4 */
[----:B------:R-:W-:Y:S02]  /*8360*/  IADD3 R2, R2, -0x40, R251 ;  /* 0xffffffc002027810 */ /* 0x000fe40007ffe0fb */
[----:B------:R-:W-:Y:S03]  /*8370*/  LOP3.LUT R14, R14, 0xf, RZ, 0xc0, !PT ;  /* 0x0000000f0e0e7812 */ /* 0x000fe600078ec0ff */
        /* <DEDUP_REMOVED lines=8> */
[----:B------:R-:W-:Y:S03]  /*8400*/  @!P1 LEA.HI.X R5, R3, c[0x0][0x2a4], R5, 0x2, P0 ;  /* 0x0000a90003059a11 */ /* 0x000fe600000f1405 */
[----:B------:R-:W-:Y:S01]  /*8410*/  IMAD.WIDE.U32 R2, R242, c[0x0][0x1e0], RZ ;  /* 0x00007800f2027a25 */ /* 0x000fe200078e00ff */
[----:B------:R-:W-:Y:S01]  /*8420*/  SHF.R.S32.HI R0, RZ, 0x1f, R242 ;  /* 0x0000001fff007819 */ /* 0x000fe200000114f2 */
[----:B------:R2:W3:Y:S04]  /*8430*/  @!P1 LDG.E R240, [R4.64] ;  /* 0x0000001004f09981 */ /* 0x0004e8000c1e1900 */
[----:B------:R-:W-:Y:S04]  /*8440*/  IMAD R0, R0, c[0x0][0x1e0], RZ ;  /* 0x0000780000007a24 */ /* 0x000fe800078e02ff */
[----:B------:R-:W-:Y:S04]  /*8450*/  IMAD R0, R242, c[0x0][0x1e4], R0 ;  /* 0x00007900f2007a24 */ /* 0x000fe800078e0200 */
[----:B------:R-:W-:Y:S02]  /*8460*/  IMAD.IADD R3, R3, 0x1, R0 ;  /* 0x0000000103037824 */ /* 0x000fe400078e0200 */
[----:B--2---:R-:W-:Y:S01]  /*8470*/  IMAD.SHL.U32 R5, R250, 0x2, RZ ;  /* 0x00000002fa057824 */ /* 0x004fe200078e00ff */
[----:B---3--:R-:W-:Y:S01]  /*8480*/  SHF.R.S32.HI R4, RZ, 0x1f, R240 ;  /* 0x0000001fff047819 */ /* 0x008fe200000114f0 */
[----:B------:R-:W-:Y:S04]  /*8490*/  IMAD.WIDE.U32 R2, R240, c[0x0][0x1f0], R2 ;  /* 0x00007c00f0027a25 */ /* 0x000fe800078e0002 */
[----:B------:R-:W-:Y:S01]  /*84a0*/  IMAD R4, R4, c[0x0][0x1f0], RZ ;  /* 0x00007c0004047a24 */ /* 0x000fe200078e02ff */
[----:B------:R-:W-:Y:S03]  /*84b0*/  IADD3 R0, P0, R2, UR22, RZ ;  /* 0x0000001602007c10 */ /* 0x000fe6000ff1e0ff */
[----:B------:R-:W-:Y:S05]  /*84c0*/  IMAD R4, R240, c[0x0][0x1f4], R4 ;  /* 0x00007d00f0047a24 */ /* 0x000fea00078e0204 */
[----:B------:R-:W-:Y:S02]  /*84d0*/  IADD3.X R4, R3, UR18, R4, P0, !PT ;  /* 0x0000001203047c10 */ /* 0x000fe400087fe404 */
[C---:B------:R-:W-:Y:S04]  /*84e0*/  LEA R3, P0, R0.reuse, c[0x0][0x1c8], 0x1 ;  /* 0x0000720000037a11 */ /* 0x040fe800078008ff */
[----:B------:R-:W-:Y:S02]  /*84f0*/  LEA.HI.X R4, R0, c[0x0][0x1cc], R4, 0x1, P0 ;  /* 0x0000730000047a11 */ /* 0x000fe400000f0c04 */
[----:B------:R-:W2:Y:S04]  /*8500*/  SHFL.IDX PT, R0, R3, 0x1, 0x181f ;  /* 0x00381f0003007f89 */ /* 0x000ea800000e0000 */
[----:B------:R-:W3:Y:S04]  /*8510*/  SHFL.IDX PT, R2, R4, 0x1, 0x181f ;  /* 0x00381f0004027f89 */ /* 0x000ee800000e0000 */
[----:B------:R-:W4:Y:S04]  /*8520*/  SHFL.IDX PT, R3, R3, RZ, 0x181f ;  /* 0x00181fff03037589 */ /* 0x000f2800000e0000 */
[----:B------:R-:W5:Y:S01]  /*8530*/  SHFL.IDX PT, R4, R4, RZ, 0x181f ;  /* 0x00181fff04047589 */ /* 0x000f6200000e0000 */
[----:B--2---:R-:W-:Y:S04]  /*8540*/  IADD3 R18, P2, P0, R18, R0, R208 ;  /* 0x0000000012127210 */ /* 0x004fe8000785e0d0 */
[----:B-1-3--:R-:W-:Y:S02]  /*8550*/  IADD3.X R19, RZ, R2, R209, P2, P0 ;  /* 0x00000002ff137210 */ /* 0x00afe400017e04d1 */
[----:B------:R-:W-:Y:S04]  /*8560*/  IADD3 R16, P2, P0, R16, R0, R206 ;  /* 0x0000000010107210 */ /* 0x000fe8000785e0ce */
[----:B------:R-:W-:Y:S02]  /*8570*/  IADD3.X R17, RZ, R2, R207, P2, P0 ;  /* 0x00000002ff117210 */ /* 0x000fe400017e04cf */
[----:B------:R-:W-:Y:S04]  /*8580*/  IADD3 R14, P2, P0, R14, R0, R5 ;  /* 0x000000000e0e7210 */ /* 0x000fe8000785e005 */
[--C-:B------:R-:W-:Y:S02]  /*8590*/  IADD3.X R15, RZ, R2, R6.reuse, P2, P0 ;  /* 0x00000002ff0f7210 */ /* 0x100fe400017e0406 */
[C---:B----4-:R-:W-:Y:S02]  /*85a0*/  IADD3 R12, P0, R3.reuse, R5, RZ ;  /* 0x00000005030c7210 */ /* 0x050fe40007f1e0ff */
[----:B------:R-:W-:Y:S03]  /*85b0*/  ISETP.GE.AND P2, PT, R252, c[0x0][0x1d4], PT ;  /* 0x00007500fc007a0c */ /* 0x000fe60003f46270 */
[C---:B-----5:R-:W-:Y:S01]  /*85c0*/  IMAD.X R13, R4.reuse, 0x1, R6, P0 ;  /* 0x00000001040d7824 */ /* 0x060fe200000e0606 */
[CC--:B------:R-:W-:Y:S05]  /*85d0*/  IADD3 R10, P0, R3.reuse, R243.reuse, RZ ;  /* 0x000000f3030a7210 */ /* 0x0c0fea0007f1e0ff */
[C-C-:B------:R-:W-:Y:S01]  /*85e0*/  IMAD.X R11, R4.reuse, 0x1, R210.reuse, P0 ;  /* 0x00000001040b7824 */ /* 0x140fe200000e06d2 */
        /* <DEDUP_REMOVED lines=19> */
.L_x_988:
[----:B--234-:R-:W2:Y:S01]  /*8720*/  LDL R2, [R1+0xc] ;  /* 0x00000c0001027983 */ /* 0x01cea20000100800 */
[----:B------:R-:W-:Y:S01]  /*8730*/  PLOP3.LUT P0, PT, PT, PT, UP2, 0x80, 0x0 ;  /* 0x000000000000781c */ /* 0x000fe20003f0f028 */
[----:B------:R-:W-:Y:S02]  /*8740*/  USHF.L.U32 UR5, UR21, 0x6, URZ ;  /* 0x0000000615057899 */ /* 0x000fe4000800063f */
[----:B-1----:R-:W3:Y:S04]  /*8750*/  LDL R12, [R1+0x8] ;  /* 0x00000800010c7983 */ /* 0x002ee80000100800 */
[----:B------:R-:W-:Y:S01]  /*8760*/  IMAD.U32 R5, RZ, RZ, UR5 ;  /* 0x00000005ff057e24 */ /* 0x000fe2000f8e00ff */
[----:B------:R-:W0:Y:S05]  /*8770*/  LDGDEPBAR ;  /* 0x00000000000079af */ /* 0x000e2a0000000000 */
[----:B--2---:R-:W-:Y:S01]  /*8780*/  @P0 IMAD.HI.U32 R0, R2, c[0x0][0x2c8], RZ ;  /* 0x0000b20002000a27 */ /* 0x004fe200078e00ff */
[----:B------:R-:W-:Y:S03]  /*8790*/  PLOP3.LUT P0, PT, PT, PT, UP2, 0x80, 0x0 ;  /* 0x000000000000781c */ /* 0x000fe60003f0f028 */
[----:B------:R-:W-:Y:S02]  /*87a0*/  IMAD.MOV.U32 R4, RZ, RZ, R2 ;  /* 0x000000ffff047224 */ /* 0x000fe400078e0002 */
[----:B------:R-:W-:Y:S08]  /*87b0*/  IMAD.U32 R2, RZ, RZ, UR11 ;  /* 0x0000000bff027e24 */ /* 0x000ff0000f8e00ff */
[----:B------:R-:W-:Y:S02]  /*87c0*/  @P0 SHF.R.U32.HI R4, RZ, c[0x0][0x2cc], R0 ;  /* 0x0000b300ff040a19 */ /* 0x000fe40000011600 */
[----:B---3--:R-:W-:Y:S02]  /*87d0*/  IADD3 R0, -R12, 0x1, -R5 ;  /* 0x000000010c007810 */ /* 0x008fe40007ffe905 */
[----:B------:R-:W-:Y:S01]  /*87e0*/  PLOP3.LUT P0, PT, PT, PT, UP1, 0x40, 0x0 ;  /* 0x000000000000781c */ /* 0x000fe20003f0e818 */
[----:B------:R-:W1:Y:S02]  /*87f0*/  SHFL.IDX PT, R3, R4, RZ, 0x1c1f ;  /* 0x001c1fff04037589 */ /* 0x000e6400000e0000 */
[----:B------:R-:W-:Y:S05]  /*8800*/  IMAD R0, R2, c[0x0][0x1d0], R0 ;  /* 0x0000740002007a24 */ /* 0x000fea00078e0200 */
[----:B------:R-:W-:Y:S04]  /*8810*/  IADD3 R0, R0, -c[0x0][0x168], RZ ;  /* 0x80005a0000007a10 */ /* 0x000fe80007ffe0ff */
[C---:B------:R-:W-:Y:S02]  /*8820*/  IADD3 R7, R0.reuse, c[0x0][0x328], RZ ;  /* 0x0000ca0000077a10 */ /* 0x040fe40007ffe0ff */
[----:B------:R-:W-:Y:S03]  /*8830*/  IADD3 R6, R0, UR20, RZ ;  /* 0x0000001400067c10 */ /* 0x000fe6000fffe0ff */
[--C-:B-1----:R-:W-:Y:S02]  /*8840*/  IMAD.IADD R2, R7, 0x1, R3.reuse ;  /* 0x0000000107027824 */ /* 0x102fe400078e0203 */
        /* <DEDUP_REMOVED lines=17> */
.L_x_991:
[----:B------:R-:W-:Y:S04]  /*8960*/  MOV R8, c[0x0][0x32c] ;  /* 0x0000cb0000087a02 */ /* 0x000fe80000000f00 */
[----:B------:R-:W-:Y:S11]  /*8970*/  ISETP.NE.AND P0, PT, R8, 0x1, PT ;  /* 0x000000010800780c */ /* 0x000ff60003f05270 */
[----:B------:R-:W-:Y:S02]  /*8980*/  @!UPT UIADD3 URZ, URZ, URZ, URZ ;  /* 0x0000003f3f3ff290 */ /* 0x000fe4000fffe03f */
[----:B------:R-:W-:Y:S05]  /*8990*/  @P0 IMAD.HI.U32 R8, R3, c[0x0][0x330], RZ ;  /* 0x0000cc0003080a27 */ /* 0x000fea00078e00ff */
[----:B------:R-:W-:Y:S02]  /*89a0*/  @P0 SHF.R.U32.HI R3, RZ, c[0x0][0x334], R8 ;  /* 0x0000cd00ff030a19 */ /* 0x000fe40000011608 */
.L_x_992:
[----:B------:R-:W-:Y:S05]  /*89b0*/  BSYNC B0 ;  /* 0x0000000000007941 */ /* 0x000fea0003800000 */
.L_x_990:
[----:B------:R-:W-:Y:S04]  /*89c0*/  IMAD R3, R3, c[0x0][0x32c], -R5 ;  /* 0x0000cb0003037a24 */ /* 0x000fe800078e0a05 */
[----:B------:R-:W-:Y:S05]  /*89d0*/  IMAD.IADD R3, R3, 0x1, -R12 ;  /* 0x0000000103037824 */ /* 0x000fea00078e0a0c */
[----:B------:R-:W-:Y:S02]  /*89e0*/  IADD3 R8, R3, c[0x0][0x32c], RZ ;  /* 0x0000cb0003087a10 */ /* 0x000fe40007ffe0ff */
[----:B------:R-:W-:Y:S02]  /*89f0*/  IMNMX R0, R0, R3, !PT ;  /* 0x0000000300007217 */ /* 0x000fe40007800200 */
[----:B------:R-:W-:Y:S02]  /*8a00*/  IMNMX R2, R2, R8, PT ;  /* 0x0000000802027217 */ /* 0x000fe40003800200 */
.L_x_989:
[----:B------:R-:W-:Y:S01]  /*8a10*/  UISETP.GT.AND UP0, UPT, UR21, -0x1, UPT ;  /* 0xffffffff1500788c */ /* 0x000fe2000bf04270 */
[----:B------:R-:W1:Y:S05]  /*8a20*/  SHFL.IDX PT, R3, R4, 0x1, 0x1c1f ;  /* 0x003c1f0004037f89 */ /* 0x000e6a00000e0000 */
[----:B------:R-:W-:Y:S04]  /*8a30*/  PLOP3.LUT P0, PT, PT, PT, UP0, 0x80, 0x0 ;  /* 0x000000000000781c */ /* 0x000fe80003f0f008 */
[----:B------:R-:W-:Y:S04]  /*8a40*/  ISETP.GT.AND P0, PT, R0, RZ, P0 ;  /* 0x000000ff0000720c */ /* 0x000fe80000704270 */
        /* <DEDUP_REMOVED lines=59> */
[----:B------:R-:W-:Y:S01]  /*8e00*/  ISETP.GT.AND P0, PT, R0, 0x39, P0 ;  /* 0x000000390000780c */ /* 0x000fe20000704270 */
[--C-:B-1----:R-:W-:Y:S03]  /*8e10*/  IMAD.IADD R0, R6, 0x1, R3.reuse ;  /* 0x0000000106007824 */ /* 0x102fe600078e0203 */
[----:B------:R-:W-:Y:S01]  /*8e20*/  ISETP.LT.OR P0, PT, R2, 0x3a, P0 ;  /* 0x0000003a0200780c */ /* 0x000fe20000701670 */
[----:B------:R-:W-:Y:S03]  /*8e30*/  IMAD.IADD R2, R7, 0x1, R3 ;  /* 0x0000000107027824 */ /* 0x000fe600078e0203 */
[----:B------:R-:W-:Y:S02]  /*8e40*/  FSEL R201, R20, -INF , !P0 ;  /* 0xff80000014c97808 */ /* 0x000fe40004000000 */
[----:B------:R-:W-:Y:S11]  /*8e50*/  PLOP3.LUT P0, PT, PT, PT, UP1, 0x40, 0x0 ;  /* 0x000000000000781c */ /* 0x000ff60003f0e818 */
[----:B------:R-:W-:Y:S02]  /*8e60*/  @!UPT UIADD3 URZ, URZ, URZ, URZ ;  /* 0x0000003f3f3ff290 */ /* 0x000fe4000fffe03f */
        /* <DEDUP_REMOVED lines=16> */
.L_x_995:
[----:B------:R-:W-:Y:S04]  /*8f70*/  MOV R4, c[0x0][0x32c] ;  /* 0x0000cb0000047a02 */ /* 0x000fe80000000f00 */
[----:B------:R-:W-:Y:S11]  /*8f80*/  ISETP.NE.AND P0, PT, R4, 0x1, PT ;  /* 0x000000010400780c */ /* 0x000ff60003f05270 */
[----:B------:R-:W-:Y:S02]  /*8f90*/  @!UPT UIADD3 URZ, URZ, URZ, URZ ;  /* 0x0000003f3f3ff290 */ /* 0x000fe4000fffe03f */
[----:B------:R-:W-:Y:S05]  /*8fa0*/  @P0 IMAD.HI.U32 R4, R3, c[0x0][0x330], RZ ;  /* 0x0000cc0003040a27 */ /* 0x000fea00078e00ff */
[----:B------:R-:W-:Y:S02]  /*8fb0*/  @P0 SHF.R.U32.HI R3, RZ, c[0x0][0x334], R4 ;  /* 0x0000cd00ff030a19 */ /* 0x000fe40000011604 */
.L_x_996:
[----:B------:R-:W-:Y:S05]  /*8fc0*/  BSYNC B0 ;  /* 0x0000000000007941 */ /* 0x000fea0003800000 */
.L_x_994:
[----:B------:R-:W-:Y:S04]  /*8fd0*/  IMAD R5, R3, c[0x0][0x32c], -R5 ;  /* 0x0000cb0003057a24 */ /* 0x000fe800078e0a05 */
[----:B------:R-:W-:Y:S05]  /*8fe0*/  IMAD.IADD R5, R5, 0x1, -R12 ;  /* 0x0000000105057824 */ /* 0x000fea00078e0a0c */
[----:B------:R-:W-:Y:S02]  /*8ff0*/  IADD3 R3, R5, c[0x0][0x32c], RZ ;  /* 0x0000cb0005037a10 */ /* 0x000fe40007ffe0ff */
[----:B------:R-:W-:Y:S02]  /*9000*/  IMNMX R0, R0, R5, !PT ;  /* 0x0000000500007217 */ /* 0x000fe40007800200 */
[----:B------:R-:W-:Y:S02]  /*9010*/  IMNMX R2, R2, R3, PT ;  /* 0x0000000302027217 */ /* 0x000fe40003800200 */
.L_x_993:
[----:B------:R-:W-:Y:S01]  /*9020*/  PLOP3.LUT P0, PT, PT, PT, UP0, 0x80, 0x0 ;  /* 0x000000000000781c */ /* 0x000fe20003f0f008 */
[----:B------:R-:W-:Y:S01]  /*9030*/  LDSM.16.MT88.4 R20, [R214+0x100] ;  /* 0x00010000d614783b */ /* 0x000fe20000004200 */
[----:B------:R-:W-:Y:S02]  /*9040*/  FMNMX.FTZ R3, R8, R133, !PT ;  /* 0x0000008508037209 */ /* 0x000fe40007810000 */
[----:B------:R-:W-:Y:S02]  /*9050*/  ISETP.GT.AND P0, PT, R0, RZ, P0 ;  /* 0x000000ff0000720c */ /* 0x000fe40000704270 */
[----:B------:R-:W-:Y:S02]  /*9060*/  FMNMX.FTZ R3, R10, R3, !PT ;  /* 0x000000030a037209 */ /* 0x000fe40007810000 */
        /* <DEDUP_REMOVED lines=49> */
[----:B------:R-:W-:Y:S03]  /*9380*/  ISETP.LT.OR P0, PT, R2, 0x1a, P0 ;  /* 0x0000001a0200780c */ /* 0x000fe60000701670 */
[----:B------:R-:W1:Y:S01]  /*9390*/  SHFL.BFLY PT, R13, R3, 0x2, 0x1f ;  /* 0x0c401f00030d7f89 */ /* 0x000e6200000e0000 */
[----:B------:R-:W-:Y:S02]  /*93a0*/  FSEL R176, R176, -INF , !P0 ;  /* 0xff800000b0b07808 */ /* 0x000fe40004000000 */
[----:B------:R-:W-:Y:S02]  /*93b0*/  PLOP3.LUT P0, PT, PT, PT, UP0, 0x80, 0x0 ;  /* 0x000000000000781c */ /* 0x000fe40003f0f008 */
[----:B------:R-:W-:Y:S02]  /*93c0*/  FMNMX.FTZ R12, R176, R12, !PT ;  /* 0x0000000cb00c7209 */ /* 0x000fe40007810000 */
[----:B------:R-:W-:Y:S04]  /*93d0*/  ISETP.GT.AND P0, PT, R0, 0x20, P0 ;  /* 0x000000200000780c */ /* 0x000fe80000704270 */
[----:B------:R-:W-:Y:S04]  /*93e0*/  ISETP.LT.OR P0, PT, R2, 0x21, P0 ;  /* 0x000000210200780c */ /* 0x000fe80000701670 */
[----:B------:R-:W-:Y:S02]  /*93f0*/  FSEL R181, R139, -INF , !P0 ;  /* 0xff8000008bb57808 */ /* 0x000fe40004000000 */
[----:B------:R-:W-:Y:S02]  /*9400*/  PLOP3.LUT P0, PT, PT, PT, UP0, 0x80, 0x0 ;  /* 0x000000000000781c */ /* 0x000fe40003f0f008 */
[----:B------:R-:W-:Y:S02]  /*9410*/  FMNMX.FTZ R12, R181, R12, !PT ;  /* 0x0000000cb50c7209 */ /* 0x000fe40007810000 */
[----:B------:R-:W-:Y:S02]  /*9420*/  ISETP.GT.AND P0, PT, R0, 0x21, P0 ;  /* 0x000000210000780c */ /* 0x000fe40000704270 */
[----:B-1----:R-:W-:Y:S02]  /*9430*/  FMNMX.FTZ R3, R3, R13, !PT ;  /* 0x0000000d03037209 */ /* 0x002fe40007810000 */
        /* <DEDUP_REMOVED lines=13> */
[----:B------:R-:W-:Y:S01]  /*9510*/  FMUL.FTZ R172, R132, c[0x0][0x2d0] ;  /* 0x0000b40084ac7a20 */ /* 0x000fe20000410000 */
[----:B------:R-:W-:Y:S02]  /*9520*/  FSEL R187, R138, -INF , !P0 ;  /* 0xff8000008abb7808 */ /* 0x000fe40004000000 */
[----:B------:R-:W-:Y:S02]  /*9530*/  PLOP3.LUT P0, PT, PT, PT, UP0, 0x80, 0x0 ;  /* 0x000000000000781c */ /* 0x000fe40003f0f008 */
[----:B------:R-:W-:Y:S02]  /*9540*/  FMNMX.FTZ R12, R187, R12, !PT ;  /* 0x0000000cbb0c7209 */ /* 0x000fe40007810000 */
        /* <DEDUP_REMOVED lines=11> */
[----:B------:R-:W-:Y:S01]  /*9600*/  PLOP3.LUT P0, PT, PT, PT, UP0, 0x80, 0x0 ;  /* 0x000000000000781c */ /* 0x000fe20003f0f008 */
[----:B------:R-:W-:Y:S02]  /*9610*/  UISETP.GT.AND UP0, UPT, UR21, UR4, UPT ;  /* 0x000000041500728c */ /* 0x000fe4000bf04270 */
[----:B------:R-:W-:Y:S01]  /*9620*/  UIADD3 UR21, UR21, -0x1, URZ ;  /* 0xffffffff15157890 */ /* 0x000fe2000fffe03f */
[----:B------:R-:W-:Y:S02]  /*9630*/  ISETP.GT.AND P0, PT, R0, 0x39, P0 ;  /* 0x000000390000780c */ /* 0x000fe40000704270 */
[----:B------:R-:W-:Y:S02]  /*9640*/  FMNMX.FTZ R0, R195, R12, !PT ;  /* 0x0000000cc3007209 */ /* 0x000fe40007810000 */
[----:B------:R-:W-:Y:S01]  /*9650*/  ISETP.LT.OR P0, PT, R2, 0x3a, P0 ;  /* 0x0000003a0200780c */ /* 0x000fe20000701670 */
[----:B------:R-:W-:Y:S01]  /*9660*/  LDSM.16.MT88.4 R12, [R213+0x100] ;  /* 0x00010000d50c783b */ /* 0x000fe20000004200 */
[----:B------:R-:W-:Y:S02]  /*9670*/  FMNMX.FTZ R0, R196, R0, !PT ;  /* 0x00000000c4007209 */ /* 0x000fe40007810000 */
[----:B------:R-:W-:Y:S02]  /*9680*/  FSEL R135, R29, -INF , !P0 ;  /* 0xff8000001d877808 */ /* 0x000fe40004000000 */
[----:B------:R-:W-:Y:S02]  /*9690*/  FMNMX.FTZ R0, R197, R0, !PT ;  /* 0x00000000c5007209 */ /* 0x000fe40007810000 */
[----:B------:R-:W-:Y:S01]  /*96a0*/  FSETP.NEU.FTZ.AND P0, PT, R132, -INF , PT ;  /* 0xff8000008400780b */ /* 0x000fe20003f1d000 */
[----:B------:R-:W-:Y:S01]  /*96b0*/  LDSM.16.MT88.4 R28, [R216+0x100] ;  /* 0x00010000d81c783b */ /* 0x000fe20000004200 */
[----:B------:R-:W-:Y:S02]  /*96c0*/  FMNMX.FTZ R0, R135, R0, !PT ;  /* 0x0000000087007209 */ /* 0x000fe40007810000 */
[----:B------:R-:W-:Y:S05]  /*96d0*/  FSEL R172, R172, RZ, P0 ;  /* 0x000000ffacac7208 */ /* 0x000fea0000000000 */
[----:B------:R-:W1:Y:S01]  /*96e0*/  SHFL.BFLY PT, R2, R0, 0x2, 0x1f ;  /* 0x0c401f0000027f89 */ /* 0x000e6200000e0000 */
[--C-:B------:R-:W-:Y:S02]  /*96f0*/  FFMA.FTZ R8, R8, c[0x0][0x2d0], -R172.reuse ;  /* 0x0000b40008087a23 */ /* 0x100fe400000108ac */
[--C-:B------:R-:W-:Y:S02]  /*9700*/  FFMA.FTZ R10, R10, c[0x0][0x2d0], -R172.reuse ;  /* 0x0000b4000a0a7a23 */ /* 0x100fe400000108ac */
[--C-:B------:R-:W-:Y:S01]  /*9710*/  FFMA.FTZ R9, R9, c[0x0][0x2d0], -R172.reuse ;  /* 0x0000b40009097a23 */ /* 0x100fe200000108ac */
[----:B------:R-:W-:Y:S01]  /*9720*/  MUFU.EX2 R249, R8 ;  /* 0x0000000800f97308 */ /* 0x000fe20000000800 */
[----:B------:R-:W-:Y:S09]  /*9730*/  FFMA.FTZ R11, R11, c[0x0][0x2d0], -R172 ;  /* 0x0000b4000b0b7a23 */ /* 0x000ff200000108ac */
[----:B------:R-:W2:Y:S01]  /*9740*/  MUFU.EX2 R33, R10 ;  /* 0x0000000a00217308 */ /* 0x000ea20000000800 */
[----:B-1----:R-:W-:Y:S02]  /*9750*/  FMNMX.FTZ R2, R0, R2, !PT ;  /* 0x0000000200027209 */ /* 0x002fe40007810000 */
[----:B------:R-:W-:Y:S07]  /*9760*/  FSEL R0, R132, RZ, P0 ;  /* 0x000000ff84007208 */ /* 0x000fee0000000000 */
[----:B------:R-:W-:Y:S01]  /*9770*/  MUFU.EX2 R34, R9 ;  /* 0x0000000900227308 */ /* 0x000fe20000000800 */
[----:B------:R-:W1:Y:S01]  /*9780*/  SHFL.BFLY PT, R3, R2, 0x1, 0x1f ;  /* 0x0c201f0002037f89 */ /* 0x000e6200000e0000 */
[----:B------:R-:W-:Y:S04]  /*9790*/  FADD.FTZ R0, -R0, R133 ;  /* 0x0000008500007221 */ /* 0x000fe80000010100 */
[----:B------:R-:W-:Y:S04]  /*97a0*/  FMUL.FTZ R0, R0, c[0x0][0x2d0] ;  /* 0x0000b40000007a20 */ /* 0x000fe80000410000 */
[----:B------:R-:W3:Y:S01]  /*97b0*/  MUFU.EX2 R35, R11 ;  /* 0x0000000b00237308 */ /* 0x000ee20000000800 */
[----:B--2---:R-:W-:Y:S02]  /*97c0*/  F2FP.PACK_AB R136, R33, R249 ;  /* 0x000000f92188723e */ /* 0x004fe400000000ff */
[----:B-1----:R-:W-:Y:S07]  /*97d0*/  FMNMX.FTZ R3, R2, R3, !PT ;  /* 0x0000000302037209 */ /* 0x002fee0007810000 */
[----:B------:R1:W2:Y:S01]  /*97e0*/  MUFU.EX2 R2, R0 ;  /* 0x0000000000027308 */ /* 0x0002a20000000800 */
[C---:B------:R-:W-:Y:S01]  /*97f0*/  FSETP.NEU.FTZ.AND P0, PT, R3.reuse, -INF , PT ;  /* 0xff8000000300780b */ /* 0x040fe20003f1d000 */
[----:B------:R-:W-:Y:S01]  /*9800*/  FMUL.FTZ R133, R3, c[0x0][0x2d0] ;  /* 0x0000b40003857a20 */ /* 0x000fe20000410000 */
[----:B---3--:R-:W-:Y:S04]  /*9810*/  F2FP.PACK_AB R138, R35, R34 ;  /* 0x00000022238a723e */ /* 0x008fe800000000ff */
[----:B------:R-:W-:Y:S05]  /*9820*/  FSEL R133, R133, RZ, P0 ;  /* 0x000000ff85857208 */ /* 0x000fea0000000000 */
[--C-:B------:R-:W-:Y:S02]  /*9830*/  FFMA.FTZ R4, R4, c[0x0][0x2d0], -R133.reuse ;  /* 0x0000b40004047a23 */ /* 0x100fe40000010885 */
[--C-:B------:R-:W-:Y:S02]  /*9840*/  FFMA.FTZ R6, R6, c[0x0][0x2d0], -R133.reuse ;  /* 0x0000b40006067a23 */ /* 0x100fe40000010885 */
[--C-:B------:R-:W-:Y:S01]  /*9850*/  FFMA.FTZ R5, R5, c[0x0][0x2d0], -R133.reuse ;  /* 0x0000b40005057a23 */ /* 0x100fe20000010885 */
[----:B------:R3:W-:Y:S01]  /*9860*/  MUFU.EX2 R205, R4 ;  /* 0x0000000400cd7308 */ /* 0x0007e20000000800 */
[--C-:B------:R-:W-:Y:S01]  /*9870*/  FFMA.FTZ R7, R7, c[0x0][0x2d0], -R133.reuse ;  /* 0x0000b40007077a23 */ /* 0x100fe20000010885 */
[----:B-1----:R-:W-:Y:S01]  /*9880*/  FSEL R0, R3, RZ, P0 ;  /* 0x000000ff03007208 */ /* 0x002fe20000000000 */
[C---:B--2---:R-:W-:Y:S01]  /*9890*/  FMUL.FTZ R8, R2.reuse, R144 ;  /* 0x0000009002087220 */ /* 0x044fe20000410000 */
[----:B------:R-:W-:Y:S01]  /*98a0*/  PLOP3.LUT P0, PT, PT, PT, UP0, 0x80, 0x0 ;  /* 0x000000000000781c */ /* 0x000fe20003f0f008 */
[----:B------:R-:W-:Y:S05]  /*98b0*/  FMUL.FTZ R9, R2, R145 ;  /* 0x0000009102097220 */ /* 0x000fea0000410000 */
[----:B------:R-:W1:Y:S01]  /*98c0*/  MUFU.EX2 R204, R6 ;  /* 0x0000000600cc7308 */ /* 0x000e620000000800 */
[----:B------:R-:W-:Y:S02]  /*98d0*/  FADD.FTZ R0, -R0, R134 ;  /* 0x0000008600007221 */ /* 0x000fe40000010100 */
[----:B------:R-:W-:Y:S02]  /*98e0*/  FMUL.FTZ R16, R2, R152 ;  /* 0x0000009802107220 */ /* 0x000fe40000410000 */
[----:B------:R-:W-:Y:S02]  /*98f0*/  FMUL.FTZ R0, R0, c[0x0][0x2d0] ;  /* 0x0000b40000007a20 */ /* 0x000fe40000410000 */
[C---:B------:R-:W-:Y:S02]  /*9900*/  FMUL.FTZ R17, R2.reuse, R153 ;  /* 0x0000009902117220 */ /* 0x040fe40000410000 */
[C---:B------:R-:W-:Y:S01]  /*9910*/  FMUL.FTZ R24, R2.reuse, R160 ;  /* 0x000000a002187220 */ /* 0x040fe20000410000 */
[----:B------:R2:W-:Y:S01]  /*9920*/  MUFU.EX2 R203, R5 ;  /* 0x0000000500cb7308 */ /* 0x0005e20000000800 */
[C---:B------:R-:W-:Y:S02]  /*9930*/  FMUL.FTZ R25, R2.reuse, R161 ;  /* 0x000000a102197220 */ /* 0x040fe40000410000 */
[--C-:B------:R-:W-:Y:S02]  /*9940*/  FFMA.FTZ R134, R175, c[0x0][0x2d0], -R172.reuse ;  /* 0x0000b400af867a23 */ /* 0x100fe400000108ac */
[C---:B---3--:R-:W-:Y:S02]  /*9950*/  FMUL.FTZ R4, R2.reuse, R140 ;  /* 0x0000008c02047220 */ /* 0x048fe40000410000 */
[C---:B------:R-:W-:Y:S01]  /*9960*/  FMUL.FTZ R32, R2.reuse, R168 ;  /* 0x000000a802207220 */ /* 0x040fe20000410000 */
[----:B------:R-:W-:Y:S01]  /*9970*/  MOV R168, R33 ;  /* 0x0000002100a87202 */ /* 0x000fe20000000f00 */
[C---:B------:R-:W-:Y:S01]  /*9980*/  FMUL.FTZ R33, R2.reuse, R169 ;  /* 0x000000a902217220 */ /* 0x040fe20000410000 */
[----:B------:R-:W3:Y:S01]  /*9990*/  MUFU.EX2 R202, R7 ;  /* 0x0000000700ca7308 */ /* 0x000ee20000000800 */
[----:B------:R-:W-:Y:S01]  /*99a0*/  MOV R169, R34 ;  /* 0x0000002200a97202 */ /* 0x000fe20000000f00 */
[----:B------:R-:W-:Y:S01]  /*99b0*/  FMUL.FTZ R36, R2, R36 ;  /* 0x0000002402247220 */ /* 0x000fe20000410000 */
[----:B-1----:R-:W-:Y:S01]  /*99c0*/  F2FP.PACK_AB R137, R204, R205 ;  /* 0x000000cdcc89723e */ /* 0x002fe200000000ff */
[C---:B------:R-:W-:Y:S02]  /*99d0*/  FMUL.FTZ R37, R2.reuse, R37 ;  /* 0x0000002502257220 */ /* 0x040fe40000410000 */
[C---:B------:R-:W-:Y:S02]  /*99e0*/  FMUL.FTZ R40, R2.reuse, R40 ;  /* 0x0000002802287220 */ /* 0x040fe40000410000 */
[C---:B------:R-:W-:Y:S02]  /*99f0*/  FMUL.FTZ R41, R2.reuse, R41 ;  /* 0x0000002902297220 */ /* 0x040fe40000410000 */
[----:B------:R-:W1:Y:S01]  /*9a00*/  MUFU.EX2 R0, R0 ;  /* 0x0000000000007308 */ /* 0x000e620000000800 */
[C---:B------:R-:W-:Y:S02]  /*9a10*/  FMUL.FTZ R44, R2.reuse, R44 ;  /* 0x0000002c022c7220 */ /* 0x040fe40000410000 */
[C---:B------:R-:W-:Y:S02]  /*9a20*/  FMUL.FTZ R45, R2.reuse, R45 ;  /* 0x0000002d022d7220 */ /* 0x040fe40000410000 */
[C---:B--2---:R-:W-:Y:S02]  /*9a30*/  FMUL.FTZ R5, R2.reuse, R141 ;  /* 0x0000008d02057220 */ /* 0x044fe40000410000 */
[C---:B------:R-:W-:Y:S02]  /*9a40*/  FMUL.FTZ R48, R2.reuse, R48 ;  /* 0x0000003002307220 */ /* 0x040fe40000410000 */
[C---:B------:R-:W-:Y:S01]  /*9a50*/  FMUL.FTZ R49, R2.reuse, R49 ;  /* 0x0000003102317220 */ /* 0x040fe20000410000 */
[----:B------:R2:W-:Y:S01]  /*9a60*/  MUFU.EX2 R248, R134 ;  /* 0x0000008600f87308 */ /* 0x0005e20000000800 */
[C---:B------:R-:W-:Y:S02]  /*9a70*/  FMUL.FTZ R52, R2.reuse, R52 ;  /* 0x0000003402347220 */ /* 0x040fe40000410000 */
[----:B------:R-:W-:Y:S01]  /*9a80*/  FMUL.FTZ R53, R2, R53 ;  /* 0x0000003502357220 */ /* 0x000fe20000410000 */
[----:B---3--:R-:W-:Y:S01]  /*9a90*/  F2FP.PACK_AB R139, R202, R203 ;  /* 0x000000cbca8b723e */ /* 0x008fe200000000ff */
[C---:B------:R-:W-:Y:S02]  /*9aa0*/  FMUL.FTZ R56, R2.reuse, R56 ;  /* 0x0000003802387220 */ /* 0x040fe40000410000 */
[C---:B------:R-:W-:Y:S02]  /*9ab0*/  FMUL.FTZ R57, R2.reuse, R57 ;  /* 0x0000003902397220 */ /* 0x040fe40000410000 */
[C---:B------:R-:W-:Y:S02]  /*9ac0*/  FMUL.FTZ R60, R2.reuse, R60 ;  /* 0x0000003c023c7220 */ /* 0x040fe40000410000 */
[C---:B------:R-:W-:Y:S02]  /*9ad0*/  FMUL.FTZ R61, R2.reuse, R61 ;  /* 0x0000003d023d7220 */ /* 0x040fe40000410000 */
[----:B------:R-:W-:Y:S02]  /*9ae0*/  FMUL.FTZ R64, R2, R64 ;  /* 0x0000004002407220 */ /* 0x000fe40000410000 */
[C---:B-1----:R-:W-:Y:S02]  /*9af0*/  FMUL.FTZ R6, R0.reuse, R142 ;  /* 0x0000008e00067220 */ /* 0x042fe40000410000 */
[C---:B------:R-:W-:Y:S02]  /*9b00*/  FMUL.FTZ R7, R0.reuse, R143 ;  /* 0x0000008f00077220 */ /* 0x040fe40000410000 */
[----:B------:R-:W1:Y:S01]  /*9b10*/  LDSM.16.MT88.4 R140, [R215+0x100] ;  /* 0x00010000d78c783b */ /* 0x000e620000004200 */
[C---:B------:R-:W-:Y:S02]  /*9b20*/  FMUL.FTZ R10, R0.reuse, R146 ;  /* 0x00000092000a7220 */ /* 0x040fe40000410000 */
[C---:B------:R-:W-:Y:S02]  /*9b30*/  FMUL.FTZ R11, R0.reuse, R147 ;  /* 0x00000093000b7220 */ /* 0x040fe40000410000 */
[C---:B------:R-:W-:Y:S03]  /*9b40*/  HMMA.16816.F32 R4, R136.reuse, R12, R4 ;  /* 0x0000000c8804723c */ /* 0x040fe60000001804 */
[----:B------:R-:W3:Y:S02]  /*9b50*/  LDSM.16.MT88.4 R144, [R213+0x2100] ;  /* 0x00210000d590783b */ /* 0x000ee40000004200 */
[----:B------:R-:W-:Y:S02]  /*9b60*/  FMUL.FTZ R18, R0, R154 ;  /* 0x0000009a00127220 */ /* 0x000fe40000410000 */
[C---:B------:R-:W-:Y:S01]  /*9b70*/  FMUL.FTZ R12, R2.reuse, R148 ;  /* 0x00000094020c7220 */ /* 0x040fe20000410000 */
[C---:B------:R-:W-:Y:S04]  /*9b80*/  HMMA.16816.F32 R8, R136.reuse, R14, R8 ;  /* 0x0000000e8808723c */ /* 0x040fe80000001808 */
[----:B------:R-:W-:Y:S02]  /*9b90*/  FMUL.FTZ R13, R2, R149 ;  /* 0x00000095020d7220 */ /* 0x000fe40000410000 */
[C---:B------:R-:W-:Y:S02]  /*9ba0*/  FMUL.FTZ R19, R0.reuse, R155 ;  /* 0x0000009b00137220 */ /* 0x040fe40000410000 */
[C---:B------:R-:W-:Y:S01]  /*9bb0*/  FMUL.FTZ R14, R0.reuse, R150 ;  /* 0x00000096000e7220 */ /* 0x040fe20000410000 */
[----:B------:R-:W-:Y:S03]  /*9bc0*/  LDSM.16.MT88.4 R152, [R214+0x900] ;  /* 0x00090000d698783b */ /* 0x000fe60000004200 */
[C---:B------:R-:W-:Y:S02]  /*9bd0*/  FMUL.FTZ R15, R0.reuse, R151 ;  /* 0x00000097000f7220 */ /* 0x040fe40000410000 */
[C---:B------:R-:W-:Y:S02]  /*9be0*/  FMUL.FTZ R26, R0.reuse, R162 ;  /* 0x000000a2001a7220 */ /* 0x040fe40000410000 */
[----:B------:R-:W-:Y:S01]  /*9bf0*/  FMUL.FTZ R27, R0, R163 ;  /* 0x000000a3001b7220 */ /* 0x000fe20000410000 */
[----:B------:R-:W4:Y:S01]  /*9c00*/  LDSM.16.MT88.4 R148, [R214+0x2100] ;  /* 0x00210000d694783b */ /* 0x000f220000004200 */
[--C-:B--2---:R-:W-:Y:S01]  /*9c10*/  FFMA.FTZ R134, R174, c[0x0][0x2d0], -R172.reuse ;  /* 0x0000b400ae867a23 */ /* 0x104fe200000108ac */
[C---:B------:R-:W-:Y:S03]  /*9c20*/  HMMA.16816.F32 R12, R136.reuse, R20, R12 ;  /* 0x00000014880c723c */ /* 0x040fe6000000180c */
[C---:B------:R-:W-:Y:S01]  /*9c30*/  FMUL.FTZ R34, R0.reuse, R170 ;  /* 0x000000aa00227220 */ /* 0x040fe20000410000 */
[----:B------:R-:W-:Y:S01]  /*9c40*/  MOV R170, R35 ;  /* 0x0000002300aa7202 */ /* 0x000fe20000000f00 */
[----:B------:R-:W-:Y:S01]  /*9c50*/  FMUL.FTZ R35, R0, R171 ;  /* 0x000000ab00237220 */ /* 0x000fe20000410000 */
[----:B------:R-:W-:Y:S01]  /*9c60*/  LDSM.16.MT88.4 R160, [R213+0x4900] ;  /* 0x00490000d5a0783b */ /* 0x000fe20000004200 */
[C---:B------:R-:W-:Y:S01]  /*9c70*/  FMUL.FTZ R20, R2.reuse, R156 ;  /* 0x0000009c02147220 */ /* 0x040fe20000410000 */
[C---:B------:R-:W-:Y:S01]  /*9c80*/  HMMA.16816.F32 R16, R136.reuse, R22, R16 ;  /* 0x000000168810723c */ /* 0x040fe20000001810 */
[----:B------:R2:W5:Y:S03]  /*9c90*/  MUFU.EX2 R247, R134 ;  /* 0x0000008600f77308 */ /* 0x0005660000000800 */
[----:B------:R-:W-:Y:S02]  /*9ca0*/  FMUL.FTZ R21, R2, R157 ;  /* 0x0000009d02157220 */ /* 0x000fe40000410000 */
        /* <DEDUP_REMOVED lines=8> */
[----:B------:R-:W-:Y:S02]  /*9d30*/  FMUL.FTZ R46, R0, R46 ;  /* 0x0000002e002e7220 */ /* 0x000fe40000410000 */
[C---:B------:R-:W-:Y:S01]  /*9d40*/  FMUL.FTZ R28, R2.reuse, R164 ;  /* 0x000000a4021c7220 */ /* 0x040fe20000410000 */
[C---:B------:R-:W-:Y:S04]  /*9d50*/  HMMA.16816.F32 R24, R136.reuse, R30, R24 ;  /* 0x0000001e8818723c */ /* 0x040fe80000001818 */
[----:B------:R-:W-:Y:S02]  /*9d60*/  FMUL.FTZ R29, R2, R165 ;  /* 0x000000a5021d7220 */ /* 0x000fe40000410000 */
[C---:B------:R-:W-:Y:S02]  /*9d70*/  FMUL.FTZ R47, R0.reuse, R47 ;  /* 0x0000002f002f7220 */ /* 0x040fe40000410000 */
[C---:B------:R-:W-:Y:S04]  /*9d80*/  FMUL.FTZ R30, R0.reuse, R166 ;  /* 0x000000a6001e7220 */ /* 0x040fe80000410000 */
[C---:B------:R-:W-:Y:S02]  /*9d90*/  FMUL.FTZ R31, R0.reuse, R167 ;  /* 0x000000a7001f7220 */ /* 0x040fe40000410000 */
[----:B------:R-:W-:Y:S01]  /*9da0*/  LDSM.16.MT88.4 R164, [R214+0x4900] ;  /* 0x00490000d6a4783b */ /* 0x000fe20000004200 */
[--C-:B--2---:R-:W-:Y:S02]  /*9db0*/  FFMA.FTZ R134, R173, c[0x0][0x2d0], -R172.reuse ;  /* 0x0000b400ad867a23 */ /* 0x104fe400000108ac */
[C---:B------:R-:W-:Y:S02]  /*9dc0*/  FMUL.FTZ R50, R0.reuse, R50 ;  /* 0x0000003200327220 */ /* 0x040fe40000410000 */
[C---:B-1----:R-:W-:Y:S01]  /*9dd0*/  HMMA.16816.F32 R28, R136.reuse, R140, R28 ;  /* 0x0000008c881c723c */ /* 0x042fe2000000181c */
[----:B------:R1:W-:Y:S02]  /*9de0*/  MUFU.EX2 R246, R134 ;  /* 0x0000008600f67308 */ /* 0x0003e40000000800 */
[C---:B------:R-:W-:Y:S02]  /*9df0*/  FMUL.FTZ R51, R0.reuse, R51 ;  /* 0x0000003300337220 */ /* 0x040fe40000410000 */
[C---:B------:R-:W-:Y:S02]  /*9e00*/  FMUL.FTZ R54, R0.reuse, R54 ;  /* 0x0000003600367220 */ /* 0x040fe40000410000 */
[C---:B------:R-:W-:Y:S01]  /*9e10*/  FMUL.FTZ R55, R0.reuse, R55 ;  /* 0x0000003700377220 */ /* 0x040fe20000410000 */
[C---:B------:R-:W-:Y:S01]  /*9e20*/  HMMA.16816.F32 R32, R136.reuse, R142, R32 ;  /* 0x0000008e8820723c */ /* 0x040fe20000001820 */
[----:B------:R-:W2:Y:S03]  /*9e30*/  LDSM.16.MT88.4 R140, [R216+0x2100] ;  /* 0x00210000d88c783b */ /* 0x000ea60000004200 */
[C---:B------:R-:W-:Y:S02]  /*9e40*/  FMUL.FTZ R58, R0.reuse, R58 ;  /* 0x0000003a003a7220 */ /* 0x040fe40000410000 */
[C---:B------:R-:W-:Y:S02]  /*9e50*/  FMUL.FTZ R59, R0.reuse, R59 ;  /* 0x0000003b003b7220 */ /* 0x040fe40000410000 */
[C---:B---3--:R-:W-:Y:S04]  /*9e60*/  HMMA.16816.F32 R36, R136.reuse, R144, R36 ;  /* 0x000000908824723c */ /* 0x048fe80000001824 */
[C---:B------:R-:W-:Y:S02]  /*9e70*/  FMUL.FTZ R62, R0.reuse, R62 ;  /* 0x0000003e003e7220 */ /* 0x040fe40000410000 */
[----:B------:R-:W-:Y:S02]  /*9e80*/  FMUL.FTZ R63, R0, R63 ;  /* 0x0000003f003f7220 */ /* 0x000fe40000410000 */
[C---:B------:R-:W-:Y:S01]  /*9e90*/  HMMA.16816.F32 R40, R136.reuse, R146, R40 ;  /* 0x000000928828723c */ /* 0x040fe20000001828 */
[----:B------:R-:W3:Y:S03]  /*9ea0*/  LDSM.16.MT88.4 R144, [R215+0x2100] ;  /* 0x00210000d790783b */ /* 0x000ee60000004200 */
[--C-:B-1----:R-:W-:Y:S02]  /*9eb0*/  FFMA.FTZ R134, R178, c[0x0][0x2d0], -R172.reuse ;  /* 0x0000b400b2867a23 */ /* 0x102fe400000108ac */
[----:B------:R-:W-:Y:S02]  /*9ec0*/  FMUL.FTZ R65, R2, R65 ;  /* 0x0000004102417220 */ /* 0x000fe40000410000 */
[C---:B----4-:R-:W-:Y:S01]  /*9ed0*/  HMMA.16816.F32 R44, R136.reuse, R148, R44 ;  /* 0x00000094882c723c */ /* 0x050fe2000000182c */
[----:B------:R1:W4:Y:S03]  /*9ee0*/  MUFU.EX2 R245, R134 ;  /* 0x0000008600f57308 */ /* 0x0003260000000800 */
[C---:B------:R-:W-:Y:S02]  /*9ef0*/  FMUL.FTZ R66, R0.reuse, R66 ;  /* 0x0000004200427220 */ /* 0x040fe40000410000 */
[----:B------:R-:W-:Y:S02]  /*9f00*/  FMUL.FTZ R67, R0, R67 ;  /* 0x0000004300437220 */ /* 0x000fe40000410000 */
[C---:B------:R-:W-:Y:S01]  /*9f10*/  HMMA.16816.F32 R48, R136.reuse, R150, R48 ;  /* 0x000000968830723c */ /* 0x040fe20000001830 */
[----:B------:R-:W1:Y:S03]  /*9f20*/  LDSM.16.MT88.4 R148, [R213+0x4100] ;  /* 0x00410000d594783b */ /* 0x000e660000004200 */
[C---:B------:R-:W-:Y:S02]  /*9f30*/  FMUL.FTZ R68, R2.reuse, R68 ;  /* 0x0000004402447220 */ /* 0x040fe40000410000 */
[----:B------:R-:W-:Y:S02]  /*9f40*/  FMUL.FTZ R69, R2, R69 ;  /* 0x0000004502457220 */ /* 0x000fe40000410000 */
[C---:B------:R-:W-:Y:S01]  /*9f50*/  FMUL.FTZ R70, R0.reuse, R70 ;  /* 0x0000004600467220 */ /* 0x040fe20000410000 */
[C---:B--2---:R-:W-:Y:S03]  /*9f60*/  HMMA.16816.F32 R52, R136.reuse, R140, R52 ;  /* 0x0000008c8834723c */ /* 0x044fe60000001834 */
[----:B------:R-:W-:Y:S02]  /*9f70*/  FMUL.FTZ R71, R0, R71 ;  /* 0x0000004700477220 */ /* 0x000fe40000410000 */
[C---:B------:R-:W-:Y:S02]  /*9f80*/  FMUL.FTZ R72, R2.reuse, R72 ;  /* 0x0000004802487220 */ /* 0x040fe40000410000 */
[----:B------:R-:W-:Y:S01]  /*9f90*/  FMUL.FTZ R73, R2, R73 ;  /* 0x0000004902497220 */ /* 0x000fe20000410000 */
[C---:B------:R-:W-:Y:S01]  /*9fa0*/  HMMA.16816.F32 R56, R136.reuse, R142, R56 ;  /* 0x0000008e8838723c */ /* 0x040fe20000001838 */
[----:B------:R-:W2:Y:S03]  /*9fb0*/  LDSM.16.MT88.4 R140, [R214+0x4100] ;  /* 0x00410000d68c783b */ /* 0x000ea60000004200 */
[C---:B------:R-:W-:Y:S02]  /*9fc0*/  FMUL.FTZ R74, R0.reuse, R74 ;  /* 0x0000004a004a7220 */ /* 0x040fe40000410000 */
[----:B------:R-:W-:Y:S02]  /*9fd0*/  FMUL.FTZ R75, R0, R75 ;  /* 0x0000004b004b7220 */ /* 0x000fe40000410000 */
[C---:B---3--:R-:W-:Y:S04]  /*9fe0*/  HMMA.16816.F32 R60, R136.reuse, R144, R60 ;  /* 0x00000090883c723c */ /* 0x048fe8000000183c */
[C---:B------:R-:W-:Y:S02]  /*9ff0*/  FMUL.FTZ R76, R2.reuse, R76 ;  /* 0x0000004c024c7220 */ /* 0x040fe40000410000 */
[----:B------:R-:W-:Y:S02]  /*a000*/  FMUL.FTZ R77, R2, R77 ;  /* 0x0000004d024d7220 */ /* 0x000fe40000410000 */
[C---:B------:R-:W-:Y:S01]  /*a010*/  HMMA.16816.F32 R64, R136.reuse, R146, R64 ;  /* 0x000000928840723c */ /* 0x040fe20000001840 */
[----:B------:R-:W3:Y:S03]  /*a020*/  LDSM.16.MT88.4 R144, [R216+0x4100] ;  /* 0x00410000d890783b */ /* 0x000ee60000004200 */
[C---:B------:R-:W-:Y:S02]  /*a030*/  FMUL.FTZ R78, R0.reuse, R78 ;  /* 0x0000004e004e7220 */ /* 0x040fe40000410000 */
[----:B------:R-:W-:Y:S02]  /*a040*/  FMUL.FTZ R79, R0, R79 ;  /* 0x0000004f004f7220 */ /* 0x000fe40000410000 */
[C---:B-1----:R-:W-:Y:S04]  /*a050*/  HMMA.16816.F32 R68, R136.reuse, R148, R68 ;  /* 0x000000948844723c */ /* 0x042fe80000001844 */
[--C-:B------:R-:W-:Y:S02]  /*a060*/  FFMA.FTZ R134, R180, c[0x0][0x2d0], -R133.reuse ;  /* 0x0000b400b4867a23 */ /* 0x100fe40000010885 */
[C---:B------:R-:W-:Y:S02]  /*a070*/  FMUL.FTZ R80, R2.reuse, R80 ;  /* 0x0000005002507220 */ /* 0x040fe40000410000 */
[C---:B------:R-:W-:Y:S01]  /*a080*/  HMMA.16816.F32 R72, R136.reuse, R150, R72 ;  /* 0x000000968848723c */ /* 0x040fe20000001848 */
[----:B------:R-:W1:Y:S01]  /*a090*/  LDSM.16.MT88.4 R148, [R215+0x4100] ;  /* 0x00410000d794783b */ /* 0x000e620000004200 */
[----:B------:R3:W-:Y:S02]  /*a0a0*/  MUFU.EX2 R194, R134 ;  /* 0x0000008600c27308 */ /* 0x0007e40000000800 */
[----:B------:R-:W-:Y:S02]  /*a0b0*/  FMUL.FTZ R81, R2, R81 ;  /* 0x0000005102517220 */ /* 0x000fe40000410000 */
[C---:B------:R-:W-:Y:S02]  /*a0c0*/  FMUL.FTZ R82, R0.reuse, R82 ;  /* 0x0000005200527220 */ /* 0x040fe40000410000 */
[----:B------:R-:W-:Y:S01]  /*a0d0*/  FMUL.FTZ R83, R0, R83 ;  /* 0x0000005300537220 */ /* 0x000fe20000410000 */
[C---:B--2---:R-:W-:Y:S03]  /*a0e0*/  HMMA.16816.F32 R76, R136.reuse, R140, R76 ;  /* 0x0000008c884c723c */ /* 0x044fe6000000184c */
[C---:B------:R-:W-:Y:S02]  /*a0f0*/  FMUL.FTZ R84, R2.reuse, R84 ;  /* 0x0000005402547220 */ /* 0x040fe40000410000 */
[----:B------:R-:W-:Y:S02]  /*a100*/  FMUL.FTZ R85, R2, R85 ;  /* 0x0000005502557220 */ /* 0x000fe40000410000 */
[C---:B------:R-:W-:Y:S01]  /*a110*/  FMUL.FTZ R86, R0.reuse, R86 ;  /* 0x0000005600567220 */ /* 0x040fe20000410000 */
[C---:B------:R-:W-:Y:S01]  /*a120*/  HMMA.16816.F32 R80, R136.reuse, R142, R80 ;  /* 0x0000008e8850723c */ /* 0x040fe20000001850 */
[----:B------:R-:W2:Y:S03]  /*a130*/  LDSM.16.MT88.4 R140, [R213+0x6100] ;  /* 0x00610000d58c783b */ /* 0x000ea60000004200 */
[----:B------:R-:W-:Y:S02]  /*a140*/  FMUL.FTZ R87, R0, R87 ;  /* 0x0000005700577220 */ /* 0x000fe40000410000 */
[C---:B------:R-:W-:Y:S02]  /*a150*/  FMUL.FTZ R88, R2.reuse, R88 ;  /* 0x0000005802587220 */ /* 0x040fe40000410000 */
[----:B------:R-:W-:Y:S03]  /*a160*/  FMUL.FTZ R89, R2, R89 ;  /* 0x0000005902597220 */ /* 0x000fe60000410000 */
[C---:B---3--:R-:W-:Y:S03]  /*a170*/  HMMA.16816.F32 R84, R136.reuse, R144, R84 ;  /* 0x000000908854723c */ /* 0x048fe60000001854 */
[C---:B------:R-:W-:Y:S02]  /*a180*/  FMUL.FTZ R90, R0.reuse, R90 ;  /* 0x0000005a005a7220 */ /* 0x040fe40000410000 */
[----:B------:R-:W-:Y:S02]  /*a190*/  FMUL.FTZ R91, R0, R91 ;  /* 0x0000005b005b7220 */ /* 0x000fe40000410000 */
[--C-:B------:R-:W-:Y:S02]  /*a1a0*/  FFMA.FTZ R134, R179, c[0x0][0x2d0], -R133.reuse ;  /* 0x0000b400b3867a23 */ /* 0x100fe40000010885 */
[C---:B------:R-:W-:Y:S02]  /*a1b0*/  FMUL.FTZ R92, R2.reuse, R92 ;  /* 0x0000005c025c7220 */ /* 0x040fe40000410000 */
[----:B------:R3:W2:Y:S01]  /*a1c0*/  MUFU.EX2 R193, R134 ;  /* 0x0000008600c17308 */ /* 0x0006a20000000800 */
[C---:B------:R-:W-:Y:S01]  /*a1d0*/  HMMA.16816.F32 R88, R136.reuse, R146, R88 ;  /* 0x000000928858723c */ /* 0x040fe20000001858 */
[----:B------:R-:W4:Y:S02]  /*a1e0*/  LDSM.16.MT88.4 R144, [R214+0x6100] ;  /* 0x00610000d690783b */ /* 0x000f240000004200 */
[----:B------:R-:W-:Y:S02]  /*a1f0*/  FMUL.FTZ R93, R2, R93 ;  /* 0x0000005d025d7220 */ /* 0x000fe40000410000 */
[C---:B------:R-:W-:Y:S02]  /*a200*/  FMUL.FTZ R94, R0.reuse, R94 ;  /* 0x0000005e005e7220 */ /* 0x040fe40000410000 */
[----:B------:R-:W-:Y:S02]  /*a210*/  FMUL.FTZ R95, R0, R95 ;  /* 0x0000005f005f7220 */ /* 0x000fe40000410000 */
[C---:B------:R-:W-:Y:S03]  /*a220*/  FMUL.FTZ R96, R2.reuse, R96 ;  /* 0x0000006002607220 */ /* 0x040fe60000410000 */
[----:B------:R-:W-:Y:S02]  /*a230*/  FMUL.FTZ R97, R2, R97 ;  /* 0x0000006102617220 */ /* 0x000fe40000410000 */
[C---:B-1----:R-:W-:Y:S03]  /*a240*/  HMMA.16816.F32 R92, R136.reuse, R148, R92 ;  /* 0x00000094885c723c */ /* 0x042fe6000000185c */
[C---:B------:R-:W-:Y:S02]  /*a250*/  FMUL.FTZ R98, R0.reuse, R98 ;  /* 0x0000006200627220 */ /* 0x040fe40000410000 */
[----:B------:R-:W-:Y:S02]  /*a260*/  FMUL.FTZ R99, R0, R99 ;  /* 0x0000006300637220 */ /* 0x000fe40000410000 */
[C---:B------:R-:W-:Y:S02]  /*a270*/  FMUL.FTZ R100, R2.reuse, R100 ;  /* 0x0000006402647220 */ /* 0x040fe40000410000 */
[--C-:B---3--:R-:W-:Y:S03]  /*a280*/  FFMA.FTZ R134, R177, c[0x0][0x2d0], -R133.reuse ;  /* 0x0000b400b1867a23 */ /* 0x108fe60000010885 */
[C---:B------:R-:W-:Y:S01]  /*a290*/  HMMA.16816.F32 R96, R136.reuse, R150, R96 ;  /* 0x000000968860723c */ /* 0x040fe20000001860 */
[----:B------:R-:W1:Y:S01]  /*a2a0*/  LDSM.16.MT88.4 R148, [R216+0x6100] ;  /* 0x00610000d894783b */ /* 0x000e620000004200 */
[----:B------:R3:W-:Y:S01]  /*a2b0*/  MUFU.EX2 R192, R134 ;  /* 0x0000008600c07308 */ /* 0x0007e20000000800 */
[----:B------:R-:W-:Y:S02]  /*a2c0*/  FMUL.FTZ R101, R2, R101 ;  /* 0x0000006502657220 */ /* 0x000fe40000410000 */
[C---:B------:R-:W-:Y:S02]  /*a2d0*/  FMUL.FTZ R102, R0.reuse, R102 ;  /* 0x0000006600667220 */ /* 0x040fe40000410000 */
[----:B------:R-:W-:Y:S02]  /*a2e0*/  FMUL.FTZ R103, R0, R103 ;  /* 0x0000006700677220 */ /* 0x000fe40000410000 */
[C---:B------:R-:W-:Y:S03]  /*a2f0*/  FMUL.FTZ R104, R2.reuse, R104 ;  /* 0x0000006802687220 */ /* 0x040fe60000410000 */
[----:B------:R-:W-:Y:S02]  /*a300*/  FMUL.FTZ R105, R2, R105 ;  /* 0x0000006902697220 */ /* 0x000fe40000410000 */
        /* <DEDUP_REMOVED lines=9> */
[--C-:B---3--:R-:W-:Y:S02]  /*a3a0*/  FFMA.FTZ R134, R176, c[0x0][0x2d0], -R133.reuse ;  /* 0x0000b400b0867a23 */ /* 0x108fe40000010885 */
[----:B------:R-:W-:Y:S02]  /*a3b0*/  LDSM.16.MT88.4 R176, [R214+0x3900] ;  /* 0x00390000d6b0783b */ /* 0x000fe40000004200 */
[----:B------:R3:W1:Y:S01]  /*a3c0*/  MUFU.EX2 R191, R134 ;  /* 0x0000008600bf7308 */ /* 0x0006620000000800 */
[C---:B----4-:R-:W-:Y:S03]  /*a3d0*/  HMMA.16816.F32 R108, R136.reuse, R144, R108 ;  /* 0x00000090886c723c */ /* 0x050fe6000000186c */
[C---:B------:R-:W-:Y:S02]  /*a3e0*/  FMUL.FTZ R112, R2.reuse, R112 ;  /* 0x0000007002707220 */ /* 0x040fe40000410000 */
[----:B------:R-:W-:Y:S02]  /*a3f0*/  FMUL.FTZ R113, R2, R113 ;  /* 0x0000007102717220 */ /* 0x000fe40000410000 */
[C---:B------:R-:W-:Y:S02]  /*a400*/  FMUL.FTZ R114, R0.reuse, R114 ;  /* 0x0000007200727220 */ /* 0x040fe40000410000 */
[----:B------:R-:W-:Y:S03]  /*a410*/  FMUL.FTZ R115, R0, R115 ;  /* 0x0000007300737220 */ /* 0x000fe60000410000 */
[C---:B------:R-:W-:Y:S02]  /*a420*/  FMUL.FTZ R116, R2.reuse, R116 ;  /* 0x0000007402747220 */ /* 0x040fe40000410000 */
[----:B------:R-:W-:Y:S02]  /*a430*/  FMUL.FTZ R117, R2, R117 ;  /* 0x0000007502757220 */ /* 0x000fe40000410000 */
[C---:B------:R-:W-:Y:S01]  /*a440*/  HMMA.16816.F32 R112, R136.reuse, R146, R112 ;  /* 0x000000928870723c */ /* 0x040fe20000001870 */
[----:B------:R-:W4:Y:S02]  /*a450*/  LDSM.16.MT88.4 R144, [R213+0x900] ;  /* 0x00090000d590783b */ /* 0x000f240000004200 */
        /* <DEDUP_REMOVED lines=18> */
[--C-:B---3--:R-:W-:Y:S04]  /*a580*/  FFMA.FTZ R134, R182, c[0x0][0x2d0], -R172.reuse ;  /* 0x0000b400b6867a23 */ /* 0x108fe800000108ac */
[----:B------:R2:W-:Y:S01]  /*a590*/  MUFU.EX2 R244, R134 ;  /* 0x0000008600f47308 */ /* 0x0005e20000000800 */
[----:B------:R-:W-:Y:S01]  /*a5a0*/  HMMA.16816.F32 R128, R136, R142, R128 ;  /* 0x0000008e8880723c */ /* 0x000fe20000001880 */
[----:B------:R-:W3:Y:S06]  /*a5b0*/  LDSM.16.MT88.4 R140, [R213+0x2900] ;  /* 0x00290000d58c783b */ /* 0x000eec0000004200 */
[----:B-----5:R-:W-:Y:S02]  /*a5c0*/  F2FP.PACK_AB R136, R247, R248 ;  /* 0x000000f8f788723e */ /* 0x020fe400000000ff */
[----:B------:R-:W-:Y:S03]  /*a5d0*/  F2FP.PACK_AB R138, R245, R246 ;  /* 0x000000f6f58a723e */ /* 0x000fe600000000ff */
[----:B------:R-:W-:Y:S02]  /*a5e0*/  F2FP.PACK_AB R137, R193, R194 ;  /* 0x000000c2c189723e */ /* 0x000fe400000000ff */
[----:B------:R-:W-:Y:S07]  /*a5f0*/  F2FP.PACK_AB R139, R191, R192 ;  /* 0x000000c0bf8b723e */ /* 0x000fee00000000ff */
[C---:B----4-:R-:W-:Y:S03]  /*a600*/  HMMA.16816.F32 R4, R136.reuse, R144, R4 ;  /* 0x000000908804723c */ /* 0x050fe60000001804 */
[--C-:B--2---:R-:W-:Y:S04]  /*a610*/  FFMA.FTZ R134, R188, c[0x0][0x2d0], -R172.reuse ;  /* 0x0000b400bc867a23 */ /* 0x104fe800000108ac */
[----:B------:R2:W4:Y:S01]  /*a620*/  MUFU.EX2 R243, R134 ;  /* 0x0000008600f37308 */ /* 0x0005220000000800 */
[C---:B------:R-:W-:Y:S01]  /*a630*/  HMMA.16816.F32 R8, R136.reuse, R146, R8 ;  /* 0x000000928808723c */ /* 0x040fe20000001808 */
[----:B------:R-:W5:Y:S07]  /*a640*/  LDSM.16.MT88.4 R144, [R214+0x2900] ;  /* 0x00290000d690783b */ /* 0x000f6e0000004200 */
[C---:B------:R-:W-:Y:S08]  /*a650*/  HMMA.16816.F32 R12, R136.reuse, R152, R12 ;  /* 0x00000098880c723c */ /* 0x040ff0000000180c */
[C---:B------:R-:W-:Y:S01]  /*a660*/  HMMA.16816.F32 R16, R136.reuse, R154, R16 ;  /* 0x0000009a8810723c */ /* 0x040fe20000001810 */
[----:B------:R-:W-:Y:S03]  /*a670*/  LDSM.16.MT88.4 R152, [R215+0x2900] ;  /* 0x00290000d798783b */ /* 0x000fe60000004200 */
[--C-:B--2---:R-:W-:Y:S04]  /*a680*/  FFMA.FTZ R134, R189, c[0x0][0x2d0], -R172.reuse ;  /* 0x0000b400bd867a23 */ /* 0x104fe800000108ac */
[C---:B-1----:R-:W-:Y:S01]  /*a690*/  HMMA.16816.F32 R20, R136.reuse, R148, R20 ;  /* 0x000000948814723c */ /* 0x042fe20000001814 */
[----:B------:R1:W-:Y:S07]  /*a6a0*/  MUFU.EX2 R211, R134 ;  /* 0x0000008600d37308 */ /* 0x0003ee0000000800 */
[C---:B------:R-:W-:Y:S01]  /*a6b0*/  HMMA.16816.F32 R24, R136.reuse, R150, R24 ;  /* 0x000000968818723c */ /* 0x040fe20000001818 */
[----:B------:R-:W2:Y:S07]  /*a6c0*/  LDSM.16.MT88.4 R148, [R216+0x2900] ;  /* 0x00290000d894783b */ /* 0x000eae0000004200 */
[C---:B------:R-:W-:Y:S08]  /*a6d0*/  HMMA.16816.F32 R28, R136.reuse, R156, R28 ;  /* 0x0000009c881c723c */ /* 0x040ff0000000181c */
[C---:B------:R-:W-:Y:S01]  /*a6e0*/  HMMA.16816.F32 R32, R136.reuse, R158, R32 ;  /* 0x0000009e8820723c */ /* 0x040fe20000001820 */
[----:B------:R-:W4:Y:S03]  /*a6f0*/  LDSM.16.MT88.4 R156, [R216+0x4900] ;  /* 0x00490000d89c783b */ /* 0x000f260000004200 */
[--C-:B-1----:R-:W-:Y:S04]  /*a700*/  FFMA.FTZ R134, R190, c[0x0][0x2d0], -R172.reuse ;  /* 0x0000b400be867a23 */ /* 0x102fe800000108ac */
[C---:B---3--:R-:W-:Y:S01]  /*a710*/  HMMA.16816.F32 R36, R136.reuse, R140, R36 ;  /* 0x0000008c8824723c */ /* 0x048fe20000001824 */
[----:B------:R1:W3:Y:S07]  /*a720*/  MUFU.EX2 R190, R134 ;  /* 0x0000008600be7308 */ /* 0x0002ee0000000800 */
[C---:B------:R-:W-:Y:S01]  /*a730*/  HMMA.16816.F32 R40, R136.reuse, R142, R40 ;  /* 0x0000008e8828723c */ /* 0x040fe20000001828 */
[----:B------:R-:W3:Y:S07]  /*a740*/  LDSM.16.MT88.4 R140, [R215+0x4900] ;  /* 0x00490000d78c783b */ /* 0x000eee0000004200 */
[C---:B-----5:R-:W-:Y:S08]  /*a750*/  HMMA.16816.F32 R44, R136.reuse, R144, R44 ;  /* 0x00000090882c723c */ /* 0x060ff0000000182c */
[C---:B------:R-:W-:Y:S01]  /*a760*/  HMMA.16816.F32 R48, R136.reuse, R146, R48 ;  /* 0x000000928830723c */ /* 0x040fe20000001830 */
[----:B------:R-:W5:Y:S03]  /*a770*/  LDSM.16.MT88.4 R144, [R213+0x6900] ;  /* 0x00690000d590783b */ /* 0x000f660000004200 */
[--C-:B-1----:R-:W-:Y:S04]  /*a780*/  FFMA.FTZ R134, R181, c[0x0][0x2d0], -R133.reuse ;  /* 0x0000b400b5867a23 */ /* 0x102fe80000010885 */
[C---:B--2---:R-:W-:Y:S01]  /*a790*/  HMMA.16816.F32 R52, R136.reuse, R148, R52 ;  /* 0x000000948834723c */ /* 0x044fe20000001834 */
[----:B------:R1:W-:Y:S07]  /*a7a0*/  MUFU.EX2 R185, R134 ;  /* 0x0000008600b97308 */ /* 0x0003ee0000000800 */
[C---:B------:R-:W-:Y:S01]  /*a7b0*/  HMMA.16816.F32 R56, R136.reuse, R150, R56 ;  /* 0x000000968838723c */ /* 0x040fe20000001838 */
[----:B------:R-:W2:Y:S07]  /*a7c0*/  LDSM.16.MT88.4 R148, [R214+0x6900] ;  /* 0x00690000d694783b */ /* 0x000eae0000004200 */
[C---:B------:R-:W-:Y:S08]  /*a7d0*/  HMMA.16816.F32 R60, R136.reuse, R152, R60 ;  /* 0x00000098883c723c */ /* 0x040ff0000000183c */
[C---:B------:R-:W-:Y:S01]  /*a7e0*/  HMMA.16816.F32 R64, R136.reuse, R154, R64 ;  /* 0x0000009a8840723c */ /* 0x040fe20000001840 */
[----:B------:R-:W2:Y:S03]  /*a7f0*/  LDSM.16.MT88.4 R152, [R216+0x6900] ;  /* 0x00690000d898783b */ /* 0x000ea60000004200 */
[--C-:B-1----:R-:W-:Y:S04]  /*a800*/  FFMA.FTZ R134, R183, c[0x0][0x2d0], -R133.reuse ;  /* 0x0000b400b7867a23 */ /* 0x102fe80000010885 */
[C---:B------:R-:W-:Y:S01]  /*a810*/  HMMA.16816.F32 R68, R136.reuse, R160, R68 ;  /* 0x000000a08844723c */ /* 0x040fe20000001844 */
[----:B------:R1:W1:Y:S07]  /*a820*/  MUFU.EX2 R184, R134 ;  /* 0x0000008600b87308 */ /* 0x00026e0000000800 */
[C---:B------:R-:W-:Y:S01]  /*a830*/  HMMA.16816.F32 R72, R136.reuse, R162, R72 ;  /* 0x000000a28848723c */ /* 0x040fe20000001848 */
[----:B------:R-:W-:Y:S07]  /*a840*/  LDSM.16.MT88.4 R160, [R215+0x1100] ;  /* 0x00110000d7a0783b */ /* 0x000fee0000004200 */
[C---:B------:R-:W-:Y:S08]  /*a850*/  HMMA.16816.F32 R76, R136.reuse, R164, R76 ;  /* 0x000000a4884c723c */ /* 0x040ff0000000184c */
[C---:B------:R-:W-:Y:S01]  /*a860*/  HMMA.16816.F32 R80, R136.reuse, R166, R80 ;  /* 0x000000a68850723c */ /* 0x040fe20000001850 */
[----:B------:R-:W-:Y:S03]  /*a870*/  LDSM.16.MT88.4 R164, [R214+0x5100] ;  /* 0x00510000d6a4783b */ /* 0x000fe60000004200 */
[--C-:B-1----:R-:W-:Y:S04]  /*a880*/  FFMA.FTZ R134, R186, c[0x0][0x2d0], -R133.reuse ;  /* 0x0000b400ba867a23 */ /* 0x102fe80000010885 */
[C---:B----4-:R-:W-:Y:S01]  /*a890*/  HMMA.16816.F32 R84, R136.reuse, R156, R84 ;  /* 0x0000009c8854723c */ /* 0x050fe20000001854 */
[----:B------:R1:W-:Y:S07]  /*a8a0*/  MUFU.EX2 R183, R134 ;  /* 0x0000008600b77308 */ /* 0x0003ee0000000800 */
[C---:B------:R-:W-:Y:S01]  /*a8b0*/  HMMA.16816.F32 R88, R136.reuse, R158, R88 ;  /* 0x0000009e8858723c */ /* 0x040fe20000001858 */
[----:B------:R-:W-:Y:S07]  /*a8c0*/  LDSM.16.MT88.4 R156, [R214+0x1100] ;  /* 0x00110000d69c783b */ /* 0x000fee0000004200 */
[C---:B---3--:R-:W-:Y:S08]  /*a8d0*/  HMMA.16816.F32 R92, R136.reuse, R140, R92 ;  /* 0x0000008c885c723c */ /* 0x048ff0000000185c */
[C---:B------:R-:W-:Y:S01]  /*a8e0*/  HMMA.16816.F32 R96, R136.reuse, R142, R96 ;  /* 0x0000008e8860723c */ /* 0x040fe20000001860 */
[----:B------:R-:W3:Y:S03]  /*a8f0*/  LDSM.16.MT88.4 R140, [R215+0x6900] ;  /* 0x00690000d78c783b */ /* 0x000ee60000004200 */
[--C-:B-1----:R-:W-:Y:S04]  /*a900*/  FFMA.FTZ R134, R187, c[0x0][0x2d0], -R133.reuse ;  /* 0x0000b400bb867a23 */ /* 0x102fe80000010885 */
[C---:B-----5:R-:W-:Y:S01]  /*a910*/  HMMA.16816.F32 R100, R136.reuse, R144, R100 ;  /* 0x000000908864723c */ /* 0x060fe20000001864 */
[----:B------:R1:W4:Y:S07]  /*a920*/  MUFU.EX2 R182, R134 ;  /* 0x0000008600b67308 */ /* 0x00032e0000000800 */
[C---:B------:R-:W-:Y:S01]  /*a930*/  HMMA.16816.F32 R104, R136.reuse, R146, R104 ;  /* 0x000000928868723c */ /* 0x040fe20000001868 */
[----:B------:R-:W5:Y:S07]  /*a940*/  LDSM.16.MT88.4 R144, [R213+0x1100] ;  /* 0x00110000d590783b */ /* 0x000f6e0000004200 */
[C---:B--2---:R-:W-:Y:S08]  /*a950*/  HMMA.16816.F32 R108, R136.reuse, R148, R108 ;  /* 0x00000094886c723c */ /* 0x044ff0000000186c */
[C---:B------:R-:W-:Y:S01]  /*a960*/  HMMA.16816.F32 R112, R136.reuse, R150, R112 ;  /* 0x000000968870723c */ /* 0x040fe20000001870 */
[----:B------:R-:W2:Y:S03]  /*a970*/  LDSM.16.MT88.4 R148, [R216+0x1100] ;  /* 0x00110000d894783b */ /* 0x000ea60000004200 */
[--C-:B-1----:R-:W-:Y:S01]  /*a980*/  FFMA.FTZ R134, R198, c[0x0][0x2d0], -R172.reuse ;  /* 0x0000b400c6867a23 */ /* 0x102fe200000108ac */
[----:B------:R-:W-:Y:S03]  /*a990*/  MOV R198, R170 ;  /* 0x000000aa00c67202 */ /* 0x000fe60000000f00 */
[C---:B------:R-:W-:Y:S01]  /*a9a0*/  HMMA.16816.F32 R116, R136.reuse, R152, R116 ;  /* 0x000000988874723c */ /* 0x040fe20000001874 */
[----:B------:R1:W-:Y:S07]  /*a9b0*/  MUFU.EX2 R189, R134 ;  /* 0x0000008600bd7308 */ /* 0x0003ee0000000800 */
[C---:B------:R-:W-:Y:S01]  /*a9c0*/  HMMA.16816.F32 R120, R136.reuse, R154, R120 ;  /* 0x0000009a8878723c */ /* 0x040fe20000001878 */
[----:B------:R-:W-:Y:S07]  /*a9d0*/  LDSM.16.MT88.4 R152, [R216+0x3100] ;  /* 0x00310000d898783b */ /* 0x000fee0000004200 */
[C---:B---3--:R-:W-:Y:S08]  /*a9e0*/  HMMA.16816.F32 R124, R136.reuse, R140, R124 ;  /* 0x0000008c887c723c */ /* 0x048ff0000000187c */
[----:B------:R-:W-:Y:S01]  /*a9f0*/  HMMA.16816.F32 R128, R136, R142, R128 ;  /* 0x0000008e8880723c */ /* 0x000fe20000001880 */
[----:B------:R-:W3:Y:S03]  /*aa00*/  LDSM.16.MT88.4 R140, [R213+0x3100] ;  /* 0x00310000d58c783b */ /* 0x000ee60000004200 */
[--C-:B-1----:R-:W-:Y:S01]  /*aa10*/  FFMA.FTZ R134, R199, c[0x0][0x2d0], -R172.reuse ;  /* 0x0000b400c7867a23 */ /* 0x102fe200000108ac */
[----:B------:R-:W-:Y:S02]  /*aa20*/  MOV R199, R169 ;  /* 0x000000a900c77202 */ /* 0x000fe40000000f00 */
[----:B------:R-:W-:Y:S01]  /*aa30*/  F2FP.PACK_AB R136, R243, R244 ;  /* 0x000000f4f388723e */ /* 0x000fe200000000ff */
[----:B------:R1:W1:Y:S01]  /*aa40*/  MUFU.EX2 R188, R134 ;  /* 0x0000008600bc7308 */ /* 0x0002620000000800 */
[----:B------:R-:W-:Y:S03]  /*aa50*/  F2FP.PACK_AB R138, R190, R211 ;  /* 0x000000d3be8a723e */ /* 0x000fe600000000ff */
[----:B------:R-:W-:Y:S02]  /*aa60*/  F2FP.PACK_AB R137, R184, R185 ;  /* 0x000000b9b889723e */ /* 0x000fe400000000ff */
[----:B----4-:R-:W-:Y:S07]  /*aa70*/  F2FP.PACK_AB R139, R182, R183 ;  /* 0x000000b7b68b723e */ /* 0x010fee00000000ff */
[C---:B-----5:R-:W-:Y:S08]  /*aa80*/  HMMA.16816.F32 R4, R136.reuse, R144, R4 ;  /* 0x000000908804723c */ /* 0x060ff00000001804 */
[C---:B------:R-:W-:Y:S01]  /*aa90*/  HMMA.16816.F32 R8, R136.reuse, R146, R8 ;  /* 0x000000928808723c */ /* 0x040fe20000001808 */
[----:B------:R-:W4:Y:S03]  /*aaa0*/  LDSM.16.MT88.4 R144, [R214+0x3100] ;  /* 0x00310000d690783b */ /* 0x000f260000004200 */
[--C-:B-1----:R-:W-:Y:S01]  /*aab0*/  FFMA.FTZ R134, R200, c[0x0][0x2d0], -R172.reuse ;  /* 0x0000b400c8867a23 */ /* 0x102fe200000108ac */
[----:B------:R-:W-:Y:S01]  /*aac0*/  MOV R200, R168 ;  /* 0x000000a800c87202 */ /* 0x000fe20000000f00 */
[----:B------:R-:W-:Y:S02]  /*aad0*/  FFMA.FTZ R172, R201, c[0x0][0x2d0], -R172 ;  /* 0x0000b400c9ac7a23 */ /* 0x000fe400000108ac */
[C---:B------:R-:W-:Y:S01]  /*aae0*/  HMMA.16816.F32 R12, R136.reuse, R156, R12 ;  /* 0x0000009c880c723c */ /* 0x040fe2000000180c */
[----:B------:R-:W5:Y:S01]  /*aaf0*/  LDL.LU R201, [R1+0x4] ;  /* 0x0000040001c97983 */ /* 0x000f620000300800 */
[----:B------:R1:W-:Y:S03]  /*ab00*/  MUFU.EX2 R186, R172 ;  /* 0x000000ac00ba7308 */ /* 0x0003e60000000800 */
[----:B------:R-:W-:Y:S03]  /*ab10*/  LDSM.16.MT88.4 R168, [R215+0x1900] ;  /* 0x00190000d7a8783b */ /* 0x000fe60000004200 */
[C---:B------:R-:W-:Y:S04]  /*ab20*/  HMMA.16816.F32 R16, R136.reuse, R158, R16 ;  /* 0x0000009e8810723c */ /* 0x040fe80000001810 */
[----:B------:R3:W3:Y:S01]  /*ab30*/  MUFU.EX2 R187, R134 ;  /* 0x0000008600bb7308 */ /* 0x0006e20000000800 */
[----:B------:R-:W4:Y:S03]  /*ab40*/  LDSM.16.MT88.4 R156, [R215+0x3100] ;  /* 0x00310000d79c783b */ /* 0x000f260000004200 */
[C---:B--2---:R-:W-:Y:S08]  /*ab50*/  HMMA.16816.F32 R20, R136.reuse, R148, R20 ;  /* 0x000000948814723c */ /* 0x044ff00000001814 */
[C---:B------:R-:W-:Y:S01]  /*ab60*/  HMMA.16816.F32 R24, R136.reuse, R150, R24 ;  /* 0x000000968818723c */ /* 0x040fe20000001818 */
[----:B------:R-:W2:Y:S07]  /*ab70*/  LDSM.16.MT88.4 R148, [R213+0x5100] ;  /* 0x00510000d594783b */ /* 0x000eae0000004200 */
[C---:B------:R-:W-:Y:S01]  /*ab80*/  HMMA.16816.F32 R28, R136.reuse, R160, R28 ;  /* 0x000000a0881c723c */ /* 0x040fe2000000181c */
[----:B-1----:R-:W-:Y:S03]  /*ab90*/  LDSM.16.MT88.4 R172, [R213+0x3900] ;  /* 0x00390000d5ac783b */ /* 0x002fe60000004200 */
[--C-:B---3--:R-:W-:Y:S04]  /*aba0*/  FFMA.FTZ R134, R195, c[0x0][0x2d0], -R133.reuse ;  /* 0x0000b400c3867a23 */ /* 0x108fe80000010885 */
[C---:B------:R-:W-:Y:S01]  /*abb0*/  HMMA.16816.F32 R32, R136.reuse, R162, R32 ;  /* 0x000000a28820723c */ /* 0x040fe20000001820 */
[----:B------:R-:W3:Y:S01]  /*abc0*/  LDL.LU R195, [R1] ;  /* 0x0000000001c37983 */ /* 0x000ee20000300800 */
[----:B------:R1:W-:Y:S03]  /*abd0*/  MUFU.EX2 R181, R134 ;  /* 0x0000008600b57308 */ /* 0x0003e60000000800 */
[----:B------:R-:W2:Y:S03]  /*abe0*/  LDSM.16.MT88.4 R160, [R216+0x5100] ;  /* 0x00510000d8a0783b */ /* 0x000ea60000004200 */
[C---:B------:R-:W-:Y:S08]  /*abf0*/  HMMA.16816.F32 R36, R136.reuse, R140, R36 ;  /* 0x0000008c8824723c */ /* 0x040ff00000001824 */
[C---:B------:R-:W-:Y:S01]  /*ac00*/  HMMA.16816.F32 R40, R136.reuse, R142, R40 ;  /* 0x0000008e8828723c */ /* 0x040fe20000001828 */
[----:B------:R-:W2:Y:S07]  /*ac10*/  LDSM.16.MT88.4 R140, [R215+0x5100] ;  /* 0x00510000d78c783b */ /* 0x000eae0000004200 */
[C---:B----4-:R-:W-:Y:S04]  /*ac20*/  HMMA.16816.F32 R44, R136.reuse, R144, R44 ;  /* 0x00000090882c723c */ /* 0x050fe8000000182c */
[--C-:B-1----:R-:W-:Y:S04]  /*ac30*/  FFMA.FTZ R134, R196, c[0x0][0x2d0], -R133.reuse ;  /* 0x0000b400c4867a23 */ /* 0x102fe80000010885 */
[C---:B------:R-:W-:Y:S01]  /*ac40*/  HMMA.16816.F32 R48, R136.reuse, R146, R48 ;  /* 0x000000928830723c */ /* 0x040fe20000001830 */
[----:B------:R-:W1:Y:S01]  /*ac50*/  LDSM.16.MT88.4 R144, [R213+0x7100] ;  /* 0x00710000d590783b */ /* 0x000e620000004200 */
[----:B------:R4:W1:Y:S06]  /*ac60*/  MUFU.EX2 R180, R134 ;  /* 0x0000008600b47308 */ /* 0x00086c0000000800 */
[C---:B------:R-:W-:Y:S08]  /*ac70*/  HMMA.16816.F32 R52, R136.reuse, R152, R52 ;  /* 0x000000988834723c */ /* 0x040ff00000001834 */
[C---:B------:R-:W-:Y:S01]  /*ac80*/  HMMA.16816.F32 R56, R136.reuse, R154, R56 ;  /* 0x0000009a8838723c */ /* 0x040fe20000001838 */
[----:B------:R-:W-:Y:S07]  /*ac90*/  LDSM.16.MT88.4 R152, [R216+0x7100] ;  /* 0x00710000d898783b */ /* 0x000fee0000004200 */
[C---:B------:R-:W-:Y:S04]  /*aca0*/  HMMA.16816.F32 R60, R136.reuse, R156, R60 ;  /* 0x0000009c883c723c */ /* 0x040fe8000000183c */
[--C-:B----4-:R-:W-:Y:S02]  /*acb0*/  FFMA.FTZ R134, R197, c[0x0][0x2d0], -R133.reuse ;  /* 0x0000b400c5867a23 */ /* 0x110fe40000010885 */
[----:B------:R-:W-:Y:S02]  /*acc0*/  FFMA.FTZ R133, R135, c[0x0][0x2d0], -R133 ;  /* 0x0000b40087857a23 */ /* 0x000fe40000010885 */
[C---:B------:R-:W-:Y:S01]  /*acd0*/  HMMA.16816.F32 R64, R136.reuse, R158, R64 ;  /* 0x0000009e8840723c */ /* 0x040fe20000001840 */
[----:B------:R-:W-:Y:S01]  /*ace0*/  LDSM.16.MT88.4 R156, [R214+0x1900] ;  /* 0x00190000d69c783b */ /* 0x000fe20000004200 */
[----:B------:R-:W-:Y:S06]  /*acf0*/  MUFU.EX2 R134, R134 ;  /* 0x0000008600867308 */ /* 0x000fec0000000800 */
[C---:B--2---:R-:W-:Y:S04]  /*ad00*/  HMMA.16816.F32 R68, R136.reuse, R148, R68 ;  /* 0x000000948844723c */ /* 0x044fe80000001844 */
[----:B------:R-:W2:Y:S04]  /*ad10*/  MUFU.EX2 R133, R133 ;  /* 0x0000008500857308 */ /* 0x000ea80000000800 */
[C---:B------:R-:W-:Y:S01]  /*ad20*/  HMMA.16816.F32 R72, R136.reuse, R150, R72 ;  /* 0x000000968848723c */ /* 0x040fe20000001848 */
[----:B------:R-:W4:Y:S07]  /*ad30*/  LDSM.16.MT88.4 R148, [R214+0x7100] ;  /* 0x00710000d694783b */ /* 0x000f2e0000004200 */
[C---:B------:R-:W-:Y:S08]  /*ad40*/  HMMA.16816.F32 R76, R136.reuse, R164, R76 ;  /* 0x000000a4884c723c */ /* 0x040ff0000000184c */
[C---:B------:R-:W-:Y:S08]  /*ad50*/  HMMA.16816.F32 R80, R136.reuse, R166, R80 ;  /* 0x000000a68850723c */ /* 0x040ff00000001850 */
[C---:B------:R-:W-:Y:S08]  /*ad60*/  HMMA.16816.F32 R84, R136.reuse, R160, R84 ;  /* 0x000000a08854723c */ /* 0x040ff00000001854 */
[C---:B------:R-:W-:Y:S01]  /*ad70*/  HMMA.16816.F32 R88, R136.reuse, R162, R88 ;  /* 0x000000a28858723c */ /* 0x040fe20000001858 */
[----:B------:R-:W-:Y:S07]  /*ad80*/  LDSM.16.MT88.4 R160, [R216+0x1900] ;  /* 0x00190000d8a0783b */ /* 0x000fee0000004200 */
[C---:B------:R-:W-:Y:S08]  /*ad90*/  HMMA.16816.F32 R92, R136.reuse, R140, R92 ;  /* 0x0000008c885c723c */ /* 0x040ff0000000185c */
[C---:B------:R-:W-:Y:S01]  /*ada0*/  HMMA.16816.F32 R96, R136.reuse, R142, R96 ;  /* 0x0000008e8860723c */ /* 0x040fe20000001860 */
[----:B------:R-:W2:Y:S07]  /*adb0*/  LDSM.16.MT88.4 R140, [R215+0x7100] ;  /* 0x00710000d78c783b */ /* 0x000eae0000004200 */
[C---:B-1----:R-:W-:Y:S08]  /*adc0*/  HMMA.16816.F32 R100, R136.reuse, R144, R100 ;  /* 0x000000908864723c */ /* 0x042ff00000001864 */
[C---:B------:R-:W-:Y:S01]  /*add0*/  HMMA.16816.F32 R104, R136.reuse, R146, R104 ;  /* 0x000000928868723c */ /* 0x040fe20000001868 */
[----:B------:R-:W1:Y:S07]  /*ade0*/  LDSM.16.MT88.4 R144, [R213+0x1900] ;  /* 0x00190000d590783b */ /* 0x000e6e0000004200 */
[C---:B----4-:R-:W-:Y:S08]  /*adf0*/  HMMA.16816.F32 R108, R136.reuse, R148, R108 ;  /* 0x00000094886c723c */ /* 0x050ff0000000186c */
[C---:B------:R-:W-:Y:S08]  /*ae00*/  HMMA.16816.F32 R112, R136.reuse, R150, R112 ;  /* 0x000000968870723c */ /* 0x040ff00000001870 */
[C---:B------:R-:W-:Y:S08]  /*ae10*/  HMMA.16816.F32 R116, R136.reuse, R152, R116 ;  /* 0x000000988874723c */ /* 0x040ff00000001874 */
[C---:B------:R-:W-:Y:S08]  /*ae20*/  HMMA.16816.F32 R120, R136.reuse, R154, R120 ;  /* 0x0000009a8878723c */ /* 0x040ff00000001878 */
[C---:B--2---:R-:W-:Y:S08]  /*ae30*/  HMMA.16816.F32 R124, R136.reuse, R140, R124 ;  /* 0x0000008c887c723c */ /* 0x044ff0000000187c */
[----:B------:R-:W-:Y:S07]  /*ae40*/  HMMA.16816.F32 R128, R136, R142, R128 ;  /* 0x0000008e8880723c */ /* 0x000fee0000001880 */
[----:B------:R-:W-:Y:S02]  /*ae50*/  F2FP.PACK_AB R136, R188, R189 ;  /* 0x000000bdbc88723e */ /* 0x000fe400000000ff */
[----:B------:R-:W-:Y:S03]  /*ae60*/  F2FP.PACK_AB R138, R186, R187 ;  /* 0x000000bbba8a723e */ /* 0x000fe600000000ff */
[----:B------:R-:W-:Y:S02]  /*ae70*/  F2FP.PACK_AB R137, R180, R181 ;  /* 0x000000b5b489723e */ /* 0x000fe400000000ff */
[----:B------:R-:W-:Y:S07]  /*ae80*/  F2FP.PACK_AB R139, R133, R134 ;  /* 0x00000086858b723e */ /* 0x000fee00000000ff */
[C---:B-1----:R-:W-:Y:S01]  /*ae90*/  HMMA.16816.F32 R140, R136.reuse, R144, R4 ;  /* 0x00000090888c723c */ /* 0x042fe20000001804 */
[----:B------:R-:W1:Y:S07]  /*aea0*/  LDSM.16.MT88.4 R4, [R216+0x3900] ;  /* 0x00390000d804783b */ /* 0x000e6e0000004200 */
[C---:B------:R-:W-:Y:S01]  /*aeb0*/  HMMA.16816.F32 R144, R136.reuse, R146, R8 ;  /* 0x000000928890723c */ /* 0x040fe20000001808 */
[----:B------:R-:W2:Y:S07]  /*aec0*/  LDSM.16.MT88.4 R8, [R215+0x3900] ;  /* 0x00390000d708783b */ /* 0x000eae0000004200 */
[C---:B------:R-:W-:Y:S01]  /*aed0*/  HMMA.16816.F32 R148, R136.reuse, R156, R12 ;  /* 0x0000009c8894723c */ /* 0x040fe2000000180c */
[----:B------:R-:W4:Y:S07]  /*aee0*/  LDSM.16.MT88.4 R12, [R213+0x5900] ;  /* 0x00590000d50c783b */ /* 0x000f2e0000004200 */
[C---:B------:R-:W-:Y:S01]  /*aef0*/  HMMA.16816.F32 R152, R136.reuse, R158, R16 ;  /* 0x0000009e8898723c */ /* 0x040fe20000001810 */
[----:B------:R-:W1:Y:S07]  /*af00*/  LDSM.16.MT88.4 R16, [R214+0x5900] ;  /* 0x00590000d610783b */ /* 0x000e6e0000004200 */
[C---:B------:R-:W-:Y:S01]  /*af10*/  HMMA.16816.F32 R156, R136.reuse, R160, R20 ;  /* 0x000000a0889c723c */ /* 0x040fe20000001814 */
[----:B------:R-:W1:Y:S07]  /*af20*/  LDSM.16.MT88.4 R20, [R216+0x5900] ;  /* 0x00590000d814783b */ /* 0x000e6e0000004200 */
[C---:B------:R-:W-:Y:S01]  /*af30*/  HMMA.16816.F32 R160, R136.reuse, R162, R24 ;  /* 0x000000a288a0723c */ /* 0x040fe20000001818 */
[----:B------:R-:W1:Y:S07]  /*af40*/  LDSM.16.MT88.4 R24, [R215+0x5900] ;  /* 0x00590000d718783b */ /* 0x000e6e0000004200 */
[C---:B------:R-:W-:Y:S01]  /*af50*/  HMMA.16816.F32 R164, R136.reuse, R168, R28 ;  /* 0x000000a888a4723c */ /* 0x040fe2000000181c */
[----:B------:R-:W1:Y:S07]  /*af60*/  LDSM.16.MT88.4 R28, [R213+0x7900] ;  /* 0x00790000d51c783b */ /* 0x000e6e0000004200 */
[C---:B------:R-:W-:Y:S08]  /*af70*/  HMMA.16816.F32 R168, R136.reuse, R170, R32 ;  /* 0x000000aa88a8723c */ /* 0x040ff00000001820 */
[C---:B------:R-:W-:Y:S08]  /*af80*/  HMMA.16816.F32 R36, R136.reuse, R172, R36 ;  /* 0x000000ac8824723c */ /* 0x040ff00000001824 */
        /* <DEDUP_REMOVED lines=12> */
[C---:B------:R-:W-:Y:S07]  /*b050*/  HMMA.16816.F32 R76, R136.reuse, R16, R76 ;  /* 0x00000010884c723c */ /* 0x040fee000000184c */
[----:B---3--:R-:W-:Y:S01]  /*b060*/  FFMA.FTZ R16, R2, R195, R249 ;  /* 0x000000c302107223 */ /* 0x008fe200000100f9 */
[C---:B------:R-:W-:Y:S04]  /*b070*/  HMMA.16816.F32 R80, R136.reuse, R18, R80 ;  /* 0x000000128850723c */ /* 0x040fe80000001850 */
[----:B-----5:R-:W-:Y:S02]  /*b080*/  FFMA.FTZ R2, R0, R201, R205 ;  /* 0x000000c900027223 */ /* 0x020fe400000100cd */
        /* <DEDUP_REMOVED lines=19> */
[C---:B-1----:R-:W-:Y:S04]  /*b1c0*/  HMMA.16816.F32 R108, R136.reuse, R4, R108 ;  /* 0x00000004886c723c */ /* 0x042fe8000000186c */
        /* <DEDUP_REMOVED lines=11> */
[----:B------:R-:W-:Y:S01]  /*b280*/  FADD.FTZ R4, R182, R2 ;  /* 0x00000002b6047221 */ /* 0x000fe20000010000 */
[C---:B----4-:R-:W-:Y:S03]  /*b290*/  HMMA.16816.F32 R124, R136.reuse, R12, R124 ;  /* 0x0000000c887c723c */ /* 0x050fe6000000187c */
[----:B------:R-:W-:Y:S02]  /*b2a0*/  FADD.FTZ R2, R189, R0 ;  /* 0x00000000bd027221 */ /* 0x000fe40000010000 */
[----:B------:R-:W-:Y:S02]  /*b2b0*/  FADD.FTZ R0, R181, R4 ;  /* 0x00000004b5007221 */ /* 0x000fe40000010000 */
[----:B------:R-:W-:Y:S01]  /*b2c0*/  FADD.FTZ R2, R188, R2 ;  /* 0x00000002bc027221 */ /* 0x000fe20000010000 */
[----:B------:R-:W-:Y:S04]  /*b2d0*/  HMMA.16816.F32 R128, R136, R14, R128 ;  /* 0x0000000e8880723c */ /* 0x000fe80000001880 */
[----:B------:R-:W-:Y:S02]  /*b2e0*/  FADD.FTZ R0, R180, R0 ;  /* 0x00000000b4007221 */ /* 0x000fe40000010000 */
[----:B------:R-:W-:Y:S02]  /*b2f0*/  FADD.FTZ R2, R187, R2 ;  /* 0x00000002bb027221 */ /* 0x000fe40000010000 */
[----:B------:R-:W-:Y:S01]  /*b300*/  FADD.FTZ R0, R134, R0 ;  /* 0x0000000086007221 */ /* 0x000fe20000010000 */
[----:B------:R-:W-:Y:S03]  /*b310*/  MOV R134, R3 ;  /* 0x0000000300867202 */ /* 0x000fe60000000f00 */
[----:B------:R-:W-:Y:S02]  /*b320*/  FADD.FTZ R2, R186, R2 ;  /* 0x00000002ba027221 */ /* 0x000fe40000010000 */
[----:B------:R-:W-:Y:S01]  /*b330*/  FADD.FTZ R0, R133, R0 ;  /* 0x0000000085007221 */ /* 0x000fe20000010000 */
[----:B------:R-:W-:Y:S02]  /*b340*/  MOV R133, R132 ;  /* 0x0000008400857202 */ /* 0x000fe40000000f00 */
[----:B------:R1:W-:Y:S04]  /*b350*/  STL [R1], R2 ;  /* 0x0000000201007387 */ /* 0x0003e80000100800 */
[----:B------:R1:W-:Y:S01]  /*b360*/  STL [R1+0x4], R0 ;  /* 0x0000040001007387 */ /* 0x0003e20000100800 */
[----:B------:R-:W-:-:S05]  /*b370*/  @P0 BRA `(.L_x_997) ;  /* 0xffffb9d000000947 */ /* 0x000fca000383ffff */
.L_x_986:
[----:B------:R-:W2:Y:S01]  /*b380*/  S2UR UR24, SR_CTAID.X ;  /* 0x00000000001879c3 */ /* 0x000ea20000002500 */
[----:B------:R-:W-:Y:S01]  /*b390*/  ULDC UR25, c[0x0][0x168] ;  /* 0x00005a0000197ab9 */ /* 0x000fe20000000800 */
[----:B------:R-:W-:Y:S01]  /*b3a0*/  PLOP3.LUT P0, PT, PT, PT, UP1, 0x40, 0x0 ;  /* 0x000000000000781c */ /* 0x000fe20003f0e818 */
[----:B------:R-:W-:-:S02]  /*b3b0*/  ULDC.64 UR4, c[0x0][0x2c8] ;  /* 0x0000b20000047ab9 */ /* 0x000fc40000000a00 */
[----:B------:R-:W-:Y:S02]  /*b3c0*/  UIADD3 UR25, -UR25, 0x1, URZ ;  /* 0x0000000119197890 */ /* 0x000fe4000fffe13f */
[----:B--2---:R-:W-:-:S04]  /*b3d0*/  ULEA UR24, UR24, 0x7f, 0x7 ;  /* 0x0000007f18187891 */ /* 0x004fc8000f8e383f */
        /* <DEDUP_REMOVED lines=20> */
.L_x_999:
[----:B------:R-:W-:Y:S02]  /*b520*/  ULDC UR4, c[0x0][0x32c] ;  /* 0x0000cb0000047ab9 */ /* 0x000fe40000000800 */
[----:B------:R-:W-:-:S03]  /*b530*/  UISETP.NE.AND UP0, UPT, UR4, 0x1, UPT ;  /* 0x000000010400788c */ /* 0x000fc6000bf05270 */
[----:B------:R-:W-:Y:S02]  /*b540*/  ULDC.64 UR4, c[0x0][0x330] ;  /* 0x0000cc0000047ab9 */ /* 0x000fe40000000a00 */
[----:B------:R-:W-:-:S07]  /*b550*/  UIMAD.WIDE.U32 UR26, UR24, UR4, URZ ;  /* 0x00000004181a72a5 */ /* 0x000fce000f8e003f */
[----:B------:R-:W-:Y:S02]  /*b560*/  @UP0 UMOV UR25, UR27 ;  /* 0x0000001b00190c82 */ /* 0x000fe40008000000 */
[----:B------:R-:W-:Y:S02]  /*b570*/  @UP0 USHF.R.U32.HI UR24, URZ, UR5, UR25 ;  /* 0x000000053f180299 */ /* 0x000fe40008011619 */
.L_x_1000:
[----:B------:R-:W-:Y:S02]  /*b580*/  ULDC UR4, c[0x0][0x32c] ;  /* 0x0000cb0000047ab9 */ /* 0x000fe40000000800 */
[----:B------:R-:W-:-:S04]  /*b590*/  UIMAD UR4, UR24, UR4, URZ ;  /* 0x00000004180472a4 */ /* 0x000fc8000f8e023f */
[----:B------:R-:W-:-:S04]  /*b5a0*/  UISETP.LT.AND UP0, UPT, UR11, UR4, UPT ;  /* 0x000000040b00728c */ /* 0x000fc8000bf01270 */
[----:B------:R-:W-:-:S04]  /*b5b0*/  USEL UR11, UR11, UR4, !UP0 ;  /* 0x000000040b0b7287 */ /* 0x000fc8000c000000 */
.L_x_998:
        /* <DEDUP_REMOVED lines=11> */
[C---:B-1----:R-:W-:Y:S02]  /*b670*/  IADD3 R0, R252.reuse, 0x80, RZ ;  /* 0x00000080fc007810 */ /* 0x042fe40007ffe0ff */
[C---:B------:R-:W-:Y:S02]  /*b680*/  IADD3 R5, R252.reuse, 0x40, RZ ;  /* 0x00000040fc057810 */ /* 0x040fe40007ffe0ff */
[----:B------:R-:W-:Y:S02]  /*b690*/  IADD3 R2, R252, 0x80, RZ ;  /* 0x00000080fc027810 */ /* 0x000fe40007ffe0ff */
[----:B------:R-:W-:-:S02]  /*b6a0*/  SHF.R.S32.HI R0, RZ, 0x1f, R0 ;  /* 0x0000001fff007819 */ /* 0x000fc40000011400 */
[----:B------:R-:W-:Y:S02]  /*b6b0*/  IADD3 R6, R252, 0x40, RZ ;  /* 0x00000040fc067810 */ /* 0x000fe40007ffe0ff */
[----:B------:R-:W-:Y:S02]  /*b6c0*/  SHF.R.S32.HI R5, RZ, 0x1f, R5 ;  /* 0x0000001fff057819 */ /* 0x000fe40000011405 */
[----:B------:R-:W-:Y:S02]  /*b6d0*/  LEA.HI R0, R0, R2, RZ, 0x3 ;  /* 0x0000000200007211 */ /* 0x000fe400078f18ff */
[----:B------:R-:W-:Y:S02]  /*b6e0*/  LEA.HI R5, R5, R6, RZ, 0x3 ;  /* 0x0000000605057211 */ /* 0x000fe400078f18ff */
[----:B------:R-:W-:Y:S02]  /*b6f0*/  LOP3.LUT R0, R0, 0xfffffff8, RZ, 0xc0, !PT ;  /* 0xfffffff800007812 */ /* 0x000fe400078ec0ff */
[----:B------:R-:W-:-:S02]  /*b700*/  LOP3.LUT R5, R5, 0xfffffff8, RZ, 0xc0, !PT ;  /* 0xfffffff805057812 */ /* 0x000fc400078ec0ff */
[----:B------:R-:W-:Y:S01]  /*b710*/  SHF.R.S32.HI R208, RZ, 0x1f, R252 ;  /* 0x0000001fffd07819 */ /* 0x000fe200000114fc */
[----:B------:R-:W-:Y:S01]  /*b720*/  IMAD.MOV.U32 R134, RZ, RZ, R3 ;  /* 0x000000ffff867224 */ /* 0x000fe200078e0003 */
[----:B------:R-:W-:Y:S01]  /*b730*/  SEL R2, RZ, 0x10, P6 ;  /* 0x00000010ff027807 */ /* 0x000fe20003000000 */
[----:B------:R-:W-:Y:S01]  /*b740*/  IMAD.SHL.U32 R204, R0, 0x2, RZ ;  /* 0x0000000200cc7824 */ /* 0x000fe200078e00ff */
[C---:B------:R-:W-:Y:S01]  /*b750*/  SHF.L.U64.HI R208, R252.reuse, 0x1, R208 ;  /* 0x00000001fcd07819 */ /* 0x040fe200000102d0 */
[----:B------:R-:W-:Y:S02]  /*b760*/  IMAD.MOV.U32 R133, RZ, RZ, R132 ;  /* 0x000000ffff857224 */ /* 0x000fe400078e0084 */
[----:B------:R-:W-:Y:S02]  /*b770*/  IMAD.SHL.U32 R3, R252, 0x2, RZ ;  /* 0x00000002fc037824 */ /* 0x000fe400078e00ff */
[----:B------:R-:W-:Y:S01]  /*b780*/  IMAD.SHL.U32 R206, R5, 0x2, RZ ;  /* 0x0000000205ce7824 */ /* 0x000fe200078e00ff */
[----:B--2---:R-:W-:-:S02]  /*b790*/  SHF.L.U64.HI R205, R0, 0x1, R4 ;  /* 0x0000000100cd7819 */ /* 0x004fc40000010204 */
[----:B------:R-:W-:Y:S02]  /*b7a0*/  SEL R0, RZ, 0x10, P5 ;  /* 0x00000010ff007807 */ /* 0x000fe40002800000 */
[----:B---3--:R-:W-:Y:S02]  /*b7b0*/  SHF.L.U64.HI R207, R5, 0x1, R7 ;  /* 0x0000000105cf7819 */ /* 0x008fe40000010207 */
.L_x_1004:
        /* <DEDUP_REMOVED lines=75> */
.L_x_1002:
        /* <DEDUP_REMOVED lines=221> */
[----:B------:R1:W1:Y:S10]  /*ca40*/  MUFU.TANH R138, R12 ;  /* 0x0000000c008a7308 */ /* 0x0002740000002400 */
[----:B------:R1:W1:Y:S01]  /*ca50*/  MUFU.TANH R139, R13 ;  /* 0x0000000d008b7308 */ /* 0x0002620000002400 */
[----:B-----5:R-:W5:Y:S01]  /*ca60*/  LDSM.16.M88.4 R8, [R217+0x7800] ;  /* 0x00780000d908783b */ /* 0x020f620000000200 */
[----:B------:R-:W-:Y:S04]  /*ca70*/  DEPBAR.LE SB0, 0x0 ;  /* 0x000080000000791a */ /* 0x000fe80000000000 */
[C---:B----4-:R-:W-:Y:S04]  /*ca80*/  HMMA.16816.F32 R20, R192.reuse, R4, R20 ;  /* 0x00000004c014723c */ /* 0x050fe80000001814 */
[----:B------:R4:W1:Y:S01]  /*ca90*/  MUFU.TANH R179, R14 ;  /* 0x0000000e00b37308 */ /* 0x0008620000002400 */
[----:B------:R-:W-:Y:S03]  /*caa0*/  BAR.SYNC.DEFER_BLOCKING 0x0 ;  /* 0x0000000000007b1d */ /* 0x000fe60000010000 */
[C---:B------:R-:W-:Y:S06]  /*cab0*/  HMMA.16816.F32 R24, R192.reuse, R6, R24 ;  /* 0x00000006c018723c */ /* 0x040fec0000001818 */
[----:B------:R4:W1:Y:S10]  /*cac0*/  MUFU.TANH R180, R15 ;  /* 0x0000000f00b47308 */ /* 0x0008740000002400 */
[----:B------:R4:W1:Y:S01]  /*cad0*/  MUFU.TANH R181, R16 ;  /* 0x0000001000b57308 */ /* 0x0008620000002400 */
[----:B------:R-:W-:Y:S02]  /*cae0*/  FMUL.FTZ R20, R20, c[0x0][0x320] ;  /* 0x0000c80014147a20 */ /* 0x000fe40000410000 */
[----:B------:R-:W-:Y:S02]  /*caf0*/  FMUL.FTZ R21, R21, c[0x0][0x320] ;  /* 0x0000c80015157a20 */ /* 0x000fe40000410000 */
[----:B------:R-:W-:Y:S02]  /*cb00*/  FMUL.FTZ R22, R22, c[0x0][0x320] ;  /* 0x0000c80016167a20 */ /* 0x000fe40000410000 */
[----:B------:R-:W-:Y:S03]  /*cb10*/  FMUL.FTZ R23, R23, c[0x0][0x320] ;  /* 0x0000c80017177a20 */ /* 0x000fe60000410000 */
[----:B------:R4:W1:Y:S01]  /*cb20*/  MUFU.TANH R182, R17 ;  /* 0x0000001100b67308 */ /* 0x0008620000002400 */
[----:B------:R-:W-:Y:S02]  /*cb30*/  FMUL.FTZ R24, R24, c[0x0][0x320] ;  /* 0x0000c80018187a20 */ /* 0x000fe40000410000 */
[----:B------:R-:W-:Y:S01]  /*cb40*/  FMUL.FTZ R25, R25, c[0x0][0x320] ;  /* 0x0000c80019197a20 */ /* 0x000fe20000410000 */
[C---:B-----5:R-:W-:Y:S03]  /*cb50*/  HMMA.16816.F32 R28, R192.reuse, R8, R28 ;  /* 0x00000008c01c723c */ /* 0x060fe6000000181c */
[----:B------:R-:W-:Y:S02]  /*cb60*/  FMUL.FTZ R26, R26, c[0x0][0x320] ;  /* 0x0000c8001a1a7a20 */ /* 0x000fe40000410000 */
[----:B------:R-:W-:Y:S01]  /*cb70*/  FMUL.FTZ R27, R27, c[0x0][0x320] ;  /* 0x0000c8001b1b7a20 */ /* 0x000fe20000410000 */
[----:B------:R4:W1:Y:S02]  /*cb80*/  MUFU.TANH R183, R18 ;  /* 0x0000001200b77308 */ /* 0x0008640000002400 */
[----:B------:R-:W-:Y:S08]  /*cb90*/  HMMA.16816.F32 R32, R192, R10, R32 ;  /* 0x0000000ac020723c */ /* 0x000ff00000001820 */
[----:B------:R4:W1:Y:S08]  /*cba0*/  MUFU.TANH R184, R19 ;  /* 0x0000001300b87308 */ /* 0x0008700000002400 */
[----:B------:R-:W-:Y:S02]  /*cbb0*/  FMUL.FTZ R28, R28, c[0x0][0x320] ;  /* 0x0000c8001c1c7a20 */ /* 0x000fe40000410000 */
[----:B------:R4:W1:Y:S01]  /*cbc0*/  MUFU.TANH R185, R20 ;  /* 0x0000001400b97308 */ /* 0x0008620000002400 */
        /* <DEDUP_REMOVED lines=21> */
[----:B------:R4:W1:Y:S01]  /*cd20*/  MUFU.TANH R136, R0 ;  /* 0x0000000000887308 */ /* 0x0008620000002400 */
        /* <DEDUP_REMOVED lines=41> */
[----:B---3--:R-:W-:Y:S02]  /*cfc0*/  IADD3.X R19, RZ, R2, R207, P2, P0 ;  /* 0x00000002ff137210 */ /* 0x008fe400017e04cf */
[----:B------:R-:W-:Y:S04]  /*cfd0*/  IADD3 R16, P2, P0, R16, R0, R204 ;  /* 0x0000000010107210 */ /* 0x000fe8000785e0cc */
[----:B------:R-:W-:Y:S02]  /*cfe0*/  IADD3.X R17, RZ, R2, R205, P2, P0 ;  /* 0x00000002ff117210 */ /* 0x000fe400017e04cd */
[----:B------:R-:W-:Y:S04]  /*cff0*/  IADD3 R14, P2, P0, R14, R0, R5 ;  /* 0x000000000e0e7210 */ /* 0x000fe8000785e005 */
[--C-:B------:R-:W-:Y:S02]  /*d000*/  IADD3.X R15, RZ, R2, R6.reuse, P2, P0 ;  /* 0x00000002ff0f7210 */ /* 0x100fe400017e0406 */
[C---:B-1--4-:R-:W-:Y:S02]  /*d010*/  IADD3 R12, P0, R3.reuse, R5, RZ ;  /* 0x00000005030c7210 */ /* 0x052fe40007f1e0ff */
        /* <DEDUP_REMOVED lines=23> */
.L_x_1003:
[----:B--234-:R-:W-:Y:S01]  /*d190*/  FMNMX.FTZ R0, R172, R133, !PT ;  /* 0x00000085ac007209 */ /* 0x01cfe20007810000 */
[----:B-1----:R-:W-:Y:S01]  /*d1a0*/  LDSM.16.MT88.4 R12, [R213+0x100] ;  /* 0x00010000d50c783b */ /* 0x002fe20000004200 */
        /* <DEDUP_REMOVED lines=31> */
[----:B------:R-:W-:Y:S02]  /*d3a0*/  PLOP3.LUT P0, PT, PT, PT, UP0, 0x80, 0x0 ;  /* 0x000000000000781c */ /* 0x000fe40003f0f008 */
[----:B------:R-:W-:Y:S02]  /*d3b0*/  FMNMX.FTZ R132, R198, R0, !PT ;  /* 0x00000000c6847209 */ /* 0x000fe40007810000 */
[----:B------:R-:W-:Y:S02]  /*d3c0*/  FMNMX.FTZ R0, R195, R2, !PT ;  /* 0x00000002c3007209 */ /* 0x000fe40007810000 */
[----:B------:R-:W-:Y:S02]  /*d3d0*/  FMNMX.FTZ R132, R199, R132, !PT ;  /* 0x00000084c7847209 */ /* 0x000fe40007810000 */
[----:B------:R-:W-:Y:S03]  /*d3e0*/  FMNMX.FTZ R0, R135, R0, !PT ;  /* 0x0000000087007209 */ /* 0x000fe60007810000 */
[----:B------:R-:W-:Y:S01]  /*d3f0*/  SHFL.BFLY PT, R3, R132, 0x2, 0x1f ;  /* 0x0c401f0084037f89 */ /* 0x000fe200000e0000 */
[----:B------:R-:W-:Y:S07]  /*d400*/  FMNMX.FTZ R0, R136, R0, !PT ;  /* 0x0000000088007209 */ /* 0x000fee0007810000 */
        /* <DEDUP_REMOVED lines=11> */
[----:B------:R1:W-:Y:S01]  /*d4c0*/  MUFU.EX2 R172, R4 ;  /* 0x0000000400ac7308 */ /* 0x0003e20000000800 */
[----:B------:R-:W-:Y:S04]  /*d4d0*/  FMUL.FTZ R133, R3, c[0x0][0x2d0] ;  /* 0x0000b40003857a20 */ /* 0x000fe80000410000 */
[--C-:B------:R-:W-:Y:S02]  /*d4e0*/  FFMA.FTZ R6, R174, c[0x0][0x2d0], -R133.reuse ;  /* 0x0000b400ae067a23 */ /* 0x100fe40000010885 */
[--C-:B------:R-:W-:Y:S02]  /*d4f0*/  FFMA.FTZ R8, R178, c[0x0][0x2d0], -R133.reuse ;  /* 0x0000b400b2087a23 */ /* 0x100fe40000010885 */
[--C-:B------:R-:W-:Y:S01]  /*d500*/  FFMA.FTZ R135, R135, c[0x0][0x2d0], -R133.reuse ;  /* 0x0000b40087877a23 */ /* 0x100fe20000010885 */
[----:B------:R2:W3:Y:S10]  /*d510*/  MUFU.EX2 R2, R0 ;  /* 0x0000000000027308 */ /* 0x0004f40000000800 */
[----:B------:R-:W-:Y:S01]  /*d520*/  MUFU.EX2 R135, R135 ;  /* 0x0000008700877308 */ /* 0x000fe20000000800 */
[----:B-1----:R-:W-:Y:S09]  /*d530*/  FFMA.FTZ R4, R177, c[0x0][0x2d0], -R192 ;  /* 0x0000b400b1047a23 */ /* 0x002ff200000108c0 */
[----:B------:R1:W4:Y:S01]  /*d540*/  MUFU.EX2 R5, R4 ;  /* 0x0000000400057308 */ /* 0x0003220000000800 */
[----:B--2---:R-:W-:Y:S02]  /*d550*/  FADD.FTZ R0, -R3, R134 ;  /* 0x0000008603007221 */ /* 0x004fe40000010100 */
[----:B---3--:R-:W-:Y:S02]  /*d560*/  FMUL.FTZ R9, R2, R145 ;  /* 0x0000009102097220 */ /* 0x008fe40000410000 */
[----:B------:R-:W-:Y:S05]  /*d570*/  FMUL.FTZ R0, R0, c[0x0][0x2d0] ;  /* 0x0000b40000007a20 */ /* 0x000fea0000410000 */
[----:B------:R-:W-:Y:S01]  /*d580*/  MUFU.EX2 R177, R6 ;  /* 0x0000000600b17308 */ /* 0x000fe20000000800 */
[C---:B------:R-:W-:Y:S02]  /*d590*/  FMUL.FTZ R16, R2.reuse, R152 ;  /* 0x0000009802107220 */ /* 0x040fe40000410000 */
[C---:B------:R-:W-:Y:S02]  /*d5a0*/  FMUL.FTZ R17, R2.reuse, R153 ;  /* 0x0000009902117220 */ /* 0x040fe40000410000 */
[C---:B------:R-:W-:Y:S02]  /*d5b0*/  FMUL.FTZ R24, R2.reuse, R160 ;  /* 0x000000a002187220 */ /* 0x040fe40000410000 */
[----:B------:R-:W-:Y:S02]  /*d5c0*/  FMUL.FTZ R25, R2, R161 ;  /* 0x000000a102197220 */ /* 0x000fe40000410000 */
[--C-:B------:R-:W-:Y:S01]  /*d5d0*/  FFMA.FTZ R134, R138, c[0x0][0x2d0], -R192.reuse ;  /* 0x0000b4008a867a23 */ /* 0x100fe200000108c0 */
[----:B------:R-:W2:Y:S01]  /*d5e0*/  MUFU.EX2 R0, R0 ;  /* 0x0000000000007308 */ /* 0x000ea20000000800 */
[C---:B------:R-:W-:Y:S02]  /*d5f0*/  FMUL.FTZ R32, R2.reuse, R168 ;  /* 0x000000a802207220 */ /* 0x040fe40000410000 */
[C---:B------:R-:W-:Y:S02]  /*d600*/  FMUL.FTZ R33, R2.reuse, R169 ;  /* 0x000000a902217220 */ /* 0x040fe40000410000 */
[--C-:B-1----:R-:W-:Y:S01]  /*d610*/  FFMA.FTZ R4, R175, c[0x0][0x2d0], -R192.reuse ;  /* 0x0000b400af047a23 */ /* 0x102fe200000108c0 */
[----:B----4-:R-:W-:Y:S01]  /*d620*/  MOV R175, R5 ;  /* 0x0000000500af7202 */ /* 0x010fe20000000f00 */
        /* <DEDUP_REMOVED lines=8> */
[----:B------:R3:W-:Y:S01]  /*d6b0*/  MUFU.EX2 R247, R134 ;  /* 0x0000008600f77308 */ /* 0x0007e20000000800 */
[C---:B------:R-:W-:Y:S02]  /*d6c0*/  FMUL.FTZ R49, R2.reuse, R49 ;  /* 0x0000003102317220 */ /* 0x040fe40000410000 */
[----:B------:R-:W-:Y:S02]  /*d6d0*/  FMUL.FTZ R52, R2, R52 ;  /* 0x0000003402347220 */ /* 0x000fe40000410000 */
[C---:B--2---:R-:W-:Y:S02]  /*d6e0*/  FMUL.FTZ R6, R0.reuse, R142 ;  /* 0x0000008e00067220 */ /* 0x044fe40000410000 */
[C---:B------:R-:W-:Y:S02]  /*d6f0*/  FMUL.FTZ R10, R0.reuse, R146 ;  /* 0x00000092000a7220 */ /* 0x040fe40000410000 */
[C---:B------:R-:W-:Y:S02]  /*d700*/  FMUL.FTZ R11, R0.reuse, R147 ;  /* 0x00000093000b7220 */ /* 0x040fe40000410000 */
[C---:B------:R-:W-:Y:S02]  /*d710*/  FMUL.FTZ R18, R0.reuse, R154 ;  /* 0x0000009a00127220 */ /* 0x040fe40000410000 */
[C---:B------:R-:W-:Y:S01]  /*d720*/  FMUL.FTZ R19, R0.reuse, R155 ;  /* 0x0000009b00137220 */ /* 0x040fe20000410000 */
[----:B-1----:R-:W-:Y:S01]  /*d730*/  MOV R174, R7 ;  /* 0x0000000700ae7202 */ /* 0x002fe20000000f00 */
[--C-:B------:R-:W-:Y:S01]  /*d740*/  FFMA.FTZ R4, R137, c[0x0][0x2d0], -R192.reuse ;  /* 0x0000b40089047a23 */ /* 0x100fe200000108c0 */
[----:B------:R-:W-:Y:S01]  /*d750*/  LDSM.16.MT88.4 R152, [R214+0x2100] ;  /* 0x00210000d698783b */ /* 0x000fe20000004200 */
[----:B------:R1:W-:Y:S01]  /*d760*/  MUFU.EX2 R137, R8 ;  /* 0x0000000800897308 */ /* 0x0003e20000000800 */
[C---:B------:R-:W-:Y:S02]  /*d770*/  FMUL.FTZ R7, R0.reuse, R143 ;  /* 0x0000008f00077220 */ /* 0x040fe40000410000 */
[C---:B------:R-:W-:Y:S02]  /*d780*/  FMUL.FTZ R26, R0.reuse, R162 ;  /* 0x000000a2001a7220 */ /* 0x040fe40000410000 */
[C---:B------:R-:W-:Y:S02]  /*d790*/  FMUL.FTZ R27, R0.reuse, R163 ;  /* 0x000000a3001b7220 */ /* 0x040fe40000410000 */
[C---:B------:R-:W-:Y:S01]  /*d7a0*/  FMUL.FTZ R34, R0.reuse, R170 ;  /* 0x000000aa00227220 */ /* 0x040fe20000410000 */
[----:B------:R-:W-:Y:S01]  /*d7b0*/  LDSM.16.MT88.4 R160, [R215+0x900] ;  /* 0x00090000d7a0783b */ /* 0x000fe20000004200 */
[C---:B------:R-:W-:Y:S01]  /*d7c0*/  FMUL.FTZ R35, R0.reuse, R171 ;  /* 0x000000ab00237220 */ /* 0x040fe20000410000 */
[----:B------:R2:W4:Y:S01]  /*d7d0*/  MUFU.EX2 R5, R4 ;  /* 0x0000000400057308 */ /* 0x0005220000000800 */
[C---:B------:R-:W-:Y:S02]  /*d7e0*/  FMUL.FTZ R38, R0.reuse, R38 ;  /* 0x0000002600267220 */ /* 0x040fe40000410000 */
[C---:B------:R-:W-:Y:S02]  /*d7f0*/  FMUL.FTZ R39, R0.reuse, R39 ;  /* 0x0000002700277220 */ /* 0x040fe40000410000 */
[--C-:B---3--:R-:W-:Y:S01]  /*d800*/  FFMA.FTZ R134, R139, c[0x0][0x2d0], -R192.reuse ;  /* 0x0000b4008b867a23 */ /* 0x108fe200000108c0 */
[----:B------:R-:W-:Y:S01]  /*d810*/  LDSM.16.MT88.4 R168, [R214+0x4900] ;  /* 0x00490000d6a8783b */ /* 0x000fe20000004200 */
[C---:B------:R-:W-:Y:S02]  /*d820*/  FMUL.FTZ R42, R0.reuse, R42 ;  /* 0x0000002a002a7220 */ /* 0x040fe40000410000 */
[C---:B------:R-:W-:Y:S01]  /*d830*/  FMUL.FTZ R43, R0.reuse, R43 ;  /* 0x0000002b002b7220 */ /* 0x040fe20000410000 */
[----:B------:R3:W-:Y:S01]  /*d840*/  MUFU.EX2 R246, R134 ;  /* 0x0000008600f67308 */ /* 0x0007e20000000800 */
[C---:B------:R-:W-:Y:S02]  /*d850*/  FMUL.FTZ R46, R0.reuse, R46 ;  /* 0x0000002e002e7220 */ /* 0x040fe40000410000 */
[----:B------:R-:W-:Y:S02]  /*d860*/  FMUL.FTZ R47, R0, R47 ;  /* 0x0000002f002f7220 */ /* 0x000fe40000410000 */
[----:B-1----:R-:W-:Y:S02]  /*d870*/  FMUL.FTZ R8, R2, R144 ;  /* 0x0000009002087220 */ /* 0x002fe40000410000 */
[----:B------:R-:W1:Y:S01]  /*d880*/  LDSM.16.MT88.4 R144, [R215+0x100] ;  /* 0x00010000d790783b */ /* 0x000e620000004200 */
[C---:B------:R-:W-:Y:S02]  /*d890*/  FMUL.FTZ R50, R0.reuse, R50 ;  /* 0x0000003200327220 */ /* 0x040fe40000410000 */
[----:B------:R-:W-:Y:S02]  /*d8a0*/  FMUL.FTZ R51, R0, R51 ;  /* 0x0000003300337220 */ /* 0x000fe40000410000 */
[C---:B------:R-:W-:Y:S02]  /*d8b0*/  FMUL.FTZ R53, R2.reuse, R53 ;  /* 0x0000003502357220 */ /* 0x040fe40000410000 */
[--C-:B--2---:R-:W-:Y:S01]  /*d8c0*/  FFMA.FTZ R4, R173, c[0x0][0x2d0], -R133.reuse ;  /* 0x0000b400ad047a23 */ /* 0x104fe20000010885 */
[----:B----4-:R-:W-:Y:S01]  /*d8d0*/  MOV R178, R5 ;  /* 0x0000000500b27202 */ /* 0x010fe20000000f00 */
[----:B------:R-:W-:Y:S01]  /*d8e0*/  FMUL.FTZ R5, R2, R141 ;  /* 0x0000008d02057220 */ /* 0x000fe20000410000 */
[----:B------:R-:W-:Y:S01]  /*d8f0*/  F2FP.PACK_AB R141, R137, R177 ;  /* 0x000000b1898d723e */ /* 0x000fe200000000ff */
[----:B------:R2:W-:Y:S01]  /*d900*/  MUFU.EX2 R249, R4 ;  /* 0x0000000400f97308 */ /* 0x0005e20000000800 */
[----:B------:R-:W-:Y:S01]  /*d910*/  F2FP.PACK_AB R142, R178, R174 ;  /* 0x000000aeb28e723e */ /* 0x000fe200000000ff */
[C---:B------:R-:W-:Y:S02]  /*d920*/  FMUL.FTZ R54, R0.reuse, R54 ;  /* 0x0000003600367220 */ /* 0x040fe40000410000 */
[----:B------:R-:W-:Y:S02]  /*d930*/  FMUL.FTZ R55, R0, R55 ;  /* 0x0000003700377220 */ /* 0x000fe40000410000 */
[--C-:B---3--:R-:W-:Y:S02]  /*d940*/  FFMA.FTZ R134, R179, c[0x0][0x2d0], -R133.reuse ;  /* 0x0000b400b3867a23 */ /* 0x108fe40000010885 */
[C---:B------:R-:W-:Y:S02]  /*d950*/  FMUL.FTZ R56, R2.reuse, R56 ;  /* 0x0000003802387220 */ /* 0x040fe40000410000 */
[----:B------:R-:W-:Y:S01]  /*d960*/  FMUL.FTZ R57, R2, R57 ;  /* 0x0000003902397220 */ /* 0x000fe20000410000 */
[----:B------:R-:W-:Y:S01]  /*d970*/  MUFU.EX2 R245, R134 ;  /* 0x0000008600f57308 */ /* 0x000fe20000000800 */
[C---:B------:R-:W-:Y:S02]  /*d980*/  FMUL.FTZ R58, R0.reuse, R58 ;  /* 0x0000003a003a7220 */ /* 0x040fe40000410000 */
[----:B------:R-:W-:Y:S02]  /*d990*/  FMUL.FTZ R59, R0, R59 ;  /* 0x0000003b003b7220 */ /* 0x000fe40000410000 */
[C---:B------:R-:W-:Y:S02]  /*d9a0*/  FMUL.FTZ R60, R2.reuse, R60 ;  /* 0x0000003c023c7220 */ /* 0x040fe40000410000 */
[----:B------:R-:W-:Y:S02]  /*d9b0*/  FMUL.FTZ R61, R2, R61 ;  /* 0x0000003d023d7220 */ /* 0x000fe40000410000 */
[C---:B------:R-:W-:Y:S02]  /*d9c0*/  FMUL.FTZ R62, R0.reuse, R62 ;  /* 0x0000003e003e7220 */ /* 0x040fe40000410000 */
[----:B------:R-:W-:Y:S02]  /*d9d0*/  FMUL.FTZ R63, R0, R63 ;  /* 0x0000003f003f7220 */ /* 0x000fe40000410000 */
[--C-:B--2---:R-:W-:Y:S02]  /*d9e0*/  FFMA.FTZ R4, R176, c[0x0][0x2d0], -R133.reuse ;  /* 0x0000b400b0047a23 */ /* 0x104fe40000010885 */
[C---:B------:R-:W-:Y:S02]  /*d9f0*/  FMUL.FTZ R64, R2.reuse, R64 ;  /* 0x0000004002407220 */ /* 0x040fe40000410000 */
[----:B------:R-:W2:Y:S01]  /*da00*/  MUFU.EX2 R248, R4 ;  /* 0x0000000400f87308 */ /* 0x000ea20000000800 */
[----:B------:R-:W-:Y:S02]  /*da10*/  FMUL.FTZ R65, R2, R65 ;  /* 0x0000004102417220 */ /* 0x000fe40000410000 */
[C---:B------:R-:W-:Y:S02]  /*da20*/  FMUL.FTZ R66, R0.reuse, R66 ;  /* 0x0000004200427220 */ /* 0x040fe40000410000 */
        /* <DEDUP_REMOVED lines=9> */
[----:B------:R-:W-:Y:S01]  /*dac0*/  FMUL.FTZ R76, R2, R76 ;  /* 0x0000004c024c7220 */ /* 0x000fe20000410000 */
[----:B--2---:R-:W-:Y:S01]  /*dad0*/  F2FP.PACK_AB R143, R248, R249 ;  /* 0x000000f9f88f723e */ /* 0x004fe200000000ff */
[C---:B------:R-:W-:Y:S01]  /*dae0*/  FMUL.FTZ R4, R2.reuse, R140 ;  /* 0x0000008c02047220 */ /* 0x040fe20000410000 */
[----:B------:R-:W-:Y:S01]  /*daf0*/  F2FP.PACK_AB R140, R175, R172 ;  /* 0x000000acaf8c723e */ /* 0x000fe200000000ff */
[----:B------:R-:W-:Y:S02]  /*db00*/  FMUL.FTZ R77, R2, R77 ;  /* 0x0000004d024d7220 */ /* 0x000fe40000410000 */
[C---:B------:R-:W-:Y:S02]  /*db10*/  FMUL.FTZ R78, R0.reuse, R78 ;  /* 0x0000004e004e7220 */ /* 0x040fe40000410000 */
[----:B------:R-:W-:Y:S02]  /*db20*/  FMUL.FTZ R79, R0, R79 ;  /* 0x0000004f004f7220 */ /* 0x000fe40000410000 */
[C---:B------:R-:W-:Y:S05]  /*db30*/  HMMA.16816.F32 R4, R140.reuse, R12, R4 ;  /* 0x0000000c8c04723c */ /* 0x040fea0000001804 */
[C---:B------:R-:W-:Y:S02]  /*db40*/  FMUL.FTZ R80, R2.reuse, R80 ;  /* 0x0000005002507220 */ /* 0x040fe40000410000 */
[C---:B------:R-:W-:Y:S01]  /*db50*/  FMUL.FTZ R12, R2.reuse, R148 ;  /* 0x00000094020c7220 */ /* 0x040fe20000410000 */
[C---:B------:R-:W-:Y:S04]  /*db60*/  HMMA.16816.F32 R8, R140.reuse, R14, R8 ;  /* 0x0000000e8c08723c */ /* 0x040fe80000001808 */
[C---:B------:R-:W-:Y:S02]  /*db70*/  FMUL.FTZ R13, R2.reuse, R149 ;  /* 0x00000095020d7220 */ /* 0x040fe40000410000 */
[----:B------:R-:W-:Y:S02]  /*db80*/  FMUL.FTZ R81, R2, R81 ;  /* 0x0000005102517220 */ /* 0x000fe40000410000 */
[C---:B------:R-:W-:Y:S04]  /*db90*/  FMUL.FTZ R14, R0.reuse, R150 ;  /* 0x00000096000e7220 */ /* 0x040fe80000410000 */
[C---:B------:R-:W-:Y:S02]  /*dba0*/  FMUL.FTZ R15, R0.reuse, R151 ;  /* 0x00000097000f7220 */ /* 0x040fe40000410000 */
[----:B------:R-:W2:Y:S01]  /*dbb0*/  LDSM.16.MT88.4 R148, [R213+0x2100] ;  /* 0x00210000d594783b */ /* 0x000ea20000004200 */
[C---:B------:R-:W-:Y:S02]  /*dbc0*/  FMUL.FTZ R82, R0.reuse, R82 ;  /* 0x0000005200527220 */ /* 0x040fe40000410000 */
[----:B------:R-:W-:Y:S02]  /*dbd0*/  FMUL.FTZ R83, R0, R83 ;  /* 0x0000005300537220 */ /* 0x000fe40000410000 */
[C---:B------:R-:W-:Y:S03]  /*dbe0*/  HMMA.16816.F32 R12, R140.reuse, R20, R12 ;  /* 0x000000148c0c723c */ /* 0x040fe6000000180c */
[C---:B------:R-:W-:Y:S02]  /*dbf0*/  FMUL.FTZ R84, R2.reuse, R84 ;  /* 0x0000005402547220 */ /* 0x040fe40000410000 */
[C---:B------:R-:W-:Y:S02]  /*dc00*/  FMUL.FTZ R85, R2.reuse, R85 ;  /* 0x0000005502557220 */ /* 0x040fe40000410000 */
[C---:B------:R-:W-:Y:S01]  /*dc10*/  FMUL.FTZ R20, R2.reuse, R156 ;  /* 0x0000009c02147220 */ /* 0x040fe20000410000 */
[C---:B------:R-:W-:Y:S04]  /*dc20*/  HMMA.16816.F32 R16, R140.reuse, R22, R16 ;  /* 0x000000168c10723c */ /* 0x040fe80000001810 */
[----:B------:R-:W-:Y:S02]  /*dc30*/  FMUL.FTZ R21, R2, R157 ;  /* 0x0000009d02157220 */ /* 0x000fe40000410000 */
[C---:B------:R-:W-:Y:S02]  /*dc40*/  FMUL.FTZ R86, R0.reuse, R86 ;  /* 0x0000005600567220 */ /* 0x040fe40000410000 */
[C---:B------:R-:W-:Y:S04]  /*dc50*/  FMUL.FTZ R22, R0.reuse, R158 ;  /* 0x0000009e00167220 */ /* 0x040fe80000410000 */
[C---:B------:R-:W-:Y:S02]  /*dc60*/  FMUL.FTZ R23, R0.reuse, R159 ;  /* 0x0000009f00177220 */ /* 0x040fe40000410000 */
[----:B------:R-:W-:Y:S01]  /*dc70*/  LDSM.16.MT88.4 R156, [R214+0x900] ;  /* 0x00090000d69c783b */ /* 0x000fe20000004200 */
[----:B------:R-:W-:Y:S02]  /*dc80*/  FMUL.FTZ R87, R0, R87 ;  /* 0x0000005700577220 */ /* 0x000fe40000410000 */
[C---:B------:R-:W-:Y:S02]  /*dc90*/  FMUL.FTZ R88, R2.reuse, R88 ;  /* 0x0000005802587220 */ /* 0x040fe40000410000 */
[C---:B------:R-:W-:Y:S03]  /*dca0*/  HMMA.16816.F32 R20, R140.reuse, R28, R20 ;  /* 0x0000001c8c14723c */ /* 0x040fe60000001814 */
[----:B------:R-:W-:Y:S02]  /*dcb0*/  FMUL.FTZ R89, R2, R89 ;  /* 0x0000005902597220 */ /* 0x000fe40000410000 */
[----:B------:R-:W-:Y:S02]  /*dcc0*/  FMUL.FTZ R90, R0, R90 ;  /* 0x0000005a005a7220 */ /* 0x000fe40000410000 */
[C---:B------:R-:W-:Y:S01]  /*dcd0*/  FMUL.FTZ R28, R2.reuse, R164 ;  /* 0x000000a4021c7220 */ /* 0x040fe20000410000 */
[C---:B------:R-:W-:Y:S04]  /*dce0*/  HMMA.16816.F32 R24, R140.reuse, R30, R24 ;  /* 0x0000001e8c18723c */ /* 0x040fe80000001818 */
[----:B------:R-:W-:Y:S02]  /*dcf0*/  FMUL.FTZ R29, R2, R165 ;  /* 0x000000a5021d7220 */ /* 0x000fe40000410000 */
[C---:B------:R-:W-:Y:S02]  /*dd00*/  FMUL.FTZ R91, R0.reuse, R91 ;  /* 0x0000005b005b7220 */ /* 0x040fe40000410000 */
[C---:B------:R-:W-:Y:S04]  /*dd10*/  FMUL.FTZ R30, R0.reuse, R166 ;  /* 0x000000a6001e7220 */ /* 0x040fe80000410000 */
[----:B------:R-:W-:Y:S02]  /*dd20*/  FMUL.FTZ R31, R0, R167 ;  /* 0x000000a7001f7220 */ /* 0x000fe40000410000 */
[----:B------:R-:W-:Y:S01]  /*dd30*/  LDSM.16.MT88.4 R164, [R213+0x4900] ;  /* 0x00490000d5a4783b */ /* 0x000fe20000004200 */
[C---:B------:R-:W-:Y:S02]  /*dd40*/  FMUL.FTZ R92, R2.reuse, R92 ;  /* 0x0000005c025c7220 */ /* 0x040fe40000410000 */
[----:B------:R-:W-:Y:S02]  /*dd50*/  FMUL.FTZ R93, R2, R93 ;  /* 0x0000005d025d7220 */ /* 0x000fe40000410000 */
        /* <DEDUP_REMOVED lines=30> */
[----:B------:R-:W-:Y:S02]  /*df40*/  FMUL.FTZ R112, R2, R112 ;  /* 0x0000007002707220 */ /* 0x000fe40000410000 */
[C---:B--2---:R-:W-:Y:S04]  /*df50*/  HMMA.16816.F32 R60, R140.reuse, R148, R60 ;  /* 0x000000948c3c723c */ /* 0x044fe8000000183c */
[--C-:B------:R-:W-:Y:S02]  /*df60*/  FFMA.FTZ R134, R180, c[0x0][0x2d0], -R133.reuse ;  /* 0x0000b400b4867a23 */ /* 0x100fe40000010885 */
[----:B------:R-:W-:Y:S02]  /*df70*/  FMUL.FTZ R113, R2, R113 ;  /* 0x0000007102717220 */ /* 0x000fe40000410000 */
[C---:B------:R-:W-:Y:S01]  /*df80*/  HMMA.16816.F32 R64, R140.reuse, R150, R64 ;  /* 0x000000968c40723c */ /* 0x040fe20000001840 */
[----:B------:R2:W4:Y:S01]  /*df90*/  MUFU.EX2 R244, R134 ;  /* 0x0000008600f47308 */ /* 0x0005220000000800 */
[----:B------:R-:W5:Y:S02]  /*dfa0*/  LDSM.16.MT88.4 R148, [R216+0x4100] ;  /* 0x00410000d894783b */ /* 0x000f640000004200 */
        /* <DEDUP_REMOVED lines=9> */
[C---:B------:R-:W-:Y:S01]  /*e040*/  FMUL.FTZ R120, R2.reuse, R120 ;  /* 0x0000007802787220 */ /* 0x040fe20000410000 */
[C---:B-1----:R-:W-:Y:S03]  /*e050*/  HMMA.16816.F32 R76, R140.reuse, R144, R76 ;  /* 0x000000908c4c723c */ /* 0x042fe6000000184c */
[--C-:B--2---:R-:W-:Y:S02]  /*e060*/  FFMA.FTZ R134, R181, c[0x0][0x2d0], -R192.reuse ;  /* 0x0000b400b5867a23 */ /* 0x104fe400000108c0 */
[----:B------:R-:W-:Y:S02]  /*e070*/  FMUL.FTZ R121, R2, R121 ;  /* 0x0000007902797220 */ /* 0x000fe40000410000 */
[----:B------:R1:W-:Y:S01]  /*e080*/  MUFU.EX2 R243, R134 ;  /* 0x0000008600f37308 */ /* 0x0003e20000000800 */
[C---:B------:R-:W-:Y:S01]  /*e090*/  HMMA.16816.F32 R80, R140.reuse, R146, R80 ;  /* 0x000000928c50723c */ /* 0x040fe20000001850 */
[----:B------:R-:W2:Y:S03]  /*e0a0*/  LDSM.16.MT88.4 R144, [R213+0x6100] ;  /* 0x00610000d590783b */ /* 0x000ea60000004200 */
[C---:B------:R-:W-:Y:S02]  /*e0b0*/  FMUL.FTZ R122, R0.reuse, R122 ;  /* 0x0000007a007a7220 */ /* 0x040fe40000410000 */
[----:B------:R-:W-:Y:S02]  /*e0c0*/  FMUL.FTZ R123, R0, R123 ;  /* 0x0000007b007b7220 */ /* 0x000fe40000410000 */
[C---:B------:R-:W-:Y:S01]  /*e0d0*/  FMUL.FTZ R124, R2.reuse, R124 ;  /* 0x0000007c027c7220 */ /* 0x040fe20000410000 */
[C---:B-----5:R-:W-:Y:S03]  /*e0e0*/  HMMA.16816.F32 R84, R140.reuse, R148, R84 ;  /* 0x000000948c54723c */ /* 0x060fe60000001854 */
[----:B------:R-:W-:Y:S02]  /*e0f0*/  FMUL.FTZ R125, R2, R125 ;  /* 0x0000007d027d7220 */ /* 0x000fe40000410000 */
[C---:B------:R-:W-:Y:S02]  /*e100*/  FMUL.FTZ R126, R0.reuse, R126 ;  /* 0x0000007e007e7220 */ /* 0x040fe40000410000 */
[----:B------:R-:W-:Y:S01]  /*e110*/  FMUL.FTZ R127, R0, R127 ;  /* 0x0000007f007f7220 */ /* 0x000fe20000410000 */
[C---:B------:R-:W-:Y:S01]  /*e120*/  HMMA.16816.F32 R88, R140.reuse, R150, R88 ;  /* 0x000000968c58723c */ /* 0x040fe20000001858 */
[----:B------:R-:W5:Y:S03]  /*e130*/  LDSM.16.MT88.4 R148, [R214+0x6100] ;  /* 0x00610000d694783b */ /* 0x000f660000004200 */
[----:B------:R-:W-:Y:S02]  /*e140*/  FMUL.FTZ R128, R2, R128 ;  /* 0x0000008002807220 */ /* 0x000fe40000410000 */
[--C-:B-1----:R-:W-:Y:S02]  /*e150*/  FFMA.FTZ R134, R182, c[0x0][0x2d0], -R192.reuse ;  /* 0x0000b400b6867a23 */ /* 0x102fe400000108c0 */
[C---:B---3--:R-:W-:Y:S02]  /*e160*/  HMMA.16816.F32 R92, R140.reuse, R152, R92 ;  /* 0x000000988c5c723c */ /* 0x048fe4000000185c */
[----:B------:R1:W3:Y:S02]  /*e170*/  MUFU.EX2 R211, R134 ;  /* 0x0000008600d37308 */ /* 0x0002e40000000800 */
[----:B------:R-:W-:Y:S02]  /*e180*/  FMUL.FTZ R129, R2, R129 ;  /* 0x0000008102817220 */ /* 0x000fe40000410000 */
[C---:B------:R-:W-:Y:S02]  /*e190*/  FMUL.FTZ R130, R0.reuse, R130 ;  /* 0x0000008200827220 */ /* 0x040fe40000410000 */
[C---:B------:R-:W-:Y:S01]  /*e1a0*/  HMMA.16816.F32 R96, R140.reuse, R154, R96 ;  /* 0x0000009a8c60723c */ /* 0x040fe20000001860 */
[----:B------:R-:W3:Y:S03]  /*e1b0*/  LDSM.16.MT88.4 R152, [R216+0x6100] ;  /* 0x00610000d898783b */ /* 0x000ee60000004200 */
[----:B------:R-:W-:Y:S04]  /*e1c0*/  FMUL.FTZ R131, R0, R131 ;  /* 0x0000008300837220 */ /* 0x000fe80000410000 */
[C---:B--2---:R-:W-:Y:S08]  /*e1d0*/  HMMA.16816.F32 R100, R140.reuse, R144, R100 ;  /* 0x000000908c64723c */ /* 0x044ff00000001864 */
[C---:B------:R-:W-:Y:S01]  /*e1e0*/  HMMA.16816.F32 R104, R140.reuse, R146, R104 ;  /* 0x000000928c68723c */ /* 0x040fe20000001868 */
[----:B------:R-:W2:Y:S03]  /*e1f0*/  LDSM.16.MT88.4 R144, [R215+0x6100] ;  /* 0x00610000d790783b */ /* 0x000ea60000004200 */
[--C-:B-1----:R-:W-:Y:S04]  /*e200*/  FFMA.FTZ R134, R183, c[0x0][0x2d0], -R133.reuse ;  /* 0x0000b400b7867a23 */ /* 0x102fe80000010885 */
[----:B------:R1:W-:Y:S01]  /*e210*/  MUFU.EX2 R210, R134 ;  /* 0x0000008600d27308 */ /* 0x0003e20000000800 */
[C---:B-----5:R-:W-:Y:S08]  /*e220*/  HMMA.16816.F32 R108, R140.reuse, R148, R108 ;  /* 0x000000948c6c723c */ /* 0x060ff0000000186c */
[C---:B------:R-:W-:Y:S01]  /*e230*/  HMMA.16816.F32 R112, R140.reuse, R150, R112 ;  /* 0x000000968c70723c */ /* 0x040fe20000001870 */
[----:B------:R-:W5:Y:S07]  /*e240*/  LDSM.16.MT88.4 R148, [R213+0x900] ;  /* 0x00090000d594783b */ /* 0x000f6e0000004200 */
[C---:B---3--:R-:W-:Y:S04]  /*e250*/  HMMA.16816.F32 R116, R140.reuse, R152, R116 ;  /* 0x000000988c74723c */ /* 0x048fe80000001874 */
[--C-:B-1----:R-:W-:Y:S04]  /*e260*/  FFMA.FTZ R134, R184, c[0x0][0x2d0], -R133.reuse ;  /* 0x0000b400b8867a23 */ /* 0x102fe80000010885 */
[C---:B------:R-:W-:Y:S01]  /*e270*/  HMMA.16816.F32 R120, R140.reuse, R154, R120 ;  /* 0x0000009a8c78723c */ /* 0x040fe20000001878 */
[----:B------:R-:W1:Y:S01]  /*e280*/  LDSM.16.MT88.4 R152, [R216+0x900] ;  /* 0x00090000d898783b */ /* 0x000e620000004200 */
[----:B------:R3:W3:Y:S06]  /*e290*/  MUFU.EX2 R209, R134 ;  /* 0x0000008600d17308 */ /* 0x0006ec0000000800 */
[C---:B--2---:R-:W-:Y:S08]  /*e2a0*/  HMMA.16816.F32 R124, R140.reuse, R144, R124 ;  /* 0x000000908c7c723c */ /* 0x044ff0000000187c */
[----:B------:R-:W-:Y:S01]  /*e2b0*/  HMMA.16816.F32 R128, R140, R146, R128 ;  /* 0x000000928c80723c */ /* 0x000fe20000001880 */
[----:B------:R-:W2:Y:S06]  /*e2c0*/  LDSM.16.MT88.4 R144, [R213+0x2900] ;  /* 0x00290000d590783b */ /* 0x000eac0000004200 */
[----:B------:R-:W-:Y:S02]  /*e2d0*/  F2FP.PACK_AB R140, R246, R247 ;  /* 0x000000f7f68c723e */ /* 0x000fe400000000ff */
[----:B----4-:R-:W-:Y:S03]  /*e2e0*/  F2FP.PACK_AB R141, R244, R245 ;  /* 0x000000f5f48d723e */ /* 0x010fe600000000ff */
[----:B------:R-:W-:Y:S01]  /*e2f0*/  F2FP.PACK_AB R142, R211, R243 ;  /* 0x000000f3d38e723e */ /* 0x000fe200000000ff */
[--C-:B---3--:R-:W-:Y:S01]  /*e300*/  FFMA.FTZ R134, R185, c[0x0][0x2d0], -R192.reuse ;  /* 0x0000b400b9867a23 */ /* 0x108fe200000108c0 */
[----:B------:R-:W-:Y:S03]  /*e310*/  F2FP.PACK_AB R143, R209, R210 ;  /* 0x000000d2d18f723e */ /* 0x000fe600000000ff */
[----:B------:R3:W-:Y:S04]  /*e320*/  MUFU.EX2 R203, R134 ;  /* 0x0000008600cb7308 */ /* 0x0007e80000000800 */
[C---:B-----5:R-:W-:Y:S08]  /*e330*/  HMMA.16816.F32 R4, R140.reuse, R148, R4 ;  /* 0x000000948c04723c */ /* 0x060ff00000001804 */
[C---:B------:R-:W-:Y:S01]  /*e340*/  HMMA.16816.F32 R8, R140.reuse, R150, R8 ;  /* 0x000000968c08723c */ /* 0x040fe20000001808 */
[----:B------:R-:W4:Y:S07]  /*e350*/  LDSM.16.MT88.4 R148, [R214+0x2900] ;  /* 0x00290000d694783b */ /* 0x000f2e0000004200 */
[C---:B------:R-:W-:Y:S04]  /*e360*/  HMMA.16816.F32 R12, R140.reuse, R156, R12 ;  /* 0x0000009c8c0c723c */ /* 0x040fe8000000180c */
[--C-:B---3--:R-:W-:Y:S04]  /*e370*/  FFMA.FTZ R134, R186, c[0x0][0x2d0], -R192.reuse ;  /* 0x0000b400ba867a23 */ /* 0x108fe800000108c0 */
[C---:B------:R-:W-:Y:S01]  /*e380*/  HMMA.16816.F32 R16, R140.reuse, R158, R16 ;  /* 0x0000009e8c10723c */ /* 0x040fe20000001810 */
[----:B------:R-:W-:Y:S01]  /*e390*/  LDSM.16.MT88.4 R156, [R215+0x2900] ;  /* 0x00290000d79c783b */ /* 0x000fe20000004200 */
[----:B------:R3:W5:Y:S06]  /*e3a0*/  MUFU.EX2 R202, R134 ;  /* 0x0000008600ca7308 */ /* 0x00076c0000000800 */
[C---:B-1----:R-:W-:Y:S08]  /*e3b0*/  HMMA.16816.F32 R20, R140.reuse, R152, R20 ;  /* 0x000000988c14723c */ /* 0x042ff00000001814 */
[C---:B------:R-:W-:Y:S01]  /*e3c0*/  HMMA.16816.F32 R24, R140.reuse, R154, R24 ;  /* 0x0000009a8c18723c */ /* 0x040fe20000001818 */
[----:B------:R-:W1:Y:S07]  /*e3d0*/  LDSM.16.MT88.4 R152, [R216+0x2900] ;  /* 0x00290000d898783b */ /* 0x000e6e0000004200 */
[C---:B------:R-:W-:Y:S04]  /*e3e0*/  HMMA.16816.F32 R28, R140.reuse, R160, R28 ;  /* 0x000000a08c1c723c */ /* 0x040fe8000000181c */
[--C-:B---3--:R-:W-:Y:S04]  /*e3f0*/  FFMA.FTZ R134, R187, c[0x0][0x2d0], -R133.reuse ;  /* 0x0000b400bb867a23 */ /* 0x108fe80000010885 */
[C---:B------:R-:W-:Y:S01]  /*e400*/  HMMA.16816.F32 R32, R140.reuse, R162, R32 ;  /* 0x000000a28c20723c */ /* 0x040fe20000001820 */
[----:B------:R-:W3:Y:S01]  /*e410*/  LDSM.16.MT88.4 R160, [R216+0x4900] ;  /* 0x00490000d8a0783b */ /* 0x000ee20000004200 */
[----:B------:R1:W-:Y:S06]  /*e420*/  MUFU.EX2 R201, R134 ;  /* 0x0000008600c97308 */ /* 0x0003ec0000000800 */
[C---:B--2---:R-:W-:Y:S08]  /*e430*/  HMMA.16816.F32 R36, R140.reuse, R144, R36 ;  /* 0x000000908c24723c */ /* 0x044ff00000001824 */
        /* <DEDUP_REMOVED lines=9> */
[----:B------:R-:W1:Y:S07]  /*e4d0*/  LDSM.16.MT88.4 R152, [R214+0x6900] ;  /* 0x00690000d698783b */ /* 0x000e6e0000004200 */
[C---:B------:R-:W-:Y:S04]  /*e4e0*/  HMMA.16816.F32 R60, R140.reuse, R156, R60 ;  /* 0x0000009c8c3c723c */ /* 0x040fe8000000183c */
[--C-:B----4-:R-:W-:Y:S01]  /*e4f0*/  FFMA.FTZ R134, R189, c[0x0][0x2d0], -R192.reuse ;  /* 0x0000b400bd867a23 */ /* 0x110fe200000108c0 */
[----:B------:R-:W-:Y:S03]  /*e500*/  MOV R189, R178 ;  /* 0x000000b200bd7202 */ /* 0x000fe60000000f00 */
[C---:B------:R-:W-:Y:S01]  /*e510*/  HMMA.16816.F32 R64, R140.reuse, R158, R64 ;  /* 0x0000009e8c40723c */ /* 0x040fe20000001840 */
[----:B------:R-:W4:Y:S01]  /*e520*/  LDSM.16.MT88.4 R156, [R216+0x6900] ;  /* 0x00690000d89c783b */ /* 0x000f220000004200 */
[----:B------:R1:W-:Y:S06]  /*e530*/  MUFU.EX2 R188, R134 ;  /* 0x0000008600bc7308 */ /* 0x0003ec0000000800 */
[C---:B------:R-:W-:Y:S08]  /*e540*/  HMMA.16816.F32 R68, R140.reuse, R164, R68 ;  /* 0x000000a48c44723c */ /* 0x040ff00000001844 */
[C---:B------:R-:W-:Y:S01]  /*e550*/  HMMA.16816.F32 R72, R140.reuse, R166, R72 ;  /* 0x000000a68c48723c */ /* 0x040fe20000001848 */
[----:B------:R-:W-:Y:S07]  /*e560*/  LDSM.16.MT88.4 R164, [R215+0x1100] ;  /* 0x00110000d7a4783b */ /* 0x000fee0000004200 */
[C---:B------:R-:W-:Y:S04]  /*e570*/  HMMA.16816.F32 R76, R140.reuse, R168, R76 ;  /* 0x000000a88c4c723c */ /* 0x040fe8000000184c */
[--C-:B-1----:R-:W-:Y:S01]  /*e580*/  FFMA.FTZ R134, R190, c[0x0][0x2d0], -R192.reuse ;  /* 0x0000b400be867a23 */ /* 0x102fe200000108c0 */
[----:B------:R-:W-:Y:S03]  /*e590*/  MOV R190, R174 ;  /* 0x000000ae00be7202 */ /* 0x000fe60000000f00 */
[C---:B------:R-:W-:Y:S01]  /*e5a0*/  HMMA.16816.F32 R80, R140.reuse, R170, R80 ;  /* 0x000000aa8c50723c */ /* 0x040fe20000001850 */
[----:B------:R-:W-:Y:S01]  /*e5b0*/  LDSM.16.MT88.4 R168, [R214+0x5100] ;  /* 0x00510000d6a8783b */ /* 0x000fe20000004200 */
[----:B------:R1:W1:Y:S06]  /*e5c0*/  MUFU.EX2 R187, R134 ;  /* 0x0000008600bb7308 */ /* 0x00026c0000000800 */
[C---:B---3--:R-:W-:Y:S08]  /*e5d0*/  HMMA.16816.F32 R84, R140.reuse, R160, R84 ;  /* 0x000000a08c54723c */ /* 0x048ff00000001854 */
[C---:B------:R-:W-:Y:S01]  /*e5e0*/  HMMA.16816.F32 R88, R140.reuse, R162, R88 ;  /* 0x000000a28c58723c */ /* 0x040fe20000001858 */
[----:B------:R-:W-:Y:S07]  /*e5f0*/  LDSM.16.MT88.4 R160, [R214+0x1100] ;  /* 0x00110000d6a0783b */ /* 0x000fee0000004200 */
[C---:B--2---:R-:W-:Y:S04]  /*e600*/  HMMA.16816.F32 R92, R140.reuse, R144, R92 ;  /* 0x000000908c5c723c */ /* 0x044fe8000000185c */
[--C-:B-1----:R-:W-:Y:S01]  /*e610*/  FFMA.FTZ R134, R191, c[0x0][0x2d0], -R133.reuse ;  /* 0x0000b400bf867a23 */ /* 0x102fe20000010885 */
[----:B------:R-:W-:Y:S03]  /*e620*/  MOV R191, R137 ;  /* 0x0000008900bf7202 */ /* 0x000fe60000000f00 */
[C---:B------:R-:W-:Y:S01]  /*e630*/  HMMA.16816.F32 R96, R140.reuse, R146, R96 ;  /* 0x000000928c60723c */ /* 0x040fe20000001860 */
[----:B------:R-:W1:Y:S01]  /*e640*/  LDSM.16.MT88.4 R144, [R215+0x6900] ;  /* 0x00690000d790783b */ /* 0x000e620000004200 */
[----:B------:R2:W-:Y:S06]  /*e650*/  MUFU.EX2 R186, R134 ;  /* 0x0000008600ba7308 */ /* 0x0005ec0000000800 */
[C---:B------:R-:W-:Y:S08]  /*e660*/  HMMA.16816.F32 R100, R140.reuse, R148, R100 ;  /* 0x000000948c64723c */ /* 0x040ff00000001864 */
[C---:B------:R-:W-:Y:S01]  /*e670*/  HMMA.16816.F32 R104, R140.reuse, R150, R104 ;  /* 0x000000968c68723c */ /* 0x040fe20000001868 */
[----:B------:R-:W3:Y:S07]  /*e680*/  LDSM.16.MT88.4 R148, [R213+0x1100] ;  /* 0x00110000d594783b */ /* 0x000eee0000004200 */
[C---:B------:R-:W-:Y:S04]  /*e690*/  HMMA.16816.F32 R108, R140.reuse, R152, R108 ;  /* 0x000000988c6c723c */ /* 0x040fe8000000186c */
[--C-:B--2---:R-:W-:Y:S01]  /*e6a0*/  FFMA.FTZ R134, R196, c[0x0][0x2d0], -R133.reuse ;  /* 0x0000b400c4867a23 */ /* 0x104fe20000010885 */
[----:B------:R-:W-:Y:S03]  /*e6b0*/  MOV R196, R175 ;  /* 0x000000af00c47202 */ /* 0x000fe60000000f00 */
[C---:B------:R-:W-:Y:S01]  /*e6c0*/  HMMA.16816.F32 R112, R140.reuse, R154, R112 ;  /* 0x0000009a8c70723c */ /* 0x040fe20000001870 */
[----:B------:R-:W2:Y:S01]  /*e6d0*/  LDSM.16.MT88.4 R152, [R216+0x1100] ;  /* 0x00110000d898783b */ /* 0x000ea20000004200 */
[----:B------:R3:W2:Y:S06]  /*e6e0*/  MUFU.EX2 R185, R134 ;  /* 0x0000008600b97308 */ /* 0x0006ac0000000800 */
[C---:B----4-:R-:W-:Y:S08]  /*e6f0*/  HMMA.16816.F32 R116, R140.reuse, R156, R116 ;  /* 0x0000009c8c74723c */ /* 0x050ff00000001874 */
[C---:B------:R-:W-:Y:S01]  /*e700*/  HMMA.16816.F32 R120, R140.reuse, R158, R120 ;  /* 0x0000009e8c78723c */ /* 0x040fe20000001878 */
[----:B------:R-:W-:Y:S07]  /*e710*/  LDSM.16.MT88.4 R156, [R216+0x3100] ;  /* 0x00310000d89c783b */ /* 0x000fee0000004200 */
[C---:B-1----:R-:W-:Y:S04]  /*e720*/  HMMA.16816.F32 R124, R140.reuse, R144, R124 ;  /* 0x000000908c7c723c */ /* 0x042fe8000000187c */
[--C-:B---3--:R-:W-:Y:S02]  /*e730*/  FFMA.FTZ R134, R197, c[0x0][0x2d0], -R192.reuse ;  /* 0x0000b400c5867a23 */ /* 0x108fe400000108c0 */
[----:B------:R-:W3:Y:S02]  /*e740*/  LDL.LU R197, [R1+0x4] ;  /* 0x0000040001c57983 */ /* 0x000ee40000300800 */
[----:B------:R-:W-:Y:S01]  /*e750*/  HMMA.16816.F32 R128, R140, R146, R128 ;  /* 0x000000928c80723c */ /* 0x000fe20000001880 */
[----:B------:R1:W-:Y:S01]  /*e760*/  MUFU.EX2 R184, R134 ;  /* 0x0000008600b87308 */ /* 0x0003e20000000800 */
[----:B------:R-:W4:Y:S05]  /*e770*/  LDSM.16.MT88.4 R144, [R213+0x3100] ;  /* 0x00310000d590783b */ /* 0x000f2a0000004200 */
[----:B-----5:R-:W-:Y:S02]  /*e780*/  F2FP.PACK_AB R140, R202, R203 ;  /* 0x000000cbca8c723e */ /* 0x020fe400000000ff */
[----:B------:R-:W-:Y:S03]  /*e790*/  F2FP.PACK_AB R141, R200, R201 ;  /* 0x000000c9c88d723e */ /* 0x000fe600000000ff */
[----:B------:R-:W-:Y:S02]  /*e7a0*/  F2FP.PACK_AB R142, R187, R188 ;  /* 0x000000bcbb8e723e */ /* 0x000fe400000000ff */
[----:B--2---:R-:W-:Y:S07]  /*e7b0*/  F2FP.PACK_AB R143, R185, R186 ;  /* 0x000000bab98f723e */ /* 0x004fee00000000ff */
[C---:B------:R-:W-:Y:S03]  /*e7c0*/  HMMA.16816.F32 R4, R140.reuse, R148, R4 ;  /* 0x000000948c04723c */ /* 0x040fe60000001804 */
[--C-:B-1----:R-:W-:Y:S01]  /*e7d0*/  FFMA.FTZ R134, R193, c[0x0][0x2d0], -R192.reuse ;  /* 0x0000b400c1867a23 */ /* 0x102fe200000108c0 */
[----:B------:R-:W-:Y:S02]  /*e7e0*/  MOV R193, R177 ;  /* 0x000000b100c17202 */ /* 0x000fe40000000f00 */
[----:B------:R-:W-:Y:S02]  /*e7f0*/  LDSM.16.MT88.4 R176, [R214+0x3900] ;  /* 0x00390000d6b0783b */ /* 0x000fe40000004200 */
[C---:B------:R-:W-:Y:S01]  /*e800*/  HMMA.16816.F32 R8, R140.reuse, R150, R8 ;  /* 0x000000968c08723c */ /* 0x040fe20000001808 */
[----:B------:R1:W2:Y:S05]  /*e810*/  MUFU.EX2 R183, R134 ;  /* 0x0000008600b77308 */ /* 0x0002aa0000000800 */
[----:B------:R-:W5:Y:S02]  /*e820*/  LDSM.16.MT88.4 R148, [R214+0x3100] ;  /* 0x00310000d694783b */ /* 0x000f640000004200 */
[C---:B------:R-:W-:Y:S08]  /*e830*/  HMMA.16816.F32 R12, R140.reuse, R160, R12 ;  /* 0x000000a08c0c723c */ /* 0x040ff0000000180c */
[C---:B------:R-:W-:Y:S01]  /*e840*/  HMMA.16816.F32 R16, R140.reuse, R162, R16 ;  /* 0x000000a28c10723c */ /* 0x040fe20000001810 */
[----:B------:R-:W2:Y:S07]  /*e850*/  LDSM.16.MT88.4 R160, [R215+0x3100] ;  /* 0x00310000d7a0783b */ /* 0x000eae0000004200 */
[C---:B------:R-:W-:Y:S04]  /*e860*/  HMMA.16816.F32 R20, R140.reuse, R152, R20 ;  /* 0x000000988c14723c */ /* 0x040fe80000001814 */
[--C-:B-1----:R-:W-:Y:S02]  /*e870*/  FFMA.FTZ R134, R194, c[0x0][0x2d0], -R133.reuse ;  /* 0x0000b400c2867a23 */ /* 0x102fe40000010885 */
[----:B------:R-:W3:Y:S02]  /*e880*/  LDL.LU R194, [R1] ;  /* 0x0000000001c27983 */ /* 0x000ee40000300800 */
[C---:B------:R-:W-:Y:S01]  /*e890*/  HMMA.16816.F32 R24, R140.reuse, R154, R24 ;  /* 0x0000009a8c18723c */ /* 0x040fe20000001818 */
[----:B------:R1:W-:Y:S01]  /*e8a0*/  MUFU.EX2 R182, R134 ;  /* 0x0000008600b67308 */ /* 0x0003e20000000800 */
[----:B------:R-:W5:Y:S06]  /*e8b0*/  LDSM.16.MT88.4 R152, [R213+0x5100] ;  /* 0x00510000d598783b */ /* 0x000f6c0000004200 */
[C---:B------:R-:W-:Y:S08]  /*e8c0*/  HMMA.16816.F32 R28, R140.reuse, R164, R28 ;  /* 0x000000a48c1c723c */ /* 0x040ff0000000181c */
[C---:B------:R-:W-:Y:S01]  /*e8d0*/  HMMA.16816.F32 R32, R140.reuse, R166, R32 ;  /* 0x000000a68c20723c */ /* 0x040fe20000001820 */
[----:B------:R-:W5:Y:S07]  /*e8e0*/  LDSM.16.MT88.4 R164, [R216+0x5100] ;  /* 0x00510000d8a4783b */ /* 0x000f6e0000004200 */
[C---:B----4-:R-:W-:Y:S04]  /*e8f0*/  HMMA.16816.F32 R36, R140.reuse, R144, R36 ;  /* 0x000000908c24723c */ /* 0x050fe80000001824 */
[--C-:B-1----:R-:W-:Y:S01]  /*e900*/  FFMA.FTZ R134, R195, c[0x0][0x2d0], -R133.reuse ;  /* 0x0000b400c3867a23 */ /* 0x102fe20000010885 */
[----:B------:R-:W-:Y:S01]  /*e910*/  MOV R195, R172 ;  /* 0x000000ac00c37202 */ /* 0x000fe20000000f00 */
[----:B------:R-:W-:Y:S01]  /*e920*/  FFMA.FTZ R133, R136, c[0x0][0x2d0], -R133 ;  /* 0x0000b40088857a23 */ /* 0x000fe20000010885 */
[----:B------:R-:W-:Y:S01]  /*e930*/  LDSM.16.MT88.4 R172, [R213+0x3900] ;  /* 0x00390000d5ac783b */ /* 0x000fe20000004200 */
[C---:B------:R-:W-:Y:S01]  /*e940*/  HMMA.16816.F32 R40, R140.reuse, R146, R40 ;  /* 0x000000928c28723c */ /* 0x040fe20000001828 */
[----:B------:R-:W1:Y:S03]  /*e950*/  MUFU.EX2 R181, R134 ;  /* 0x0000008600b57308 */ /* 0x000e660000000800 */
[----:B--2---:R-:W-:Y:S03]  /*e960*/  F2FP.PACK_AB R136, R183, R184 ;  /* 0x000000b8b788723e */ /* 0x004fe600000000ff */
[----:B------:R-:W2:Y:S01]  /*e970*/  LDSM.16.MT88.4 R144, [R215+0x5100] ;  /* 0x00510000d790783b */ /* 0x000ea20000004200 */
[C---:B-----5:R-:W-:Y:S03]  /*e980*/  HMMA.16816.F32 R44, R140.reuse, R148, R44 ;  /* 0x000000948c2c723c */ /* 0x060fe6000000182c */
[----:B------:R-:W4:Y:S05]  /*e990*/  MUFU.EX2 R133, R133 ;  /* 0x0000008500857308 */ /* 0x000f2a0000000800 */
[C---:B------:R-:W-:Y:S01]  /*e9a0*/  HMMA.16816.F32 R48, R140.reuse, R150, R48 ;  /* 0x000000968c30723c */ /* 0x040fe20000001830 */
[----:B------:R-:W5:Y:S07]  /*e9b0*/  LDSM.16.MT88.4 R148, [R213+0x7100] ;  /* 0x00710000d594783b */ /* 0x000f6e0000004200 */
[C---:B------:R-:W-:Y:S04]  /*e9c0*/  HMMA.16816.F32 R52, R140.reuse, R156, R52 ;  /* 0x0000009c8c34723c */ /* 0x040fe80000001834 */
[----:B-1----:R-:W-:Y:S01]  /*e9d0*/  F2FP.PACK_AB R137, R181, R182 ;  /* 0x000000b6b589723e */ /* 0x002fe200000000ff */
[--C-:B------:R-:W-:Y:S03]  /*e9e0*/  FFMA.FTZ R134, R198, c[0x0][0x2d0], -R192.reuse ;  /* 0x0000b400c6867a23 */ /* 0x100fe600000108c0 */
[C---:B------:R-:W-:Y:S01]  /*e9f0*/  HMMA.16816.F32 R56, R140.reuse, R158, R56 ;  /* 0x0000009e8c38723c */ /* 0x040fe20000001838 */
[----:B------:R-:W-:Y:S01]  /*ea00*/  LDSM.16.MT88.4 R156, [R216+0x7100] ;  /* 0x00710000d89c783b */ /* 0x000fe20000004200 */
[----:B------:R1:W-:Y:S02]  /*ea10*/  MUFU.EX2 R180, R134 ;  /* 0x0000008600b47308 */ /* 0x0003e40000000800 */
[----:B----4-:R-:W-:Y:S04]  /*ea20*/  F2FP.PACK_AB R139, R133, R135 ;  /* 0x00000087858b723e */ /* 0x010fe800000000ff */
[C---:B------:R-:W-:Y:S08]  /*ea30*/  HMMA.16816.F32 R60, R140.reuse, R160, R60 ;  /* 0x000000a08c3c723c */ /* 0x040ff0000000183c */
[C---:B------:R-:W-:Y:S01]  /*ea40*/  HMMA.16816.F32 R64, R140.reuse, R162, R64 ;  /* 0x000000a28c40723c */ /* 0x040fe20000001840 */
[----:B------:R-:W-:Y:S07]  /*ea50*/  LDSM.16.MT88.4 R160, [R214+0x1900] ;  /* 0x00190000d6a0783b */ /* 0x000fee0000004200 */
[C---:B------:R-:W-:Y:S04]  /*ea60*/  HMMA.16816.F32 R68, R140.reuse, R152, R68 ;  /* 0x000000988c44723c */ /* 0x040fe80000001844 */
[----:B-1----:R-:W-:Y:S04]  /*ea70*/  FFMA.FTZ R134, R199, c[0x0][0x2d0], -R192 ;  /* 0x0000b400c7867a23 */ /* 0x002fe800000108c0 */
[C---:B------:R-:W-:Y:S01]  /*ea80*/  HMMA.16816.F32 R72, R140.reuse, R154, R72 ;  /* 0x0000009a8c48723c */ /* 0x040fe20000001848 */
[----:B------:R-:W1:Y:S01]  /*ea90*/  LDSM.16.MT88.4 R152, [R214+0x7100] ;  /* 0x00710000d698783b */ /* 0x000e620000004200 */
[----:B------:R-:W4:Y:S06]  /*eaa0*/  MUFU.EX2 R134, R134 ;  /* 0x0000008600867308 */ /* 0x000f2c0000000800 */
[C---:B------:R-:W-:Y:S08]  /*eab0*/  HMMA.16816.F32 R76, R140.reuse, R168, R76 ;  /* 0x000000a88c4c723c */ /* 0x040ff0000000184c */
[C---:B------:R-:W-:Y:S01]  /*eac0*/  HMMA.16816.F32 R80, R140.reuse, R170, R80 ;  /* 0x000000aa8c50723c */ /* 0x040fe20000001850 */
[----:B------:R-:W-:Y:S07]  /*ead0*/  LDSM.16.MT88.4 R168, [R215+0x1900] ;  /* 0x00190000d7a8783b */ /* 0x000fee0000004200 */
[C---:B------:R-:W-:Y:S04]  /*eae0*/  HMMA.16816.F32 R84, R140.reuse, R164, R84 ;  /* 0x000000a48c54723c */ /* 0x040fe80000001854 */
[----:B----4-:R-:W-:Y:S04]  /*eaf0*/  F2FP.PACK_AB R138, R134, R180 ;  /* 0x000000b4868a723e */ /* 0x010fe800000000ff */
[C---:B------:R-:W-:Y:S01]  /*eb00*/  HMMA.16816.F32 R88, R140.reuse, R166, R88 ;  /* 0x000000a68c58723c */ /* 0x040fe20000001858 */
[----:B------:R-:W-:Y:S07]  /*eb10*/  LDSM.16.MT88.4 R164, [R216+0x1900] ;  /* 0x00190000d8a4783b */ /* 0x000fee0000004200 */
[C---:B--2---:R-:W-:Y:S08]  /*eb20*/  HMMA.16816.F32 R92, R140.reuse, R144, R92 ;  /* 0x000000908c5c723c */ /* 0x044ff0000000185c */
[C---:B------:R-:W-:Y:S01]  /*eb30*/  HMMA.16816.F32 R96, R140.reuse, R146, R96 ;  /* 0x000000928c60723c */ /* 0x040fe20000001860 */
[----:B------:R-:W2:Y:S07]  /*eb40*/  LDSM.16.MT88.4 R144, [R215+0x7100] ;  /* 0x00710000d790783b */ /* 0x000eae0000004200 */
[C---:B-----5:R-:W-:Y:S08]  /*eb50*/  HMMA.16816.F32 R100, R140.reuse, R148, R100 ;  /* 0x000000948c64723c */ /* 0x060ff00000001864 */
[C---:B------:R-:W-:Y:S01]  /*eb60*/  HMMA.16816.F32 R104, R140.reuse, R150, R104 ;  /* 0x000000968c68723c */ /* 0x040fe20000001868 */
[----:B------:R-:W4:Y:S07]  /*eb70*/  LDSM.16.MT88.4 R148, [R213+0x1900] ;  /* 0x00190000d594783b */ /* 0x000f2e0000004200 */
[C---:B-1----:R-:W-:Y:S08]  /*eb80*/  HMMA.16816.F32 R108, R140.reuse, R152, R108 ;  /* 0x000000988c6c723c */ /* 0x042ff0000000186c */
[C---:B------:R-:W-:Y:S08]  /*eb90*/  HMMA.16816.F32 R112, R140.reuse, R154, R112 ;  /* 0x0000009a8c70723c */ /* 0x040ff00000001870 */
[C---:B------:R-:W-:Y:S08]  /*eba0*/  HMMA.16816.F32 R116, R140.reuse, R156, R116 ;  /* 0x0000009c8c74723c */ /* 0x040ff00000001874 */
[C---:B------:R-:W-:Y:S08]  /*ebb0*/  HMMA.16816.F32 R120, R140.reuse, R158, R120 ;  /* 0x0000009e8c78723c */ /* 0x040ff00000001878 */
[C---:B--2---:R-:W-:Y:S08]  /*ebc0*/  HMMA.16816.F32 R124, R140.reuse, R144, R124 ;  /* 0x000000908c7c723c */ /* 0x044ff0000000187c */
[----:B------:R-:W-:Y:S08]  /*ebd0*/  HMMA.16816.F32 R128, R140, R146, R128 ;  /* 0x000000928c80723c */ /* 0x000ff00000001880 */
[C---:B----4-:R-:W-:Y:S01]  /*ebe0*/  HMMA.16816.F32 R140, R136.reuse, R148, R4 ;  /* 0x00000094888c723c */ /* 0x050fe20000001804 */
[----:B------:R-:W1:Y:S07]  /*ebf0*/  LDSM.16.MT88.4 R4, [R216+0x3900] ;  /* 0x00390000d804783b */ /* 0x000e6e0000004200 */
[C---:B------:R-:W-:Y:S01]  /*ec00*/  HMMA.16816.F32 R144, R136.reuse, R150, R8 ;  /* 0x000000968890723c */ /* 0x040fe20000001808 */
[----:B------:R-:W2:Y:S07]  /*ec10*/  LDSM.16.MT88.4 R8, [R215+0x3900] ;  /* 0x00390000d708783b */ /* 0x000eae0000004200 */
[C---:B------:R-:W-:Y:S01]  /*ec20*/  HMMA.16816.F32 R148, R136.reuse, R160, R12 ;  /* 0x000000a08894723c */ /* 0x040fe2000000180c */
[----:B------:R-:W4:Y:S03]  /*ec30*/  LDSM.16.MT88.4 R12, [R213+0x5900] ;  /* 0x00590000d50c783b */ /* 0x000f260000004200 */
[----:B---3--:R-:W-:Y:S04]  /*ec40*/  FFMA.FTZ R0, R0, R197, R193 ;  /* 0x000000c500007223 */ /* 0x008fe800000100c1 */
[C---:B------:R-:W-:Y:S01]  /*ec50*/  HMMA.16816.F32 R152, R136.reuse, R162, R16 ;  /* 0x000000a28898723c */ /* 0x040fe20000001810 */
[----:B------:R-:W3:Y:S03]  /*ec60*/  LDSM.16.MT88.4 R16, [R214+0x5900] ;  /* 0x00590000d610783b */ /* 0x000ee60000004200 */
[----:B------:R-:W-:Y:S04]  /*ec70*/  FADD.FTZ R0, R191, R0 ;  /* 0x00000000bf007221 */ /* 0x000fe80000010000 */
[C---:B------:R-:W-:Y:S01]  /*ec80*/  HMMA.16816.F32 R156, R136.reuse, R164, R20 ;  /* 0x000000a4889c723c */ /* 0x040fe20000001814 */
[----:B------:R-:W5:Y:S03]  /*ec90*/  LDSM.16.MT88.4 R20, [R216+0x5900] ;  /* 0x00590000d814783b */ /* 0x000f660000004200 */
[----:B------:R-:W-:Y:S04]  /*eca0*/  FADD.FTZ R0, R249, R0 ;  /* 0x00000000f9007221 */ /* 0x000fe80000010000 */
[C---:B------:R-:W-:Y:S01]  /*ecb0*/  HMMA.16816.F32 R160, R136.reuse, R166, R24 ;  /* 0x000000a688a0723c */ /* 0x040fe20000001818 */
[----:B------:R-:W1:Y:S03]  /*ecc0*/  LDSM.16.MT88.4 R24, [R215+0x5900] ;  /* 0x00590000d718783b */ /* 0x000e660000004200 */
[----:B------:R-:W-:Y:S04]  /*ecd0*/  FADD.FTZ R0, R248, R0 ;  /* 0x00000000f8007221 */ /* 0x000fe80000010000 */
[C---:B------:R-:W-:Y:S01]  /*ece0*/  HMMA.16816.F32 R164, R136.reuse, R168, R28 ;  /* 0x000000a888a4723c */ /* 0x040fe2000000181c */
[----:B------:R-:W1:Y:S07]  /*ecf0*/  LDSM.16.MT88.4 R28, [R213+0x7900] ;  /* 0x00790000d51c783b */ /* 0x000e6e0000004200 */
[C---:B------:R-:W-:Y:S08]  /*ed00*/  HMMA.16816.F32 R168, R136.reuse, R170, R32 ;  /* 0x000000aa88a8723c */ /* 0x040ff00000001820 */
[C---:B------:R-:W-:Y:S08]  /*ed10*/  HMMA.16816.F32 R36, R136.reuse, R172, R36 ;  /* 0x000000ac8824723c */ /* 0x040ff00000001824 */
[C---:B------:R-:W-:Y:S08]  /*ed20*/  HMMA.16816.F32 R40, R136.reuse, R174, R40 ;  /* 0x000000ae8828723c */ /* 0x040ff00000001828 */
[C---:B------:R-:W-:Y:S04]  /*ed30*/  HMMA.16816.F32 R44, R136.reuse, R176, R44 ;  /* 0x000000b0882c723c */ /* 0x040fe8000000182c */
[----:B------:R-:W-:Y:S04]  /*ed40*/  FFMA.FTZ R2, R2, R194, R195 ;  /* 0x000000c202027223 */ /* 0x000fe800000100c3 */
[C---:B------:R-:W-:Y:S04]  /*ed50*/  HMMA.16816.F32 R48, R136.reuse, R178, R48 ;  /* 0x000000b28830723c */ /* 0x040fe80000001830 */
[----:B------:R-:W-:Y:S04]  /*ed60*/  FADD.FTZ R2, R196, R2 ;  /* 0x00000002c4027221 */ /* 0x000fe80000010000 */
[C---:B-1----:R-:W-:Y:S04]  /*ed70*/  HMMA.16816.F32 R52, R136.reuse, R4, R52 ;  /* 0x000000048834723c */ /* 0x042fe80000001834 */
[----:B------:R-:W-:Y:S04]  /*ed80*/  FADD.FTZ R2, R190, R2 ;  /* 0x00000002be027221 */ /* 0x000fe80000010000 */
        /* <DEDUP_REMOVED lines=8> */
[C---:B---3--:R-:W-:Y:S08]  /*ee10*/  HMMA.16816.F32 R76, R136.reuse, R16, R76 ;  /* 0x00000010884c723c */ /* 0x048ff0000000184c */
[C---:B------:R-:W-:Y:S08]  /*ee20*/  HMMA.16816.F32 R80, R136.reuse, R18, R80 ;  /* 0x000000128850723c */ /* 0x040ff00000001850 */
[C---:B-----5:R-:W-:Y:S08]  /*ee30*/  HMMA.16816.F32 R84, R136.reuse, R20, R84 ;  /* 0x000000148854723c */ /* 0x060ff00000001854 */
[C---:B------:R-:W-:Y:S08]  /*ee40*/  HMMA.16816.F32 R88, R136.reuse, R22, R88 ;  /* 0x000000168858723c */ /* 0x040ff00000001858 */
[C---:B------:R-:W-:Y:S08]  /*ee50*/  HMMA.16816.F32 R92, R136.reuse, R24, R92 ;  /* 0x00000018885c723c */ /* 0x040ff0000000185c */
[C---:B------:R-:W-:Y:S08]  /*ee60*/  HMMA.16816.F32 R96, R136.reuse, R26, R96 ;  /* 0x0000001a8860723c */ /* 0x040ff00000001860 */
[C---:B------:R-:W-:Y:S08]  /*ee70*/  HMMA.16816.F32 R100, R136.reuse, R28, R100 ;  /* 0x0000001c8864723c */ /* 0x040ff00000001864 */
[C---:B------:R-:W-:Y:S08]  /*ee80*/  HMMA.16816.F32 R104, R136.reuse, R30, R104 ;  /* 0x0000001e8868723c */ /* 0x040ff00000001868 */
[C---:B-1----:R-:W-:Y:S07]  /*ee90*/  HMMA.16816.F32 R108, R136.reuse, R4, R108 ;  /* 0x00000004886c723c */ /* 0x042fee000000186c */
[----:B------:R-:W-:Y:S01]  /*eea0*/  FADD.FTZ R4, R189, R2 ;  /* 0x00000002bd047221 */ /* 0x000fe20000010000 */
[C---:B------:R-:W-:Y:S04]  /*eeb0*/  HMMA.16816.F32 R112, R136.reuse, R6, R112 ;  /* 0x000000068870723c */ /* 0x040fe80000001870 */
[----:B------:R-:W-:Y:S02]  /*eec0*/  FADD.FTZ R4, R247, R4 ;  /* 0x00000004f7047221 */ /* 0x000fe40000010000 */
[----:B------:R-:W-:Y:S02]  /*eed0*/  FADD.FTZ R2, R245, R0 ;  /* 0x00000000f5027221 */ /* 0x000fe40000010000 */
[----:B------:R-:W-:Y:S01]  /*eee0*/  FADD.FTZ R0, R246, R4 ;  /* 0x00000004f6007221 */ /* 0x000fe20000010000 */
[C---:B--2---:R-:W-:Y:S03]  /*eef0*/  HMMA.16816.F32 R116, R136.reuse, R8, R116 ;  /* 0x000000088874723c */ /* 0x044fe60000001874 */
[----:B------:R-:W-:Y:S02]  /*ef00*/  FADD.FTZ R2, R244, R2 ;  /* 0x00000002f4027221 */ /* 0x000fe40000010000 */
[----:B------:R-:W-:Y:S02]  /*ef10*/  FADD.FTZ R0, R243, R0 ;  /* 0x00000000f3007221 */ /* 0x000fe40000010000 */
[----:B------:R-:W-:Y:S01]  /*ef20*/  FADD.FTZ R2, R210, R2 ;  /* 0x00000002d2027221 */ /* 0x000fe20000010000 */
        /* <DEDUP_REMOVED lines=11> */
[----:B------:R-:W-:Y:S04]  /*efe0*/  FADD.FTZ R0, R187, R0 ;  /* 0x00000000bb007221 */ /* 0x000fe80000010000 */
[----:B------:R-:W-:Y:S02]  /*eff0*/  FADD.FTZ R4, R185, R2 ;  /* 0x00000002b9047221 */ /* 0x000fe40000010000 */
[----:B------:R-:W-:Y:S02]  /*f000*/  FADD.FTZ R2, R184, R0 ;  /* 0x00000000b8027221 */ /* 0x000fe40000010000 */
[----:B------:R-:W-:Y:S02]  /*f010*/  FADD.FTZ R0, R182, R4 ;  /* 0x00000004b6007221 */ /* 0x000fe40000010000 */
[----:B------:R-:W-:Y:S02]  /*f020*/  FADD.FTZ R2, R183, R2 ;  /* 0x00000002b7027221 */ /* 0x000fe40000010000 */
[----:B------:R-:W-:Y:S02]  /*f030*/  FADD.FTZ R0, R181, R0 ;  /* 0x00000000b5007221 */ /* 0x000fe40000010000 */
[----:B------:R-:W-:Y:S02]  /*f040*/  FADD.FTZ R2, R180, R2 ;  /* 0x00000002b4027221 */ /* 0x000fe40000010000 */
[----:B------:R-:W-:Y:S02]  /*f050*/  FADD.FTZ R0, R135, R0 ;  /* 0x0000000087007221 */ /* 0x000fe40000010000 */
[----:B------:R-:W-:Y:S01]  /*f060*/  FADD.FTZ R2, R134, R2 ;  /* 0x0000000286027221 */ /* 0x000fe20000010000 */
[----:B------:R-:W-:Y:S01]  /*f070*/  MOV R134, R3 ;  /* 0x0000000300867202 */ /* 0x000fe20000000f00 */
[----:B------:R-:W-:Y:S01]  /*f080*/  FADD.FTZ R0, R133, R0 ;  /* 0x0000000085007221 */ /* 0x000fe20000010000 */
[----:B------:R-:W-:Y:S02]  /*f090*/  MOV R133, R132 ;  /* 0x0000008400857202 */ /* 0x000fe40000000f00 */
[----:B------:R1:W-:Y:S04]  /*f0a0*/  STL [R1], R2 ;  /* 0x0000000201007387 */ /* 0x0003e80000100800 */
[----:B------:R1:W-:Y:S01]  /*f0b0*/  STL [R1+0x4], R0 ;  /* 0x0000040001007387 */ /* 0x0003e20000100800 */
[----:B------:R-:W-:-:S05]  /*f0c0*/  @P0 BRA `(.L_x_1004) ;  /* 0xffffc6f000000947 */ /* 0x000fca000383ffff */
.L_x_1001:
[----:B------:R-:W-:-:S06]  /*f0d0*/  UISETP.GE.AND UP0, UPT, UR21, UR7, UPT ;  /* 0x000000071500728c */ /* 0x000fcc000bf06270 */
[----:B------:R-:W-:-:S13]  /*f0e0*/  PLOP3.LUT P0, PT, PT, PT, UP0, 0x40, 0x0 ;  /* 0x000000000000781c */ /* 0x000fda0003f0e808 */
[----:B------:R-:W-:Y:S05]  /*f0f0*/  @P0 BRA `(.L_x_1005) ;  /* 0x0000457000000947 */ /* 0x000fea0003800000 */
[C---:B-1----:R-:W-:Y:S01]  /*f100*/  IMAD.SHL.U32 R0, R252.reuse, 0x2, RZ ;  /* 0x00000002fc007824 */ /* 0x042fe200078e00ff */
[----:B------:R-:W-:Y:S01]  /*f110*/  SHF.R.S32.HI R249, RZ, 0x1f, R252 ;  /* 0x0000001ffff97819 */ /* 0x000fe200000114fc */
[----:B------:R-:W-:Y:S01]  /*f120*/  IMAD.MOV.U32 R134, RZ, RZ, R3 ;  /* 0x000000ffff867224 */ /* 0x000fe200078e0003 */
[C---:B------:R-:W-:Y:S01]  /*f130*/  IADD3 R6, R252.reuse, 0x40, RZ ;  /* 0x00000040fc067810 */ /* 0x040fe20007ffe0ff */
[----:B------:R-:W-:Y:S01]  /*f140*/  IMAD.MOV.U32 R133, RZ, RZ, R132 ;  /* 0x000000ffff857224 */ /* 0x000fe200078e0084 */
[C---:B------:R-:W-:Y:S01]  /*f150*/  IADD3 R2, R252.reuse, 0x80, RZ ;  /* 0x00000080fc027810 */ /* 0x040fe20007ffe0ff */
[----:B------:R-:W2:Y:S01]  /*f160*/  LDL.LU R0, [R1+0x14] ;  /* 0x0000140001007983 */ /* 0x000ea20000300800 */
[C---:B------:R-:W-:Y:S02]  /*f170*/  IADD3 R7, R252.reuse, 0x40, RZ ;  /* 0x00000040fc077810 */ /* 0x040fe40007ffe0ff */
[----:B------:R-:W-:Y:S01]  /*f180*/  IADD3 R4, R252, 0x80, RZ ;  /* 0x00000080fc047810 */ /* 0x000fe20007ffe0ff */
[----:B------:R-:W3:Y:S01]  /*f190*/  LDL.LU R5, [R1+0x18] ;  /* 0x0000180001057983 */ /* 0x000ee20000300800 */
[----:B------:R-:W-:-:S02]  /*f1a0*/  SHF.R.S32.HI R6, RZ, 0x1f, R6 ;  /* 0x0000001fff067819 */ /* 0x000fc40000011406 */
[----:B------:R-:W-:Y:S02]  /*f1b0*/  SHF.R.S32.HI R2, RZ, 0x1f, R2 ;  /* 0x0000001fff027819 */ /* 0x000fe40000011402 */
[----:B------:R-:W-:Y:S02]  /*f1c0*/  LEA.HI R6, R6, R7, RZ, 0x3 ;  /* 0x0000000706067211 */ /* 0x000fe400078f18ff */
[----:B------:R-:W-:Y:S02]  /*f1d0*/  LEA.HI R2, R2, R4, RZ, 0x3 ;  /* 0x0000000402027211 */ /* 0x000fe400078f18ff */
[----:B------:R-:W-:Y:S02]  /*f1e0*/  LOP3.LUT R6, R6, 0xfffffff8, RZ, 0xc0, !PT ;  /* 0xfffffff806067812 */ /* 0x000fe400078ec0ff */
[----:B------:R-:W-:Y:S01]  /*f1f0*/  LOP3.LUT R2, R2, 0xfffffff8, RZ, 0xc0, !PT ;  /* 0xfffffff802027812 */ /* 0x000fe200078ec0ff */
[----:B------:R-:W-:Y:S01]  /*f200*/  IMAD.SHL.U32 R243, R250, 0x2, RZ ;  /* 0x00000002faf37824 */ /* 0x000fe200078e00ff */
[----:B------:R-:W-:Y:S01]  /*f210*/  SHF.L.U64.HI R249, R252, 0x1, R249 ;  /* 0x00000001fcf97819 */ /* 0x000fe200000102f9 */
[----:B------:R-:W-:-:S02]  /*f220*/  IMAD.SHL.U32 R247, R6, 0x2, RZ ;  /* 0x0000000206f77824 */ /* 0x000fc400078e00ff */
[----:B------:R-:W-:Y:S01]  /*f230*/  IMAD.SHL.U32 R245, R2, 0x2, RZ ;  /* 0x0000000202f57824 */ /* 0x000fe200078e00ff */
[----:B--2---:R-:W-:Y:S02]  /*f240*/  SHF.L.U64.HI R248, R6, 0x1, R0 ;  /* 0x0000000106f87819 */ /* 0x004fe40000010200 */
[----:B------:R-:W-:Y:S02]  /*f250*/  SHF.R.S32.HI R0, RZ, 0x1f, R250 ;  /* 0x0000001fff007819 */ /* 0x000fe400000114fa */
[----:B---3--:R-:W-:Y:S02]  /*f260*/  SHF.L.U64.HI R246, R2, 0x1, R5 ;  /* 0x0000000102f67819 */ /* 0x008fe40000010205 */
[----:B------:R-:W-:Y:S02]  /*f270*/  SHF.L.U64.HI R244, R250, 0x1, R0 ;  /* 0x00000001faf47819 */ /* 0x000fe40000010200 */
.L_x_1015:
[----:B-1----:R-:W-:Y:S01]  /*f280*/  SHF.R.S32.HI R0, RZ, 0x1f, R242 ;  /* 0x0000001fff007819 */ /* 0x002fe200000114f2 */
[----:B------:R-:W-:Y:S01]  /*f290*/  IMAD.WIDE.U32 R2, R242, c[0x0][0x208], RZ ;  /* 0x00008200f2027a25 */ /* 0x000fe200078e00ff */
[----:B------:R-:W-:Y:S01]  /*f2a0*/  SHF.R.S32.HI R4, RZ, 0x1f, R240 ;  /* 0x0000001fff047819 */ /* 0x000fe200000114f0 */
[----:B------:R-:W-:Y:S04]  /*f2b0*/  DEPBAR.LE SB0, 0x0 ;  /* 0x000080000000791a */ /* 0x000fe80000000000 */
[----:B------:R-:W-:Y:S01]  /*f2c0*/  IMAD R0, R0, c[0x0][0x208], RZ ;  /* 0x0000820000007a24 */ /* 0x000fe200078e02ff */
[----:B------:R-:W-:Y:S01]  /*f2d0*/  BAR.SYNC.DEFER_BLOCKING 0x0 ;  /* 0x0000000000007b1d */ /* 0x000fe20000010000 */
[----:B------:R-:W-:Y:S01]  /*f2e0*/  IMAD R4, R4, c[0x0][0x218], RZ ;  /* 0x0000860004047a24 */ /* 0x000fe200078e02ff */
[----:B------:R-:W-:Y:S01]  /*f2f0*/  ISETP.GE.AND P2, PT, R252, c[0x0][0x1d4], PT ;  /* 0x00007500fc007a0c */ /* 0x000fe20003f46270 */
[----:B------:R-:W-:Y:S01]  /*f300*/  IMAD R0, R242, c[0x0][0x20c], R0 ;  /* 0x00008300f2007a24 */ /* 0x000fe200078e0200 */
[----:B------:R-:W-:Y:S01]  /*f310*/  SHF.L.U32 R250, R252, 0x1, RZ ;  /* 0x00000001fcfa7819 */ /* 0x000fe200000006ff */
[C---:B------:R-:W-:Y:S01]  /*f320*/  IMAD R4, R240.reuse, c[0x0][0x21c], R4 ;  /* 0x00008700f0047a24 */ /* 0x040fe200078e0204 */
[----:B------:R-:W-:Y:S02]  /*f330*/  UISETP.GT.AND UP0, UPT, UR21, UR7, UPT ;  /* 0x000000071500728c */ /* 0x000fe4000bf04270 */
[----:B------:R-:W-:Y:S05]  /*f340*/  IADD3 R3, R3, R0, RZ ;  /* 0x0000000003037210 */ /* 0x000fea0007ffe0ff */
[----:B------:R-:W-:Y:S05]  /*f350*/  IMAD.WIDE.U32 R2, R240, c[0x0][0x218], R2 ;  /* 0x00008600f0027a25 */ /* 0x000fea00078e0002 */
[----:B------:R-:W-:Y:S04]  /*f360*/  IADD3 R0, P0, R2, UR14, RZ ;  /* 0x0000000e02007c10 */ /* 0x000fe8000ff1e0ff */
[----:B------:R-:W-:Y:S02]  /*f370*/  IADD3.X R4, R3, UR19, R4, P0, !PT ;  /* 0x0000001303047c10 */ /* 0x000fe400087fe404 */
[C---:B------:R-:W-:Y:S01]  /*f380*/  LEA R3, P0, R0.reuse, c[0x0][0x1f8], 0x1 ;  /* 0x00007e0000037a11 */ /* 0x040fe200078008ff */
[----:B-----5:R-:W-:Y:S03]  /*f390*/  LDSM.16.M88.4 R32, [R219+0x10100] ;  /* 0x01010000db20783b */ /* 0x020fe60000000200 */
[----:B------:R-:W-:Y:S03]  /*f3a0*/  LEA.HI.X R20, R0, c[0x0][0x1fc], R4, 0x1, P0 ;  /* 0x00007f0000147a11 */ /* 0x000fe600000f0c04 */
[----:B------:R-:W-:Y:S06]  /*f3b0*/  SHFL.IDX PT, R0, R3, RZ, 0x181f ;  /* 0x00181fff03007589 */ /* 0x000fec00000e0000 */
[----:B------:R-:W-:Y:S06]  /*f3c0*/  SHFL.IDX PT, R2, R20, RZ, 0x181f ;  /* 0x00181fff14027589 */ /* 0x000fec00000e0000 */
[----:B------:R-:W1:Y:S06]  /*f3d0*/  LDSM.16.M88.4 R8, [R212+0x8100] ;  /* 0x00810000d408783b */ /* 0x000e6c0000000200 */
[----:B------:R-:W2:Y:S06]  /*f3e0*/  SHFL.IDX PT, R3, R3, 0x1, 0x181f ;  /* 0x00381f0003037f89 */ /* 0x000eac00000e0000 */
[----:B------:R-:W-:Y:S06]  /*f3f0*/  LDSM.16.M88.4 R16, [R212+0x8900] ;  /* 0x00890000d410783b */ /* 0x000fec0000000200 */
[----:B------:R-:W-:Y:S06]  /*f400*/  LDSM.16.M88.4 R24, [R212+0x9100] ;  /* 0x00910000d418783b */ /* 0x000fec0000000200 */
[----:B------:R-:W-:Y:S06]  /*f410*/  LDSM.16.M88.4 R136, [R212+0x9900] ;  /* 0x00990000d488783b */ /* 0x000fec0000000200 */
[----:B------:R-:W-:Y:S06]  /*f420*/  LDSM.16.M88.4 R172, [R220+0x10100] ;  /* 0x01010000dcac783b */ /* 0x000fec0000000200 */
[----:B------:R-:W-:Y:S01]  /*f430*/  LDSM.16.M88.4 R176, [R223] ;  /* 0x00000000dfb0783b */ /* 0x000fe20000000200 */
[C---:B-1----:R-:W-:Y:S05]  /*f440*/  HMMA.16816.F32 R4, R32.reuse, R8, RZ ;  /* 0x000000082004723c */ /* 0x042fea00000018ff */
[----:B------:R-:W-:Y:S01]  /*f450*/  LDSM.16.M88.4 R180, [R238] ;  /* 0x00000000eeb4783b */ /* 0x000fe20000000200 */
[----:B------:R-:W-:Y:S06]  /*f460*/  IADD3 R28, P0, R0, R250, RZ ;  /* 0x000000fa001c7210 */ /* 0x000fec0007f1e0ff */
[----:B------:R-:W-:Y:S01]  /*f470*/  IADD3.X R29, R2, R249, RZ, P0, !PT ;  /* 0x000000f9021d7210 */ /* 0x000fe200007fe4ff */
[C---:B------:R-:W-:Y:S01]  /*f480*/  HMMA.16816.F32 R8, R32.reuse, R10, RZ ;  /* 0x0000000a2008723c */ /* 0x040fe200000018ff */
[----:B------:R-:W-:Y:S01]  /*f490*/  LDSM.16.M88.4 R184, [R237] ;  /* 0x00000000edb8783b */ /* 0x000fe20000000200 */
[----:B------:R-:W-:Y:S05]  /*f4a0*/  IADD3 R14, P0, R0, R247, RZ ;  /* 0x000000f7000e7210 */ /* 0x000fea0007f1e0ff */
[----:B------:R-:W-:Y:S01]  /*f4b0*/  LDSM.16.M88.4 R188, [R236] ;  /* 0x00000000ecbc783b */ /* 0x000fe20000000200 */
[----:B------:R-:W-:Y:S04]  /*f4c0*/  IADD3.X R15, R2, R248, RZ, P0, !PT ;  /* 0x000000f8020f7210 */ /* 0x000fe800007fe4ff */
[----:B------:R-:W-:Y:S01]  /*f4d0*/  IADD3 R12, P0, R0, R245, RZ ;  /* 0x000000f5000c7210 */ /* 0x000fe20007f1e0ff */
[----:B------:R-:W1:Y:S03]  /*f4e0*/  SHFL.IDX PT, R20, R20, 0x1, 0x181f ;  /* 0x00381f0014147f89 */ /* 0x000e6600000e0000 */
[----:B------:R-:W-:Y:S02]  /*f4f0*/  IADD3.X R13, R2, R246, RZ, P0, !PT ;  /* 0x000000f6020d7210 */ /* 0x000fe400007fe4ff */
[----:B------:R-:W-:Y:S01]  /*f500*/  IADD3 R192, P0, R0, R243, RZ ;  /* 0x000000f300c07210 */ /* 0x000fe20007f1e0ff */
[----:B------:R-:W-:Y:S01]  /*f510*/  @!PT LDS RZ, [RZ] ;  /* 0x00000000fffff984 */ /* 0x000fe20000000800 */
[----:B------:R-:W-:Y:S01]  /*f520*/  @!PT LDS RZ, [RZ] ;  /* 0x00000000fffff984 */ /* 0x000fe20000000800 */
[----:B------:R3:W-:Y:S03]  /*f530*/  LDGSTS.E.BYPASS.LTC128B.128 [R241], [R28.64], !P2 ;  /* 0x000000001cf17fae */ /* 0x0007e6000d101d50 */
[----:B------:R-:W-:Y:S02]  /*f540*/  IADD3.X R193, R2, R244, RZ, P0, !PT ;  /* 0x000000f402c17210 */ /* 0x000fe400007fe4ff */
[C---:B--2---:R-:W-:Y:S01]  /*f550*/  IADD3 R30, P0, R3.reuse, R250, RZ ;  /* 0x000000fa031e7210 */ /* 0x044fe20007f1e0ff */
[----:B------:R2:W-:Y:S06]  /*f560*/  LDGSTS.E.BYPASS.LTC128B.128 [R241+0x2000], [R14.64], !P6 ;  /* 0x020000000ef17fae */ /* 0x0005ec000f101d50 */
[----:B------:R2:W-:Y:S06]  /*f570*/  LDGSTS.E.BYPASS.LTC128B.128 [R241+0x4000], [R12.64], !P5 ;  /* 0x040000000cf17fae */ /* 0x0005ec000e901d50 */
[----:B------:R4:W-:Y:S01]  /*f580*/  LDGSTS.E.BYPASS.LTC128B.128 [R241+0x6000], [R192.64], !P4 ;  /* 0x06000000c0f17fae */ /* 0x0009e2000e101d50 */
[C---:B-1----:R-:W-:Y:S02]  /*f590*/  IADD3.X R31, R20.reuse, R249, RZ, P0, !PT ;  /* 0x000000f9141f7210 */ /* 0x042fe400007fe4ff */
[C---:B------:R-:W-:Y:S03]  /*f5a0*/  IADD3 R22, P0, R3.reuse, R247, RZ ;  /* 0x000000f703167210 */ /* 0x040fe60007f1e0ff */
[----:B------:R1:W-:Y:S01]  /*f5b0*/  LDGSTS.E.BYPASS.LTC128B.128 [R241+0x1000], [R30.64], !P2 ;  /* 0x010000001ef17fae */ /* 0x0003e2000d101d50 */
[C---:B------:R-:W-:Y:S02]  /*f5c0*/  IADD3.X R23, R20.reuse, R248, RZ, P0, !PT ;  /* 0x000000f814177210 */ /* 0x040fe400007fe4ff */
[C---:B---3--:R-:W-:Y:S03]  /*f5d0*/  IADD3 R28, P0, R3.reuse, R245, RZ ;  /* 0x000000f5031c7210 */ /* 0x048fe60007f1e0ff */
[----:B------:R3:W-:Y:S01]  /*f5e0*/  LDGSTS.E.BYPASS.LTC128B.128 [R241+0x3000], [R22.64], !P6 ;  /* 0x0300000016f17fae */ /* 0x0007e2000f101d50 */
[C---:B------:R-:W-:Y:S02]  /*f5f0*/  IADD3.X R29, R20.reuse, R246, RZ, P0, !PT ;  /* 0x000000f6141d7210 */ /* 0x040fe400007fe4ff */
[----:B------:R-:W-:Y:S03]  /*f600*/  IADD3 R2, P0, R3, R243, RZ ;  /* 0x000000f303027210 */ /* 0x000fe60007f1e0ff */
[----:B------:R1:W-:Y:S01]  /*f610*/  LDGSTS.E.BYPASS.LTC128B.128 [R241+0x5000], [R28.64], !P5 ;  /* 0x050000001cf17fae */ /* 0x0003e2000e901d50 */
[----:B------:R-:W-:Y:S01]  /*f620*/  IADD3.X R3, R20, R244, RZ, P0, !PT ;  /* 0x000000f414037210 */ /* 0x000fe200007fe4ff */
[C---:B--2---:R-:W-:Y:S01]  /*f630*/  HMMA.16816.F32 R12, R32.reuse, R16, RZ ;  /* 0x00000010200c723c */ /* 0x044fe200000018ff */
[----:B------:R-:W-:Y:S03]  /*f640*/  PLOP3.LUT P0, PT, PT, PT, UP0, 0x40, 0x0 ;  /* 0x000000000000781c */ /* 0x000fe60003f0e808 */
[----:B------:R2:W-:Y:S04]  /*f650*/  LDGSTS.E.BYPASS.LTC128B.128 [R241+0x7000], [R2.64], !P4 ;  /* 0x0700000002f17fae */ /* 0x0005e8000e101d50 */
[C---:B------:R-:W-:Y:S02]  /*f660*/  HMMA.16816.F32 R16, R32.reuse, R18, RZ ;  /* 0x000000122010723c */ /* 0x040fe400000018ff */
[----:B----4-:R-:W-:Y:S06]  /*f670*/  LDSM.16.M88.4 R192, [R222+0x10100] ;  /* 0x01010000dec0783b */ /* 0x010fec0000000200 */
[----:B------:R-:W0:Y:S01]  /*f680*/  LDGDEPBAR ;  /* 0x00000000000079af */ /* 0x000e220000000000 */
[C---:B---3--:R-:W-:Y:S05]  /*f690*/  HMMA.16816.F32 R20, R32.reuse, R24, RZ ;  /* 0x000000182014723c */ /* 0x048fea00000018ff */
[----:B------:R-:W3:Y:S03]  /*f6a0*/  LDSM.16.M88.4 R196, [R218+0x8100] ;  /* 0x00810000dac4783b */ /* 0x000ee60000000200 */
[C---:B------:R-:W-:Y:S03]  /*f6b0*/  HMMA.16816.F32 R24, R32.reuse, R26, RZ ;  /* 0x0000001a2018723c */ /* 0x040fe600000018ff */
[----:B------:R-:W-:Y:S06]  /*f6c0*/  LDSM.16.M88.4 R200, [R212+0xa100] ;  /* 0x00a10000d4c8783b */ /* 0x000fec0000000200 */
[----:B------:R-:W-:Y:S01]  /*f6d0*/  LDSM.16.M88.4 R204, [R212+0xa900] ;  /* 0x00a90000d4cc783b */ /* 0x000fe20000000200 */
[C---:B-1----:R-:W-:Y:S05]  /*f6e0*/  HMMA.16816.F32 R28, R32.reuse, R136, RZ ;  /* 0x00000088201c723c */ /* 0x042fea00000018ff */
[----:B------:R-:W-:Y:S03]  /*f6f0*/  LDSM.16.M88.4 R208, [R212+0xc100] ;  /* 0x00c10000d4d0783b */ /* 0x000fe60000000200 */
[----:B------:R-:W-:Y:S03]  /*f700*/  HMMA.16816.F32 R32, R32, R138, RZ ;  /* 0x0000008a2020723c */ /* 0x000fe600000018ff */
[----:B------:R-:W1:Y:S05]  /*f710*/  LDSM.16.M88.4 R136, [R218+0x8900] ;  /* 0x00890000da88783b */ /* 0x000e6a0000000200 */
        /* <DEDUP_REMOVED lines=8> */
[----:B------:R-:W-:Y:S07]  /*f7a0*/  LDSM.16.M88.4 R184, [R217] ;  /* 0x00000000d9b8783b */ /* 0x000fee0000000200 */
[C---:B------:R-:W-:Y:S08]  /*f7b0*/  HMMA.16816.F32 R28, R172.reuse, R188, R28 ;  /* 0x000000bcac1c723c */ /* 0x040ff0000000181c */
[----:B------:R-:W-:Y:S01]  /*f7c0*/  HMMA.16816.F32 R32, R172, R190, R32 ;  /* 0x000000beac20723c */ /* 0x000fe20000001820 */
[----:B------:R-:W2:Y:S06]  /*f7d0*/  LDSM.16.M88.4 R172, [R221+0x10100] ;  /* 0x01010000ddac783b */ /* 0x000eac0000000200 */
[----:B------:R-:W2:Y:S01]  /*f7e0*/  LDSM.16.M88.4 R188, [R217+0x800] ;  /* 0x00080000d9bc783b */ /* 0x000ea20000000200 */
[C---:B---3--:R-:W-:Y:S08]  /*f7f0*/  HMMA.16816.F32 R4, R192.reuse, R196, R4 ;  /* 0x000000c4c004723c */ /* 0x048ff00000001804 */
[C---:B------:R-:W-:Y:S01]  /*f800*/  HMMA.16816.F32 R8, R192.reuse, R198, R8 ;  /* 0x000000c6c008723c */ /* 0x040fe20000001808 */
[----:B------:R-:W3:Y:S07]  /*f810*/  LDSM.16.M88.4 R196, [R217+0x1000] ;  /* 0x00100000d9c4783b */ /* 0x000eee0000000200 */
        /* <DEDUP_REMOVED lines=8> */
[----:B------:R-:W1:Y:S06]  /*f8a0*/  LDSM.16.M88.4 R180, [R212+0xb100] ;  /* 0x00b10000d4b4783b */ /* 0x000e6c0000000200 */
[----:B------:R-:W-:Y:S01]  /*f8b0*/  LDSM.16.M88.4 R192, [R235] ;  /* 0x00000000ebc0783b */ /* 0x000fe20000000200 */
[C---:B--2---:R-:W-:Y:S08]  /*f8c0*/  HMMA.16816.F32 R4, R172.reuse, R184, R4 ;  /* 0x000000b8ac04723c */ /* 0x044ff00000001804 */
[C---:B------:R-:W-:Y:S01]  /*f8d0*/  HMMA.16816.F32 R8, R172.reuse, R186, R8 ;  /* 0x000000baac08723c */ /* 0x040fe20000001808 */
[----:B------:R-:W2:Y:S07]  /*f8e0*/  LDSM.16.M88.4 R184, [R212+0xb900] ;  /* 0x00b90000d4b8783b */ /* 0x000eae0000000200 */
[C---:B------:R-:W-:Y:S08]  /*f8f0*/  HMMA.16816.F32 R12, R172.reuse, R188, R12 ;  /* 0x000000bcac0c723c */ /* 0x040ff0000000180c */
[C---:B------:R-:W-:Y:S01]  /*f900*/  HMMA.16816.F32 R16, R172.reuse, R190, R16 ;  /* 0x000000beac10723c */ /* 0x040fe20000001810 */
[----:B------:R-:W2:Y:S07]  /*f910*/  LDSM.16.M88.4 R188, [R220+0x14100] ;  /* 0x01410000dcbc783b */ /* 0x000eae0000000200 */
[C---:B---3--:R-:W-:Y:S08]  /*f920*/  HMMA.16816.F32 R20, R172.reuse, R196, R20 ;  /* 0x000000c4ac14723c */ /* 0x048ff00000001814 */
[C---:B------:R-:W-:Y:S01]  /*f930*/  HMMA.16816.F32 R24, R172.reuse, R198, R24 ;  /* 0x000000c6ac18723c */ /* 0x040fe20000001818 */
[----:B------:R-:W3:Y:S07]  /*f940*/  LDSM.16.M88.4 R196, [R234] ;  /* 0x00000000eac4783b */ /* 0x000eee0000000200 */
[C---:B-1----:R-:W-:Y:S08]  /*f950*/  HMMA.16816.F32 R28, R172.reuse, R136, R28 ;  /* 0x00000088ac1c723c */ /* 0x042ff0000000181c */
[----:B------:R-:W-:Y:S01]  /*f960*/  HMMA.16816.F32 R32, R172, R138, R32 ;  /* 0x0000008aac20723c */ /* 0x000fe20000001820 */
[----:B------:R-:W1:Y:S06]  /*f970*/  LDSM.16.M88.4 R136, [R233] ;  /* 0x00000000e988783b */ /* 0x000e6c0000000200 */
[----:B------:R-:W1:Y:S01]  /*f980*/  LDSM.16.M88.4 R172, [R232] ;  /* 0x00000000e8ac783b */ /* 0x000e620000000200 */
[C---:B----4-:R-:W-:Y:S08]  /*f990*/  HMMA.16816.F32 R4, R176.reuse, R200, R4 ;  /* 0x000000c8b004723c */ /* 0x050ff00000001804 */
[C---:B------:R-:W-:Y:S01]  /*f9a0*/  HMMA.16816.F32 R8, R176.reuse, R202, R8 ;  /* 0x000000cab008723c */ /* 0x040fe20000001808 */
[----:B------:R-:W-:Y:S07]  /*f9b0*/  LDSM.16.M88.4 R200, [R218+0xa100] ;  /* 0x00a10000dac8783b */ /* 0x000fee0000000200 */
[C---:B------:R-:W-:Y:S08]  /*f9c0*/  HMMA.16816.F32 R12, R176.reuse, R204, R12 ;  /* 0x000000ccb00c723c */ /* 0x040ff0000000180c */
[C---:B------:R-:W-:Y:S01]  /*f9d0*/  HMMA.16816.F32 R16, R176.reuse, R206, R16 ;  /* 0x000000ceb010723c */ /* 0x040fe20000001810 */
[----:B------:R-:W-:Y:S07]  /*f9e0*/  LDSM.16.M88.4 R204, [R218+0xa900] ;  /* 0x00a90000dacc783b */ /* 0x000fee0000000200 */
[C---:B------:R-:W-:Y:S08]  /*f9f0*/  HMMA.16816.F32 R20, R176.reuse, R180, R20 ;  /* 0x000000b4b014723c */ /* 0x040ff00000001814 */
[C---:B------:R-:W-:Y:S01]  /*fa00*/  HMMA.16816.F32 R24, R176.reuse, R182, R24 ;  /* 0x000000b6b018723c */ /* 0x040fe20000001818 */
[----:B------:R-:W4:Y:S07]  /*fa10*/  LDSM.16.M88.4 R180, [R222+0x14100] ;  /* 0x01410000deb4783b */ /* 0x000f2e0000000200 */
[C---:B--2---:R-:W-:Y:S08]  /*fa20*/  HMMA.16816.F32 R28, R176.reuse, R184, R28 ;  /* 0x000000b8b01c723c */ /* 0x044ff0000000181c */
[----:B------:R-:W-:Y:S01]  /*fa30*/  HMMA.16816.F32 R32, R176, R186, R32 ;  /* 0x000000bab020723c */ /* 0x000fe20000001820 */
[----:B------:R-:W2:Y:S06]  /*fa40*/  LDSM.16.M88.4 R176, [R218+0xb100] ;  /* 0x00b10000dab0783b */ /* 0x000eac0000000200 */
[----:B------:R-:W-:Y:S01]  /*fa50*/  LDSM.16.M88.4 R184, [R221+0x14100] ;  /* 0x01410000ddb8783b */ /* 0x000fe20000000200 */
[C---:B------:R-:W-:Y:S08]  /*fa60*/  HMMA.16816.F32 R4, R188.reuse, R192, R4 ;  /* 0x000000c0bc04723c */ /* 0x040ff00000001804 */
[C---:B------:R-:W-:Y:S01]  /*fa70*/  HMMA.16816.F32 R8, R188.reuse, R194, R8 ;  /* 0x000000c2bc08723c */ /* 0x040fe20000001808 */
[----:B------:R-:W-:Y:S07]  /*fa80*/  LDSM.16.M88.4 R192, [R217+0x2000] ;  /* 0x00200000d9c0783b */ /* 0x000fee0000000200 */
[C---:B---3--:R-:W-:Y:S08]  /*fa90*/  HMMA.16816.F32 R12, R188.reuse, R196, R12 ;  /* 0x000000c4bc0c723c */ /* 0x048ff0000000180c */
[C---:B------:R-:W-:Y:S01]  /*faa0*/  HMMA.16816.F32 R16, R188.reuse, R198, R16 ;  /* 0x000000c6bc10723c */ /* 0x040fe20000001810 */
[----:B------:R-:W-:Y:S07]  /*fab0*/  LDSM.16.M88.4 R196, [R217+0x3800] ;  /* 0x00380000d9c4783b */ /* 0x000fee0000000200 */
[C---:B-1----:R-:W-:Y:S08]  /*fac0*/  HMMA.16816.F32 R20, R188.reuse, R136, R20 ;  /* 0x00000088bc14723c */ /* 0x042ff00000001814 */
[C---:B------:R-:W-:Y:S01]  /*fad0*/  HMMA.16816.F32 R24, R188.reuse, R138, R24 ;  /* 0x0000008abc18723c */ /* 0x040fe20000001818 */
[----:B------:R-:W1:Y:S07]  /*fae0*/  LDSM.16.M88.4 R136, [R218+0xb900] ;  /* 0x00b90000da88783b */ /* 0x000e6e0000000200 */
[C---:B------:R-:W-:Y:S08]  /*faf0*/  HMMA.16816.F32 R28, R188.reuse, R172, R28 ;  /* 0x000000acbc1c723c */ /* 0x040ff0000000181c */
[----:B------:R-:W-:Y:S01]  /*fb00*/  HMMA.16816.F32 R32, R188, R174, R32 ;  /* 0x000000aebc20723c */ /* 0x000fe20000001820 */
[----:B------:R-:W3:Y:S06]  /*fb10*/  LDSM.16.M88.4 R172, [R217+0x2800] ;  /* 0x00280000d9ac783b */ /* 0x000eec0000000200 */
[----:B------:R-:W1:Y:S01]  /*fb20*/  LDSM.16.M88.4 R188, [R217+0x3000] ;  /* 0x00300000d9bc783b */ /* 0x000e620000000200 */
[C---:B----4-:R-:W-:Y:S08]  /*fb30*/  HMMA.16816.F32 R4, R180.reuse, R200, R4 ;  /* 0x000000c8b404723c */ /* 0x050ff00000001804 */
[C---:B------:R-:W-:Y:S01]  /*fb40*/  HMMA.16816.F32 R8, R180.reuse, R202, R8 ;  /* 0x000000cab408723c */ /* 0x040fe20000001808 */
[----:B------:R-:W4:Y:S07]  /*fb50*/  LDSM.16.M88.4 R200, [R219+0x18100] ;  /* 0x01810000dbc8783b */ /* 0x000f2e0000000200 */
[C---:B------:R-:W-:Y:S08]  /*fb60*/  HMMA.16816.F32 R12, R180.reuse, R204, R12 ;  /* 0x000000ccb40c723c */ /* 0x040ff0000000180c */
[C---:B------:R-:W-:Y:S01]  /*fb70*/  HMMA.16816.F32 R16, R180.reuse, R206, R16 ;  /* 0x000000ceb410723c */ /* 0x040fe20000001810 */
[----:B------:R-:W-:Y:S07]  /*fb80*/  LDSM.16.M88.4 R204, [R212+0xe100] ;  /* 0x00e10000d4cc783b */ /* 0x000fee0000000200 */
[C---:B--2---:R-:W-:Y:S08]  /*fb90*/  HMMA.16816.F32 R20, R180.reuse, R176, R20 ;  /* 0x000000b0b414723c */ /* 0x044ff00000001814 */
[C---:B------:R-:W-:Y:S01]  /*fba0*/  HMMA.16816.F32 R24, R180.reuse, R178, R24 ;  /* 0x000000b2b418723c */ /* 0x040fe20000001818 */
[----:B------:R-:W-:Y:S07]  /*fbb0*/  LDSM.16.M88.4 R176, [R212+0xd100] ;  /* 0x00d10000d4b0783b */ /* 0x000fee0000000200 */
[C---:B-1----:R-:W-:Y:S08]  /*fbc0*/  HMMA.16816.F32 R28, R180.reuse, R136, R28 ;  /* 0x00000088b41c723c */ /* 0x042ff0000000181c */
[----:B------:R-:W-:Y:S01]  /*fbd0*/  HMMA.16816.F32 R32, R180, R138, R32 ;  /* 0x0000008ab420723c */ /* 0x000fe20000001820 */
[----:B------:R-:W1:Y:S06]  /*fbe0*/  LDSM.16.M88.4 R136, [R212+0xc900] ;  /* 0x00c90000d488783b */ /* 0x000e6c0000000200 */
[----:B------:R-:W-:Y:S01]  /*fbf0*/  LDSM.16.M88.4 R180, [R220+0x18100] ;  /* 0x01810000dcb4783b */ /* 0x000fe20000000200 */
[C---:B------:R-:W-:Y:S08]  /*fc00*/  HMMA.16816.F32 R4, R184.reuse, R192, R4 ;  /* 0x000000c0b804723c */ /* 0x040ff00000001804 */
[C---:B------:R-:W-:Y:S01]  /*fc10*/  HMMA.16816.F32 R8, R184.reuse, R194, R8 ;  /* 0x000000c2b808723c */ /* 0x040fe20000001808 */
[----:B------:R-:W-:Y:S07]  /*fc20*/  LDSM.16.M88.4 R192, [R229] ;  /* 0x00000000e5c0783b */ /* 0x000fee0000000200 */
[C---:B---3--:R-:W-:Y:S08]  /*fc30*/  HMMA.16816.F32 R12, R184.reuse, R172, R12 ;  /* 0x000000acb80c723c */ /* 0x048ff0000000180c */
[C---:B------:R-:W-:Y:S01]  /*fc40*/  HMMA.16816.F32 R16, R184.reuse, R174, R16 ;  /* 0x000000aeb810723c */ /* 0x040fe20000001810 */
[----:B------:R-:W2:Y:S07]  /*fc50*/  LDSM.16.M88.4 R172, [R212+0xd900] ;  /* 0x00d90000d4ac783b */ /* 0x000eae0000000200 */
[C---:B------:R-:W-:Y:S08]  /*fc60*/  HMMA.16816.F32 R20, R184.reuse, R188, R20 ;  /* 0x000000bcb814723c */ /* 0x040ff00000001814 */
[C---:B------:R-:W-:Y:S01]  /*fc70*/  HMMA.16816.F32 R24, R184.reuse, R190, R24 ;  /* 0x000000beb818723c */ /* 0x040fe20000001818 */
[----:B------:R-:W-:Y:S07]  /*fc80*/  LDSM.16.M88.4 R188, [R230] ;  /* 0x00000000e6bc783b */ /* 0x000fee0000000200 */
[C---:B------:R-:W-:Y:S08]  /*fc90*/  HMMA.16816.F32 R28, R184.reuse, R196, R28 ;  /* 0x000000c4b81c723c */ /* 0x040ff0000000181c */
[----:B------:R-:W-:Y:S01]  /*fca0*/  HMMA.16816.F32 R32, R184, R198, R32 ;  /* 0x000000c6b820723c */ /* 0x000fe20000001820 */
[----:B------:R-:W3:Y:S06]  /*fcb0*/  LDSM.16.M88.4 R184, [R231] ;  /* 0x00000000e7b8783b */ /* 0x000eec0000000200 */
[----:B------:R-:W-:Y:S01]  /*fcc0*/  LDSM.16.M88.4 R196, [R218+0xc100] ;  /* 0x00c10000dac4783b */ /* 0x000fe20000000200 */
[C---:B----4-:R-:W-:Y:S08]  /*fcd0*/  HMMA.16816.F32 R4, R200.reuse, R208, R4 ;  /* 0x000000d0c804723c */ /* 0x050ff00000001804 */
[C---:B------:R-:W-:Y:S01]  /*fce0*/  HMMA.16816.F32 R8, R200.reuse, R210, R8 ;  /* 0x000000d2c808723c */ /* 0x040fe20000001808 */
[----:B------:R-:W-:Y:S07]  /*fcf0*/  LDSM.16.M88.4 R208, [R212+0xe900] ;  /* 0x00e90000d4d0783b */ /* 0x000fee0000000200 */
[C---:B-1----:R-:W-:Y:S08]  /*fd00*/  HMMA.16816.F32 R12, R200.reuse, R136, R12 ;  /* 0x00000088c80c723c */ /* 0x042ff0000000180c */
[C---:B------:R-:W-:Y:S01]  /*fd10*/  HMMA.16816.F32 R16, R200.reuse, R138, R16 ;  /* 0x0000008ac810723c */ /* 0x040fe20000001810 */
[----:B------:R-:W1:Y:S07]  /*fd20*/  LDSM.16.M88.4 R136, [R228] ;  /* 0x00000000e488783b */ /* 0x000e6e0000000200 */
[C---:B------:R-:W-:Y:S08]  /*fd30*/  HMMA.16816.F32 R20, R200.reuse, R176, R20 ;  /* 0x000000b0c814723c */ /* 0x040ff00000001814 */
[C---:B------:R-:W-:Y:S01]  /*fd40*/  HMMA.16816.F32 R24, R200.reuse, R178, R24 ;  /* 0x000000b2c818723c */ /* 0x040fe20000001818 */
[----:B------:R-:W4:Y:S07]  /*fd50*/  LDSM.16.M88.4 R176, [R222+0x18100] ;  /* 0x01810000deb0783b */ /* 0x000f2e0000000200 */
[C---:B--2---:R-:W-:Y:S08]  /*fd60*/  HMMA.16816.F32 R28, R200.reuse, R172, R28 ;  /* 0x000000acc81c723c */ /* 0x044ff0000000181c */
[----:B------:R-:W-:Y:S01]  /*fd70*/  HMMA.16816.F32 R32, R200, R174, R32 ;  /* 0x000000aec820723c */ /* 0x000fe20000001820 */
[----:B------:R-:W2:Y:S06]  /*fd80*/  LDSM.16.M88.4 R172, [R218+0xc900] ;  /* 0x00c90000daac783b */ /* 0x000eac0000000200 */
[----:B------:R-:W-:Y:S01]  /*fd90*/  LDSM.16.M88.4 R200, [R219+0x1c100] ;  /* 0x01c10000dbc8783b */ /* 0x000fe20000000200 */
[C---:B---3--:R-:W-:Y:S08]  /*fda0*/  HMMA.16816.F32 R4, R180.reuse, R184, R4 ;  /* 0x000000b8b404723c */ /* 0x048ff00000001804 */
[C---:B------:R-:W-:Y:S01]  /*fdb0*/  HMMA.16816.F32 R8, R180.reuse, R186, R8 ;  /* 0x000000bab408723c */ /* 0x040fe20000001808 */
[----:B------:R-:W3:Y:S07]  /*fdc0*/  LDSM.16.M88.4 R184, [R218+0xd100] ;  /* 0x00d10000dab8783b */ /* 0x000eee0000000200 */
[C---:B------:R-:W-:Y:S08]  /*fdd0*/  HMMA.16816.F32 R12, R180.reuse, R188, R12 ;  /* 0x000000bcb40c723c */ /* 0x040ff0000000180c */
[C---:B------:R-:W-:Y:S01]  /*fde0*/  HMMA.16816.F32 R16, R180.reuse, R190, R16 ;  /* 0x000000beb410723c */ /* 0x040fe20000001810 */
[----:B------:R-:W-:Y:S07]  /*fdf0*/  LDSM.16.M88.4 R188, [R217+0x4000] ;  /* 0x00400000d9bc783b */ /* 0x000fee0000000200 */
[C---:B------:R-:W-:Y:S08]  /*fe00*/  HMMA.16816.F32 R20, R180.reuse, R192, R20 ;  /* 0x000000c0b414723c */ /* 0x040ff00000001814 */
[C---:B------:R-:W-:Y:S01]  /*fe10*/  HMMA.16816.F32 R24, R180.reuse, R194, R24 ;  /* 0x000000c2b418723c */ /* 0x040fe20000001818 */
[----:B------:R-:W-:Y:S07]  /*fe20*/  LDSM.16.M88.4 R192, [R217+0x4800] ;  /* 0x00480000d9c0783b */ /* 0x000fee0000000200 */
[C---:B-1----:R-:W-:Y:S08]  /*fe30*/  HMMA.16816.F32 R28, R180.reuse, R136, R28 ;  /* 0x00000088b41c723c */ /* 0x042ff0000000181c */
[----:B------:R-:W-:Y:S01]  /*fe40*/  HMMA.16816.F32 R32, R180, R138, R32 ;  /* 0x0000008ab420723c */ /* 0x000fe20000001820 */
[----:B------:R-:W1:Y:S06]  /*fe50*/  LDSM.16.M88.4 R136, [R218+0xd900] ;  /* 0x00d90000da88783b */ /* 0x000e6c0000000200 */
[----:B------:R-:W1:Y:S01]  /*fe60*/  LDSM.16.M88.4 R180, [R221+0x18100] ;  /* 0x01810000ddb4783b */ /* 0x000e620000000200 */
[C---:B----4-:R-:W-:Y:S08]  /*fe70*/  HMMA.16816.F32 R4, R176.reuse, R196, R4 ;  /* 0x000000c4b004723c */ /* 0x050ff00000001804 */
[C---:B------:R-:W-:Y:S01]  /*fe80*/  HMMA.16816.F32 R8, R176.reuse, R198, R8 ;  /* 0x000000c6b008723c */ /* 0x040fe20000001808 */
[----:B------:R-:W4:Y:S07]  /*fe90*/  LDSM.16.M88.4 R196, [R217+0x5000] ;  /* 0x00500000d9c4783b */ /* 0x000f2e0000000200 */
[C---:B--2---:R-:W-:Y:S08]  /*fea0*/  HMMA.16816.F32 R12, R176.reuse, R172, R12 ;  /* 0x000000acb00c723c */ /* 0x044ff0000000180c */
[C---:B------:R-:W-:Y:S01]  /*feb0*/  HMMA.16816.F32 R16, R176.reuse, R174, R16 ;  /* 0x000000aeb010723c */ /* 0x040fe20000001810 */
[----:B------:R-:W2:Y:S07]  /*fec0*/  LDSM.16.M88.4 R172, [R217+0x5800] ;  /* 0x00580000d9ac783b */ /* 0x000eae0000000200 */
[C---:B---3--:R-:W-:Y:S08]  /*fed0*/  HMMA.16816.F32 R20, R176.reuse, R184, R20 ;  /* 0x000000b8b014723c */ /* 0x048ff00000001814 */
[C---:B------:R-:W-:Y:S01]  /*fee0*/  HMMA.16816.F32 R24, R176.reuse, R186, R24 ;  /* 0x000000bab018723c */ /* 0x040fe20000001818 */
[----:B------:R-:W-:Y:S07]  /*fef0*/  LDSM.16.M88.4 R184, [R220+0x1c100] ;  /* 0x01c10000dcb8783b */ /* 0x000fee0000000200 */
[C---:B-1----:R-:W-:Y:S08]  /*ff00*/  HMMA.16816.F32 R28, R176.reuse, R136, R28 ;  /* 0x00000088b01c723c */ /* 0x042ff0000000181c */
[----:B------:R-:W-:Y:S01]  /*ff10*/  HMMA.16816.F32 R32, R176, R138, R32 ;  /* 0x0000008ab020723c */ /* 0x000fe20000001820 */
[----:B------:R-:W1:Y:S06]  /*ff20*/  LDSM.16.M88.4 R136, [R212+0xf100] ;  /* 0x00f10000d488783b */ /* 0x000e6c0000000200 */
[----:B------:R-:W3:Y:S01]  /*ff30*/  LDSM.16.M88.4 R176, [R212+0xf900] ;  /* 0x00f90000d4b0783b */ /* 0x000ee20000000200 */
[C---:B------:R-:W-:Y:S08]  /*ff40*/  HMMA.16816.F32 R4, R180.reuse, R188, R4 ;  /* 0x000000bcb404723c */ /* 0x040ff00000001804 */
[C---:B------:R-:W-:Y:S01]  /*ff50*/  HMMA.16816.F32 R8, R180.reuse, R190, R8 ;  /* 0x000000beb408723c */ /* 0x040fe20000001808 */
[----:B------:R-:W1:Y:S07]  /*ff60*/  LDSM.16.M88.4 R188, [R227] ;  /* 0x00000000e3bc783b */ /* 0x000e6e0000000200 */
[C---:B------:R-:W-:Y:S08]  /*ff70*/  HMMA.16816.F32 R12, R180.reuse, R192, R12 ;  /* 0x000000c0b40c723c */ /* 0x040ff0000000180c */
[C---:B------:R-:W-:Y:S01]  /*ff80*/  HMMA.16816.F32 R16, R180.reuse, R194, R16 ;  /* 0x000000c2b410723c */ /* 0x040fe20000001810 */
[----:B------:R-:W1:Y:S07]  /*ff90*/  LDSM.16.M88.4 R192, [R226] ;  /* 0x00000000e2c0783b */ /* 0x000e6e0000000200 */
[C---:B----4-:R-:W-:Y:S08]  /*ffa0*/  HMMA.16816.F32 R20, R180.reuse, R196, R20 ;  /* 0x000000c4b414723c */ /* 0x050ff00000001814 */
[C---:B------:R-:W-:Y:S01]  /*ffb0*/  HMMA.16816.F32 R24, R180.reuse, R198, R24 ;  /* 0x000000c6b418723c */ /* 0x040fe20000001818 */
[----:B------:R-:W-:Y:S07]  /*ffc0*/  LDSM.16.M88.4 R196, [R222+0x1c100] ;  /* 0x01c10000dec4783b */ /* 0x000fee0000000200 */
[C---:B--2---:R-:W-:Y:S08]  /*ffd0*/  HMMA.16816.F32 R28, R180.reuse, R172, R28 ;  /* 0x000000acb41c723c */ /* 0x044ff0000000181c */
[----:B------:R-:W-:Y:S01]  /*ffe0*/  HMMA.16816.F32 R32, R180, R174, R32 ;  /* 0x000000aeb420723c */ /* 0x000fe20000001820 */
[----:B------:R-:W2:Y:S06]  /*fff0*/  LDSM.16.M88.4 R172, [R225] ;  /* 0x00000000e1ac783b */ /* 0x000eac0000000200 */
[----:B------:R-:W4:Y:S01]  /*10000*/  LDSM.16.M88.4 R180, [R224] ;  /* 0x00000000e0b4783b */ /* 0x000f220000000200 */
[C---:B------:R-:W-:Y:S08]  /*10010*/  HMMA.16816.F32 R4, R200.reuse, R204, R4 ;  /* 0x000000ccc804723c */ /* 0x040ff00000001804 */
[C---:B------:R-:W-:Y:S01]  /*10020*/  HMMA.16816.F32 R8, R200.reuse, R206, R8 ;  /* 0x000000cec808723c */ /* 0x040fe20000001808 */
[----:B------:R-:W2:Y:S07]  /*10030*/  LDSM.16.M88.4 R204, [R218+0xe100] ;  /* 0x00e10000dacc783b */ /* 0x000eae0000000200 */
[C---:B------:R-:W-:Y:S08]  /*10040*/  HMMA.16816.F32 R12, R200.reuse, R208, R12 ;  /* 0x000000d0c80c723c */ /* 0x040ff0000000180c */
[C---:B------:R-:W-:Y:S01]  /*10050*/  HMMA.16816.F32 R16, R200.reuse, R210, R16 ;  /* 0x000000d2c810723c */ /* 0x040fe20000001810 */
[----:B------:R-:W-:Y:S07]  /*10060*/  LDSM.16.M88.4 R208, [R217+0x6000] ;  /* 0x00600000d9d0783b */ /* 0x000fee0000000200 */
[C---:B-1----:R-:W-:Y:S08]  /*10070*/  HMMA.16816.F32 R20, R200.reuse, R136, R20 ;  /* 0x00000088c814723c */ /* 0x042ff00000001814 */
[C---:B------:R-:W-:Y:S01]  /*10080*/  HMMA.16816.F32 R24, R200.reuse, R138, R24 ;  /* 0x0000008ac818723c */ /* 0x040fe20000001818 */
[----:B------:R-:W1:Y:S07]  /*10090*/  LDSM.16.M88.4 R136, [R218+0xe900] ;  /* 0x00e90000da88783b */ /* 0x000e6e0000000200 */
[C---:B---3--:R-:W-:Y:S08]  /*100a0*/  HMMA.16816.F32 R28, R200.reuse, R176, R28 ;  /* 0x000000b0c81c723c */ /* 0x048ff0000000181c */
[----:B------:R-:W-:Y:S01]  /*100b0*/  HMMA.16816.F32 R32, R200, R178, R32 ;  /* 0x000000b2c820723c */ /* 0x000fe20000001820 */
[----:B------:R-:W3:Y:S06]  /*100c0*/  LDSM.16.M88.4 R176, [R218+0xf100] ;  /* 0x00f10000dab0783b */ /* 0x000eec0000000200 */
[----:B------:R-:W-:Y:S01]  /*100d0*/  LDSM.16.M88.4 R200, [R221+0x1c100] ;  /* 0x01c10000ddc8783b */ /* 0x000fe20000000200 */
[C---:B------:R-:W-:Y:S08]  /*100e0*/  HMMA.16816.F32 R4, R184.reuse, R188, R4 ;  /* 0x000000bcb804723c */ /* 0x040ff00000001804 */
[C---:B------:R-:W-:Y:S01]  /*100f0*/  HMMA.16816.F32 R8, R184.reuse, R190, R8 ;  /* 0x000000beb808723c */ /* 0x040fe20000001808 */
[----:B------:R-:W1:Y:S07]  /*10100*/  LDSM.16.M88.4 R188, [R218+0xf900] ;  /* 0x00f90000dabc783b */ /* 0x000e6e0000000200 */
[C---:B------:R-:W-:Y:S08]  /*10110*/  HMMA.16816.F32 R12, R184.reuse, R192, R12 ;  /* 0x000000c0b80c723c */ /* 0x040ff0000000180c */
[C---:B------:R-:W-:Y:S08]  /*10120*/  HMMA.16816.F32 R16, R184.reuse, R194, R16 ;  /* 0x000000c2b810723c */ /* 0x040ff00000001810 */
[C---:B--2---:R-:W-:Y:S08]  /*10130*/  HMMA.16816.F32 R20, R184.reuse, R172, R20 ;  /* 0x000000acb814723c */ /* 0x044ff00000001814 */
[C---:B------:R-:W-:Y:S08]  /*10140*/  HMMA.16816.F32 R24, R184.reuse, R174, R24 ;  /* 0x000000aeb818723c */ /* 0x040ff00000001818 */
[C---:B----4-:R-:W-:Y:S08]  /*10150*/  HMMA.16816.F32 R28, R184.reuse, R180, R28 ;  /* 0x000000b4b81c723c */ /* 0x050ff0000000181c */
[----:B------:R-:W-:Y:S08]  /*10160*/  HMMA.16816.F32 R32, R184, R182, R32 ;  /* 0x000000b6b820723c */ /* 0x000ff00000001820 */
[C---:B------:R-:W-:Y:S08]  /*10170*/  HMMA.16816.F32 R4, R196.reuse, R204, R4 ;  /* 0x000000ccc404723c */ /* 0x040ff00000001804 */
[C---:B------:R-:W-:Y:S08]  /*10180*/  HMMA.16816.F32 R8, R196.reuse, R206, R8 ;  /* 0x000000cec408723c */ /* 0x040ff00000001808 */
[C---:B-1----:R-:W-:Y:S08]  /*10190*/  HMMA.16816.F32 R12, R196.reuse, R136, R12 ;  /* 0x00000088c40c723c */ /* 0x042ff0000000180c */
[C---:B------:R-:W-:Y:S01]  /*101a0*/  HMMA.16816.F32 R16, R196.reuse, R138, R16 ;  /* 0x0000008ac410723c */ /* 0x040fe20000001810 */
[----:B------:R-:W1:Y:S07]  /*101b0*/  LDSM.16.M88.4 R136, [R217+0x6800] ;  /* 0x00680000d988783b */ /* 0x000e6e0000000200 */
[C---:B---3--:R-:W-:Y:S08]  /*101c0*/  HMMA.16816.F32 R20, R196.reuse, R176, R20 ;  /* 0x000000b0c414723c */ /* 0x048ff00000001814 */
[C---:B------:R-:W-:Y:S08]  /*101d0*/  HMMA.16816.F32 R24, R196.reuse, R178, R24 ;  /* 0x000000b2c418723c */ /* 0x040ff00000001818 */
[C---:B------:R-:W-:Y:S08]  /*101e0*/  HMMA.16816.F32 R28, R196.reuse, R188, R28 ;  /* 0x000000bcc41c723c */ /* 0x040ff0000000181c */
[----:B------:R-:W-:Y:S08]  /*101f0*/  HMMA.16816.F32 R32, R196, R190, R32 ;  /* 0x000000bec420723c */ /* 0x000ff00000001820 */
[C---:B------:R-:W-:Y:S08]  /*10200*/  HMMA.16816.F32 R4, R200.reuse, R208, R4 ;  /* 0x000000d0c804723c */ /* 0x040ff00000001804 */
        /* <DEDUP_REMOVED lines=15> */
[----:B------:R-:W3:Y:S01]  /*10300*/  MUFU.TANH R187, R6 ;  /* 0x0000000600bb7308 */ /* 0x000ee20000002400 */
[----:B------:R-:W-:Y:S02]  /*10310*/  FMUL.FTZ R14, R14, c[0x0][0x320] ;  /* 0x0000c8000e0e7a20 */ /* 0x000fe40000410000 */
[----:B------:R-:W-:Y:S02]  /*10320*/  FMUL.FTZ R15, R15, c[0x0][0x320] ;  /* 0x0000c8000f0f7a20 */ /* 0x000fe40000410000 */
[----:B------:R-:W-:Y:S02]  /*10330*/  FMUL.FTZ R16, R16, c[0x0][0x320] ;  /* 0x0000c80010107a20 */ /* 0x000fe40000410000 */
[----:B------:R-:W-:Y:S02]  /*10340*/  FMUL.FTZ R17, R17, c[0x0][0x320] ;  /* 0x0000c80011117a20 */ /* 0x000fe40000410000 */
[----:B------:R-:W-:Y:S01]  /*10350*/  FMUL.FTZ R18, R18, c[0x0][0x320] ;  /* 0x0000c80012127a20 */ /* 0x000fe20000410000 */
[----:B------:R4:W1:Y:S01]  /*10360*/  MUFU.TANH R186, R7 ;  /* 0x0000000700ba7308 */ /* 0x0008620000002400 */
[----:B------:R-:W-:Y:S09]  /*10370*/  FMUL.FTZ R19, R19, c[0x0][0x320] ;  /* 0x0000c80013137a20 */ /* 0x000ff20000410000 */
[----:B------:R-:W1:Y:S10]  /*10380*/  MUFU.TANH R181, R8 ;  /* 0x0000000800b57308 */ /* 0x000e740000002400 */
[----:B------:R-:W1:Y:S01]  /*10390*/  MUFU.TANH R178, R9 ;  /* 0x0000000900b27308 */ /* 0x000e620000002400 */
[----:B----4-:R-:W4:Y:S09]  /*103a0*/  LDSM.16.M88.4 R4, [R217+0x7000] ;  /* 0x00700000d904783b */ /* 0x010f320000000200 */
[----:B------:R-:W1:Y:S10]  /*103b0*/  MUFU.TANH R185, R10 ;  /* 0x0000000a00b97308 */ /* 0x000e740000002400 */
[----:B------:R1:W1:Y:S10]  /*103c0*/  MUFU.TANH R183, R11 ;  /* 0x0000000b00b77308 */ /* 0x0002740000002400 */
[----:B------:R-:W2:Y:S10]  /*103d0*/  MUFU.TANH R175, R12 ;  /* 0x0000000c00af7308 */ /* 0x000eb40000002400 */
[----:B------:R-:W2:Y:S01]  /*103e0*/  MUFU.TANH R174, R13 ;  /* 0x0000000d00ae7308 */ /* 0x000ea20000002400 */
[----:B-1----:R-:W1:Y:S01]  /*103f0*/  LDSM.16.M88.4 R8, [R217+0x7800] ;  /* 0x00780000d908783b */ /* 0x002e620000000200 */
[----:B------:R-:W-:Y:S04]  /*10400*/  DEPBAR.LE SB0, 0x0 ;  /* 0x000080000000791a */ /* 0x000fe80000000000 */
[C---:B----4-:R-:W-:Y:S04]  /*10410*/  HMMA.16816.F32 R20, R200.reuse, R4, R20 ;  /* 0x00000004c814723c */ /* 0x050fe80000001814 */
[----:B------:R-:W4:Y:S01]  /*10420*/  MUFU.TANH R180, R14 ;  /* 0x0000000e00b47308 */ /* 0x000f220000002400 */
[----:B------:R-:W-:Y:S03]  /*10430*/  BAR.SYNC.DEFER_BLOCKING 0x0 ;  /* 0x0000000000007b1d */ /* 0x000fe60000010000 */
[C---:B------:R-:W-:Y:S06]  /*10440*/  HMMA.16816.F32 R24, R200.reuse, R6, R24 ;  /* 0x00000006c818723c */ /* 0x040fec0000001818 */
[----:B------:R-:W1:Y:S10]  /*10450*/  MUFU.TANH R179, R15 ;  /* 0x0000000f00b37308 */ /* 0x000e740000002400 */
[----:B------:R-:W2:Y:S01]  /*10460*/  MUFU.TANH R173, R16 ;  /* 0x0000001000ad7308 */ /* 0x000ea20000002400 */
[----:B------:R-:W-:Y:S02]  /*10470*/  FMUL.FTZ R20, R20, c[0x0][0x320] ;  /* 0x0000c80014147a20 */ /* 0x000fe40000410000 */
[----:B------:R-:W-:Y:S02]  /*10480*/  FMUL.FTZ R21, R21, c[0x0][0x320] ;  /* 0x0000c80015157a20 */ /* 0x000fe40000410000 */
[----:B------:R-:W-:Y:S02]  /*10490*/  FMUL.FTZ R22, R22, c[0x0][0x320] ;  /* 0x0000c80016167a20 */ /* 0x000fe40000410000 */
[----:B------:R-:W-:Y:S03]  /*104a0*/  FMUL.FTZ R23, R23, c[0x0][0x320] ;  /* 0x0000c80017177a20 */ /* 0x000fe60000410000 */
[----:B------:R-:W2:Y:S01]  /*104b0*/  MUFU.TANH R136, R20 ;  /* 0x0000001400887308 */ /* 0x000ea20000002400 */
[----:B------:R-:W-:Y:S02]  /*104c0*/  FMUL.FTZ R24, R24, c[0x0][0x320] ;  /* 0x0000c80018187a20 */ /* 0x000fe40000410000 */
[----:B------:R-:W-:Y:S01]  /*104d0*/  FMUL.FTZ R27, R27, c[0x0][0x320] ;  /* 0x0000c8001b1b7a20 */ /* 0x000fe20000410000 */
[C---:B-1----:R-:W-:Y:S03]  /*104e0*/  HMMA.16816.F32 R28, R200.reuse, R8, R28 ;  /* 0x00000008c81c723c */ /* 0x042fe6000000181c */
[----:B------:R-:W-:Y:S03]  /*104f0*/  FMUL.FTZ R26, R26, c[0x0][0x320] ;  /* 0x0000c8001a1a7a20 */ /* 0x000fe60000410000 */
[----:B------:R1:W1:Y:S02]  /*10500*/  MUFU.TANH R135, R21 ;  /* 0x0000001500877308 */ /* 0x0002640000002400 */
[----:B------:R-:W-:Y:S08]  /*10510*/  HMMA.16816.F32 R32, R200, R10, R32 ;  /* 0x0000000ac820723c */ /* 0x000ff00000001820 */
[----:B------:R2:W2:Y:S10]  /*10520*/  MUFU.TANH R139, R22 ;  /* 0x00000016008b7308 */ /* 0x0004b40000002400 */
[----:B------:R3:W3:Y:S06]  /*10530*/  MUFU.TANH R172, R23 ;  /* 0x0000001700ac7308 */ /* 0x0006ec0000002400 */
[----:B-1----:R-:W-:Y:S02]  /*10540*/  FMUL.FTZ R21, R32, c[0x0][0x320] ;  /* 0x0000c80020157a20 */ /* 0x002fe40000410000 */
[----:B------:R-:W-:Y:S02]  /*10550*/  FMUL.FTZ R20, R33, c[0x0][0x320] ;  /* 0x0000c80021147a20 */ /* 0x000fe40000410000 */
[----:B------:R1:W1:Y:S01]  /*10560*/  MUFU.TANH R132, R24 ;  /* 0x0000001800847308 */ /* 0x0002620000002400 */
[----:B--2---:R-:W-:Y:S02]  /*10570*/  FMUL.FTZ R22, R29, c[0x0][0x320] ;  /* 0x0000c8001d167a20 */ /* 0x004fe40000410000 */
[----:B------:R-:W-:Y:S07]  /*10580*/  FMUL.FTZ R29, R35, c[0x0][0x320] ;  /* 0x0000c800231d7a20 */ /* 0x000fee0000410000 */
[----:B------:R2:W2:Y:S01]  /*10590*/  MUFU.TANH R138, R27 ;  /* 0x0000001b008a7308 */ /* 0x0004a20000002400 */
[----:B---3--:R-:W-:Y:S02]  /*105a0*/  FMUL.FTZ R23, R28, c[0x0][0x320] ;  /* 0x0000c8001c177a20 */ /* 0x008fe40000410000 */
[----:B------:R-:W-:Y:S07]  /*105b0*/  FMUL.FTZ R28, R34, c[0x0][0x320] ;  /* 0x0000c800221c7a20 */ /* 0x000fee0000410000 */
[----:B------:R3:W3:Y:S01]  /*105c0*/  MUFU.TANH R137, R17 ;  /* 0x0000001100897308 */ /* 0x0006e20000002400 */
[----:B-1----:R-:W-:Y:S02]  /*105d0*/  FMUL.FTZ R24, R25, c[0x0][0x320] ;  /* 0x0000c80019187a20 */ /* 0x002fe40000410000 */
[----:B------:R-:W-:Y:S07]  /*105e0*/  FMUL.FTZ R25, R30, c[0x0][0x320] ;  /* 0x0000c8001e197a20 */ /* 0x000fee0000410000 */
[----:B------:R1:W1:Y:S01]  /*105f0*/  MUFU.TANH R177, R18 ;  /* 0x0000001200b17308 */ /* 0x0002620000002400 */
[----:B--2---:R-:W-:Y:S09]  /*10600*/  FMUL.FTZ R27, R31, c[0x0][0x320] ;  /* 0x0000c8001f1b7a20 */ /* 0x004ff20000410000 */
        /* <DEDUP_REMOVED lines=12> */
[----:B--234-:R-:W-:Y:S01]  /*106d0*/  ULEA UR4, UR21, UR10, 0x6 ;  /* 0x0000000a15047291 */ /* 0x01cfe2000f8e303f */
[----:B------:R-:W-:Y:S05]  /*106e0*/  IMAD.MOV.U32 R240, RZ, RZ, RZ ;  /* 0x000000fffff07224 */ /* 0x000fea00078e00ff */
[----:B------:R-:W-:Y:S05]  /*106f0*/  IMAD.U32 R2, RZ, RZ, UR4 ;  /* 0x00000004ff027e24 */ /* 0x000fea000f8e00ff */
[----:B------:R-:W-:Y:S05]  /*10700*/  IADD3 R2, R2, -0x40, R251 ;  /* 0xffffffc002027810 */ /* 0x000fea0007ffe0fb */
        /* <DEDUP_REMOVED lines=22> */
[----:B------:R-:W-:Y:S01]  /*10870*/  LEA.HI.X R2, R0, c[0x0][0x1cc], R2, 0x1, P0 ;  /* 0x0000730000027a11 */ /* 0x000fe200000f0c02 */
[----:B------:R-:W2:Y:S04]  /*10880*/  SHFL.IDX PT, R3, R5, RZ, 0x181f ;  /* 0x00181fff05037589 */ /* 0x000ea800000e0000 */
[----:B------:R-:W3:Y:S04]  /*10890*/  SHFL.IDX PT, R4, R2, RZ, 0x181f ;  /* 0x00181fff02047589 */ /* 0x000ee800000e0000 */
[----:B------:R-:W4:Y:S04]  /*108a0*/  SHFL.IDX PT, R0, R5, 0x1, 0x181f ;  /* 0x00381f0005007f89 */ /* 0x000f2800000e0000 */
[----:B------:R-:W5:Y:S01]  /*108b0*/  SHFL.IDX PT, R2, R2, 0x1, 0x181f ;  /* 0x00381f0002027f89 */ /* 0x000f6200000e0000 */
[C---:B--2---:R-:W-:Y:S05]  /*108c0*/  IADD3 R16, P0, R3.reuse, R250, RZ ;  /* 0x000000fa03107210 */ /* 0x044fea0007f1e0ff */
[C-C-:B---3--:R-:W-:Y:S01]  /*108d0*/  IMAD.X R17, R4.reuse, 0x1, R249.reuse, P0 ;  /* 0x0000000104117824 */ /* 0x148fe200000e06f9 */
[C---:B------:R-:W-:Y:S04]  /*108e0*/  IADD3 R14, P0, R3.reuse, R247, RZ ;  /* 0x000000f7030e7210 */ /* 0x040fe80007f1e0ff */
[----:B------:R2:W-:Y:S01]  /*108f0*/  LDGSTS.E.BYPASS.LTC128B.128 [R239+0x8100], [R16.64], !P2 ;  /* 0x0810000010ef7fae */ /* 0x0005e2000d101d50 */
[C---:B------:R-:W-:Y:S02]  /*10900*/  IADD3.X R15, R4.reuse, R248, RZ, P0, !PT ;  /* 0x000000f8040f7210 */ /* 0x040fe400007fe4ff */
[C---:B-1----:R-:W-:Y:S03]  /*10910*/  IADD3 R18, P0, R3.reuse, R245, RZ ;  /* 0x000000f503127210 */ /* 0x042fe60007f1e0ff */
[----:B------:R2:W-:Y:S02]  /*10920*/  LDGSTS.E.BYPASS.LTC128B.128 [R239+0xa100], [R14.64], !P6 ;  /* 0x0a1000000eef7fae */ /* 0x0005e4000f101d50 */
[C---:B------:R-:W-:Y:S01]  /*10930*/  IMAD.X R19, R4.reuse, 0x1, R246, P0 ;  /* 0x0000000104137824 */ /* 0x040fe200000e06f6 */
[----:B------:R-:W-:Y:S04]  /*10940*/  IADD3 R12, P0, R3, R243, RZ ;  /* 0x000000f3030c7210 */ /* 0x000fe80007f1e0ff */
[----:B------:R2:W-:Y:S01]  /*10950*/  LDGSTS.E.BYPASS.LTC128B.128 [R239+0xc100], [R18.64], !P5 ;  /* 0x0c10000012ef7fae */ /* 0x0005e2000e901d50 */
[----:B------:R-:W-:Y:S01]  /*10960*/  IMAD.X R13, R4, 0x1, R244, P0 ;  /* 0x00000001040d7824 */ /* 0x000fe200000e06f4 */
[----:B----4-:R-:W-:Y:S04]  /*10970*/  IADD3 R10, P0, R0, R250, RZ ;  /* 0x000000fa000a7210 */ /* 0x010fe80007f1e0ff */
[----:B------:R2:W-:Y:S01]  /*10980*/  LDGSTS.E.BYPASS.LTC128B.128 [R239+0xe100], [R12.64], !P4 ;  /* 0x0e1000000cef7fae */ /* 0x0005e2000e101d50 */
[----:B-----5:R-:W-:Y:S01]  /*10990*/  IMAD.X R11, R2, 0x1, R249, P0 ;  /* 0x00000001020b7824 */ /* 0x020fe200000e06f9 */
[----:B------:R-:W-:Y:S04]  /*109a0*/  IADD3 R8, P0, R0, R247, RZ ;  /* 0x000000f700087210 */ /* 0x000fe80007f1e0ff */
[----:B------:R2:W-:Y:S01]  /*109b0*/  LDGSTS.E.BYPASS.LTC128B.128 [R239+0x9100], [R10.64], !P2 ;  /* 0x091000000aef7fae */ /* 0x0005e2000d101d50 */
[----:B------:R-:W-:Y:S02]  /*109c0*/  IADD3.X R9, R2, R248, RZ, P0, !PT ;  /* 0x000000f802097210 */ /* 0x000fe400007fe4ff */
[----:B------:R-:W-:Y:S03]  /*109d0*/  IADD3 R6, P0, R0, R245, RZ ;  /* 0x000000f500067210 */ /* 0x000fe60007f1e0ff */
[----:B------:R2:W-:Y:S02]  /*109e0*/  LDGSTS.E.BYPASS.LTC128B.128 [R239+0xb100], [R8.64], !P6 ;  /* 0x0b10000008ef7fae */ /* 0x0005e4000f101d50 */
[----:B------:R-:W-:Y:S01]  /*109f0*/  IMAD.X R7, R2, 0x1, R246, P0 ;  /* 0x0000000102077824 */ /* 0x000fe200000e06f6 */
[----:B------:R-:W-:Y:S04]  /*10a00*/  IADD3 R4, P0, R0, R243, RZ ;  /* 0x000000f300047210 */ /* 0x000fe80007f1e0ff */
[----:B------:R2:W-:Y:S01]  /*10a10*/  LDGSTS.E.BYPASS.LTC128B.128 [R239+0xd100], [R6.64], !P5 ;  /* 0x0d10000006ef7fae */ /* 0x0005e2000e901d50 */
[----:B------:R-:W-:Y:S05]  /*10a20*/  IMAD.X R5, R2, 0x1, R244, P0 ;  /* 0x0000000102057824 */ /* 0x000fea00000e06f4 */
[----:B------:R2:W-:Y:S03]  /*10a30*/  LDGSTS.E.BYPASS.LTC128B.128 [R239+0xf100], [R4.64], !P4 ;  /* 0x0f10000004ef7fae */ /* 0x0005e6000e101d50 */
.L_x_1006:
[----:B--234-:R-:W-:Y:S01]  /*10a40*/  PLOP3.LUT P0, PT, PT, PT, UP2, 0x80, 0x0 ;  /* 0x000000000000781c */ /* 0x01cfe20003f0f028 */
[----:B------:R-:W2:Y:S01]  /*10a50*/  LDL R2, [R1+0xc] ;  /* 0x00000c0001027983 */ /* 0x000ea20000100800 */
[----:B------:R-:W-:Y:S03]  /*10a60*/  USHF.L.U32 UR4, UR21, 0x6, URZ ;  /* 0x0000000615047899 */ /* 0x000fe6000800063f */
[----:B------:R-:W3:Y:S03]  /*10a70*/  LDL R12, [R1+0x8] ;  /* 0x00000800010c7983 */ /* 0x000ee60000100800 */
[----:B------:R-:W-:Y:S01]  /*10a80*/  IMAD.U32 R5, RZ, RZ, UR4 ;  /* 0x00000004ff057e24 */ /* 0x000fe2000f8e00ff */
[----:B------:R-:W0:Y:S04]  /*10a90*/  LDGDEPBAR ;  /* 0x00000000000079af */ /* 0x000e280000000000 */
[----:B--2---:R-:W-:Y:S01]  /*10aa0*/  @P0 IMAD.HI.U32 R0, R2, c[0x0][0x2c8], RZ ;  /* 0x0000b20002000a27 */ /* 0x004fe200078e00ff */
[----:B------:R-:W-:Y:S03]  /*10ab0*/  PLOP3.LUT P0, PT, PT, PT, UP2, 0x80, 0x0 ;  /* 0x000000000000781c */ /* 0x000fe60003f0f028 */
[----:B------:R-:W-:Y:S02]  /*10ac0*/  IMAD.MOV.U32 R4, RZ, RZ, R2 ;  /* 0x000000ffff047224 */ /* 0x000fe400078e0002 */
[----:B------:R-:W-:Y:S08]  /*10ad0*/  IMAD.U32 R2, RZ, RZ, UR8 ;  /* 0x00000008ff027e24 */ /* 0x000ff0000f8e00ff */
[----:B------:R-:W-:Y:S02]  /*10ae0*/  @P0 SHF.R.U32.HI R4, RZ, c[0x0][0x2cc], R0 ;  /* 0x0000b300ff040a19 */ /* 0x000fe40000011600 */
[----:B------:R-:W-:Y:S02]  /*10af0*/  PLOP3.LUT P0, PT, PT, PT, UP1, 0x40, 0x0 ;  /* 0x000000000000781c */ /* 0x000fe40003f0e818 */
[----:B---3--:R-:W-:Y:S01]  /*10b00*/  IADD3 R0, -R12, 0x1, -R5 ;  /* 0x000000010c007810 */ /* 0x008fe20007ffe905 */
[----:B------:R-:W2:Y:S03]  /*10b10*/  SHFL.IDX PT, R3, R4, RZ, 0x1c1f ;  /* 0x001c1fff04037589 */ /* 0x000ea600000e0000 */
[----:B------:R-:W-:Y:S04]  /*10b20*/  IADD3 R0, R0, -c[0x0][0x168], R2 ;  /* 0x80005a0000007a10 */ /* 0x000fe80007ffe002 */
[C---:B------:R-:W-:Y:S02]  /*10b30*/  IADD3 R7, R0.reuse, c[0x0][0x328], RZ ;  /* 0x0000ca0000077a10 */ /* 0x040fe40007ffe0ff */
[----:B------:R-:W-:Y:S03]  /*10b40*/  IADD3 R6, R0, UR20, RZ ;  /* 0x0000001400067c10 */ /* 0x000fe6000fffe0ff */
[--C-:B--2---:R-:W-:Y:S02]  /*10b50*/  IMAD.IADD R2, R7, 0x1, R3.reuse ;  /* 0x0000000107027824 */ /* 0x104fe400078e0203 */
        /* <DEDUP_REMOVED lines=17> */
.L_x_1009:
[----:B------:R-:W-:Y:S04]  /*10c70*/  MOV R8, c[0x0][0x32c] ;  /* 0x0000cb0000087a02 */ /* 0x000fe80000000f00 */
[----:B------:R-:W-:Y:S11]  /*10c80*/  ISETP.NE.AND P0, PT, R8, 0x1, PT ;  /* 0x000000010800780c */ /* 0x000ff60003f05270 */
[----:B------:R-:W-:Y:S02]  /*10c90*/  @!UPT UIADD3 URZ, URZ, URZ, URZ ;  /* 0x0000003f3f3ff290 */ /* 0x000fe4000fffe03f */
[----:B------:R-:W-:Y:S05]  /*10ca0*/  @P0 IMAD.HI.U32 R8, R3, c[0x0][0x330], RZ ;  /* 0x0000cc0003080a27 */ /* 0x000fea00078e00ff */
[----:B------:R-:W-:Y:S02]  /*10cb0*/  @P0 SHF.R.U32.HI R3, RZ, c[0x0][0x334], R8 ;  /* 0x0000cd00ff030a19 */ /* 0x000fe40000011608 */
.L_x_1010:
[----:B------:R-:W-:Y:S05]  /*10cc0*/  BSYNC B0 ;  /* 0x0000000000007941 */ /* 0x000fea0003800000 */
.L_x_1008:
[----:B------:R-:W-:Y:S04]  /*10cd0*/  IMAD R3, R3, c[0x0][0x32c], -R5 ;  /* 0x0000cb0003037a24 */ /* 0x000fe800078e0a05 */
[----:B------:R-:W-:Y:S05]  /*10ce0*/  IMAD.IADD R3, R3, 0x1, -R12 ;  /* 0x0000000103037824 */ /* 0x000fea00078e0a0c */
[----:B------:R-:W-:Y:S02]  /*10cf0*/  IADD3 R8, R3, c[0x0][0x32c], RZ ;  /* 0x0000cb0003087a10 */ /* 0x000fe40007ffe0ff */
[----:B------:R-:W-:Y:S02]  /*10d00*/  IMNMX R0, R0, R3, !PT ;  /* 0x0000000300007217 */ /* 0x000fe40007800200 */
[----:B------:R-:W-:Y:S02]  /*10d10*/  IMNMX R2, R2, R8, PT ;  /* 0x0000000802027217 */ /* 0x000fe40003800200 */
.L_x_1007:
[----:B------:R-:W-:Y:S01]  /*10d20*/  UISETP.GT.AND UP0, UPT, UR21, -0x1, UPT ;  /* 0xffffffff1500788c */ /* 0x000fe2000bf04270 */
[----:B------:R-:W2:Y:S05]  /*10d30*/  SHFL.IDX PT, R3, R4, 0x1, 0x1c1f ;  /* 0x003c1f0004037f89 */ /* 0x000eaa00000e0000 */
        /* <DEDUP_REMOVED lines=47> */
[----:B-1----:R-:W-:Y:S02]  /*11030*/  FSEL R190, R24, -INF , !P0 ;  /* 0xff80000018be7808 */ /* 0x002fe40004000000 */
        /* <DEDUP_REMOVED lines=14> */
[--C-:B--2---:R-:W-:Y:S03]  /*11120*/  IMAD.IADD R0, R6, 0x1, R3.reuse ;  /* 0x0000000106007824 */ /* 0x104fe600078e0203 */
[----:B------:R-:W-:Y:S01]  /*11130*/  ISETP.LT.OR P0, PT, R2, 0x3a, P0 ;  /* 0x0000003a0200780c */ /* 0x000fe20000701670 */
[----:B------:R-:W-:Y:S03]  /*11140*/  IMAD.IADD R2, R7, 0x1, R3 ;  /* 0x0000000107027824 */ /* 0x000fe600078e0203 */
[----:B------:R-:W-:Y:S02]  /*11150*/  FSEL R200, R20, -INF , !P0 ;  /* 0xff80000014c87808 */ /* 0x000fe40004000000 */
[----:B------:R-:W-:Y:S11]  /*11160*/  PLOP3.LUT P0, PT, PT, PT, UP1, 0x40, 0x0 ;  /* 0x000000000000781c */ /* 0x000ff60003f0e818 */
[----:B------:R-:W-:Y:S02]  /*11170*/  @!UPT UIADD3 URZ, URZ, URZ, URZ ;  /* 0x0000003f3f3ff290 */ /* 0x000fe4000fffe03f */
        /* <DEDUP_REMOVED lines=16> */
.L_x_1013:
[----:B------:R-:W-:Y:S04]  /*11280*/  MOV R4, c[0x0][0x32c] ;  /* 0x0000cb0000047a02 */ /* 0x000fe80000000f00 */
[----:B------:R-:W-:Y:S11]  /*11290*/  ISETP.NE.AND P0, PT, R4, 0x1, PT ;  /* 0x000000010400780c */ /* 0x000ff60003f05270 */
[----:B------:R-:W-:Y:S02]  /*112a0*/  @!UPT UIADD3 URZ, URZ, URZ, URZ ;  /* 0x0000003f3f3ff290 */ /* 0x000fe4000fffe03f */
[----:B------:R-:W-:Y:S05]  /*112b0*/  @P0 IMAD.HI.U32 R4, R3, c[0x0][0x330], RZ ;  /* 0x0000cc0003040a27 */ /* 0x000fea00078e00ff */
[----:B------:R-:W-:Y:S02]  /*112c0*/  @P0 SHF.R.U32.HI R3, RZ, c[0x0][0x334], R4 ;  /* 0x0000cd00ff030a19 */ /* 0x000fe40000011604 */
.L_x_1014:
[----:B------:R-:W-:Y:S05]  /*112d0*/  BSYNC B0 ;  /* 0x0000000000007941 */ /* 0x000fea0003800000 */
.L_x_1012:
[----:B------:R-:W-:Y:S04]  /*112e0*/  IMAD R5, R3, c[0x0][0x32c], -R5 ;  /* 0x0000cb0003057a24 */ /* 0x000fe800078e0a05 */
[----:B------:R-:W-:Y:S05]  /*112f0*/  IMAD.IADD R5, R5, 0x1, -R12 ;  /* 0x0000000105057824 */ /* 0x000fea00078e0a0c */
[----:B------:R-:W-:Y:S02]  /*11300*/  IADD3 R3, R5, c[0x0][0x32c], RZ ;  /* 0x0000cb0005037a10 */ /* 0x000fe40007ffe0ff */
[----:B------:R-:W-:Y:S02]  /*11310*/  IMNMX R0, R0, R5, !PT ;  /* 0x0000000500007217 */ /* 0x000fe40007800200 */
[----:B------:R-:W-:Y:S02]  /*11320*/  IMNMX R2, R2, R3, PT ;  /* 0x0000000302027217 */ /* 0x000fe40003800200 */
.L_x_1011:
        /* <DEDUP_REMOVED lines=148> */
[C---:B------:R-:W-:Y:S02]  /*11c70*/  FMUL.FTZ R32, R2.reuse, R168 ;  /* 0x000000a802207220 */ /* 0x040fe40000410000 */
[C---:B------:R-:W-:Y:S01]  /*11c80*/  FMUL.FTZ R33, R2.reuse, R169 ;  /* 0x000000a902217220 */ /* 0x040fe20000410000 */
[----:B------:R-:W3:Y:S01]  /*11c90*/  MUFU.EX2 R201, R7 ;  /* 0x0000000700c97308 */ /* 0x000ee20000000800 */
[C---:B------:R-:W-:Y:S02]  /*11ca0*/  FMUL.FTZ R36, R2.reuse, R36 ;  /* 0x0000002402247220 */ /* 0x040fe40000410000 */
[C---:B------:R-:W-:Y:S01]  /*11cb0*/  FMUL.FTZ R37, R2.reuse, R37 ;  /* 0x0000002502257220 */ /* 0x040fe20000410000 */
[----:B-1----:R-:W-:Y:S01]  /*11cc0*/  F2FP.PACK_AB R137, R203, R204 ;  /* 0x000000cccb89723e */ /* 0x002fe200000000ff */
[C---:B------:R-:W-:Y:S02]  /*11cd0*/  FMUL.FTZ R40, R2.reuse, R40 ;  /* 0x0000002802287220 */ /* 0x040fe40000410000 */
[C---:B------:R-:W-:Y:S02]  /*11ce0*/  FMUL.FTZ R41, R2.reuse, R41 ;  /* 0x0000002902297220 */ /* 0x040fe40000410000 */
[C---:B------:R-:W-:Y:S01]  /*11cf0*/  FMUL.FTZ R44, R2.reuse, R44 ;  /* 0x0000002c022c7220 */ /* 0x040fe20000410000 */
        /* <DEDUP_REMOVED lines=8> */
[C---:B------:R-:W-:Y:S01]  /*11d80*/  FMUL.FTZ R56, R2.reuse, R56 ;  /* 0x0000003802387220 */ /* 0x040fe20000410000 */
        /* <DEDUP_REMOVED lines=22> */
[C---:B------:R-:W-:Y:S01]  /*11ef0*/  FMUL.FTZ R27, R0.reuse, R163 ;  /* 0x000000a3001b7220 */ /* 0x040fe20000410000 */
[----:B------:R-:W4:Y:S01]  /*11f00*/  LDSM.16.MT88.4 R148, [R214+0x2100] ;  /* 0x00210000d694783b */ /* 0x000f220000004200 */
[C---:B------:R-:W-:Y:S01]  /*11f10*/  FMUL.FTZ R34, R0.reuse, R170 ;  /* 0x000000aa00227220 */ /* 0x040fe20000410000 */
[C---:B------:R-:W-:Y:S03]  /*11f20*/  HMMA.16816.F32 R12, R136.reuse, R20, R12 ;  /* 0x00000014880c723c */ /* 0x040fe6000000180c */
[----:B------:R-:W-:Y:S02]  /*11f30*/  FMUL.FTZ R35, R0, R171 ;  /* 0x000000ab00237220 */ /* 0x000fe40000410000 */
[--C-:B--2---:R-:W-:Y:S01]  /*11f40*/  FFMA.FTZ R134, R174, c[0x0][0x2d0], -R176.reuse ;  /* 0x0000b400ae867a23 */ /* 0x104fe200000108b0 */
[----:B------:R-:W-:Y:S01]  /*11f50*/  LDSM.16.MT88.4 R160, [R214+0x2900] ;  /* 0x00290000d6a0783b */ /* 0x000fe20000004200 */
[C---:B------:R-:W-:Y:S01]  /*11f60*/  FMUL.FTZ R20, R2.reuse, R156 ;  /* 0x0000009c02147220 */ /* 0x040fe20000410000 */
[C---:B------:R-:W-:Y:S01]  /*11f70*/  HMMA.16816.F32 R16, R136.reuse, R22, R16 ;  /* 0x000000168810723c */ /* 0x040fe20000001810 */
[----:B------:R2:W5:Y:S03]  /*11f80*/  MUFU.EX2 R209, R134 ;  /* 0x0000008600d17308 */ /* 0x0005660000000800 */
[----:B------:R-:W-:Y:S02]  /*11f90*/  FMUL.FTZ R21, R2, R157 ;  /* 0x0000009d02157220 */ /* 0x000fe40000410000 */
[C---:B------:R-:W-:Y:S01]  /*11fa0*/  FMUL.FTZ R38, R0.reuse, R38 ;  /* 0x0000002600267220 */ /* 0x040fe20000410000 */
[----:B------:R-:W-:Y:S01]  /*11fb0*/  LDSM.16.MT88.4 R168, [R213+0x4900] ;  /* 0x00490000d5a8783b */ /* 0x000fe20000004200 */
[C---:B------:R-:W-:Y:S04]  /*11fc0*/  FMUL.FTZ R22, R0.reuse, R158 ;  /* 0x0000009e00167220 */ /* 0x040fe80000410000 */
[C---:B------:R-:W-:Y:S02]  /*11fd0*/  FMUL.FTZ R23, R0.reuse, R159 ;  /* 0x0000009f00177220 */ /* 0x040fe40000410000 */
[C---:B------:R-:W-:Y:S01]  /*11fe0*/  FMUL.FTZ R39, R0.reuse, R39 ;  /* 0x0000002700277220 */ /* 0x040fe20000410000 */
[----:B------:R-:W-:Y:S01]  /*11ff0*/  LDSM.16.MT88.4 R156, [R213+0x2900] ;  /* 0x00290000d59c783b */ /* 0x000fe20000004200 */
[C---:B------:R-:W-:Y:S02]  /*12000*/  FMUL.FTZ R42, R0.reuse, R42 ;  /* 0x0000002a002a7220 */ /* 0x040fe40000410000 */
[C---:B------:R-:W-:Y:S01]  /*12010*/  FMUL.FTZ R43, R0.reuse, R43 ;  /* 0x0000002b002b7220 */ /* 0x040fe20000410000 */
[C---:B------:R-:W-:Y:S03]  /*12020*/  HMMA.16816.F32 R20, R136.reuse, R28, R20 ;  /* 0x0000001c8814723c */ /* 0x040fe60000001814 */
[C---:B------:R-:W-:Y:S02]  /*12030*/  FMUL.FTZ R46, R0.reuse, R46 ;  /* 0x0000002e002e7220 */ /* 0x040fe40000410000 */
[----:B------:R-:W-:Y:S02]  /*12040*/  FMUL.FTZ R47, R0, R47 ;  /* 0x0000002f002f7220 */ /* 0x000fe40000410000 */
[C---:B------:R-:W-:Y:S01]  /*12050*/  FMUL.FTZ R28, R2.reuse, R164 ;  /* 0x000000a4021c7220 */ /* 0x040fe20000410000 */
[C---:B------:R-:W-:Y:S04]  /*12060*/  HMMA.16816.F32 R24, R136.reuse, R30, R24 ;  /* 0x0000001e8818723c */ /* 0x040fe80000001818 */
[----:B------:R-:W-:Y:S02]  /*12070*/  FMUL.FTZ R29, R2, R165 ;  /* 0x000000a5021d7220 */ /* 0x000fe40000410000 */
[--C-:B--2---:R-:W-:Y:S02]  /*12080*/  FFMA.FTZ R134, R173, c[0x0][0x2d0], -R176.reuse ;  /* 0x0000b400ad867a23 */ /* 0x104fe400000108b0 */
[C---:B------:R-:W-:Y:S01]  /*12090*/  FMUL.FTZ R30, R0.reuse, R166 ;  /* 0x000000a6001e7220 */ /* 0x040fe20000410000 */
[----:B------:R-:W-:Y:S01]  /*120a0*/  LDSM.16.MT88.4 R172, [R214+0x4900] ;  /* 0x00490000d6ac783b */ /* 0x000fe20000004200 */
[----:B------:R2:W-:Y:S02]  /*120b0*/  MUFU.EX2 R208, R134 ;  /* 0x0000008600d07308 */ /* 0x0005e40000000800 */
[C---:B------:R-:W-:Y:S02]  /*120c0*/  FMUL.FTZ R31, R0.reuse, R167 ;  /* 0x000000a7001f7220 */ /* 0x040fe40000410000 */
[C---:B------:R-:W-:Y:S02]  /*120d0*/  FMUL.FTZ R50, R0.reuse, R50 ;  /* 0x0000003200327220 */ /* 0x040fe40000410000 */
[C---:B------:R-:W-:Y:S01]  /*120e0*/  FMUL.FTZ R51, R0.reuse, R51 ;  /* 0x0000003300337220 */ /* 0x040fe20000410000 */
[----:B------:R-:W-:Y:S01]  /*120f0*/  LDSM.16.MT88.4 R164, [R216+0x2900] ;  /* 0x00290000d8a4783b */ /* 0x000fe20000004200 */
        /* <DEDUP_REMOVED lines=11> */
[----:B------:R-:W-:Y:S02]  /*121b0*/  FMUL.FTZ R67, R0, R67 ;  /* 0x0000004300437220 */ /* 0x000fe40000410000 */
[C---:B------:R-:W-:Y:S01]  /*121c0*/  HMMA.16816.F32 R40, R136.reuse, R146, R40 ;  /* 0x000000928828723c */ /* 0x040fe20000001828 */
[----:B------:R-:W3:Y:S03]  /*121d0*/  LDSM.16.MT88.4 R144, [R215+0x2100] ;  /* 0x00210000d790783b */ /* 0x000ee60000004200 */
[C---:B------:R-:W-:Y:S02]  /*121e0*/  FMUL.FTZ R68, R2.reuse, R68 ;  /* 0x0000004402447220 */ /* 0x040fe40000410000 */
[----:B------:R-:W-:Y:S02]  /*121f0*/  FMUL.FTZ R69, R2, R69 ;  /* 0x0000004502457220 */ /* 0x000fe40000410000 */
[C---:B----4-:R-:W-:Y:S04]  /*12200*/  HMMA.16816.F32 R44, R136.reuse, R148, R44 ;  /* 0x00000094882c723c */ /* 0x050fe8000000182c */
[C---:B------:R-:W-:Y:S02]  /*12210*/  FMUL.FTZ R70, R0.reuse, R70 ;  /* 0x0000004600467220 */ /* 0x040fe40000410000 */
[----:B------:R-:W-:Y:S02]  /*12220*/  FMUL.FTZ R71, R0, R71 ;  /* 0x0000004700477220 */ /* 0x000fe40000410000 */
[C---:B------:R-:W-:Y:S01]  /*12230*/  HMMA.16816.F32 R48, R136.reuse, R150, R48 ;  /* 0x000000968830723c */ /* 0x040fe20000001830 */
[----:B------:R-:W4:Y:S03]  /*12240*/  LDSM.16.MT88.4 R148, [R213+0x4100] ;  /* 0x00410000d594783b */ /* 0x000f260000004200 */
[C---:B------:R-:W-:Y:S02]  /*12250*/  FMUL.FTZ R72, R2.reuse, R72 ;  /* 0x0000004802487220 */ /* 0x040fe40000410000 */
[----:B------:R-:W-:Y:S02]  /*12260*/  FMUL.FTZ R73, R2, R73 ;  /* 0x0000004902497220 */ /* 0x000fe40000410000 */
[C---:B------:R-:W-:Y:S01]  /*12270*/  FMUL.FTZ R74, R0.reuse, R74 ;  /* 0x0000004a004a7220 */ /* 0x040fe20000410000 */
[C---:B-1----:R-:W-:Y:S03]  /*12280*/  HMMA.16816.F32 R52, R136.reuse, R140, R52 ;  /* 0x0000008c8834723c */ /* 0x042fe60000001834 */
[----:B------:R-:W-:Y:S02]  /*12290*/  FMUL.FTZ R75, R0, R75 ;  /* 0x0000004b004b7220 */ /* 0x000fe40000410000 */
[C---:B------:R-:W-:Y:S02]  /*122a0*/  FMUL.FTZ R76, R2.reuse, R76 ;  /* 0x0000004c024c7220 */ /* 0x040fe40000410000 */
[----:B------:R-:W-:Y:S01]  /*122b0*/  FMUL.FTZ R77, R2, R77 ;  /* 0x0000004d024d7220 */ /* 0x000fe20000410000 */
[C---:B------:R-:W-:Y:S01]  /*122c0*/  HMMA.16816.F32 R56, R136.reuse, R142, R56 ;  /* 0x0000008e8838723c */ /* 0x040fe20000001838 */
[----:B------:R-:W1:Y:S03]  /*122d0*/  LDSM.16.MT88.4 R140, [R214+0x4100] ;  /* 0x00410000d68c783b */ /* 0x000e660000004200 */
[C---:B------:R-:W-:Y:S02]  /*122e0*/  FMUL.FTZ R78, R0.reuse, R78 ;  /* 0x0000004e004e7220 */ /* 0x040fe40000410000 */
[----:B------:R-:W-:Y:S02]  /*122f0*/  FMUL.FTZ R79, R0, R79 ;  /* 0x0000004f004f7220 */ /* 0x000fe40000410000 */
[C---:B---3--:R-:W-:Y:S04]  /*12300*/  HMMA.16816.F32 R60, R136.reuse, R144, R60 ;  /* 0x00000090883c723c */ /* 0x048fe8000000183c */
[--C-:B--2---:R-:W-:Y:S01]  /*12310*/  FFMA.FTZ R134, R178, c[0x0][0x2d0], -R176.reuse ;  /* 0x0000b400b2867a23 */ /* 0x104fe200000108b0 */
[----:B------:R-:W-:Y:S01]  /*12320*/  MOV R178, R192 ;  /* 0x000000c000b27202 */ /* 0x000fe20000000f00 */
[C---:B------:R-:W-:Y:S02]  /*12330*/  FMUL.FTZ R80, R2.reuse, R80 ;  /* 0x0000005002507220 */ /* 0x040fe40000410000 */
[C---:B------:R-:W-:Y:S01]  /*12340*/  HMMA.16816.F32 R64, R136.reuse, R146, R64 ;  /* 0x000000928840723c */ /* 0x040fe20000001840 */
[----:B------:R2:W3:Y:S01]  /*12350*/  MUFU.EX2 R207, R134 ;  /* 0x0000008600cf7308 */ /* 0x0004e20000000800 */
[----:B------:R-:W3:Y:S02]  /*12360*/  LDSM.16.MT88.4 R144, [R216+0x4100] ;  /* 0x00410000d890783b */ /* 0x000ee40000004200 */
[----:B------:R-:W-:Y:S02]  /*12370*/  FMUL.FTZ R81, R2, R81 ;  /* 0x0000005102517220 */ /* 0x000fe40000410000 */
[C---:B------:R-:W-:Y:S02]  /*12380*/  FMUL.FTZ R82, R0.reuse, R82 ;  /* 0x0000005200527220 */ /* 0x040fe40000410000 */
[C---:B----4-:R-:W-:Y:S04]  /*12390*/  HMMA.16816.F32 R68, R136.reuse, R148, R68 ;  /* 0x000000948844723c */ /* 0x050fe80000001844 */
[----:B------:R-:W-:Y:S02]  /*123a0*/  FMUL.FTZ R83, R0, R83 ;  /* 0x0000005300537220 */ /* 0x000fe40000410000 */
[C---:B------:R-:W-:Y:S02]  /*123b0*/  FMUL.FTZ R84, R2.reuse, R84 ;  /* 0x0000005402547220 */ /* 0x040fe40000410000 */
[C---:B------:R-:W-:Y:S01]  /*123c0*/  HMMA.16816.F32 R72, R136.reuse, R150, R72 ;  /* 0x000000968848723c */ /* 0x040fe20000001848 */
[----:B------:R-:W4:Y:S03]  /*123d0*/  LDSM.16.MT88.4 R148, [R215+0x4100] ;  /* 0x00410000d794783b */ /* 0x000f260000004200 */
[----:B------:R-:W-:Y:S02]  /*123e0*/  FMUL.FTZ R85, R2, R85 ;  /* 0x0000005502557220 */ /* 0x000fe40000410000 */
[C---:B------:R-:W-:Y:S02]  /*123f0*/  FMUL.FTZ R86, R0.reuse, R86 ;  /* 0x0000005600567220 */ /* 0x040fe40000410000 */
[----:B------:R-:W-:Y:S01]  /*12400*/  FMUL.FTZ R87, R0, R87 ;  /* 0x0000005700577220 */ /* 0x000fe20000410000 */
[C---:B-1----:R-:W-:Y:S03]  /*12410*/  HMMA.16816.F32 R76, R136.reuse, R140, R76 ;  /* 0x0000008c884c723c */ /* 0x042fe6000000184c */
[--C-:B--2---:R-:W-:Y:S01]  /*12420*/  FFMA.FTZ R134, R180, c[0x0][0x2d0], -R133.reuse ;  /* 0x0000b400b4867a23 */ /* 0x104fe20000010885 */
[----:B------:R-:W-:Y:S01]  /*12430*/  MOV R180, R191 ;  /* 0x000000bf00b47202 */ /* 0x000fe20000000f00 */
[C---:B------:R-:W-:Y:S02]  /*12440*/  FMUL.FTZ R88, R2.reuse, R88 ;  /* 0x0000005802587220 */ /* 0x040fe40000410000 */
[----:B------:R1:W-:Y:S01]  /*12450*/  MUFU.EX2 R193, R134 ;  /* 0x0000008600c17308 */ /* 0x0003e20000000800 */
[C---:B------:R-:W-:Y:S01]  /*12460*/  HMMA.16816.F32 R80, R136.reuse, R142, R80 ;  /* 0x0000008e8850723c */ /* 0x040fe20000001850 */
[----:B------:R-:W2:Y:S03]  /*12470*/  LDSM.16.MT88.4 R140, [R213+0x6100] ;  /* 0x00610000d58c783b */ /* 0x000ea60000004200 */
[----:B------:R-:W-:Y:S02]  /*12480*/  FMUL.FTZ R89, R2, R89 ;  /* 0x0000005902597220 */ /* 0x000fe40000410000 */
[C---:B------:R-:W-:Y:S02]  /*12490*/  FMUL.FTZ R90, R0.reuse, R90 ;  /* 0x0000005a005a7220 */ /* 0x040fe40000410000 */
[----:B------:R-:W-:Y:S01]  /*124a0*/  FMUL.FTZ R91, R0, R91 ;  /* 0x0000005b005b7220 */ /* 0x000fe20000410000 */
[C---:B---3--:R-:W-:Y:S03]  /*124b0*/  HMMA.16816.F32 R84, R136.reuse, R144, R84 ;  /* 0x000000908854723c */ /* 0x048fe60000001854 */
[C---:B------:R-:W-:Y:S02]  /*124c0*/  FMUL.FTZ R92, R2.reuse, R92 ;  /* 0x0000005c025c7220 */ /* 0x040fe40000410000 */
[----:B------:R-:W-:Y:S02]  /*124d0*/  FMUL.FTZ R93, R2, R93 ;  /* 0x0000005d025d7220 */ /* 0x000fe40000410000 */
[C---:B------:R-:W-:Y:S01]  /*124e0*/  FMUL.FTZ R94, R0.reuse, R94 ;  /* 0x0000005e005e7220 */ /* 0x040fe20000410000 */
[C---:B------:R-:W-:Y:S01]  /*124f0*/  HMMA.16816.F32 R88, R136.reuse, R146, R88 ;  /* 0x000000928858723c */ /* 0x040fe20000001858 */
[----:B------:R-:W3:Y:S03]  /*12500*/  LDSM.16.MT88.4 R144, [R214+0x6100] ;  /* 0x00610000d690783b */ /* 0x000ee60000004200 */
[----:B------:R-:W-:Y:S02]  /*12510*/  FMUL.FTZ R95, R0, R95 ;  /* 0x0000005f005f7220 */ /* 0x000fe40000410000 */
[--C-:B-1----:R-:W-:Y:S02]  /*12520*/  FFMA.FTZ R134, R179, c[0x0][0x2d0], -R133.reuse ;  /* 0x0000b400b3867a23 */ /* 0x102fe40000010885 */
[C---:B------:R-:W-:Y:S02]  /*12530*/  FMUL.FTZ R96, R2.reuse, R96 ;  /* 0x0000006002607220 */ /* 0x040fe40000410000 */
[----:B------:R1:W1:Y:S01]  /*12540*/  MUFU.EX2 R192, R134 ;  /* 0x0000008600c07308 */ /* 0x0002620000000800 */
[C---:B----4-:R-:W-:Y:S03]  /*12550*/  HMMA.16816.F32 R92, R136.reuse, R148, R92 ;  /* 0x00000094885c723c */ /* 0x050fe6000000185c */
[----:B------:R-:W-:Y:S02]  /*12560*/  FMUL.FTZ R97, R2, R97 ;  /* 0x0000006102617220 */ /* 0x000fe40000410000 */
[C---:B------:R-:W-:Y:S02]  /*12570*/  FMUL.FTZ R98, R0.reuse, R98 ;  /* 0x0000006200627220 */ /* 0x040fe40000410000 */
[----:B------:R-:W-:Y:S02]  /*12580*/  FMUL.FTZ R99, R0, R99 ;  /* 0x0000006300637220 */ /* 0x000fe40000410000 */
[C---:B------:R-:W-:Y:S03]  /*12590*/  FMUL.FTZ R100, R2.reuse, R100 ;  /* 0x0000006402647220 */ /* 0x040fe60000410000 */
[----:B------:R-:W-:Y:S02]  /*125a0*/  FMUL.FTZ R101, R2, R101 ;  /* 0x0000006502657220 */ /* 0x000fe40000410000 */
[C---:B------:R-:W-:Y:S01]  /*125b0*/  HMMA.16816.F32 R96, R136.reuse, R150, R96 ;  /* 0x000000968860723c */ /* 0x040fe20000001860 */
[----:B------:R-:W4:Y:S02]  /*125c0*/  LDSM.16.MT88.4 R148, [R216+0x6100] ;  /* 0x00610000d894783b */ /* 0x000f240000004200 */
[C---:B------:R-:W-:Y:S02]  /*125d0*/  FMUL.FTZ R102, R0.reuse, R102 ;  /* 0x0000006600667220 */ /* 0x040fe40000410000 */
[----:B------:R-:W-:Y:S02]  /*125e0*/  FMUL.FTZ R103, R0, R103 ;  /* 0x0000006700677220 */ /* 0x000fe40000410000 */
[C---:B------:R-:W-:Y:S02]  /*125f0*/  FMUL.FTZ R104, R2.reuse, R104 ;  /* 0x0000006802687220 */ /* 0x040fe40000410000 */
[----:B------:R-:W-:Y:S03]  /*12600*/  FMUL.FTZ R105, R2, R105 ;  /* 0x0000006902697220 */ /* 0x000fe60000410000 */
[C---:B--2---:R-:W-:Y:S03]  /*12610*/  HMMA.16816.F32 R100, R136.reuse, R140, R100 ;  /* 0x0000008c8864723c */ /* 0x044fe60000001864 */
[C---:B------:R-:W-:Y:S02]  /*12620*/  FMUL.FTZ R106, R0.reuse, R106 ;  /* 0x0000006a006a7220 */ /* 0x040fe40000410000 */
[----:B------:R-:W-:Y:S02]  /*12630*/  FMUL.FTZ R107, R0, R107 ;  /* 0x0000006b006b7220 */ /* 0x000fe40000410000 */
[--C-:B-1----:R-:W-:Y:S02]  /*12640*/  FFMA.FTZ R134, R177, c[0x0][0x2d0], -R133.reuse ;  /* 0x0000b400b1867a23 */ /* 0x102fe40000010885 */
[C---:B------:R-:W-:Y:S02]  /*12650*/  FMUL.FTZ R108, R2.reuse, R108 ;  /* 0x0000006c026c7220 */ /* 0x040fe40000410000 */
[----:B------:R1:W-:Y:S01]  /*12660*/  MUFU.EX2 R191, R134 ;  /* 0x0000008600bf7308 */ /* 0x0003e20000000800 */
[C---:B------:R-:W-:Y:S01]  /*12670*/  HMMA.16816.F32 R104, R136.reuse, R142, R104 ;  /* 0x0000008e8868723c */ /* 0x040fe20000001868 */
[----:B------:R-:W2:Y:S02]  /*12680*/  LDSM.16.MT88.4 R140, [R215+0x6100] ;  /* 0x00610000d78c783b */ /* 0x000ea40000004200 */
[----:B------:R-:W-:Y:S02]  /*12690*/  FMUL.FTZ R109, R2, R109 ;  /* 0x0000006d026d7220 */ /* 0x000fe40000410000 */
[C---:B------:R-:W-:Y:S02]  /*126a0*/  FMUL.FTZ R110, R0.reuse, R110 ;  /* 0x0000006e006e7220 */ /* 0x040fe40000410000 */
[----:B------:R-:W-:Y:S02]  /*126b0*/  FMUL.FTZ R111, R0, R111 ;  /* 0x0000006f006f7220 */ /* 0x000fe40000410000 */
[C---:B------:R-:W-:Y:S03]  /*126c0*/  FMUL.FTZ R112, R2.reuse, R112 ;  /* 0x0000007002707220 */ /* 0x040fe60000410000 */
[----:B------:R-:W-:Y:S02]  /*126d0*/  FMUL.FTZ R113, R2, R113 ;  /* 0x0000007102717220 */ /* 0x000fe40000410000 */
        /* <DEDUP_REMOVED lines=11> */
[C---:B----4-:R-:W-:Y:S03]  /*12790*/  HMMA.16816.F32 R116, R136.reuse, R148, R116 ;  /* 0x000000948874723c */ /* 0x050fe60000001874 */
[C---:B------:R-:W-:Y:S02]  /*127a0*/  FMUL.FTZ R122, R0.reuse, R122 ;  /* 0x0000007a007a7220 */ /* 0x040fe40000410000 */
[----:B------:R-:W-:Y:S02]  /*127b0*/  FMUL.FTZ R123, R0, R123 ;  /* 0x0000007b007b7220 */ /* 0x000fe40000410000 */
[--C-:B-1----:R-:W-:Y:S02]  /*127c0*/  FFMA.FTZ R134, R181, c[0x0][0x2d0], -R133.reuse ;  /* 0x0000b400b5867a23 */ /* 0x102fe40000010885 */
[C---:B------:R-:W-:Y:S02]  /*127d0*/  FMUL.FTZ R124, R2.reuse, R124 ;  /* 0x0000007c027c7220 */ /* 0x040fe40000410000 */
[----:B------:R1:W4:Y:S01]  /*127e0*/  MUFU.EX2 R187, R134 ;  /* 0x0000008600bb7308 */ /* 0x0003220000000800 */
[C---:B------:R-:W-:Y:S01]  /*127f0*/  HMMA.16816.F32 R120, R136.reuse, R150, R120 ;  /* 0x000000968878723c */ /* 0x040fe20000001878 */
[----:B------:R-:W3:Y:S02]  /*12800*/  LDSM.16.MT88.4 R148, [R214+0x900] ;  /* 0x00090000d694783b */ /* 0x000ee40000004200 */
        /* <DEDUP_REMOVED lines=8> */
[--C-:B-1----:R-:W-:Y:S05]  /*12890*/  FFMA.FTZ R134, R182, c[0x0][0x2d0], -R176.reuse ;  /* 0x0000b400b6867a23 */ /* 0x102fea00000108b0 */
[----:B------:R-:W-:Y:S01]  /*128a0*/  HMMA.16816.F32 R128, R136, R142, R128 ;  /* 0x0000008e8880723c */ /* 0x000fe20000001880 */
[----:B------:R-:W1:Y:S01]  /*128b0*/  LDSM.16.MT88.4 R140, [R215+0x900] ;  /* 0x00090000d78c783b */ /* 0x000e620000004200 */
[----:B------:R2:W-:Y:S05]  /*128c0*/  MUFU.EX2 R206, R134 ;  /* 0x0000008600ce7308 */ /* 0x0005ea0000000800 */
[----:B-----5:R-:W-:Y:S02]  /*128d0*/  F2FP.PACK_AB R136, R209, R210 ;  /* 0x000000d2d188723e */ /* 0x020fe400000000ff */
[----:B------:R-:W-:Y:S03]  /*128e0*/  F2FP.PACK_AB R138, R207, R208 ;  /* 0x000000d0cf8a723e */ /* 0x000fe600000000ff */
[----:B------:R-:W-:Y:S02]  /*128f0*/  F2FP.PACK_AB R137, R192, R193 ;  /* 0x000000c1c089723e */ /* 0x000fe400000000ff */
[----:B----4-:R-:W-:Y:S07]  /*12900*/  F2FP.PACK_AB R139, R187, R191 ;  /* 0x000000bfbb8b723e */ /* 0x010fee00000000ff */
[C---:B---3--:R-:W-:Y:S03]  /*12910*/  HMMA.16816.F32 R4, R136.reuse, R144, R4 ;  /* 0x000000908804723c */ /* 0x048fe60000001804 */
[--C-:B--2---:R-:W-:Y:S05]  /*12920*/  FFMA.FTZ R134, R188, c[0x0][0x2d0], -R176.reuse ;  /* 0x0000b400bc867a23 */ /* 0x104fea00000108b0 */
[C---:B------:R-:W-:Y:S01]  /*12930*/  HMMA.16816.F32 R8, R136.reuse, R146, R8 ;  /* 0x000000928808723c */ /* 0x040fe20000001808 */
[----:B------:R-:W2:Y:S01]  /*12940*/  LDSM.16.MT88.4 R144, [R215+0x2900] ;  /* 0x00290000d790783b */ /* 0x000ea20000004200 */
[----:B------:R3:W4:Y:S06]  /*12950*/  MUFU.EX2 R205, R134 ;  /* 0x0000008600cd7308 */ /* 0x00072c0000000800 */
[C---:B------:R-:W-:Y:S08]  /*12960*/  HMMA.16816.F32 R12, R136.reuse, R148, R12 ;  /* 0x00000094880c723c */ /* 0x040ff0000000180c */
[C---:B------:R-:W-:Y:S01]  /*12970*/  HMMA.16816.F32 R16, R136.reuse, R150, R16 ;  /* 0x000000968810723c */ /* 0x040fe20000001810 */
[----:B------:R-:W5:Y:S07]  /*12980*/  LDSM.16.MT88.4 R148, [R216+0x4900] ;  /* 0x00490000d894783b */ /* 0x000f6e0000004200 */
[C---:B------:R-:W-:Y:S04]  /*12990*/  HMMA.16816.F32 R20, R136.reuse, R152, R20 ;  /* 0x000000988814723c */ /* 0x040fe80000001814 */
[--C-:B---3--:R-:W-:Y:S04]  /*129a0*/  FFMA.FTZ R134, R189, c[0x0][0x2d0], -R176.reuse ;  /* 0x0000b400bd867a23 */ /* 0x108fe800000108b0 */
[C---:B------:R-:W-:Y:S01]  /*129b0*/  HMMA.16816.F32 R24, R136.reuse, R154, R24 ;  /* 0x0000009a8818723c */ /* 0x040fe20000001818 */
[----:B------:R-:W-:Y:S01]  /*129c0*/  LDSM.16.MT88.4 R152, [R214+0x6900] ;  /* 0x00690000d698783b */ /* 0x000fe20000004200 */
[----:B------:R3:W-:Y:S06]  /*129d0*/  MUFU.EX2 R189, R134 ;  /* 0x0000008600bd7308 */ /* 0x0007ec0000000800 */
[C---:B-1----:R-:W-:Y:S08]  /*129e0*/  HMMA.16816.F32 R28, R136.reuse, R140, R28 ;  /* 0x0000008c881c723c */ /* 0x042ff0000000181c */
[C---:B------:R-:W-:Y:S01]  /*129f0*/  HMMA.16816.F32 R32, R136.reuse, R142, R32 ;  /* 0x0000008e8820723c */ /* 0x040fe20000001820 */
[----:B------:R-:W1:Y:S07]  /*12a00*/  LDSM.16.MT88.4 R140, [R215+0x4900] ;  /* 0x00490000d78c783b */ /* 0x000e6e0000004200 */
[C---:B------:R-:W-:Y:S04]  /*12a10*/  HMMA.16816.F32 R36, R136.reuse, R156, R36 ;  /* 0x0000009c8824723c */ /* 0x040fe80000001824 */
[--C-:B---3--:R-:W-:Y:S01]  /*12a20*/  FFMA.FTZ R134, R190, c[0x0][0x2d0], -R176.reuse ;  /* 0x0000b400be867a23 */ /* 0x108fe200000108b0 */
[----:B------:R-:W-:Y:S02]  /*12a30*/  MOV R190, R180 ;  /* 0x000000b400be7202 */ /* 0x000fe40000000f00 */
[--C-:B------:R-:W-:Y:S01]  /*12a40*/  FFMA.FTZ R156, R183, c[0x0][0x2d0], -R133.reuse ;  /* 0x0000b400b79c7a23 */ /* 0x100fe20000010885 */
[C---:B------:R-:W-:Y:S01]  /*12a50*/  HMMA.16816.F32 R40, R136.reuse, R158, R40 ;  /* 0x0000009e8828723c */ /* 0x040fe20000001828 */
[----:B------:R3:W1:Y:S07]  /*12a60*/  MUFU.EX2 R188, R134 ;  /* 0x0000008600bc7308 */ /* 0x00066e0000000800 */
[C---:B------:R-:W-:Y:S03]  /*12a70*/  HMMA.16816.F32 R44, R136.reuse, R160, R44 ;  /* 0x000000a0882c723c */ /* 0x040fe6000000182c */
[----:B------:R1:W-:Y:S05]  /*12a80*/  MUFU.EX2 R181, R156 ;  /* 0x0000009c00b57308 */ /* 0x0003ea0000000800 */
[C---:B------:R-:W-:Y:S01]  /*12a90*/  HMMA.16816.F32 R48, R136.reuse, R162, R48 ;  /* 0x000000a28830723c */ /* 0x040fe20000001830 */
[----:B------:R-:W-:Y:S07]  /*12aa0*/  LDSM.16.MT88.4 R160, [R214+0x3100] ;  /* 0x00310000d6a0783b */ /* 0x000fee0000004200 */
[C---:B------:R-:W-:Y:S04]  /*12ab0*/  HMMA.16816.F32 R52, R136.reuse, R164, R52 ;  /* 0x000000a48834723c */ /* 0x040fe80000001834 */
[--C-:B---3--:R-:W-:Y:S04]  /*12ac0*/  FFMA.FTZ R134, R184, c[0x0][0x2d0], -R133.reuse ;  /* 0x0000b400b8867a23 */ /* 0x108fe80000010885 */
[C---:B------:R-:W-:Y:S01]  /*12ad0*/  HMMA.16816.F32 R56, R136.reuse, R166, R56 ;  /* 0x000000a68838723c */ /* 0x040fe20000001838 */
[----:B------:R-:W-:Y:S01]  /*12ae0*/  LDSM.16.MT88.4 R164, [R214+0x5100] ;  /* 0x00510000d6a4783b */ /* 0x000fe20000004200 */
[----:B------:R3:W3:Y:S06]  /*12af0*/  MUFU.EX2 R180, R134 ;  /* 0x0000008600b47308 */ /* 0x0006ec0000000800 */
[C---:B--2---:R-:W-:Y:S01]  /*12b00*/  HMMA.16816.F32 R60, R136.reuse, R144, R60 ;  /* 0x00000090883c723c */ /* 0x044fe2000000183c */
[----:B-1----:R-:W-:Y:S07]  /*12b10*/  LDSM.16.MT88.4 R156, [R213+0x3100] ;  /* 0x00310000d59c783b */ /* 0x002fee0000004200 */
[C---:B------:R-:W-:Y:S01]  /*12b20*/  HMMA.16816.F32 R64, R136.reuse, R146, R64 ;  /* 0x000000928840723c */ /* 0x040fe20000001840 */
[----:B------:R-:W1:Y:S07]  /*12b30*/  LDSM.16.MT88.4 R144, [R213+0x6900] ;  /* 0x00690000d590783b */ /* 0x000e6e0000004200 */
[C---:B------:R-:W-:Y:S04]  /*12b40*/  HMMA.16816.F32 R68, R136.reuse, R168, R68 ;  /* 0x000000a88844723c */ /* 0x040fe80000001844 */
[--C-:B---3--:R-:W-:Y:S04]  /*12b50*/  FFMA.FTZ R134, R185, c[0x0][0x2d0], -R133.reuse ;  /* 0x0000b400b9867a23 */ /* 0x108fe80000010885 */
[C---:B------:R-:W-:Y:S01]  /*12b60*/  HMMA.16816.F32 R72, R136.reuse, R170, R72 ;  /* 0x000000aa8848723c */ /* 0x040fe20000001848 */
[----:B------:R-:W-:Y:S01]  /*12b70*/  LDSM.16.MT88.4 R168, [R215+0x1900] ;  /* 0x00190000d7a8783b */ /* 0x000fe20000004200 */
[----:B------:R2:W-:Y:S06]  /*12b80*/  MUFU.EX2 R179, R134 ;  /* 0x0000008600b37308 */ /* 0x0005ec0000000800 */
[C---:B------:R-:W-:Y:S08]  /*12b90*/  HMMA.16816.F32 R76, R136.reuse, R172, R76 ;  /* 0x000000ac884c723c */ /* 0x040ff0000000184c */
[C---:B------:R-:W-:Y:S01]  /*12ba0*/  HMMA.16816.F32 R80, R136.reuse, R174, R80 ;  /* 0x000000ae8850723c */ /* 0x040fe20000001850 */
[----:B------:R-:W-:Y:S07]  /*12bb0*/  LDSM.16.MT88.4 R172, [R213+0x5900] ;  /* 0x00590000d5ac783b */ /* 0x000fee0000004200 */
[C---:B-----5:R-:W-:Y:S04]  /*12bc0*/  HMMA.16816.F32 R84, R136.reuse, R148, R84 ;  /* 0x000000948854723c */ /* 0x060fe80000001854 */
[--C-:B--2---:R-:W-:Y:S01]  /*12bd0*/  FFMA.FTZ R134, R186, c[0x0][0x2d0], -R133.reuse ;  /* 0x0000b400ba867a23 */ /* 0x104fe20000010885 */
[----:B------:R-:W-:Y:S03]  /*12be0*/  MOV R186, R178 ;  /* 0x000000b200ba7202 */ /* 0x000fe60000000f00 */
[C---:B------:R-:W-:Y:S01]  /*12bf0*/  HMMA.16816.F32 R88, R136.reuse, R150, R88 ;  /* 0x000000968858723c */ /* 0x040fe20000001858 */
[----:B------:R-:W2:Y:S01]  /*12c00*/  LDSM.16.MT88.4 R148, [R216+0x6900] ;  /* 0x00690000d894783b */ /* 0x000ea20000004200 */
[----:B------:R3:W5:Y:S06]  /*12c10*/  MUFU.EX2 R178, R134 ;  /* 0x0000008600b27308 */ /* 0x00076c0000000800 */
[C---:B------:R-:W-:Y:S08]  /*12c20*/  HMMA.16816.F32 R92, R136.reuse, R140, R92 ;  /* 0x0000008c885c723c */ /* 0x040ff0000000185c */
[C---:B------:R-:W-:Y:S01]  /*12c30*/  HMMA.16816.F32 R96, R136.reuse, R142, R96 ;  /* 0x0000008e8860723c */ /* 0x040fe20000001860 */
[----:B------:R-:W4:Y:S07]  /*12c40*/  LDSM.16.MT88.4 R140, [R215+0x6900] ;  /* 0x00690000d78c783b */ /* 0x000f2e0000004200 */
[C---:B-1----:R-:W-:Y:S04]  /*12c50*/  HMMA.16816.F32 R100, R136.reuse, R144, R100 ;  /* 0x000000908864723c */ /* 0x042fe80000001864 */
[--C-:B---3--:R-:W-:Y:S02]  /*12c60*/  FFMA.FTZ R134, R197, c[0x0][0x2d0], -R176.reuse ;  /* 0x0000b400c5867a23 */ /* 0x108fe400000108b0 */
[----:B------:R-:W3:Y:S02]  /*12c70*/  LDL.LU R197, [R1+0x4] ;  /* 0x0000040001c57983 */ /* 0x000ee40000300800 */
[C---:B------:R-:W-:Y:S01]  /*12c80*/  HMMA.16816.F32 R104, R136.reuse, R146, R104 ;  /* 0x000000928868723c */ /* 0x040fe20000001868 */
[----:B------:R1:W-:Y:S01]  /*12c90*/  MUFU.EX2 R185, R134 ;  /* 0x0000008600b97308 */ /* 0x0003e20000000800 */
[----:B------:R-:W5:Y:S06]  /*12ca0*/  LDSM.16.MT88.4 R144, [R213+0x1100] ;  /* 0x00110000d590783b */ /* 0x000f6c0000004200 */
[C---:B------:R-:W-:Y:S08]  /*12cb0*/  HMMA.16816.F32 R108, R136.reuse, R152, R108 ;  /* 0x00000098886c723c */ /* 0x040ff0000000186c */
[C---:B------:R-:W-:Y:S01]  /*12cc0*/  HMMA.16816.F32 R112, R136.reuse, R154, R112 ;  /* 0x0000009a8870723c */ /* 0x040fe20000001870 */
[----:B------:R-:W5:Y:S07]  /*12cd0*/  LDSM.16.MT88.4 R152, [R214+0x1100] ;  /* 0x00110000d698783b */ /* 0x000f6e0000004200 */
[C---:B--2---:R-:W-:Y:S04]  /*12ce0*/  HMMA.16816.F32 R116, R136.reuse, R148, R116 ;  /* 0x000000948874723c */ /* 0x044fe80000001874 */
[--C-:B-1----:R-:W-:Y:S02]  /*12cf0*/  FFMA.FTZ R134, R198, c[0x0][0x2d0], -R176.reuse ;  /* 0x0000b400c6867a23 */ /* 0x102fe400000108b0 */
[----:B------:R-:W2:Y:S02]  /*12d00*/  LDL.LU R198, [R1] ;  /* 0x0000000001c67983 */ /* 0x000ea40000300800 */
[C---:B------:R-:W-:Y:S01]  /*12d10*/  HMMA.16816.F32 R120, R136.reuse, R150, R120 ;  /* 0x000000968878723c */ /* 0x040fe20000001878 */
[----:B------:R1:W1:Y:S01]  /*12d20*/  MUFU.EX2 R184, R134 ;  /* 0x0000008600b87308 */ /* 0x0002620000000800 */
[----:B------:R-:W5:Y:S06]  /*12d30*/  LDSM.16.MT88.4 R148, [R216+0x1100] ;  /* 0x00110000d894783b */ /* 0x000f6c0000004200 */
[C---:B----4-:R-:W-:Y:S08]  /*12d40*/  HMMA.16816.F32 R124, R136.reuse, R140, R124 ;  /* 0x0000008c887c723c */ /* 0x050ff0000000187c */
[----:B------:R-:W-:Y:S01]  /*12d50*/  HMMA.16816.F32 R128, R136, R142, R128 ;  /* 0x0000008e8880723c */ /* 0x000fe20000001880 */
[----:B------:R-:W4:Y:S06]  /*12d60*/  LDSM.16.MT88.4 R140, [R215+0x1100] ;  /* 0x00110000d78c783b */ /* 0x000f2c0000004200 */
[----:B------:R-:W-:Y:S02]  /*12d70*/  F2FP.PACK_AB R136, R205, R206 ;  /* 0x000000cecd88723e */ /* 0x000fe400000000ff */
[----:B------:R-:W-:Y:S03]  /*12d80*/  F2FP.PACK_AB R138, R188, R189 ;  /* 0x000000bdbc8a723e */ /* 0x000fe600000000ff */
[----:B------:R-:W-:Y:S01]  /*12d90*/  F2FP.PACK_AB R137, R180, R181 ;  /* 0x000000b5b489723e */ /* 0x000fe200000000ff */
[--C-:B-1----:R-:W-:Y:S01]  /*12da0*/  FFMA.FTZ R134, R199, c[0x0][0x2d0], -R176.reuse ;  /* 0x0000b400c7867a23 */ /* 0x102fe200000108b0 */
[----:B-----5:R-:W-:Y:S01]  /*12db0*/  F2FP.PACK_AB R139, R178, R179 ;  /* 0x000000b3b28b723e */ /* 0x020fe200000000ff */
[----:B------:R-:W-:Y:S02]  /*12dc0*/  FFMA.FTZ R176, R200, c[0x0][0x2d0], -R176 ;  /* 0x0000b400c8b07a23 */ /* 0x000fe400000108b0 */
[----:B------:R1:W-:Y:S04]  /*12dd0*/  MUFU.EX2 R183, R134 ;  /* 0x0000008600b77308 */ /* 0x0003e80000000800 */
[C---:B------:R-:W-:Y:S06]  /*12de0*/  HMMA.16816.F32 R4, R136.reuse, R144, R4 ;  /* 0x000000908804723c */ /* 0x040fec0000001804 */
[----:B------:R-:W5:Y:S02]  /*12df0*/  MUFU.EX2 R182, R176 ;  /* 0x000000b000b67308 */ /* 0x000f640000000800 */
[C---:B------:R-:W-:Y:S01]  /*12e00*/  HMMA.16816.F32 R8, R136.reuse, R146, R8 ;  /* 0x000000928808723c */ /* 0x040fe20000001808 */
[----:B------:R-:W5:Y:S07]  /*12e10*/  LDSM.16.MT88.4 R144, [R216+0x3100] ;  /* 0x00310000d890783b */ /* 0x000f6e0000004200 */
[C---:B------:R-:W-:Y:S04]  /*12e20*/  HMMA.16816.F32 R12, R136.reuse, R152, R12 ;  /* 0x00000098880c723c */ /* 0x040fe8000000180c */
[--C-:B-1----:R-:W-:Y:S04]  /*12e30*/  FFMA.FTZ R134, R194, c[0x0][0x2d0], -R133.reuse ;  /* 0x0000b400c2867a23 */ /* 0x102fe80000010885 */
[C---:B------:R-:W-:Y:S01]  /*12e40*/  HMMA.16816.F32 R16, R136.reuse, R154, R16 ;  /* 0x0000009a8810723c */ /* 0x040fe20000001810 */
[----:B------:R-:W1:Y:S01]  /*12e50*/  LDSM.16.MT88.4 R152, [R215+0x3100] ;  /* 0x00310000d798783b */ /* 0x000e620000004200 */
[----:B------:R5:W-:Y:S06]  /*12e60*/  MUFU.EX2 R177, R134 ;  /* 0x0000008600b17308 */ /* 0x000bec0000000800 */
[C---:B------:R-:W-:Y:S08]  /*12e70*/  HMMA.16816.F32 R20, R136.reuse, R148, R20 ;  /* 0x000000948814723c */ /* 0x040ff00000001814 */
[C---:B------:R-:W-:Y:S01]  /*12e80*/  HMMA.16816.F32 R24, R136.reuse, R150, R24 ;  /* 0x000000968818723c */ /* 0x040fe20000001818 */
[----:B------:R-:W1:Y:S07]  /*12e90*/  LDSM.16.MT88.4 R148, [R213+0x5100] ;  /* 0x00510000d594783b */ /* 0x000e6e0000004200 */
[C---:B----4-:R-:W-:Y:S04]  /*12ea0*/  HMMA.16816.F32 R28, R136.reuse, R140, R28 ;  /* 0x0000008c881c723c */ /* 0x050fe8000000181c */
[--C-:B-----5:R-:W-:Y:S04]  /*12eb0*/  FFMA.FTZ R134, R195, c[0x0][0x2d0], -R133.reuse ;  /* 0x0000b400c3867a23 */ /* 0x120fe80000010885 */
[C---:B------:R-:W-:Y:S01]  /*12ec0*/  HMMA.16816.F32 R32, R136.reuse, R142, R32 ;  /* 0x0000008e8820723c */ /* 0x040fe20000001820 */
[----:B------:R-:W4:Y:S01]  /*12ed0*/  LDSM.16.MT88.4 R140, [R216+0x5100] ;  /* 0x00510000d88c783b */ /* 0x000f220000004200 */
[----:B------:R5:W1:Y:S06]  /*12ee0*/  MUFU.EX2 R176, R134 ;  /* 0x0000008600b07308 */ /* 0x000a6c0000000800 */
[C---:B------:R-:W-:Y:S08]  /*12ef0*/  HMMA.16816.F32 R36, R136.reuse, R156, R36 ;  /* 0x0000009c8824723c */ /* 0x040ff00000001824 */
[C---:B------:R-:W-:Y:S08]  /*12f00*/  HMMA.16816.F32 R40, R136.reuse, R158, R40 ;  /* 0x0000009e8828723c */ /* 0x040ff00000001828 */
[C---:B------:R-:W-:Y:S04]  /*12f10*/  HMMA.16816.F32 R44, R136.reuse, R160, R44 ;  /* 0x000000a0882c723c */ /* 0x040fe8000000182c */
[--C-:B-----5:R-:W-:Y:S02]  /*12f20*/  FFMA.FTZ R134, R196, c[0x0][0x2d0], -R133.reuse ;  /* 0x0000b400c4867a23 */ /* 0x120fe40000010885 */
[----:B------:R-:W-:Y:S02]  /*12f30*/  FFMA.FTZ R133, R135, c[0x0][0x2d0], -R133 ;  /* 0x0000b40087857a23 */ /* 0x000fe40000010885 */
[C---:B------:R-:W-:Y:S01]  /*12f40*/  HMMA.16816.F32 R48, R136.reuse, R162, R48 ;  /* 0x000000a28830723c */ /* 0x040fe20000001830 */
[----:B------:R-:W-:Y:S01]  /*12f50*/  LDSM.16.MT88.4 R160, [R216+0x1900] ;  /* 0x00190000d8a0783b */ /* 0x000fe20000004200 */
[----:B------:R-:W-:Y:S06]  /*12f60*/  MUFU.EX2 R134, R134 ;  /* 0x0000008600867308 */ /* 0x000fec0000000800 */
[C---:B------:R-:W-:Y:S04]  /*12f70*/  HMMA.16816.F32 R52, R136.reuse, R144, R52 ;  /* 0x000000908834723c */ /* 0x040fe80000001834 */
[----:B------:R-:W5:Y:S04]  /*12f80*/  MUFU.EX2 R133, R133 ;  /* 0x0000008500857308 */ /* 0x000f680000000800 */
[C---:B------:R-:W-:Y:S01]  /*12f90*/  HMMA.16816.F32 R56, R136.reuse, R146, R56 ;  /* 0x000000928838723c */ /* 0x040fe20000001838 */
[----:B------:R-:W4:Y:S07]  /*12fa0*/  LDSM.16.MT88.4 R144, [R215+0x5100] ;  /* 0x00510000d790783b */ /* 0x000f2e0000004200 */
[C---:B-1----:R-:W-:Y:S08]  /*12fb0*/  HMMA.16816.F32 R60, R136.reuse, R152, R60 ;  /* 0x00000098883c723c */ /* 0x042ff0000000183c */
[C---:B------:R-:W-:Y:S01]  /*12fc0*/  HMMA.16816.F32 R64, R136.reuse, R154, R64 ;  /* 0x0000009a8840723c */ /* 0x040fe20000001840 */
[----:B------:R-:W-:Y:S07]  /*12fd0*/  LDSM.16.MT88.4 R152, [R214+0x7100] ;  /* 0x00710000d698783b */ /* 0x000fee0000004200 */
[C---:B------:R-:W-:Y:S08]  /*12fe0*/  HMMA.16816.F32 R68, R136.reuse, R148, R68 ;  /* 0x000000948844723c */ /* 0x040ff00000001844 */
[C---:B------:R-:W-:Y:S01]  /*12ff0*/  HMMA.16816.F32 R72, R136.reuse, R150, R72 ;  /* 0x000000968848723c */ /* 0x040fe20000001848 */
[----:B------:R-:W1:Y:S07]  /*13000*/  LDSM.16.MT88.4 R148, [R213+0x7100] ;  /* 0x00710000d594783b */ /* 0x000e6e0000004200 */
[C---:B------:R-:W-:Y:S08]  /*13010*/  HMMA.16816.F32 R76, R136.reuse, R164, R76 ;  /* 0x000000a4884c723c */ /* 0x040ff0000000184c */
[C---:B------:R-:W-:Y:S08]  /*13020*/  HMMA.16816.F32 R80, R136.reuse, R166, R80 ;  /* 0x000000a68850723c */ /* 0x040ff00000001850 */
[C---:B----4-:R-:W-:Y:S08]  /*13030*/  HMMA.16816.F32 R84, R136.reuse, R140, R84 ;  /* 0x0000008c8854723c */ /* 0x050ff00000001854 */
[C---:B------:R-:W-:Y:S01]  /*13040*/  HMMA.16816.F32 R88, R136.reuse, R142, R88 ;  /* 0x0000008e8858723c */ /* 0x040fe20000001858 */
[----:B------:R-:W4:Y:S07]  /*13050*/  LDSM.16.MT88.4 R140, [R216+0x7100] ;  /* 0x00710000d88c783b */ /* 0x000f2e0000004200 */
[C---:B------:R-:W-:Y:S08]  /*13060*/  HMMA.16816.F32 R92, R136.reuse, R144, R92 ;  /* 0x00000090885c723c */ /* 0x040ff0000000185c */
[C---:B------:R-:W-:Y:S01]  /*13070*/  HMMA.16816.F32 R96, R136.reuse, R146, R96 ;  /* 0x000000928860723c */ /* 0x040fe20000001860 */
[----:B------:R-:W3:Y:S07]  /*13080*/  LDSM.16.MT88.4 R144, [R215+0x7100] ;  /* 0x00710000d790783b */ /* 0x000eee0000004200 */
[C---:B-1----:R-:W-:Y:S08]  /*13090*/  HMMA.16816.F32 R100, R136.reuse, R148, R100 ;  /* 0x000000948864723c */ /* 0x042ff00000001864 */
[C---:B------:R-:W-:Y:S01]  /*130a0*/  HMMA.16816.F32 R104, R136.reuse, R150, R104 ;  /* 0x000000968868723c */ /* 0x040fe20000001868 */
[----:B------:R-:W1:Y:S07]  /*130b0*/  LDSM.16.MT88.4 R148, [R213+0x1900] ;  /* 0x00190000d594783b */ /* 0x000e6e0000004200 */
[C---:B------:R-:W-:Y:S08]  /*130c0*/  HMMA.16816.F32 R108, R136.reuse, R152, R108 ;  /* 0x00000098886c723c */ /* 0x040ff0000000186c */
[C---:B------:R-:W-:Y:S01]  /*130d0*/  HMMA.16816.F32 R112, R136.reuse, R154, R112 ;  /* 0x0000009a8870723c */ /* 0x040fe20000001870 */
[----:B------:R-:W1:Y:S07]  /*130e0*/  LDSM.16.MT88.4 R152, [R214+0x1900] ;  /* 0x00190000d698783b */ /* 0x000e6e0000004200 */
[C---:B----4-:R-:W-:Y:S08]  /*130f0*/  HMMA.16816.F32 R116, R136.reuse, R140, R116 ;  /* 0x0000008c8874723c */ /* 0x050ff00000001874 */
[C---:B------:R-:W-:Y:S08]  /*13100*/  HMMA.16816.F32 R120, R136.reuse, R142, R120 ;  /* 0x0000008e8878723c */ /* 0x040ff00000001878 */
[C---:B---3--:R-:W-:Y:S08]  /*13110*/  HMMA.16816.F32 R124, R136.reuse, R144, R124 ;  /* 0x00000090887c723c */ /* 0x048ff0000000187c */
[----:B------:R-:W-:Y:S07]  /*13120*/  HMMA.16816.F32 R128, R136, R146, R128 ;  /* 0x000000928880723c */ /* 0x000fee0000001880 */
[----:B------:R-:W-:Y:S02]  /*13130*/  F2FP.PACK_AB R136, R184, R185 ;  /* 0x000000b9b888723e */ /* 0x000fe400000000ff */
[----:B------:R-:W-:Y:S03]  /*13140*/  F2FP.PACK_AB R138, R182, R183 ;  /* 0x000000b7b68a723e */ /* 0x000fe600000000ff */
[----:B------:R-:W-:Y:S02]  /*13150*/  F2FP.PACK_AB R137, R176, R177 ;  /* 0x000000b1b089723e */ /* 0x000fe400000000ff */
[----:B-----5:R-:W-:Y:S07]  /*13160*/  F2FP.PACK_AB R139, R133, R134 ;  /* 0x00000086858b723e */ /* 0x020fee00000000ff */
[C---:B-1----:R-:W-:Y:S01]  /*13170*/  HMMA.16816.F32 R140, R136.reuse, R148, R4 ;  /* 0x00000094888c723c */ /* 0x042fe20000001804 */
        /* <DEDUP_REMOVED lines=8> */
[----:B------:R-:W2:Y:S07]  /*13200*/  LDSM.16.MT88.4 R20, [R214+0x5900] ;  /* 0x00590000d614783b */ /* 0x000eae0000004200 */
[C---:B------:R-:W-:Y:S01]  /*13210*/  HMMA.16816.F32 R160, R136.reuse, R162, R24 ;  /* 0x000000a288a0723c */ /* 0x040fe20000001818 */
[----:B------:R-:W2:Y:S07]  /*13220*/  LDSM.16.MT88.4 R24, [R216+0x5900] ;  /* 0x00590000d818783b */ /* 0x000eae0000004200 */
[C---:B------:R-:W-:Y:S01]  /*13230*/  HMMA.16816.F32 R164, R136.reuse, R168, R28 ;  /* 0x000000a888a4723c */ /* 0x040fe2000000181c */
[----:B------:R-:W2:Y:S07]  /*13240*/  LDSM.16.MT88.4 R28, [R215+0x5900] ;  /* 0x00590000d71c783b */ /* 0x000eae0000004200 */
        /* <DEDUP_REMOVED lines=8> */
[C---:B----4-:R-:W-:Y:S08]  /*132d0*/  HMMA.16816.F32 R52, R136.reuse, R12, R52 ;  /* 0x0000000c8834723c */ /* 0x050ff00000001834 */
[C---:B------:R-:W-:Y:S01]  /*132e0*/  HMMA.16816.F32 R56, R136.reuse, R14, R56 ;  /* 0x0000000e8838723c */ /* 0x040fe20000001838 */
[----:B------:R-:W4:Y:S07]  /*132f0*/  LDSM.16.MT88.4 R12, [R215+0x7900] ;  /* 0x00790000d70c783b */ /* 0x000f2e0000004200 */
[C---:B-----5:R-:W-:Y:S07]  /*13300*/  HMMA.16816.F32 R60, R136.reuse, R16, R60 ;  /* 0x00000010883c723c */ /* 0x060fee000000183c */
[----:B--2---:R-:W-:Y:S01]  /*13310*/  FFMA.FTZ R16, R2, R198, R211 ;  /* 0x000000c602107223 */ /* 0x004fe200000100d3 */
[C---:B------:R-:W-:Y:S04]  /*13320*/  HMMA.16816.F32 R64, R136.reuse, R18, R64 ;  /* 0x000000128840723c */ /* 0x040fe80000001840 */
[----:B------:R-:W-:Y:S02]  /*13330*/  FFMA.FTZ R2, R0, R197, R204 ;  /* 0x000000c500027223 */ /* 0x000fe400000100cc */
        /* <DEDUP_REMOVED lines=31> */
[C---:B-1----:R-:W-:Y:S07]  /*13530*/  HMMA.16816.F32 R108, R136.reuse, R4, R108 ;  /* 0x00000004886c723c */ /* 0x042fee000000186c */
[----:B------:R-:W-:Y:S01]  /*13540*/  FADD.FTZ R4, R178, R2 ;  /* 0x00000002b2047221 */ /* 0x000fe20000010000 */
        /* <DEDUP_REMOVED lines=8> */
[----:B------:R-:W-:Y:S01]  /*135d0*/  FADD.FTZ R0, R134, R0 ;  /* 0x0000000086007221 */ /* 0x000fe20000010000 */
[----:B------:R-:W-:Y:S01]  /*135e0*/  MOV R134, R3 ;  /* 0x0000000300867202 */ /* 0x000fe20000000f00 */
[C---:B----4-:R-:W-:Y:S04]  /*135f0*/  HMMA.16816.F32 R124, R136.reuse, R12, R124 ;  /* 0x0000000c887c723c */ /* 0x050fe8000000187c */
[----:B------:R-:W-:Y:S02]  /*13600*/  FADD.FTZ R2, R182, R2 ;  /* 0x00000002b6027221 */ /* 0x000fe40000010000 */
[----:B------:R-:W-:Y:S01]  /*13610*/  FADD.FTZ R0, R133, R0 ;  /* 0x0000000085007221 */ /* 0x000fe20000010000 */
[----:B------:R-:W-:Y:S01]  /*13620*/  MOV R133, R132 ;  /* 0x0000008400857202 */ /* 0x000fe20000000f00 */
[----:B------:R-:W-:Y:S01]  /*13630*/  HMMA.16816.F32 R128, R136, R14, R128 ;  /* 0x0000000e8880723c */ /* 0x000fe20000001880 */
[----:B------:R1:W-:Y:S04]  /*13640*/  STL [R1], R2 ;  /* 0x0000000201007387 */ /* 0x0003e80000100800 */
[----:B------:R1:W-:Y:S03]  /*13650*/  STL [R1+0x4], R0 ;  /* 0x0000040001007387 */ /* 0x0003e60000100800 */
[----:B------:R-:W-:-:S05]  /*13660*/  @P0 BRA `(.L_x_1015) ;  /* 0xffffbc1000000947 */ /* 0x000fca000383ffff */
.L_x_1005:
[----:B------:R-:W2:Y:S04]  /*13670*/  LDL.LU R5, [R1] ;  /* 0x0000000001057983 */ /* 0x000ea80000300800 */
[----:B------:R-:W3:Y:S01]  /*13680*/  LDL.LU R4, [R1+0x4] ;  /* 0x0000040001047983 */ /* 0x000ee20000300800 */
[----:B------:R-:W-:-:S03]  /*13690*/  PLOP3.LUT P2, PT, PT, PT, PT, 0x8, 0x0 ;  /* 0x000000000000781c */ /* 0x000fc60003f4e170 */
[----:B-12---:R-:W1:Y:S04]  /*136a0*/  SHFL.BFLY PT, R0, R5, 0x2, 0x1f ;  /* 0x0c401f0005007f89 */ /* 0x006e6800000e0000 */
        /* <DEDUP_REMOVED lines=12> */
[----:B------:R-:W-:-:S05]  /*13770*/  @P1 MOV R4, 0x3f317218 ;  /* 0x3f31721800041802 */ /* 0x000fca0000000f00 */
[----:B------:R-:W-:Y:S02]  /*13780*/  @P1 FMUL.FTZ R5, R4, c[0x0][0x2d0] ;  /* 0x0000b40004051a20 */ /* 0x000fe40000410000 */
[----:B------:R-:W-:Y:S08]  /*13790*/  @P0 MUFU.RCP R2, R7 ;  /* 0x0000000700020308 */ /* 0x000ff00000001000 */
[----:B------:R-:W2:Y:S01]  /*137a0*/  @P1 MUFU.LG2 R6, R6 ;  /* 0x0000000600061308 */ /* 0x000ea20000000c00 */
[----:B-1----:R-:W-:-:S02]  /*137b0*/  FMUL.FTZ R10, R0, R40 ;  /* 0x00000028000a7220 */ /* 0x002fc40000410000 */
[C---:B------:R-:W-:Y:S02]  /*137c0*/  FMUL.FTZ R9, R0.reuse, R41 ;  /* 0x0000002900097220 */ /* 0x040fe40000410000 */
[C---:B------:R-:W-:Y:S02]  /*137d0*/  FMUL.FTZ R140, R0.reuse, R140 ;  /* 0x0000008c008c7220 */ /* 0x040fe40000410000 */
[C---:B------:R-:W-:Y:S01]  /*137e0*/  FMUL.FTZ R141, R0.reuse, R141 ;  /* 0x0000008d008d7220 */ /* 0x040fe20000410000 */
[----:B------:R-:W1:Y:S01]  /*137f0*/  @P0 MUFU.LG2 R7, R7 ;  /* 0x0000000700070308 */ /* 0x000e620000000c00 */
        /* <DEDUP_REMOVED lines=63> */
[----:B--2---:R-:W-:Y:S02]  /*13bf0*/  @P1 FMUL.FTZ R6, R6, 0.69314718246459960938 ;  /* 0x3f31721806061820 */ /* 0x004fe40000410000 */
[----:B-1----:R-:W-:Y:S02]  /*13c00*/  @P0 FMUL.FTZ R4, R7, 0.69314718246459960938 ;  /* 0x3f31721807040820 */ /* 0x002fe40000410000 */
[----:B------:R-:W-:Y:S02]  /*13c10*/  @P0 FMUL.FTZ R0, R0, c[0x0][0x2d0] ;  /* 0x0000b40000000a20 */ /* 0x000fe40000410000 */
        /* <DEDUP_REMOVED lines=63> */
[----:B------:R-:W-:Y:S02]  /*14010*/  FMUL.FTZ R131, R2, R131 ;  /* 0x0000008302837220 */ /* 0x000fe40000410000 */
[----:B------:R-:W-:Y:S02]  /*14020*/  @P1 FFMA.FTZ R36, R5, R132, R6 ;  /* 0x0000008405241223 */ /* 0x000fe40000010006 */
[----:B------:R-:W-:Y:S02]  /*14030*/  @P0 FFMA.FTZ R37, R0, R3, R4 ;  /* 0x0000000300250223 */ /* 0x000fe40000010004 */
.L_x_973:
[----:B------:R-:W-:Y:S01]  /*14040*/  USHF.R.S32.HI UR6, URZ, 0x1f, UR9 ;  /* 0x0000001f3f067899 */ /* 0x000fe20008011409 */
[----:B------:R-:W-:Y:S05]  /*14050*/  @P2 BRA `(.L_x_1016) ;  /* 0x000019a000002947 */ /* 0x000fea0003800000 */
[----:B------:R-:W3:Y:S01]  /*14060*/  S2R R13, SR_TID.X ;  /* 0x00000000000d7919 */ /* 0x000ee20000002100 */
[----:B------:R-:W-:Y:S01]  /*14070*/  ULDC.64 UR4, c[0x0][0x490] ;  /* 0x0001240000047ab9 */ /* 0x000fe20000000a00 */
[----:B------:R-:W-:Y:S01]  /*14080*/  F2FP.PACK_AB R45, R45, R8 ;  /* 0x000000082d2d723e */ /* 0x000fe200000000ff */
[----:B------:R-:W-:Y:S01]  /*14090*/  UIMAD UR7, UR6, UR4, URZ ;  /* 0x00000004060772a4 */ /* 0x000fe2000f8e023f */
[----:B------:R-:W4:Y:S01]  /*140a0*/  S2R R14, SR_CTAID.Z ;  /* 0x00000000000e7919 */ /* 0x000f220000002700 */
[----:B--2---:R-:W-:Y:S01]  /*140b0*/  UIMAD.WIDE.U32 UR10, UR9, UR4, URZ ;  /* 0x00000004090a72a5 */ /* 0x004fe2000f8e003f */
[----:B------:R-:W-:Y:S01]  /*140c0*/  F2FP.PACK_AB R65, R9, R10 ;  /* 0x0000000a0941723e */ /* 0x000fe200000000ff */
[----:B------:R-:W-:Y:S01]  /*140d0*/  UIMAD UR7, UR9, UR5, UR7 ;  /* 0x00000005090772a4 */ /* 0x000fe2000f8e0207 */
[----:B------:R-:W-:Y:S01]  /*140e0*/  F2FP.PACK_AB R82, R83, R82 ;  /* 0x000000525352723e */ /* 0x000fe200000000ff */
[----:B------:R-:W-:Y:S01]  /*140f0*/  BSSY B0, `(.L_x_1017) ;  /* 0x0000133000007945 */ /* 0x000fe20003800000 */
[----:B------:R-:W-:Y:S01]  /*14100*/  ULDC.64 UR4, c[0x0][0x3e8] ;  /* 0x0000fa0000047ab9 */ /* 0x000fe20000000a00 */
[----:B------:R-:W-:Y:S01]  /*14110*/  IMAD.U32 R3, RZ, RZ, UR11 ;  /* 0x0000000bff037e24 */ /* 0x000fe2000f8e00ff */
[----:B------:R-:W-:Y:S01]  /*14120*/  UIMAD.WIDE.U32 UR12, UR9, UR4, URZ ;  /* 0x00000004090c72a5 */ /* 0x000fe2000f8e003f */
[----:B-1----:R-:W-:Y:S01]  /*14130*/  IMAD.U32 R2, RZ, RZ, UR10 ;  /* 0x0000000aff027e24 */ /* 0x002fe2000f8e00ff */
[----:B------:R-:W-:Y:S01]  /*14140*/  UIMAD UR6, UR6, UR4, URZ ;  /* 0x00000004060672a4 */ /* 0x000fe2000f8e023f */
[----:B------:R-:W1:Y:S01]  /*14150*/  S2R R83, SR_CTAID.X ;  /* 0x0000000000537919 */ /* 0x000e620000002500 */
[----:B------:R-:W-:Y:S01]  /*14160*/  F2FP.PACK_AB R81, R11, R12 ;  /* 0x0000000c0b51723e */ /* 0x000fe200000000ff */
[----:B------:R-:W-:Y:S01]  /*14170*/  UIADD3 UR7, UR11, UR7, URZ ;  /* 0x000000070b077290 */ /* 0x000fe2000fffe03f */
[----:B------:R-:W-:Y:S01]  /*14180*/  IMAD.U32 R7, RZ, RZ, UR13 ;  /* 0x0000000dff077e24 */ /* 0x000fe2000f8e00ff */
[----:B------:R-:W-:Y:S01]  /*14190*/  UIMAD UR5, UR9, UR5, UR6 ;  /* 0x00000005090572a4 */ /* 0x000fe2000f8e0206 */
[----:B------:R-:W-:Y:S01]  /*141a0*/  IMAD.U32 R6, RZ, RZ, UR12 ;  /* 0x0000000cff067e24 */ /* 0x000fe2000f8e00ff */
[----:B------:R-:W-:Y:S01]  /*141b0*/  F2FP.PACK_AB R35, R35, R80 ;  /* 0x000000502323723e */ /* 0x000fe200000000ff */
[----:B------:R-:W-:Y:S01]  /*141c0*/  IMAD.MOV.U32 R80, RZ, RZ, c[0x0][0x4e8] ;  /* 0x00013a00ff507624 */ /* 0x000fe200078e00ff */
[----:B------:R-:W-:Y:S01]  /*141d0*/  UIADD3 UR5, UR13, UR5, URZ ;  /* 0x000000050d057290 */ /* 0x000fe2000fffe03f */
[----:B---3--:R-:W-:Y:S01]  /*141e0*/  SHF.R.S32.HI R21, RZ, 0x1f, R13 ;  /* 0x0000001fff157819 */ /* 0x008fe2000001140d */
[----:B------:R-:W-:Y:S01]  /*141f0*/  IMAD.U32 R5, RZ, RZ, UR7 ;  /* 0x00000007ff057e24 */ /* 0x000fe2000f8e00ff */
[----:B------:R-:W-:-:S02]  /*14200*/  F2FP.PACK_AB R44, R141, R140 ;  /* 0x0000008c8d2c723e */ /* 0x000fc400000000ff */
[CC--:B------:R-:W-:Y:S02]  /*14210*/  LEA.HI R0, R21.reuse, R13.reuse, RZ, 0x2 ;  /* 0x0000000d15007211 */ /* 0x0c0fe400078f10ff */
[----:B------:R-:W-:Y:S02]  /*14220*/  LEA.HI R8, R21, R13, RZ, 0x5 ;  /* 0x0000000d15087211 */ /* 0x000fe400078f28ff */
[--C-:B------:R-:W-:Y:S02]  /*14230*/  SHF.R.S32.HI R7, RZ, 0x2, R0.reuse ;  /* 0x00000002ff077819 */ /* 0x100fe40000011400 */
[----:B------:R-:W-:Y:S02]  /*14240*/  SHF.R.S32.HI R3, RZ, 0x1f, R0 ;  /* 0x0000001fff037819 */ /* 0x000fe40000011400 */
[----:B------:R-:W-:Y:S02]  /*14250*/  LOP3.LUT R0, R0, 0xfffffffc, RZ, 0xc0, !PT ;  /* 0xfffffffc00007812 */ /* 0x000fe400078ec0ff */
[----:B------:R-:W-:-:S02]  /*14260*/  LOP3.LUT R4, R8, 0xffffffe0, RZ, 0xc0, !PT ;  /* 0xffffffe008047812 */ /* 0x000fc400078ec0ff */
[----:B------:R-:W-:Y:S01]  /*14270*/  LEA.HI R9, R3, R7, RZ, 0x3 ;  /* 0x0000000703097211 */ /* 0x000fe200078f18ff */
[----:B------:R-:W-:Y:S01]  /*14280*/  IMAD.IADD R10, R13, 0x1, -R0 ;  /* 0x000000010d0a7824 */ /* 0x000fe200078e0a00 */
[----:B------:R-:W-:Y:S01]  /*14290*/  LEA.HI R12, R21, R13, RZ, 0x3 ;  /* 0x0000000d150c7211 */ /* 0x000fe200078f18ff */
[----:B------:R-:W-:Y:S01]  /*142a0*/  IMAD.IADD R0, R13, 0x1, -R4 ;  /* 0x000000010d007824 */ /* 0x000fe200078e0a04 */
[----:B------:R-:W-:Y:S01]  /*142b0*/  LOP3.LUT R9, R9, 0xfffffff8, RZ, 0xc0, !PT ;  /* 0xfffffff809097812 */ /* 0x000fe200078ec0ff */
[----:B------:R-:W-:Y:S01]  /*142c0*/  IMAD.MOV.U32 R4, RZ, RZ, R2 ;  /* 0x000000ffff047224 */ /* 0x000fe200078e0002 */
[----:B------:R-:W-:Y:S01]  /*142d0*/  SHF.R.S32.HI R20, RZ, 0x3, R12 ;  /* 0x00000003ff147819 */ /* 0x000fe2000001140c */
[----:B------:R-:W-:Y:S01]  /*142e0*/  IMAD.MOV.U32 R2, RZ, RZ, R6 ;  /* 0x000000ffff027224 */ /* 0x000fe200078e0006 */
[----:B------:R-:W-:Y:S01]  /*142f0*/  SHF.R.S32.HI R6, RZ, 0x1f, R0 ;  /* 0x0000001fff067819 */ /* 0x000fe20000011400 */
[----:B------:R-:W-:Y:S01]  /*14300*/  IMAD.IADD R9, R7, 0x1, -R9 ;  /* 0x0000000107097824 */ /* 0x000fe200078e0a09 */
[----:B------:R-:W-:Y:S01]  /*14310*/  LOP3.LUT P4, RZ, R0, 0x3, RZ, 0xc0, !PT ;  /* 0x0000000300ff7812 */ /* 0x000fe2000788c0ff */
[----:B------:R-:W-:Y:S01]  /*14320*/  IMAD.U32 R3, RZ, RZ, UR5 ;  /* 0x00000005ff037e24 */ /* 0x000fe2000f8e00ff */
[----:B------:R-:W-:Y:S01]  /*14330*/  LEA.HI R18, R6, R0, RZ, 0x2 ;  /* 0x0000000006127211 */ /* 0x000fe200078f10ff */
[----:B----4-:R-:W-:Y:S01]  /*14340*/  IMAD.WIDE.U32 R16, R14, c[0x0][0x498], R4 ;  /* 0x000126000e107a25 */ /* 0x010fe200078e0004 */
[----:B------:R-:W-:-:S02]  /*14350*/  SHF.R.S32.HI R7, RZ, 0x1f, R14 ;  /* 0x0000001fff077819 */ /* 0x000fc4000001140e */
[--C-:B------:R-:W-:Y:S01]  /*14360*/  SHF.R.S32.HI R6, RZ, 0x5, R8.reuse ;  /* 0x00000005ff067819 */ /* 0x100fe20000011408 */
[----:B------:R-:W-:Y:S01]  /*14370*/  IMAD.SHL.U32 R5, R9, 0x40, RZ ;  /* 0x0000004009057824 */ /* 0x000fe200078e00ff */
[----:B------:R-:W-:Y:S01]  /*14380*/  SHF.R.S32.HI R0, RZ, 0x1f, R8 ;  /* 0x0000001fff007819 */ /* 0x000fe20000011408 */
[C---:B------:R-:W-:Y:S01]  /*14390*/  IMAD R22, R7.reuse, c[0x0][0x498], RZ ;  /* 0x0001260007167a24 */ /* 0x040fe200078e02ff */
[----:B------:R-:W-:Y:S01]  /*143a0*/  LOP3.LUT R11, R12, 0xfffffff8, RZ, 0xc0, !PT ;  /* 0xfffffff80c0b7812 */ /* 0x000fe200078ec0ff */
[----:B------:R-:W-:Y:S01]  /*143b0*/  IMAD R19, R7, c[0x0][0x3f0], RZ ;  /* 0x0000fc0007137a24 */ /* 0x000fe200078e02ff */
[----:B------:R-:W-:Y:S01]  /*143c0*/  LEA.HI R0, R0, R6, RZ, 0x3 ;  /* 0x0000000600007211 */ /* 0x000fe200078f18ff */
[----:B------:R-:W-:Y:S01]  /*143d0*/  IMAD.SHL.U32 R7, R20, 0x40, RZ ;  /* 0x0000004014077824 */ /* 0x000fe200078e00ff */
[----:B------:R-:W-:Y:S01]  /*143e0*/  LEA.HI R21, R21, R13, RZ, 0x6 ;  /* 0x0000000d15157211 */ /* 0x000fe200078f30ff */
[----:B------:R-:W-:Y:S01]  /*143f0*/  IMAD.IADD R11, R13, 0x1, -R11 ;  /* 0x000000010d0b7824 */ /* 0x000fe200078e0a0b */
[----:B------:R-:W-:Y:S01]  /*14400*/  ISETP.NE.AND P0, PT, R80, 0x1, PT ;  /* 0x000000015000780c */ /* 0x000fe20003f05270 */
[----:B------:R-:W-:Y:S01]  /*14410*/  IMAD.WIDE.U32 R12, R14, c[0x0][0x3f0], R2 ;  /* 0x0000fc000e0c7a25 */ /* 0x000fe200078e0002 */
[----:B------:R-:W-:-:S02]  /*14420*/  LOP3.LUT R4, R0, 0xffffff8, RZ, 0xc0, !PT ;  /* 0x0ffffff800047812 */ /* 0x000fc400078ec0ff */
[----:B------:R-:W-:Y:S01]  /*14430*/  LEA.HI R3, R10, R10, RZ, 0x1 ;  /* 0x0000000a0a037211 */ /* 0x000fe200078f08ff */
[----:B------:R-:W-:Y:S01]  /*14440*/  IMAD.SHL.U32 R0, R11, 0x8, RZ ;  /* 0x000000080b007824 */ /* 0x000fe200078e00ff */
[----:B------:R-:W-:Y:S01]  /*14450*/  LOP3.LUT R2, R7, 0x1c0, RZ, 0xc0, !PT ;  /* 0x000001c007027812 */ /* 0x000fe200078ec0ff */
[----:B------:R-:W-:Y:S01]  /*14460*/  IMAD R7, R11, 0x20, R20 ;  /* 0x000000200b077824 */ /* 0x000fe200078e0214 */
[----:B------:R-:W-:Y:S01]  /*14470*/  R2P PR, R9, 0x6 ;  /* 0x0000000609007804 */ /* 0x000fe20000000000 */
[----:B------:R-:W-:Y:S01]  /*14480*/  IMAD.IADD R11, R6, 0x1, -R4 ;  /* 0x00000001060b7824 */ /* 0x000fe200078e0a04 */
[----:B------:R-:W-:Y:S01]  /*14490*/  LOP3.LUT R4, R3, 0x1ffffffe, RZ, 0xc0, !PT ;  /* 0x1ffffffe03047812 */ /* 0x000fe200078ec0ff */
[----:B-1----:R-:W-:Y:S01]  /*144a0*/  IMAD R7, R83, 0x80, R7 ;  /* 0x0000008053077824 */ /* 0x002fe200078e0207 */
[----:B------:R-:W-:Y:S01]  /*144b0*/  SHF.R.U32.HI R3, RZ, 0x3, R2 ;  /* 0x00000003ff037819 */ /* 0x000fe20000011602 */
[----:B------:R-:W-:Y:S01]  /*144c0*/  IMAD R22, R14, c[0x0][0x49c], R22 ;  /* 0x000127000e167a24 */ /* 0x000fe200078e0216 */
[----:B------:R-:W-:Y:S01]  /*144d0*/  LOP3.LUT R2, R2, 0x38, R0, 0xf8, !PT ;  /* 0x0000003802027812 */ /* 0x000fe200078ef800 */
[----:B------:R-:W-:Y:S01]  /*144e0*/  IMAD R19, R14, c[0x0][0x3f4], R19 ;  /* 0x0000fd000e137a24 */ /* 0x000fe200078e0213 */
[----:B------:R-:W-:Y:S01]  /*144f0*/  LOP3.LUT R8, R5, 0x1c0, RZ, 0xc0, !PT ;  /* 0x000001c005087812 */ /* 0x000fe200078ec0ff */
[----:B------:R-:W-:Y:S01]  /*14500*/  IMAD R15, R6, 0x200, R10 ;  /* 0x00000200060f7824 */ /* 0x000fe200078e020a */
[----:B------:R-:W-:Y:S01]  /*14510*/  F2FP.PACK_AB R142, R143, R142 ;  /* 0x0000008e8f8e723e */ /* 0x000fe200000000ff */
[----:B------:R-:W-:Y:S01]  /*14520*/  IMAD.IADD R14, R10, 0x1, -R4 ;  /* 0x000000010a0e7824 */ /* 0x000fe200078e0a04 */
[----:B------:R-:W-:Y:S01]  /*14530*/  LOP3.LUT R10, R2, R3, RZ, 0x3c, !PT ;  /* 0x00000003020a7212 */ /* 0x000fe200078e3cff */
[----:B------:R-:W-:Y:S01]  /*14540*/  @P0 IMAD.HI.U32 R3, R7, c[0x0][0x4ec], RZ ;  /* 0x00013b0007030a27 */ /* 0x000fe200078e00ff */
[----:B------:R-:W-:-:S02]  /*14550*/  LOP3.LUT R4, R9, 0x1, RZ, 0xc0, !PT ;  /* 0x0000000109047812 */ /* 0x000fc400078ec0ff */
[----:B------:R-:W-:Y:S01]  /*14560*/  LEA.HI R9, R8, R8, RZ, 0x1d ;  /* 0x0000000808097211 */ /* 0x000fe200078fe8ff */
[----:B------:R-:W-:Y:S01]  /*14570*/  IMAD.MOV.U32 R2, RZ, RZ, R7 ;  /* 0x000000ffff027224 */ /* 0x000fe200078e0007 */
[----:B------:R-:W-:Y:S01]  /*14580*/  ISETP.NE.U32.AND P3, PT, R4, 0x1, PT ;  /* 0x000000010400780c */ /* 0x000fe20003f65070 */
[----:B------:R-:W-:Y:S01]  /*14590*/  IMAD.SHL.U32 R6, R21, 0x8, RZ ;  /* 0x0000000815067824 */ /* 0x000fe200078e00ff */
[----:B------:R-:W-:Y:S01]  /*145a0*/  @P0 SHF.R.U32.HI R2, RZ, c[0x0][0x4f0], R3 ;  /* 0x00013c00ff020a19 */ /* 0x000fe20000011603 */
[----:B------:R-:W-:Y:S01]  /*145b0*/  IMAD.IADD R5, R13, 0x1, R19 ;  /* 0x000000010d057824 */ /* 0x000fe200078e0213 */
[----:B------:R-:W-:Y:S01]  /*145c0*/  SHF.R.S32.HI R4, RZ, 0x2, R18 ;  /* 0x00000002ff047819 */ /* 0x000fe20000011412 */
[----:B------:R-:W-:Y:S01]  /*145d0*/  IMAD R80, R80, c[0x0][0x388], RZ ;  /* 0x0000e20050507a24 */ /* 0x000fe200078e02ff */
[----:B------:R-:W-:Y:S01]  /*145e0*/  LOP3.LUT R18, R10, 0x7ffffe00, R6, 0xf8, !PT ;  /* 0x7ffffe000a127812 */ /* 0x000fe200078ef806 */
[--C-:B------:R-:W-:Y:S01]  /*145f0*/  IMAD.MOV R8, RZ, RZ, -R2.reuse ;  /* 0x000000ffff087224 */ /* 0x100fe200078e0a02 */
[----:B------:R-:W-:Y:S01]  /*14600*/  SHF.R.S32.HI R6, RZ, 0x1f, R2 ;  /* 0x0000001fff067819 */ /* 0x000fe20000011402 */
[----:B------:R-:W-:Y:S01]  /*14610*/  IMAD R3, R11, 0x10, R4 ;  /* 0x000000100b037824 */ /* 0x000fe200078e0204 */
[----:B------:R-:W-:Y:S01]  /*14620*/  F2FP.PACK_AB R85, R145, R144 ;  /* 0x000000909155723e */ /* 0x000fe200000000ff */
[----:B------:R-:W-:Y:S01]  /*14630*/  IMAD.MOV.U32 R4, RZ, RZ, R12 ;  /* 0x000000ffff047224 */ /* 0x000fe200078e000c */
[----:B------:R-:W-:Y:S01]  /*14640*/  F2FP.PACK_AB R146, R147, R146 ;  /* 0x000000929392723e */ /* 0x000fe200000000ff */
[----:B------:R-:W-:Y:S01]  /*14650*/  IMAD R12, R8, c[0x0][0x4e8], R7 ;  /* 0x00013a00080c7a24 */ /* 0x000fe200078e0207 */
[----:B------:R-:W-:Y:S01]  /*14660*/  F2FP.PACK_AB R148, R149, R148 ;  /* 0x000000949594723e */ /* 0x000fe200000000ff */
[----:B------:R-:W-:Y:S01]  /*14670*/  IMAD.U32 R10, R15, 0x2, R9 ;  /* 0x000000020f0a7824 */ /* 0x000fe200078e0009 */
[----:B------:R-:W-:Y:S01]  /*14680*/  F2FP.PACK_AB R150, R151, R150 ;  /* 0x000000969796723e */ /* 0x000fe200000000ff */
[--C-:B------:R-:W-:Y:S01]  /*14690*/  IMAD R8, R14, 0x8, R3.reuse ;  /* 0x000000080e087824 */ /* 0x100fe200078e0203 */
[----:B------:R-:W-:Y:S01]  /*146a0*/  F2FP.PACK_AB R152, R153, R152 ;  /* 0x000000989998723e */ /* 0x000fe200000000ff */
[----:B------:R-:W-:Y:S01]  /*146b0*/  IMAD R9, R6, c[0x0][0x3e0], RZ ;  /* 0x0000f80006097a24 */ /* 0x000fe200078e02ff */
[----:B------:R-:W-:Y:S01]  /*146c0*/  F2FP.PACK_AB R154, R155, R154 ;  /* 0x0000009a9b9a723e */ /* 0x000fe200000000ff */
[----:B------:R-:W-:Y:S01]  /*146d0*/  IMAD R3, R83, 0x80, R3 ;  /* 0x0000008053037824 */ /* 0x000fe200078e0203 */
[----:B------:R-:W-:Y:S01]  /*146e0*/  F2FP.PACK_AB R156, R157, R156 ;  /* 0x0000009c9d9c723e */ /* 0x000fe200000000ff */
[----:B------:R-:W-:Y:S01]  /*146f0*/  IMAD R8, R83, 0x80, R8 ;  /* 0x0000008053087824 */ /* 0x000fe200078e0208 */
[----:B------:R-:W-:Y:S01]  /*14700*/  F2FP.PACK_AB R158, R159, R158 ;  /* 0x0000009e9f9e723e */ /* 0x000fe200000000ff */
[----:B------:R-:W-:Y:S01]  /*14710*/  IMAD.WIDE.U32 R6, R2, c[0x0][0x3e0], R4 ;  /* 0x0000f80002067a25 */ /* 0x000fe200078e0004 */
[----:B------:R-:W-:-:S02]  /*14720*/  ISETP.GE.OR P5, PT, R3, R80, P4 ;  /* 0x000000500300720c */ /* 0x000fc400027a6670 */
[----:B------:R-:W-:Y:S01]  /*14730*/  IADD3 R3, R3, 0x8, RZ ;  /* 0x0000000803037810 */ /* 0x000fe20007ffe0ff */
[----:B------:R-:W-:Y:S01]  /*14740*/  IMAD R9, R2, c[0x0][0x3e4], R9 ;  /* 0x0000f90002097a24 */ /* 0x000fe200078e0209 */
[----:B------:R-:W-:Y:S01]  /*14750*/  F2FP.PACK_AB R160, R161, R160 ;  /* 0x000000a0a1a0723e */ /* 0x000fe200000000ff */
[----:B------:R-:W-:Y:S01]  /*14760*/  IMAD.SHL.U32 R2, R10, 0x2, RZ ;  /* 0x000000020a027824 */ /* 0x000fe200078e00ff */
[----:B------:R-:W-:Y:S01]  /*14770*/  ISETP.GE.OR P4, PT, R3, R80, P4 ;  /* 0x000000500300720c */ /* 0x000fe20002786670 */
[----:B------:R-:W-:Y:S01]  /*14780*/  @P0 IMAD.HI.U32 R5, R8, c[0x0][0x4ec], RZ ;  /* 0x00013b0008050a27 */ /* 0x000fe200078e00ff */
[----:B------:R-:W-:Y:S01]  /*14790*/  BAR.SYNC.DEFER_BLOCKING 0x1, 0x100 ;  /* 0x0044000000007b1d */ /* 0x000fe20000010000 */
[----:B------:R-:W-:Y:S02]  /*147a0*/  F2FP.PACK_AB R162, R163, R162 ;  /* 0x000000a2a3a2723e */ /* 0x000fe400000000ff */
[----:B------:R-:W-:Y:S01]  /*147b0*/  IMAD.IADD R7, R7, 0x1, R9 ;  /* 0x0000000107077824 */ /* 0x000fe200078e0209 */
[C---:B------:R-:W-:Y:S01]  /*147c0*/  IADD3 R9, R2.reuse, 0x80, RZ ;  /* 0x0000008002097810 */ /* 0x040fe20007ffe0ff */
[----:B------:R-:W-:Y:S01]  /*147d0*/  IMAD.MOV.U32 R4, RZ, RZ, R8 ;  /* 0x000000ffff047224 */ /* 0x000fe200078e0008 */
[----:B------:R-:W-:Y:S01]  /*147e0*/  @P0 SHF.R.U32.HI R4, RZ, c[0x0][0x4f0], R5 ;  /* 0x00013c00ff040a19 */ /* 0x000fe20000011605 */
[----:B------:R-:W-:Y:S01]  /*147f0*/  IMAD.MOV.U32 R14, RZ, RZ, 0x40 ;  /* 0x00000040ff0e7424 */ /* 0x000fe200078e00ff */
[----:B------:R-:W-:-:S02]  /*14800*/  IADD3 R3, R2, 0x70, RZ ;  /* 0x0000007002037810 */ /* 0x000fc40007ffe0ff */
[----:B------:R-:W-:Y:S02]  /*14810*/  @P3 IADD3 R3, R9, 0x10, RZ ;  /* 0x0000001009033810 */ /* 0x000fe40007ffe0ff */
[----:B------:R-:W-:Y:S02]  /*14820*/  SHF.R.S32.HI R9, RZ, 0x1f, R12 ;  /* 0x0000001fff097819 */ /* 0x000fe4000001140c */
[--C-:B------:R-:W-:Y:S02]  /*14830*/  SHF.R.S32.HI R5, RZ, 0x1f, R4.reuse ;  /* 0x0000001fff057819 */ /* 0x100fe40000011404 */
[----:B------:R-:W-:Y:S01]  /*14840*/  IADD3 R10, P0, R4, R16, RZ ;  /* 0x00000010040a7210 */ /* 0x000fe20007f1e0ff */
[----:B------:R-:W-:Y:S01]  /*14850*/  IMAD.MOV R4, RZ, RZ, -R4 ;  /* 0x000000ffff047224 */ /* 0x000fe200078e0a04 */
[----:B------:R-:W-:Y:S01]  /*14860*/  SEL R14, R14, 0xffffffc0, !P2 ;  /* 0xffffffc00e0e7807 */ /* 0x000fe20005000000 */
[----:B------:R-:W-:Y:S01]  /*14870*/  IMAD R9, R9, c[0x0][0x3d8], RZ ;  /* 0x0000f60009097a24 */ /* 0x000fe200078e02ff */
[----:B------:R-:W-:Y:S01]  /*14880*/  IADD3.X R11, R5, R17, R22, P0, !PT ;  /* 0x00000011050b7210 */ /* 0x000fe200007fe416 */
[----:B------:R-:W-:Y:S01]  /*14890*/  IMAD R8, R4, c[0x0][0x4e8], R8 ;  /* 0x00013a0004087a24 */ /* 0x000fe200078e0208 */
[----:B------:R-:W-:Y:S01]  /*148a0*/  F2FP.PACK_AB R164, R165, R164 ;  /* 0x000000a4a5a4723e */ /* 0x000fe200000000ff */
[C---:B------:R-:W-:Y:S01]  /*148b0*/  IMAD R17, R12.reuse, c[0x0][0x3dc], R9 ;  /* 0x0000f7000c117a24 */ /* 0x040fe200078e0209 */
[----:B------:R-:W-:Y:S01]  /*148c0*/  STS [R2+0x80], R44 ;  /* 0x0000802c02007388 */ /* 0x000fe20000000800 */
[----:B------:R-:W-:Y:S01]  /*148d0*/  IMAD.MOV.U32 R5, RZ, RZ, 0x20 ;  /* 0x00000020ff057424 */ /* 0x000fe200078e00ff */
[----:B------:R-:W-:Y:S01]  /*148e0*/  F2FP.PACK_AB R166, R167, R166 ;  /* 0x000000a6a7a6723e */ /* 0x000fe200000000ff */
[----:B------:R-:W-:Y:S01]  /*148f0*/  IMAD.WIDE.U32 R12, R12, c[0x0][0x3d8], R6 ;  /* 0x0000f6000c0c7a25 */ /* 0x000fe200078e0006 */
[----:B------:R-:W-:Y:S01]  /*14900*/  SHF.R.S32.HI R6, RZ, 0x1f, R8 ;  /* 0x0000001fff067819 */ /* 0x000fe20000011408 */
[----:B------:R-:W-:Y:S01]  /*14910*/  STS [R2+0x480], R142 ;  /* 0x0004808e02007388 */ /* 0x000fe20000000800 */
[----:B------:R-:W-:Y:S01]  /*14920*/  SEL R5, R5, 0xffffffe0, !P1 ;  /* 0xffffffe005057807 */ /* 0x000fe20004800000 */
[----:B------:R-:W-:Y:S01]  /*14930*/  IMAD.WIDE.U32 R10, R8, c[0x0][0x488], R10 ;  /* 0x00012200080a7a25 */ /* 0x000fe200078e000a */
[----:B------:R-:W-:Y:S01]  /*14940*/  F2FP.PACK_AB R168, R169, R168 ;  /* 0x000000a8a9a8723e */ /* 0x000fe200000000ff */
[----:B------:R-:W-:Y:S01]  /*14950*/  STS [R3], R85 ;  /* 0x0000005503007388 */ /* 0x000fe20000000800 */
[----:B------:R-:W-:Y:S01]  /*14960*/  F2FP.PACK_AB R170, R171, R170 ;  /* 0x000000aaabaa723e */ /* 0x000fe200000000ff */
[----:B------:R-:W-:Y:S01]  /*14970*/  IMAD R6, R6, c[0x0][0x488], RZ ;  /* 0x0001220006067a24 */ /* 0x000fe200078e02ff */
[----:B------:R-:W-:Y:S01]  /*14980*/  F2FP.PACK_AB R69, R39, R38 ;  /* 0x000000262745723e */ /* 0x000fe200000000ff */
[----:B------:R-:W-:Y:S01]  /*14990*/  IMAD.IADD R4, R2, 0x1, R5 ;  /* 0x0000000102047824 */ /* 0x000fe200078e0205 */
[----:B------:R-:W-:Y:S01]  /*149a0*/  STS [R3+0x400], R146 ;  /* 0x0004009203007388 */ /* 0x000fe20000000800 */
[----:B------:R-:W-:Y:S01]  /*149b0*/  IMAD R8, R8, c[0x0][0x48c], R6 ;  /* 0x0001230008087a24 */ /* 0x000fe200078e0206 */
[----:B------:R-:W-:Y:S01]  /*149c0*/  F2FP.PACK_AB R42, R43, R42 ;  /* 0x0000002a2b2a723e */ /* 0x000fe200000000ff */
[--C-:B------:R-:W-:Y:S01]  /*149d0*/  IMAD.IADD R5, R5, 0x1, R3.reuse ;  /* 0x0000000105057824 */ /* 0x100fe200078e0203 */
[----:B------:R-:W-:Y:S01]  /*149e0*/  STS [R4+0x80], R148 ;  /* 0x0000809404007388 */ /* 0x000fe20000000800 */
[----:B------:R-:W-:Y:S01]  /*149f0*/  IMAD.IADD R7, R2, 0x1, R14 ;  /* 0x0000000102077824 */ /* 0x000fe200078e020e */
[----:B------:R-:W-:Y:S01]  /*14a00*/  F2FP.PACK_AB R46, R47, R46 ;  /* 0x0000002e2f2e723e */ /* 0x000fe200000000ff */
[C---:B------:R-:W-:Y:S01]  /*14a10*/  IMAD.IADD R9, R14.reuse, 0x1, R3 ;  /* 0x000000010e097824 */ /* 0x040fe200078e0203 */
[----:B------:R-:W-:Y:S01]  /*14a20*/  STS [R4+0x480], R150 ;  /* 0x0004809604007388 */ /* 0x000fe20000000800 */
[----:B------:R-:W-:Y:S01]  /*14a30*/  IMAD.IADD R6, R14, 0x1, R4 ;  /* 0x000000010e067824 */ /* 0x000fe200078e0204 */
[----:B------:R-:W-:Y:S01]  /*14a40*/  F2FP.PACK_AB R48, R49, R48 ;  /* 0x000000303130723e */ /* 0x000fe200000000ff */
[----:B------:R-:W-:Y:S01]  /*14a50*/  IMAD.IADD R11, R11, 0x1, R8 ;  /* 0x000000010b0b7824 */ /* 0x000fe200078e0208 */
[----:B------:R-:W-:Y:S01]  /*14a60*/  STS [R5], R152 ;  /* 0x0000009805007388 */ /* 0x000fe20000000800 */
[----:B------:R-:W-:Y:S01]  /*14a70*/  IMAD.IADD R8, R5, 0x1, R14 ;  /* 0x0000000105087824 */ /* 0x000fe200078e020e */
        /* <DEDUP_REMOVED lines=50> */
[----:B------:R-:W-:Y:S02]  /*14da0*/  LEA R16, P0, R10, c[0x0][0x450], 0x2 ;  /* 0x000114000a107a11 */ /* 0x000fe400078010ff */
        /* <DEDUP_REMOVED lines=9> */
[----:B------:R-:W-:Y:S01]  /*14e40*/  LEA.HI.X R11, R10, c[0x0][0x454], R11, 0x2, P0 ;  /* 0x000115000a0b7a11 */ /* 0x000fe200000f140b */
        /* <DEDUP_REMOVED lines=23> */
[----:B------:R2:W-:Y:S04]  /*14fc0*/  STS [R3+0xc000], R29 ;  /* 0x00c0001d03007388 */ /* 0x0005e80000000800 */
[----:B------:R-:W-:Y:S04]  /*14fd0*/  STS [R3+0xc400], R106 ;  /* 0x00c4006a03007388 */ /* 0x000fe80000000800 */
[----:B------:R3:W-:Y:S04]  /*14fe0*/  STS [R4+0xc080], R28 ;  /* 0x00c0801c04007388 */ /* 0x0007e80000000800 */
[----:B------:R4:W-:Y:S04]  /*14ff0*/  STS [R4+0xc480], R110 ;  /* 0x00c4806e04007388 */ /* 0x0009e80000000800 */
[----:B------:R-:W-:Y:S04]  /*15000*/  STS [R5+0xc000], R27 ;  /* 0x00c0001b05007388 */ /* 0x000fe80000000800 */
[----:B------:R-:W-:Y:S01]  /*15010*/  STS [R5+0xc400], R114 ;  /* 0x00c4007205007388 */ /* 0x000fe20000000800 */
[----:B-1----:R-:W-:-:S03]  /*15020*/  IMAD.IADD R2, R13, 0x1, R17 ;  /* 0x000000010d027824 */ /* 0x002fc600078e0211 */
[----:B------:R-:W-:Y:S01]  /*15030*/  STS [R7+0xc080], R26 ;  /* 0x00c0801a07007388 */ /* 0x000fe20000000800 */
[----:B--2---:R-:W-:-:S03]  /*15040*/  LEA R29, P0, R12, c[0x0][0x380], 0x1 ;  /* 0x0000e0000c1d7a11 */ /* 0x004fc600078008ff */
[----:B------:R-:W-:Y:S04]  /*15050*/  STS [R7+0xc480], R118 ;  /* 0x00c4807607007388 */ /* 0x000fe80000000800 */
[----:B------:R-:W-:Y:S01]  /*15060*/  STS [R9+0xc000], R25 ;  /* 0x00c0001909007388 */ /* 0x000fe20000000800 */
[----:B---3--:R-:W-:-:S03]  /*15070*/  LEA.HI.X R28, R12, c[0x0][0x384], R2, 0x1, P0 ;  /* 0x0000e1000c1c7a11 */ /* 0x008fc600000f0c02 */
[----:B------:R-:W-:Y:S01]  /*15080*/  STS [R9+0xc400], R122 ;  /* 0x00c4007a09007388 */ /* 0x000fe20000000800 */
[----:B----4-:R-:W-:-:S03]  /*15090*/  IMAD.SHL.U32 R4, R18, 0x2, RZ ;  /* 0x0000000212047824 */ /* 0x010fc600078e00ff */
        /* <DEDUP_REMOVED lines=8> */
[----:B------:R-:W2:Y:S04]  /*15120*/  SHFL.IDX PT, R11, R11, 0x1, 0x1c1f ;  /* 0x003c1f000b0b7f89 */ /* 0x000ea800000e0000 */
[----:B------:R-:W3:Y:S04]  /*15130*/  SHFL.IDX PT, R2, R29, RZ, 0x181f ;  /* 0x00181fff1d027589 */ /* 0x000ee800000e0000 */
[----:B------:R-:W4:Y:S04]  /*15140*/  SHFL.IDX PT, R3, R28, RZ, 0x181f ;  /* 0x00181fff1c037589 */ /* 0x000f2800000e0000 */
[----:B-1----:R-:W-:Y:S04]  /*15150*/  @!P5 ST.E [R14.64], R36 ;  /* 0x000000240e00d985 */ /* 0x002fe8000c101910 */
[----:B--2---:R1:W-:Y:S04]  /*15160*/  @!P4 ST.E [R10.64], R37 ;  /* 0x000000250a00c985 */ /* 0x0043e8000c101910 */
[----:B------:R2:W2:Y:S04]  /*15170*/  LDS.128 R44, [R4+0x1080] ;  /* 0x00108000042c7984 */ /* 0x0004a80000000c00 */
[----:B------:R2:W2:Y:S04]  /*15180*/  LDS.128 R60, [R4+0x2080] ;  /* 0x00208000043c7984 */ /* 0x0004a80000000c00 */
[----:B------:R2:W2:Y:S04]  /*15190*/  LDS.128 R72, [R4+0x3080] ;  /* 0x0030800004487984 */ /* 0x0004a80000000c00 */
[----:B------:R2:W2:Y:S04]  /*151a0*/  LDS.128 R40, [R4+0x5080] ;  /* 0x0050800004287984 */ /* 0x0004a80000000c00 */
[----:B------:R2:W2:Y:S04]  /*151b0*/  LDS.128 R56, [R4+0x6080] ;  /* 0x0060800004387984 */ /* 0x0004a80000000c00 */
[----:B------:R2:W2:Y:S01]  /*151c0*/  LDS.128 R68, [R4+0x7080] ;  /* 0x0070800004447984 */ /* 0x0004a20000000c00 */
[----:B-1----:R-:W-:-:S03]  /*151d0*/  IMAD R11, R83, 0x80, R20 ;  /* 0x00000080530b7824 */ /* 0x002fc600078e0214 */
[----:B------:R1:W1:Y:S04]  /*151e0*/  LDS.128 R36, [R4+0x9080] ;  /* 0x0090800004247984 */ /* 0x0002680000000c00 */
[----:B------:R1:W1:Y:S01]  /*151f0*/  LDS.128 R52, [R4+0xa080] ;  /* 0x00a0800004347984 */ /* 0x0002620000000c00 */
[----:B------:R-:W-:-:S03]  /*15200*/  ISETP.GE.AND P0, PT, R11, R80, PT ;  /* 0x000000500b00720c */ /* 0x000fc60003f06270 */
[----:B------:R1:W1:Y:S04]  /*15210*/  LDS.128 R64, [R4+0xb080] ;  /* 0x00b0800004407984 */ /* 0x0002680000000c00 */
[----:B------:R1:W1:Y:S04]  /*15220*/  LDS.128 R32, [R4+0xd080] ;  /* 0x00d0800004207984 */ /* 0x0002680000000c00 */
[----:B------:R1:W1:Y:S04]  /*15230*/  LDS.128 R48, [R4+0xe080] ;  /* 0x00e0800004307984 */ /* 0x0002680000000c00 */
[----:B------:R1:W1:Y:S01]  /*15240*/  LDS.128 R76, [R4+0xf080] ;  /* 0x00f08000044c7984 */ /* 0x0002620000000c00 */
[----:B------:R-:W-:Y:S05]  /*15250*/  @P0 BRA `(.L_x_1018) ;  /* 0x000001c000000947 */ /* 0x000fea0003800000 */
[----:B---34-:R-:W3:Y:S01]  /*15260*/  LDS.128 R24, [R4+0x80] ;  /* 0x0000800004187984 */ /* 0x018ee20000000c00 */
[----:B------:R-:W-:-:S02]  /*15270*/  IADD3 R7, R0, 0x40, RZ ;  /* 0x0000004000077810 */ /* 0x000fc40007ffe0ff */
[C---:B------:R-:W-:Y:S01]  /*15280*/  IADD3 R8, R0.reuse, 0x80, RZ ;  /* 0x0000008000087810 */ /* 0x040fe20007ffe0ff */
[----:B------:R-:W4:Y:S01]  /*15290*/  LDS.128 R20, [R4+0x4080] ;  /* 0x0040800004147984 */ /* 0x000f220000000c00 */
        /* <DEDUP_REMOVED lines=9> */
[----:B------:R-:W-:Y:S02]  /*15330*/  @!P2 LEA.HI R7, R5, R7, RZ, 0x3 ;  /* 0x000000070507a211 */ /* 0x000fe400078f18ff */
[----:B-12---:R-:W-:-:S04]  /*15340*/  @!P1 SHF.R.S32.HI R4, RZ, 0x1f, R8 ;  /* 0x0000001fff049819 */ /* 0x006fc80000011408 */
[----:B------:R-:W-:Y:S02]  /*15350*/  @!P1 LEA.HI R5, R4, R8, RZ, 0x3 ;  /* 0x0000000804059211 */ /* 0x000fe400078f18ff */
[----:B------:R-:W-:Y:S01]  /*15360*/  @!P0 LEA.HI R4, R6, R9, RZ, 0x3 ;  /* 0x0000000906048211 */ /* 0x000fe200078f18ff */
[--C-:B------:R-:W-:Y:S01]  /*15370*/  @!P3 IMAD.WIDE R8, R0, 0x2, R2.reuse ;  /* 0x000000020008b825 */ /* 0x100fe200078e0202 */
        /* <DEDUP_REMOVED lines=8> */
[----:B------:R1:W-:Y:S04]  /*15400*/  @!P1 ST.E.128 [R4.64], R16 ;  /* 0x0000001004009985 */ /* 0x0003e8000c101d10 */
[----:B------:R1:W-:Y:S02]  /*15410*/  @!P0 ST.E.128 [R2.64], R12 ;  /* 0x0000000c02008985 */ /* 0x0003e4000c101d10 */
.L_x_1018:
[----:B---34-:R-:W-:Y:S05]  /*15420*/  BSYNC B0 ;  /* 0x0000000000007941 */ /* 0x018fea0003800000 */
.L_x_1017:
[----:B-12---:R-:W-:Y:S01]  /*15430*/  IADD3 R4, R11, 0x20, RZ ;  /* 0x000000200b047810 */ /* 0x006fe20007ffe0ff */
        /* <DEDUP_REMOVED lines=29> */
.L_x_1020:
[----:B------:R-:W-:Y:S05]  /*15610*/  BSYNC B0 ;  /* 0x0000000000007941 */ /* 0x000fea0003800000 */
.L_x_1019:
        /* <DEDUP_REMOVED lines=30> */
.L_x_1022:
[----:B------:R-:W-:Y:S05]  /*15800*/  BSYNC B0 ;  /* 0x0000000000007941 */ /* 0x000fea0003800000 */
.L_x_1021:
        /* <DEDUP_REMOVED lines=31> */
.L_x_1016:
[----:B------:R-:W3:Y:S01]  /*15a00*/  S2R R9, SR_TID.X ;  /* 0x0000000000097919 */ /* 0x000ee20000002100 */
[----:B------:R-:W-:Y:S03]  /*15a10*/  BSSY B0, `(.L_x_1023) ;  /* 0x0000028000007945 */ /* 0x000fe60003800000 */
[----:B------:R-:W4:Y:S01]  /*15a20*/  S2R R10, SR_CTAID.Z ;  /* 0x00000000000a7919 */ /* 0x000f220000002700 */
[----:B---3--:R-:W-:Y:S02]  /*15a30*/  ISETP.GT.AND P0, PT, R9, 0x7f, PT ;  /* 0x0000007f0900780c */ /* 0x008fe40003f04270 */
[----:B----4-:R-:W-:-:S11]  /*15a40*/  SHF.R.S32.HI R11, RZ, 0x1f, R10 ;  /* 0x0000001fff0b7819 */ /* 0x010fd6000001140a */
[----:B------:R-:W-:Y:S05]  /*15a50*/  @P0 BRA `(.L_x_1024) ;  /* 0x0000023000000947 */ /* 0x000fea0003800000 */
[----:B------:R-:W3:Y:S01]  /*15a60*/  S2R R5, SR_CTAID.X ;  /* 0x0000000000057919 */ /* 0x000ee20000002500 */
[----:B-1----:R-:W-:-:S05]  /*15a70*/  MOV R2, c[0x0][0x4e8] ;  /* 0x00013a0000027a02 */ /* 0x002fca0000000f00 */
[----:B------:R-:W-:Y:S01]  /*15a80*/  IMAD R0, R2, c[0x0][0x388], RZ ;  /* 0x0000e20002007a24 */ /* 0x000fe200078e02ff */
[----:B---3--:R-:W-:-:S04]  /*15a90*/  LEA R5, R5, R9, 0x7 ;  /* 0x0000000905057211 */ /* 0x008fc800078e38ff */
[----:B------:R-:W-:-:S13]  /*15aa0*/  ISETP.GE.AND P0, PT, R5, R0, PT ;  /* 0x000000000500720c */ /* 0x000fda0003f06270 */
[----:B------:R-:W-:Y:S05]  /*15ab0*/  @P0 BRA `(.L_x_1024) ;  /* 0x000001d000000947 */ /* 0x000fea0003800000 */
[----:B------:R-:W-:Y:S01]  /*15ac0*/  ISETP.NE.AND P0, PT, R2, 0x1, PT ;  /* 0x000000010200780c */ /* 0x000fe20003f05270 */
[----:B------:R-:W-:Y:S01]  /*15ad0*/  ULDC.64 UR4, c[0x0][0x490] ;  /* 0x0001240000047ab9 */ /* 0x000fe20000000a00 */
[----:B------:R-:W-:Y:S01]  /*15ae0*/  MOV R0, R5 ;  /* 0x0000000500007202 */ /* 0x000fe20000000f00 */
[----:B------:R-:W-:Y:S01]  /*15af0*/  UIMAD UR7, UR6, UR4, URZ ;  /* 0x00000004060772a4 */ /* 0x000fe2000f8e023f */
[----:B------:R-:W-:Y:S01]  /*15b00*/  IMAD R6, R11, c[0x0][0x498], RZ ;  /* 0x000126000b067a24 */ /* 0x000fe200078e02ff */
[----:B--2---:R-:W-:Y:S02]  /*15b10*/  UIMAD.WIDE.U32 UR10, UR9, UR4, URZ ;  /* 0x00000004090a72a5 */ /* 0x004fe4000f8e003f */
[----:B------:R-:W-:Y:S01]  /*15b20*/  UIMAD UR4, UR9, UR5, UR7 ;  /* 0x00000005090472a4 */ /* 0x000fe2000f8e0207 */
[----:B------:R-:W-:-:S03]  /*15b30*/  IMAD R6, R10, c[0x0][0x49c], R6 ;  /* 0x000127000a067a24 */ /* 0x000fc600078e0206 */
[----:B------:R-:W-:Y:S01]  /*15b40*/  UIADD3 UR4, UR11, UR4, URZ ;  /* 0x000000040b047290 */ /* 0x000fe2000fffe03f */
[----:B------:R-:W-:Y:S01]  /*15b50*/  MOV R3, UR11 ;  /* 0x0000000b00037c02 */ /* 0x000fe20008000f00 */
[----:B------:R-:W-:-:S04]  /*15b60*/  @P0 IMAD.HI.U32 R2, R5, c[0x0][0x4ec], RZ ;  /* 0x00013b0005020a27 */ /* 0x000fc800078e00ff */
[----:B------:R-:W-:Y:S01]  /*15b70*/  IMAD.U32 R3, RZ, RZ, UR4 ;  /* 0x00000004ff037e24 */ /* 0x000fe2000f8e00ff */
[----:B------:R-:W-:Y:S01]  /*15b80*/  @P0 SHF.R.U32.HI R0, RZ, c[0x0][0x4f0], R2 ;  /* 0x00013c00ff000a19 */ /* 0x000fe20000011602 */
[----:B------:R-:W-:-:S03]  /*15b90*/  IMAD.U32 R2, RZ, RZ, UR10 ;  /* 0x0000000aff027e24 */ /* 0x000fc6000f8e00ff */
[----:B------:R-:W-:Y:S01]  /*15ba0*/  IADD3 R4, -R0, RZ, RZ ;  /* 0x000000ff00047210 */ /* 0x000fe20007ffe1ff */
[----:B------:R-:W-:Y:S01]  /*15bb0*/  IMAD.WIDE.U32 R2, R10, c[0x0][0x498], R2 ;  /* 0x000126000a027a25 */ /* 0x000fe200078e0002 */
[----:B------:R-:W-:-:S03]  /*15bc0*/  SHF.R.S32.HI R7, RZ, 0x1f, R0 ;  /* 0x0000001fff077819 */ /* 0x000fc60000011400 */
[----:B------:R-:W-:Y:S01]  /*15bd0*/  IMAD R4, R4, c[0x0][0x4e8], R5 ;  /* 0x00013a0004047a24 */ /* 0x000fe200078e0205 */
[----:B------:R-:W-:-:S04]  /*15be0*/  IADD3 R2, P0, R0, R2, RZ ;  /* 0x0000000200027210 */ /* 0x000fc80007f1e0ff */
[----:B------:R-:W-:Y:S02]  /*15bf0*/  SHF.R.S32.HI R5, RZ, 0x1f, R4 ;  /* 0x0000001fff057819 */ /* 0x000fe40000011404 */
[----:B------:R-:W-:-:S03]  /*15c00*/  IADD3.X R3, R7, R3, R6, P0, !PT ;  /* 0x0000000307037210 */ /* 0x000fc600007fe406 */
        /* <DEDUP_REMOVED lines=8> */
.L_x_1024:
[----:B------:R-:W-:Y:S05]  /*15c90*/  BSYNC B0 ;  /* 0x0000000000007941 */ /* 0x000fea0003800000 */
.L_x_1023:
[----:B------:R-:W3:Y:S01]  /*15ca0*/  S2R R14, SR_CTAID.X ;  /* 0x00000000000e7919 */ /* 0x000ee20000002500 */
[----:B-1----:R-:W-:Y:S01]  /*15cb0*/  SHF.R.S32.HI R0, RZ, 0x1f, R9 ;  /* 0x0000001fff007819 */ /* 0x002fe20000011409 */
[----:B------:R-:W-:Y:S01]  /*15cc0*/  IMAD.MOV.U32 R17, RZ, RZ, c[0x0][0x4e8] ;  /* 0x00013a00ff117624 */ /* 0x000fe200078e00ff */
[----:B------:R-:W-:Y:S01]  /*15cd0*/  ULDC.64 UR4, c[0x0][0x3e8] ;  /* 0x0000fa0000047ab9 */ /* 0x000fe20000000a00 */
[----:B------:R-:W-:Y:S01]  /*15ce0*/  IMAD R7, R11, c[0x0][0x3f0], RZ ;  /* 0x0000fc000b077a24 */ /* 0x000fe200078e02ff */
[----:B------:R-:W-:Y:S01]  /*15cf0*/  LEA.HI R0, R0, R9, RZ, 0x3 ;  /* 0x0000000900007211 */ /* 0x000fe200078f18ff */
[----:B------:R-:W-:Y:S01]  /*15d00*/  UIMAD UR6, UR6, UR4, URZ ;  /* 0x00000004060672a4 */ /* 0x000fe2000f8e023f */
[----:B------:R-:W-:Y:S01]  /*15d10*/  ISETP.NE.AND P0, PT, R17, 0x1, PT ;  /* 0x000000011100780c */ /* 0x000fe20003f05270 */
[----:B--2---:R-:W-:Y:S01]  /*15d20*/  UIMAD.WIDE.U32 UR10, UR9, UR4, URZ ;  /* 0x00000004090a72a5 */ /* 0x004fe2000f8e003f */
        /* <DEDUP_REMOVED lines=10> */
[----:B------:R-:W-:-:S02]  /*15dd0*/  LEA R0, R9, R8, 0x5 ;  /* 0x0000000809007211 */ /* 0x000fc400078e28ff */
[----:B------:R-:W-:-:S03]  /*15de0*/  MOV R3, UR4 ;  /* 0x0000000400037c02 */ /* 0x000fc60008000f00 */
[C---:B---3--:R-:W-:Y:S01]  /*15df0*/  IMAD R4, R14.reuse, 0x80, R0 ;  /* 0x000000800e047824 */ /* 0x048fe200078e0200 */
        /* <DEDUP_REMOVED lines=10> */
[----:B------:R-:W-:Y:S02]  /*15ea0*/  IMAD R5, R5, c[0x0][0x4e8], R4 ;  /* 0x00013a0005057a24 */ /* 0x000fe400078e0204 */
[----:B------:R-:W-:-:S03]  /*15eb0*/  IMAD R0, R0, c[0x0][0x3e4], R6 ;  /* 0x0000f90000007a24 */ /* 0x000fc600078e0206 */
[----:B------:R-:W-:Y:S02]  /*15ec0*/  SHF.R.S32.HI R4, RZ, 0x1f, R5 ;  /* 0x0000001fff047819 */ /* 0x000fe40000011405 */
[----:B------:R-:W-:-:S03]  /*15ed0*/  IADD3 R3, R3, R0, RZ ;  /* 0x0000000003037210 */ /* 0x000fc60007ffe0ff */
[----:B------:R-:W-:Y:S02]  /*15ee0*/  IMAD R0, R4, c[0x0][0x3d8], RZ ;  /* 0x0000f60004007a24 */ /* 0x000fe400078e02ff */
[----:B------:R-:W-:-:S04]  /*15ef0*/  IMAD.WIDE.U32 R2, R5, c[0x0][0x3d8], R2 ;  /* 0x0000f60005027a25 */ /* 0x000fc800078e0002 */
[----:B------:R-:W-:Y:S01]  /*15f00*/  IMAD R0, R5, c[0x0][0x3dc], R0 ;  /* 0x0000f70005007a24 */ /* 0x000fe200078e0200 */
[----:B------:R-:W-:-:S03]  /*15f10*/  LEA R16, P0, R2, c[0x0][0x380], 0x1 ;  /* 0x0000e00002107a11 */ /* 0x000fc600078008ff */
[----:B------:R-:W-:-:S05]  /*15f20*/  IMAD.IADD R0, R3, 0x1, R0 ;  /* 0x0000000103007824 */ /* 0x000fca00078e0200 */
[----:B------:R-:W-:Y:S01]  /*15f30*/  LEA.HI.X R15, R2, c[0x0][0x384], R0, 0x1, P0 ;  /* 0x0000e100020f7a11 */ /* 0x000fe200000f0c00 */
[----:B------:R-:W-:Y:S01]  /*15f40*/  IMAD.SHL.U32 R0, R9, 0x8, RZ ;  /* 0x0000000809007824 */ /* 0x000fe200078e00ff */
[----:B------:R-:W-:Y:S01]  /*15f50*/  ISETP.GE.AND P0, PT, R14, R17, PT ;  /* 0x000000110e00720c */ /* 0x000fe20003f06270 */
[----:B------:R1:W2:Y:S03]  /*15f60*/  SHFL.IDX PT, R2, R16, RZ, 0x181f ;  /* 0x00181fff10027589 */ /* 0x0002a600000e0000 */
[C---:B------:R-:W-:Y:S01]  /*15f70*/  IADD3 R11, R0.reuse, 0x40, RZ ;  /* 0x00000040000b7810 */ /* 0x040fe20007ffe0ff */
[----:B------:R1:W3:Y:S01]  /*15f80*/  SHFL.IDX PT, R3, R15, RZ, 0x181f ;  /* 0x00181fff0f037589 */ /* 0x0002e200000e0000 */
[C---:B------:R-:W-:Y:S02]  /*15f90*/  IADD3 R12, R0.reuse, 0x80, RZ ;  /* 0x00000080000c7810 */ /* 0x040fe40007ffe0ff */
[----:B------:R-:W-:-:S05]  /*15fa0*/  IADD3 R13, R0, 0xc0, RZ ;  /* 0x000000c0000d7810 */ /* 0x000fca0007ffe0ff */
        /* <DEDUP_REMOVED lines=22> */
.L_x_1026:
[----:B------:R-:W-:Y:S05]  /*16110*/  BSYNC B0 ;  /* 0x0000000000007941 */ /* 0x000fea0003800000 */
.L_x_1025:
        /* <DEDUP_REMOVED lines=27> */
.L_x_1028:
[----:B------:R-:W-:Y:S05]  /*162d0*/  BSYNC B0 ;  /* 0x0000000000007941 */ /* 0x000fea0003800000 */
.L_x_1027:
        /* <DEDUP_REMOVED lines=27> */
.L_x_1030:
[----:B------:R-:W-:Y:S05]  /*16490*/  BSYNC B0 ;  /* 0x0000000000007941 */ /* 0x000fea0003800000 */
.L_x_1029:
        /* <DEDUP_REMOVED lines=28> */
.L_x_1031:
        /* <DEDUP_REMOVED lines=10> */
.L_x_1783:


//--------------------- .text._ZN7cutlass13device_kernelIN5flash19enable_sm80_to_sm89INS1_16FlashAttnFwdSm80INS1_25CollectiveMainloopFwdSm80ILi8ELi1ELb0EN4cute5tupleIJNS5_1CILi128EEENS7_ILi64EEENS7_ILi256EEEEEELi256ENS_6half_tEfNS_4arch4Sm80ELb0ELb1ELb1ELb1ELb1ELb0ELb1ELb0EEENS1_21CollectiveEpilogueFwdINS6_IJS8_SA_S9_EEENS6_IJNS7_ILi1EEESI_SI_EEESC_SE_Li256ELb1ELb1ELb0ELb0EEENS1_19SingleTileSchedulerILb1ELb0ELb1ELi128EEEEEEEEEvNT_6ParamsE --------------------------
	.section	.text._ZN7cutlass13device_kernelIN5flash19enable_sm80_to_sm89INS1_16FlashAttnFwdSm80INS1_25CollectiveMainloopFwdSm80ILi8ELi1ELb0EN4cute5tupleIJNS5_1CILi128EEENS7_ILi64EEENS7_ILi256EEEEEELi256ENS_6half_tEfNS_4arch4Sm80ELb0ELb1ELb1ELb1ELb1ELb0ELb1ELb0EEENS1_21CollectiveEpilogueFwdINS6_IJS8_SA_S9_EEENS6_IJNS7_ILi1EEESI_SI_EEESC_SE_Li256ELb1ELb1ELb0ELb0EEENS1_19SingleTileSchedulerILb1ELb0ELb1ELi128EEEEEEEEEvNT_6ParamsE,"ax",@progbits
	.sectioninfo	@"SHI_REGISTERS=255"
	.align	128
.text._ZN7cutlass13device_kernelIN5flash19enable_sm80_to_sm89INS1_16FlashAttnFwdSm80INS1_25CollectiveMainloopFwdSm80ILi8ELi1ELb0EN4cute5tupleIJNS5_1CILi128EEENS7_ILi64EEENS7_ILi256EEEEEELi256ENS_6half_tEfNS_4arch4Sm80ELb0ELb1ELb1ELb1ELb1ELb0ELb1ELb0EEENS1_21CollectiveEpilogueFwdINS6_IJS8_SA_S9_EEENS6_IJNS7_ILi1EEESI_SI_EEESC_SE_Li256ELb1ELb1ELb0ELb0EEENS1_19SingleTileSchedulerILb1ELb0ELb1ELi128EEEEEEEEEvNT_6ParamsE:
        .type           _ZN7cutlass13device_kernelIN5flash19enable_sm80_to_sm89INS1_16FlashAttnFwdSm80INS1_25CollectiveMainloopFwdSm80ILi8ELi1ELb0EN4cute5tupleIJNS5_1CILi128EEENS7_ILi64EEENS7_ILi256EEEEEELi256ENS_6half_tEfNS_4arch4Sm80ELb0ELb1ELb1ELb1ELb1ELb0ELb1ELb0EEENS1_21CollectiveEpilogueFwdINS6_IJS8_SA_S9_EEENS6_IJNS7_ILi1EEESI_SI_EEESC_SE_Li256ELb1ELb1ELb0ELb0EEENS1_19SingleTileSchedulerILb1ELb0ELb1ELi128EEEEEEEEEvNT_6ParamsE,@function
        .size           _ZN7cutlass13device_kernelIN5flash19enable_sm80_to_sm89INS1_16FlashAttnFwdSm80INS1_25CollectiveMainloopFwdSm80ILi8ELi1ELb0EN4cute5tupleIJNS5_1CILi128EEENS7_ILi64EEENS7_ILi256EEEEEELi256ENS_6half_tEfNS_4arch4Sm80ELb0ELb1ELb1ELb1ELb1ELb0ELb1ELb0EEENS1_21CollectiveEpilogueFwdINS6_IJS8_SA_S9_EEENS6_IJNS7_ILi1EEESI_SI_EEESC_SE_Li256ELb1ELb1ELb0ELb0EEENS1_19SingleTileSchedulerILb1ELb0ELb1ELi128EEEEEEEEEvNT_6ParamsE,(.L_x_1784 - _ZN7cutlass13device_kernelIN5flash19enable_sm80_to_sm89INS1_16FlashAttnFwdSm80INS1_25CollectiveMainloopFwdSm80ILi8ELi1ELb0EN4cute5tupleIJNS5_1CILi128EEENS7_ILi64EEENS7_ILi256EEEEEELi256ENS_6half_tEfNS_4arch4Sm80ELb0ELb1ELb1ELb1ELb1ELb0ELb1ELb0EEENS1_21CollectiveEpilogueFwdINS6_IJS8_SA_S9_EEENS6_IJNS7_ILi1EEESI_SI_EEESC_SE_Li256ELb1ELb1ELb0ELb0EEENS1_19SingleTileSchedulerILb1ELb0ELb1ELi128EEEEEEEEEvNT_6ParamsE)
        .other          _ZN7cutlass13device_kernelIN5flash19enable_sm80_to_sm89INS1_16FlashAttnFwdSm80INS1_25CollectiveMainloopFwdSm80ILi8ELi1ELb0EN4cute5tupleIJNS5_1CILi128EEENS7_ILi64EEENS7_ILi256EEEEEELi256ENS_6half_tEfNS_4arch4Sm80ELb0ELb1ELb1ELb1ELb1ELb0ELb1ELb0EEENS1_21CollectiveEpilogueFwdINS6_IJS8_SA_S9_EEENS6_IJNS7_ILi1EEESI_SI_EEESC_SE_Li256ELb1ELb1ELb0ELb0EEENS1_19SingleTileSchedulerILb1ELb0ELb1ELi128EEEEEEEEEvNT_6ParamsE,@"STO_CUDA_ENTRY STV_DEFAULT"
_ZN7cutlass13device_kernelIN5flash19enable_sm80_to_sm89INS1_16FlashAttnFwdSm80INS1_25CollectiveMainloopFwdSm80ILi8ELi1ELb0EN4cute5tupleIJNS5_1CILi128EEENS7_ILi64EEENS7_ILi256EEEEEELi256ENS_6half_tEfNS_4arch4Sm80ELb0ELb1ELb1ELb1ELb1ELb0ELb1ELb0EEENS1_21CollectiveEpilogueFwdINS6_IJS8_SA_S9_EEENS6_IJNS7_ILi1EEESI_SI_EEESC_SE_Li256ELb1ELb1ELb0ELb0EEENS1_19SingleTileSchedulerILb1ELb0ELb1ELi128EEEEEEEEEvNT_6ParamsE:
        /* <DEDUP_REMOVED lines=21> */
.L_x_1033:
        /* <DEDUP_REMOVED lines=13> */
.L_x_1035:
[----:B------:R-:W-:Y:S02]  /*0220*/  ULDC UR5, c[0x0][0x54c] ;  /* 0x0001530000057ab9 */ /* 0x000fe40000000800 */
.L_x_1034:
[----:B------:R-:W-:Y:S02]  /*0230*/  ULDC UR4, c[0x0][0x548] ;  /* 0x0001520000047ab9 */ /* 0x000fe40000000800 */
[----:B------:R-:W-:-:S02]  /*0240*/  USHF.L.U32 UR26, UR27, 0x7, URZ ;  /* 0x000000071b1a7899 */ /* 0x000fc4000800063f */
[----:B------:R-:W-:-:S04]  /*0250*/  UIMAD UR4, UR5, UR4, URZ ;  /* 0x00000004050472a4 */ /* 0x000fc8000f8e023f */
[----:B------:R-:W-:-:S04]  /*0260*/  UISETP.GE.AND UP0, UPT, UR26, UR4, UPT ;  /* 0x000000041a00728c */ /* 0x000fc8000bf06270 */
[----:B------:R-:W-:Y:S01]  /*0270*/  USEL UR13, UR13, 0xffffffff, !UP0 ;  /* 0xffffffff0d0d7887 */ /* 0x000fe2000c000000 */
[----:B------:R-:W-:Y:S05]  /*0280*/  BRA `(.L_x_1036) ;  /* 0x000001b000007947 */ /* 0x000fea0003800000 */
.L_x_1032:
        /* <DEDUP_REMOVED lines=8> */
.L_x_1037:
        /* <DEDUP_REMOVED lines=13> */
.L_x_1039:
[----:B------:R-:W-:Y:S02]  /*03e0*/  ULDC UR5, c[0x0][0x54c] ;  /* 0x0001530000057ab9 */ /* 0x000fe40000000800 */
.L_x_1038:
[----:B------:R-:W-:Y:S02]  /*03f0*/  ULDC UR4, c[0x0][0x548] ;  /* 0x0001520000047ab9 */ /* 0x000fe40000000800 */
[----:B------:R-:W-:-:S02]  /*0400*/  USHF.L.U32 UR26, UR27, 0x7, URZ ;  /* 0x000000071b1a7899 */ /* 0x000fc4000800063f */
[----:B------:R-:W-:-:S04]  /*0410*/  UIMAD UR4, UR5, UR4, URZ ;  /* 0x00000004050472a4 */ /* 0x000fc8000f8e023f */
[----:B------:R-:W-:-:S04]  /*0420*/  UISETP.GE.AND UP0, UPT, UR26, UR4, UPT ;  /* 0x000000041a00728c */ /* 0x000fc8000bf06270 */
[----:B------:R-:W-:-:S06]  /*0430*/  USEL UR13, UR13, 0xffffffff, !UP0 ;  /* 0xffffffff0d0d7887 */ /* 0x000fcc000c000000 */
.L_x_1036:
        /* <DEDUP_REMOVED lines=42> */
[----:B------:R-:W2:Y:S04]  /*06e0*/  LDG.E R2, [R6.64] ;  /* 0x0000001206027981 */ /* 0x000ea8000c1e1900 */
[----:B------:R-:W4:Y:S01]  /*06f0*/  LDG.E R0, [R6.64+0x4] ;  /* 0x0000041206007981 */ /* 0x000f22000c1e1900 */
[----:B--23--:R-:W1:Y:S08]  /*0700*/  R2UR UR12, R2 ;  /* 0x00000000020c73c2 */ /* 0x00ce7000000e0000 */
[----:B----4-:R-:W1:Y:S02]  /*0710*/  R2UR UR4, R0 ;  /* 0x00000000000473c2 */ /* 0x010e6400000e0000 */
[----:B-1----:R-:W-:-:S06]  /*0720*/  UIADD3 UR12, -UR12, UR4, URZ ;  /* 0x000000040c0c7290 */ /* 0x002fcc000fffe13f */
.L_x_1040:
        /* <DEDUP_REMOVED lines=10> */
.L_x_1041:
        /* <DEDUP_REMOVED lines=12> */
.L_x_1042:
[----:B------:R-:W-:Y:S02]  /*0890*/  ULDC UR4, c[0x0][0x2c4] ;  /* 0x0000b10000047ab9 */ /* 0x000fe40000000800 */
[----:B------:R-:W-:-:S02]  /*08a0*/  UISETP.NE.AND UP2, UPT, UR4, 0x1, UPT ;  /* 0x000000010400788c */ /* 0x000fc4000bf45270 */
[----:B------:R-:W-:Y:S02]  /*08b0*/  ULDC.64 UR6, c[0x0][0x2c8] ;  /* 0x0000b20000067ab9 */ /* 0x000fe40000000a00 */
[----:B------:R-:W-:Y:S02]  /*08c0*/  ULDC.64 UR4, c[0x0][0x328] ;  /* 0x0000ca0000047ab9 */ /* 0x000fe40000000a00 */
[----:B------:R-:W-:Y:S02]  /*08d0*/  UISETP.GE.AND UP1, UPT, UR5, 0x1, UPT ;  /* 0x000000010500788c */ /* 0x000fe4000bf26270 */
[----:B------:R-:W-:Y:S02]  /*08e0*/  UIADD3 UR8, -UR11, UR8, URZ ;  /* 0x000000080b087290 */ /* 0x000fe4000fffe13f */
[----:B------:R-:W-:Y:S02]  /*08f0*/  UIADD3 UR15, UR26, 0x7f, URZ ;  /* 0x0000007f1a0f7890 */ /* 0x000fe4000fffe03f */
[----:B------:R-:W-:Y:S01]  /*0900*/  @UP2 UIADD3 UR16, UR26, 0x7f, URZ ;  /* 0x0000007f1a102890 */ /* 0x000fe2000fffe03f */
[----:B------:R-:W-:-:S03]  /*0910*/  PLOP3.LUT P0, PT, PT, PT, UP1, 0x40, 0x0 ;  /* 0x000000000000781c */ /* 0x000fc60003f0e818 */
[----:B------:R-:W-:Y:S02]  /*0920*/  UIMAD.WIDE.U32 UR16, UR16, UR6, URZ ;  /* 0x00000006101072a5 */ /* 0x000fe4000f8e003f */
[----:B---3--:R-:W-:Y:S02]  /*0930*/  UIADD3 UR6, UR8, 0x1, -UR12 ;  /* 0x0000000108067890 */ /* 0x008fe4000fffe80c */
[----:B------:R-:W-:-:S04]  /*0940*/  @UP2 USHF.R.U32.HI UR15, URZ, UR7, UR17 ;  /* 0x000000073f0f2299 */ /* 0x000fc80008011611 */
[----:B------:R-:W-:-:S04]  /*0950*/  UIADD3 UR6, UR6, UR15, URZ ;  /* 0x0000000f06067290 */ /* 0x000fc8000fffe03f */
[----:B------:R-:W-:Y:S01]  /*0960*/  UIADD3 UR4, UR6, UR4, URZ ;  /* 0x0000000406047290 */ /* 0x000fe2000fffe03f */
        /* <DEDUP_REMOVED lines=11> */
.L_x_1044:
[----:B------:R-:W-:Y:S02]  /*0a20*/  UISETP.NE.AND UP0, UPT, UR5, 0x1, UPT ;  /* 0x000000010500788c */ /* 0x000fe4000bf05270 */
[----:B------:R-:W-:Y:S02]  /*0a30*/  ULDC.64 UR6, c[0x0][0x330] ;  /* 0x0000cc0000067ab9 */ /* 0x000fe40000000a00 */
[----:B------:R-:W-:-:S07]  /*0a40*/  UIMAD.WIDE.U32 UR16, UR15, UR6, URZ ;  /* 0x000000060f1072a5 */ /* 0x000fce000f8e003f */
[----:B------:R-:W-:Y:S02]  /*0a50*/  @UP0 USHF.R.U32.HI UR15, URZ, UR7, UR17 ;  /* 0x000000073f0f0299 */ /* 0x000fe40008011611 */
.L_x_1045:
[----:B------:R-:W-:Y:S02]  /*0a60*/  ULDC UR6, c[0x0][0x32c] ;  /* 0x0000cb0000067ab9 */ /* 0x000fe40000000800 */
[----:B------:R-:W-:-:S04]  /*0a70*/  UIMAD UR6, UR15, UR5, UR6 ;  /* 0x000000050f0672a4 */ /* 0x000fc8000f8e0206 */
[----:B------:R-:W-:-:S04]  /*0a80*/  UISETP.LT.AND UP0, UPT, UR4, UR6, UPT ;  /* 0x000000060400728c */ /* 0x000fc8000bf01270 */
[----:B------:R-:W-:Y:S02]  /*0a90*/  USEL UR4, UR4, UR6, UP0 ;  /* 0x0000000604047287 */ /* 0x000fe40008000000 */
.L_x_1043:
[----:B------:R-:W-:Y:S01]  /*0aa0*/  UIADD3 UR17, UR8, 0x3f, URZ ;  /* 0x0000003f08117890 */ /* 0x000fe2000fffe03f */
[----:B------:R-:W-:Y:S01]  /*0ab0*/  PLOP3.LUT P0, PT, PT, PT, UP1, 0x40, 0x0 ;  /* 0x000000000000781c */ /* 0x000fe20003f0e818 */
[----:B------:R-:W-:Y:S02]  /*0ac0*/  UIADD3 UR15, UR4, 0x3f, URZ ;  /* 0x0000003f040f7890 */ /* 0x000fe4000fffe03f */
[----:B------:R-:W-:Y:S02]  /*0ad0*/  ULDC.64 UR6, c[0x0][0x2c8] ;  /* 0x0000b20000067ab9 */ /* 0x000fe40000000a00 */
[----:B------:R-:W-:Y:S02]  /*0ae0*/  UIMAD.WIDE.U32 UR22, UR26, UR6, URZ ;  /* 0x000000061a1672a5 */ /* 0x000fe4000f8e003f */
[----:B------:R-:W-:Y:S02]  /*0af0*/  USHF.R.S32.HI UR16, URZ, 0x1f, UR17 ;  /* 0x0000001f3f107899 */ /* 0x000fe40008011411 */
[----:B------:R-:W-:-:S02]  /*0b00*/  USHF.R.S32.HI UR6, URZ, 0x1f, UR15 ;  /* 0x0000001f3f067899 */ /* 0x000fc4000801140f */
[----:B------:R-:W-:Y:S02]  /*0b10*/  ULEA.HI UR16, UR16, UR17, URZ, 0x6 ;  /* 0x0000001110107291 */ /* 0x000fe4000f8f303f */
[----:B------:R-:W-:Y:S02]  /*0b20*/  ULEA.HI UR6, UR6, UR15, URZ, 0x6 ;  /* 0x0000000f06067291 */ /* 0x000fe4000f8f303f */
[----:B------:R-:W-:Y:S02]  /*0b30*/  UMOV UR4, UR26 ;  /* 0x0000001a00047c82 */ /* 0x000fe40008000000 */
[----:B------:R-:W-:Y:S02]  /*0b40*/  @UP2 USHF.R.U32.HI UR4, URZ, UR7, UR23 ;  /* 0x000000073f042299 */ /* 0x000fe40008011617 */
[----:B------:R-:W-:Y:S02]  /*0b50*/  USHF.R.S32.HI UR16, URZ, 0x6, UR16 ;  /* 0x000000063f107899 */ /* 0x000fe40008011410 */
[----:B------:R-:W-:-:S02]  /*0b60*/  USHF.R.S32.HI UR22, URZ, 0x6, UR6 ;  /* 0x000000063f167899 */ /* 0x000fc40008011406 */
[----:B------:R-:W-:Y:S02]  /*0b70*/  UIADD3 UR23, UR8, -UR12, URZ ;  /* 0x8000000c08177290 */ /* 0x000fe4000fffe03f */
[----:B------:R-:W-:Y:S02]  /*0b80*/  UISETP.LT.AND UP0, UPT, UR16, UR22, UPT ;  /* 0x000000161000728c */ /* 0x000fe4000bf01270 */
[----:B------:R-:W-:Y:S02]  /*0b90*/  UIADD3 UR7, UR23, UR4, URZ ;  /* 0x0000000417077290 */ /* 0x000fe4000fffe03f */
[----:B------:R-:W-:Y:S02]  /*0ba0*/  ULDC UR6, c[0x0][0x324] ;  /* 0x0000c90000067ab9 */ /* 0x000fe40000000800 */
[----:B------:R-:W-:Y:S02]  /*0bb0*/  USEL UR22, UR16, UR22, UP0 ;  /* 0x0000001610167287 */ /* 0x000fe40008000000 */
[----:B------:R-:W-:Y:S01]  /*0bc0*/  UIADD3 UR6, UR7, -UR6, URZ ;  /* 0x8000000607067290 */ /* 0x000fe2000fffe03f */
        /* <DEDUP_REMOVED lines=12> */
.L_x_1047:
[----:B------:R-:W-:-:S03]  /*0c90*/  UISETP.NE.AND UP0, UPT, UR5, 0x1, UPT ;  /* 0x000000010500788c */ /* 0x000fc6000bf05270 */
[----:B------:R-:W-:Y:S02]  /*0ca0*/  ULDC.64 UR4, c[0x0][0x330] ;  /* 0x0000cc0000047ab9 */ /* 0x000fe40000000a00 */
[----:B------:R-:W-:-:S07]  /*0cb0*/  UIMAD.WIDE.U32 UR16, UR7, UR4, URZ ;  /* 0x00000004071072a5 */ /* 0x000fce000f8e003f */
[----:B------:R-:W-:Y:S02]  /*0cc0*/  @UP0 UMOV UR15, UR17 ;  /* 0x00000011000f0c82 */ /* 0x000fe40008000000 */
[----:B------:R-:W-:Y:S02]  /*0cd0*/  @UP0 USHF.R.U32.HI UR7, URZ, UR5, UR15 ;  /* 0x000000053f070299 */ /* 0x000fe4000801160f */
.L_x_1048:
[----:B------:R-:W-:Y:S02]  /*0ce0*/  ULDC UR4, c[0x0][0x32c] ;  /* 0x0000cb0000047ab9 */ /* 0x000fe40000000800 */
[----:B------:R-:W-:-:S04]  /*0cf0*/  UIMAD UR4, UR7, UR4, URZ ;  /* 0x00000004070472a4 */ /* 0x000fc8000f8e023f */
[----:B------:R-:W-:-:S04]  /*0d00*/  UISETP.LT.AND UP0, UPT, UR6, UR4, UPT ;  /* 0x000000040600728c */ /* 0x000fc8000bf01270 */
[----:B------:R-:W-:-:S04]  /*0d10*/  USEL UR6, UR6, UR4, !UP0 ;  /* 0x0000000406067287 */ /* 0x000fc8000c000000 */
.L_x_1046:
[----:B------:R-:W-:Y:S01]  /*0d20*/  USHF.R.S32.HI UR4, URZ, 0x1f, UR6 ;  /* 0x0000001f3f047899 */ /* 0x000fe20008011406 */
[----:B------:R-:W-:Y:S01]  /*0d30*/  PLOP3.LUT P2, PT, PT, PT, PT, 0x80, 0x0 ;  /* 0x000000000000781c */ /* 0x000fe20003f4f070 */
[----:B------:R-:W-:Y:S01]  /*0d40*/  CS2R R10, SRZ ;  /* 0x00000000000a7805 */ /* 0x000fe2000001ff00 */
[----:B------:R-:W-:Y:S01]  /*0d50*/  IMAD.MOV.U32 R130, RZ, RZ, RZ ;  /* 0x000000ffff827224 */ /* 0x000fe200078e00ff */
[----:B------:R-:W-:Y:S01]  /*0d60*/  ULEA.HI UR4, UR4, UR6, URZ, 0x6 ;  /* 0x0000000604047291 */ /* 0x000fe2000f8f303f */
[----:B------:R-:W-:Y:S01]  /*0d70*/  CS2R R128, SRZ ;  /* 0x0000000000807805 */ /* 0x000fe2000001ff00 */
[----:B------:R-:W-:Y:S01]  /*0d80*/  CS2R R14, SRZ ;  /* 0x00000000000e7805 */ /* 0x000fe2000001ff00 */
[----:B------:R-:W-:Y:S01]  /*0d90*/  IMAD.MOV.U32 R126, RZ, RZ, RZ ;  /* 0x000000ffff7e7224 */ /* 0x000fe200078e00ff */
[----:B------:R-:W-:Y:S01]  /*0da0*/  USHF.R.S32.HI UR7, URZ, 0x6, UR4 ;  /* 0x000000063f077899 */ /* 0x000fe20008011404 */
[----:B------:R-:W-:Y:S01]  /*0db0*/  CS2R R124, SRZ ;  /* 0x00000000007c7805 */ /* 0x000fe2000001ff00 */
[----:B------:R-:W-:Y:S01]  /*0dc0*/  MOV R122, RZ ;  /* 0x000000ff007a7202 */ /* 0x000fe20000000f00 */
[----:B------:R-:W-:Y:S01]  /*0dd0*/  CS2R R120, SRZ ;  /* 0x0000000000787805 */ /* 0x000fe2000001ff00 */
[----:B------:R-:W-:Y:S01]  /*0de0*/  UISETP.LT.AND UP0, UPT, URZ, UR7, UPT ;  /* 0x000000073f00728c */ /* 0x000fe2000bf01270 */
[----:B------:R-:W-:Y:S01]  /*0df0*/  CS2R R12, SRZ ;  /* 0x00000000000c7805 */ /* 0x000fe2000001ff00 */
[----:B------:R-:W-:Y:S01]  /*0e00*/  IMAD.MOV.U32 R118, RZ, RZ, RZ ;  /* 0x000000ffff767224 */ /* 0x000fe200078e00ff */
[----:B------:R-:W-:Y:S01]  /*0e10*/  CS2R R116, SRZ ;  /* 0x0000000000747805 */ /* 0x000fe2000001ff00 */
[----:B------:R-:W-:Y:S01]  /*0e20*/  USEL UR7, URZ, UR7, !UP0 ;  /* 0x000000073f077287 */ /* 0x000fe2000c000000 */
[----:B------:R-:W-:Y:S01]  /*0e30*/  CS2R R16, SRZ ;  /* 0x0000000000107805 */ /* 0x000fe2000001ff00 */
[----:B------:R-:W-:Y:S01]  /*0e40*/  MOV R114, RZ ;  /* 0x000000ff00727202 */ /* 0x000fe20000000f00 */
[----:B------:R-:W-:Y:S01]  /*0e50*/  CS2R R112, SRZ ;  /* 0x0000000000707805 */ /* 0x000fe2000001ff00 */
[----:B------:R-:W-:Y:S01]  /*0e60*/  UISETP.GT.AND UP0, UPT, UR22, UR7, UPT ;  /* 0x000000071600728c */ /* 0x000fe2000bf04270 */
[----:B------:R-:W-:Y:S01]  /*0e70*/  CS2R R18, SRZ ;  /* 0x0000000000127805 */ /* 0x000fe2000001ff00 */
[----:B------:R-:W-:Y:S01]  /*0e80*/  IMAD.MOV.U32 R110, RZ, RZ, RZ ;  /* 0x000000ffff6e7224 */ /* 0x000fe200078e00ff */
[----:B------:R-:W-:Y:S01]  /*0e90*/  CS2R R108, SRZ ;  /* 0x00000000006c7805 */ /* 0x000fe2000001ff00 */
[----:B------:R-:W-:Y:S01]  /*0ea0*/  CS2R R106, SRZ ;  /* 0x00000000006a7805 */ /* 0x000fe2000001ff00 */
[----:B------:R-:W-:Y:S01]  /*0eb0*/  CS2R R20, SRZ ;  /* 0x0000000000147805 */ /* 0x000fe2000001ff00 */
[----:B------:R-:W-:Y:S01]  /*0ec0*/  PLOP3.LUT P0, PT, PT, PT, UP0, 0x80, 0x0 ;  /* 0x000000000000781c */ /* 0x000fe20003f0f008 */
[----:B------:R-:W-:Y:S01]  /*0ed0*/  CS2R R102, SRZ ;  /* 0x0000000000667805 */ /* 0x000fe2000001ff00 */
[----:B------:R-:W-:Y:S01]  /*0ee0*/  MOV R104, RZ ;  /* 0x000000ff00687202 */ /* 0x000fe20000000f00 */
[----:B------:R-:W-:Y:S01]  /*0ef0*/  IMAD.MOV.U32 R23, RZ, RZ, RZ ;  /* 0x000000ffff177224 */ /* 0x000fe200078e00ff */
        /* <DEDUP_REMOVED lines=67> */
[----:B------:R-:W-:Y:S01]  /*1330*/  UIMAD UR6, UR6, UR4, URZ ;  /* 0x00000004060672a4 */ /* 0x000fe2000f8e023f */
[----:B------:R-:W-:Y:S01]  /*1340*/  PLOP3.LUT P1, PT, PT, PT, UP2, 0x80, 0x0 ;  /* 0x000000000000781c */ /* 0x000fe20003f2f028 */
[----:B------:R-:W-:Y:S01]  /*1350*/  UIMAD.WIDE.U32 UR14, UR9, UR4, URZ ;  /* 0x00000004090e72a5 */ /* 0x000fe2000f8e003f */
[----:B------:R-:W-:Y:S01]  /*1360*/  PLOP3.LUT P0, PT, PT, PT, UP2, 0x80, 0x0 ;  /* 0x000000000000781c */ /* 0x000fe20003f0f028 */
[----:B------:R-:W-:Y:S01]  /*1370*/  UIMAD UR6, UR9, UR5, UR6 ;  /* 0x00000005090672a4 */ /* 0x000fe2000f8e0206 */
[----:B------:R-:W-:Y:S01]  /*1380*/  LEA.HI R19, R117, R119, RZ, 0x4 ;  /* 0x0000007775137211 */ /* 0x000fe200078f20ff */
[----:B------:R-:W-:Y:S01]  /*1390*/  USHF.R.S32.HI UR9, URZ, 0x1f, UR13 ;  /* 0x0000001f3f097899 */ /* 0x000fe2000801140d */
[----:B------:R-:W-:Y:S01]  /*13a0*/  BSSY B0, `(.L_x_1050) ;  /* 0x000005f000007945 */ /* 0x000fe20003800000 */
[----:B------:R-:W-:-:S02]  /*13b0*/  ULDC.64 UR4, c[0x0][0x1b8] ;  /* 0x00006e0000047ab9 */ /* 0x000fc40000000a00 */
[----:B------:R-:W-:Y:S02]  /*13c0*/  UIADD3 UR15, UR15, UR6, URZ ;  /* 0x000000060f0f7290 */ /* 0x000fe4000fffe03f */
[----:B------:R-:W-:Y:S02]  /*13d0*/  UIMAD UR6, UR20, UR4, URZ ;  /* 0x00000004140672a4 */ /* 0x000fe4000f8e023f */
[----:B------:R-:W-:Y:S02]  /*13e0*/  USEL UR9, UR9, URZ, !UP3 ;  /* 0x0000003f09097287 */ /* 0x000fe4000d800000 */
[----:B------:R-:W-:Y:S02]  /*13f0*/  UIMAD UR6, UR10, UR5, UR6 ;  /* 0x000000050a0672a4 */ /* 0x000fe4000f8e0206 */
[----:B------:R-:W-:Y:S02]  /*1400*/  UIMAD.WIDE.U32 UR16, UR10, UR4, UR14 ;  /* 0x000000040a1072a5 */ /* 0x000fe4000f8e000e */
[----:B------:R-:W-:-:S02]  /*1410*/  USEL UR14, UR13, URZ, !UP3 ;  /* 0x0000003f0d0e7287 */ /* 0x000fc4000d800000 */
[----:B------:R-:W-:Y:S01]  /*1420*/  ULDC.64 UR4, c[0x0][0x1c0] ;  /* 0x0000700000047ab9 */ /* 0x000fe20000000a00 */
[----:B-1----:R-:W-:Y:S01]  /*1430*/  LEA.HI R2, R117, R119, RZ, 0x3 ;  /* 0x0000007775027211 */ /* 0x002fe200078f18ff */
[----:B------:R-:W-:Y:S02]  /*1440*/  UIMAD UR9, UR9, UR4, URZ ;  /* 0x00000004090972a4 */ /* 0x000fe4000f8e023f */
[----:B------:R-:W-:Y:S01]  /*1450*/  UIADD3 UR17, UR17, UR6, URZ ;  /* 0x0000000611117290 */ /* 0x000fe2000fffe03f */
[----:B------:R-:W-:Y:S01]  /*1460*/  LOP3.LUT R0, R2, 0xfffffff8, RZ, 0xc0, !PT ;  /* 0xfffffff802007812 */ /* 0x000fe200078ec0ff */
[----:B------:R-:W-:Y:S01]  /*1470*/  UIMAD UR5, UR14, UR5, UR9 ;  /* 0x000000050e0572a4 */ /* 0x000fe2000f8e0209 */
[----:B------:R-:W-:Y:S01]  /*1480*/  SHF.R.S32.HI R26, RZ, 0x3, R2 ;  /* 0x00000003ff1a7819 */ /* 0x000fe20000011402 */
[----:B------:R-:W-:Y:S02]  /*1490*/  UIMAD.WIDE.U32 UR14, UR14, UR4, UR16 ;  /* 0x000000040e0e72a5 */ /* 0x000fe4000f8e0010 */
[----:B------:R-:W-:Y:S01]  /*14a0*/  IMAD.IADD R27, R119, 0x1, -R0 ;  /* 0x00000001771b7824 */ /* 0x000fe200078e0a00 */
[----:B------:R-:W-:Y:S01]  /*14b0*/  ULDC UR4, c[0x0][0x2c4] ;  /* 0x0000b10000047ab9 */ /* 0x000fe20000000800 */
[----:B------:R-:W-:Y:S01]  /*14c0*/  IADD3 R15, R26, UR26, RZ ;  /* 0x0000001a1a0f7c10 */ /* 0x000fe2000fffe0ff */
[----:B------:R-:W-:Y:S01]  /*14d0*/  UIADD3 UR5, UR15, UR5, URZ ;  /* 0x000000050f057290 */ /* 0x000fe2000fffe03f */
[----:B------:R-:W-:Y:S01]  /*14e0*/  IMAD R252, R27, 0x20, R26 ;  /* 0x000000201bfc7824 */ /* 0x000fe200078e021a */
[----:B------:R-:W-:Y:S01]  /*14f0*/  UIMAD UR4, UR12, UR4, URZ ;  /* 0x000000040c0472a4 */ /* 0x000fe2000f8e023f */
[----:B------:R-:W-:-:S02]  /*1500*/  IMAD.U32 R3, RZ, RZ, UR15 ;  /* 0x0000000fff037e24 */ /* 0x000fc4000f8e00ff */
[----:B------:R-:W-:Y:S01]  /*1510*/  IMAD.SHL.U32 R249, R27, 0x8, RZ ;  /* 0x000000081bf97824 */ /* 0x000fe200078e00ff */
[----:B------:R-:W-:Y:S01]  /*1520*/  IADD3 R4, R252, UR26, RZ ;  /* 0x0000001afc047c10 */ /* 0x000fe2000fffe0ff */
[----:B------:R-:W-:-:S03]  /*1530*/  IMAD.U32 R3, RZ, RZ, UR5 ;  /* 0x00000005ff037e24 */ /* 0x000fc6000f8e00ff */
[C---:B------:R-:W-:Y:S01]  /*1540*/  IADD3 R49, R249.reuse, 0x40, RZ ;  /* 0x00000040f9317810 */ /* 0x040fe20007ffe0ff */
[----:B------:R-:W-:Y:S01]  /*1550*/  @P1 IMAD.HI.U32 R2, R4, c[0x0][0x2c8], RZ ;  /* 0x0000b20004021a27 */ /* 0x000fe200078e00ff */
[C---:B------:R-:W-:Y:S02]  /*1560*/  IADD3 R52, R249.reuse, 0x80, RZ ;  /* 0x00000080f9347810 */ /* 0x040fe40007ffe0ff */
[C---:B------:R-:W-:Y:S01]  /*1570*/  IADD3 R48, R249.reuse, 0xc0, RZ ;  /* 0x000000c0f9307810 */ /* 0x040fe20007ffe0ff */
[----:B------:R-:W-:Y:S01]  /*1580*/  IMAD.MOV.U32 R0, RZ, RZ, R4 ;  /* 0x000000ffff007224 */ /* 0x000fe200078e0004 */
[----:B------:R-:W-:Y:S01]  /*1590*/  @P0 SHF.R.U32.HI R0, RZ, c[0x0][0x2cc], R2 ;  /* 0x0000b300ff000a19 */ /* 0x000fe20000011602 */
[----:B------:R-:W-:Y:S01]  /*15a0*/  IMAD.U32 R2, RZ, RZ, UR14 ;  /* 0x0000000eff027e24 */ /* 0x000fe2000f8e00ff */
[----:B------:R-:W-:Y:S02]  /*15b0*/  ISETP.GE.AND P4, PT, R249, c[0x0][0x198], PT ;  /* 0x00006600f9007a0c */ /* 0x000fe40003f86270 */
[--C-:B------:R-:W-:Y:S01]  /*15c0*/  SHF.R.S32.HI R6, RZ, 0x1f, R0.reuse ;  /* 0x0000001fff067819 */ /* 0x100fe20000011400 */
[----:B------:R-:W-:Y:S01]  /*15d0*/  IMAD.MOV R5, RZ, RZ, -R0 ;  /* 0x000000ffff057224 */ /* 0x000fe200078e0a00 */
[----:B------:R-:W-:Y:S01]  /*15e0*/  ISETP.GE.AND P3, PT, R49, c[0x0][0x198], PT ;  /* 0x0000660031007a0c */ /* 0x000fe20003f66270 */
[----:B------:R-:W-:Y:S01]  /*15f0*/  IMAD.WIDE.U32 R2, R0, c[0x0][0x1b0], R2 ;  /* 0x00006c0000027a25 */ /* 0x000fe200078e0002 */
[----:B------:R-:W-:-:S02]  /*1600*/  ISETP.GE.AND P6, PT, R52, c[0x0][0x198], PT ;  /* 0x0000660034007a0c */ /* 0x000fc40003fc6270 */
[----:B------:R-:W-:Y:S01]  /*1610*/  ISETP.GE.AND P5, PT, R48, c[0x0][0x198], PT ;  /* 0x0000660030007a0c */ /* 0x000fe20003fa6270 */
[----:B------:R-:W-:Y:S02]  /*1620*/  IMAD R4, R5, c[0x0][0x2c4], R4 ;  /* 0x0000b10005047a24 */ /* 0x000fe400078e0204 */
[----:B------:R-:W-:-:S04]  /*1630*/  IMAD R5, R6, c[0x0][0x1b0], RZ ;  /* 0x00006c0006057a24 */ /* 0x000fc800078e02ff */
[----:B------:R-:W-:Y:S01]  /*1640*/  IMAD R6, R0, c[0x0][0x1b4], R5 ;  /* 0x00006d0000067a24 */ /* 0x000fe200078e0205 */
[----:B------:R-:W-:-:S03]  /*1650*/  SHF.R.S32.HI R5, RZ, 0x1f, R4 ;  /* 0x0000001fff057819 */ /* 0x000fc60000011404 */
[----:B------:R-:W-:Y:S02]  /*1660*/  IMAD.IADD R3, R3, 0x1, R6 ;  /* 0x0000000103037824 */ /* 0x000fe400078e0206 */
[----:B------:R-:W-:Y:S02]  /*1670*/  IMAD R0, R5, c[0x0][0x1a8], RZ ;  /* 0x00006a0005007a24 */ /* 0x000fe400078e02ff */
[----:B------:R-:W-:-:S04]  /*1680*/  IMAD.WIDE.U32 R2, R4, c[0x0][0x1a8], R2 ;  /* 0x00006a0004027a25 */ /* 0x000fc800078e0002 */
[----:B------:R-:W-:Y:S01]  /*1690*/  IMAD R5, R4, c[0x0][0x1ac], R0 ;  /* 0x00006b0004057a24 */ /* 0x000fe200078e0200 */
[----:B------:R-:W-:Y:S02]  /*16a0*/  LOP3.LUT R0, R19, 0xfffffff0, RZ, 0xc0, !PT ;  /* 0xfffffff013007812 */ /* 0x000fe400078ec0ff */
[----:B------:R-:W-:Y:S01]  /*16b0*/  LEA R17, P0, R2, c[0x0][0x160], 0x1 ;  /* 0x0000580002117a11 */ /* 0x000fe200078008ff */
[----:B------:R-:W-:Y:S01]  /*16c0*/  IMAD.IADD R4, R3, 0x1, R5 ;  /* 0x0000000103047824 */ /* 0x000fe200078e0205 */
[----:B------:R-:W-:Y:S01]  /*16d0*/  LEA.HI R5, R117, R119, RZ, 0x6 ;  /* 0x0000007775057211 */ /* 0x000fe200078f30ff */
[----:B------:R-:W-:Y:S02]  /*16e0*/  IMAD.IADD R3, R119, 0x1, -R0 ;  /* 0x0000000177037824 */ /* 0x000fe400078e0a00 */
[----:B------:R-:W-:Y:S01]  /*16f0*/  IMAD.SHL.U32 R0, R26, 0x40, RZ ;  /* 0x000000401a007824 */ /* 0x000fe200078e00ff */
[----:B------:R-:W-:Y:S01]  /*1700*/  LEA.HI.X R16, R2, c[0x0][0x164], R4, 0x1, P0 ;  /* 0x0000590002107a11 */ /* 0x000fe200000f0c04 */
[----:B------:R1:W3:Y:S01]  /*1710*/  SHFL.IDX PT, R6, R17, RZ, 0x181f ;  /* 0x00181fff11067589 */ /* 0x0002e200000e0000 */
[----:B------:R-:W-:-:S02]  /*1720*/  SHF.R.S32.HI R2, RZ, 0x1f, R3 ;  /* 0x0000001fff027819 */ /* 0x000fc40000011403 */
[----:B------:R-:W-:Y:S02]  /*1730*/  LOP3.LUT R0, R0, 0x1c0, RZ, 0xc0, !PT ;  /* 0x000001c000007812 */ /* 0x000fe400078ec0ff */
[----:B------:R-:W-:Y:S02]  /*1740*/  LEA.HI R20, R2, R3, RZ, 0x3 ;  /* 0x0000000302147211 */ /* 0x000fe400078f18ff */
[----:B------:R-:W-:Y:S02]  /*1750*/  ISETP.GE.AND P0, PT, R15, UR4, PT ;  /* 0x000000040f007c0c */ /* 0x000fe4000bf06270 */
[----:B------:R-:W-:Y:S02]  /*1760*/  LOP3.LUT R4, R20, 0xfffffff8, RZ, 0xc0, !PT ;  /* 0xfffffff814047812 */ /* 0x000fe400078ec0ff */
[----:B------:R-:W-:Y:S02]  /*1770*/  SHF.R.U32.HI R2, RZ, 0x3, R0 ;  /* 0x00000003ff027819 */ /* 0x000fe40000011600 */
[----:B------:R-:W-:Y:S01]  /*1780*/  LOP3.LUT R0, R0, 0x38, R249, 0xf8, !PT ;  /* 0x0000003800007812 */ /* 0x000fe200078ef8f9 */
[----:B------:R-:W-:-:S02]  /*1790*/  IMAD.IADD R18, R3, 0x1, -R4 ;  /* 0x0000000103127824 */ /* 0x000fc400078e0a04 */
[----:B------:R-:W-:Y:S01]  /*17a0*/  IMAD.MOV.U32 R4, RZ, RZ, 0x10 ;  /* 0x00000010ff047424 */ /* 0x000fe200078e00ff */
[----:B------:R-:W-:Y:S01]  /*17b0*/  LOP3.LUT R2, R0, R2, RZ, 0x3c, !PT ;  /* 0x0000000200027212 */ /* 0x000fe200078e3cff */
[----:B------:R-:W-:Y:S02]  /*17c0*/  IMAD.SHL.U32 R0, R5, 0x8, RZ ;  /* 0x0000000805007824 */ /* 0x000fe400078e00ff */
[----:B------:R-:W-:-:S03]  /*17d0*/  IMAD.MOV.U32 R3, RZ, RZ, 0x20 ;  /* 0x00000020ff037424 */ /* 0x000fc600078e00ff */
[----:B------:R-:W-:Y:S01]  /*17e0*/  LOP3.LUT R239, R2, 0xfffffe00, R0, 0xf8, !PT ;  /* 0xfffffe0002ef7812 */ /* 0x000fe200078ef800 */
[----:B--2---:R2:W4:Y:S01]  /*17f0*/  @P2 R2UR UR9, R7 ;  /* 0x00000000070923c2 */ /* 0x00452200000e0000 */
[----:B------:R-:W-:Y:S01]  /*1800*/  R2P PR, R18, 0x6 ;  /* 0x0000000612007804 */ /* 0x000fe20000000000 */
[----:B----4-:R-:W-:-:S04]  /*1810*/  @!UP0 UMOV UR9, UR13 ;  /* 0x0000000d00098c82 */ /* 0x010fc80008000000 */
[----:B------:R-:W-:Y:S02]  /*1820*/  SEL R4, R4, 0xfffffff0, !P1 ;  /* 0xfffffff004047807 */ /* 0x000fe40004800000 */
[----:B------:R-:W-:Y:S01]  /*1830*/  SEL R2, R3, 0xffffffe0, !P2 ;  /* 0xffffffe003027807 */ /* 0x000fe20005000000 */
[----:B--2---:R1:W2:Y:S01]  /*1840*/  SHFL.IDX PT, R7, R16, RZ, 0x181f ;  /* 0x00181fff10077589 */ /* 0x0042a200000e0000 */
[----:B------:R-:W-:Y:S05]  /*1850*/  @P0 BRA `(.L_x_1051) ;  /* 0x0000013000000947 */ /* 0x000fea0003800000 */
[----:B---3--:R-:W-:Y:S01]  /*1860*/  SHF.R.S32.HI R5, RZ, 0x1f, R49 ;  /* 0x0000001fff057819 */ /* 0x008fe20000011431 */
[----:B--2---:R-:W-:Y:S01]  /*1870*/  IMAD.WIDE R12, R249, 0x2, R6 ;  /* 0x00000002f90c7825 */ /* 0x004fe200078e0206 */
[----:B------:R-:W-:Y:S02]  /*1880*/  SHF.R.S32.HI R3, RZ, 0x1f, R52 ;  /* 0x0000001fff037819 */ /* 0x000fe40000011434 */
[----:B------:R-:W-:Y:S02]  /*1890*/  SHF.R.S32.HI R0, RZ, 0x1f, R48 ;  /* 0x0000001fff007819 */ /* 0x000fe40000011430 */
[----:B------:R-:W-:-:S02]  /*18a0*/  LEA.HI R5, R5, R49, RZ, 0x3 ;  /* 0x0000003105057211 */ /* 0x000fc400078f18ff */
[----:B------:R-:W-:Y:S02]  /*18b0*/  LEA.HI R3, R3, R52, RZ, 0x3 ;  /* 0x0000003403037211 */ /* 0x000fe400078f18ff */
[----:B------:R-:W-:Y:S02]  /*18c0*/  LEA.HI R0, R0, R48, RZ, 0x3 ;  /* 0x0000003000007211 */ /* 0x000fe400078f18ff */
[----:B------:R-:W-:Y:S02]  /*18d0*/  LOP3.LUT R5, R5, 0xfffffff8, RZ, 0xc0, !PT ;  /* 0xfffffff805057812 */ /* 0x000fe400078ec0ff */
[----:B------:R-:W-:Y:S02]  /*18e0*/  LOP3.LUT R3, R3, 0xfffffff8, RZ, 0xc0, !PT ;  /* 0xfffffff803037812 */ /* 0x000fe400078ec0ff */
[----:B------:R-:W-:Y:S01]  /*18f0*/  LOP3.LUT R14, R0, 0xfffffff8, RZ, 0xc0, !PT ;  /* 0xfffffff8000e7812 */ /* 0x000fe200078ec0ff */
[----:B------:R-:W-:Y:S02]  /*1900*/  IMAD.SHL.U32 R0, R239, 0x2, RZ ;  /* 0x00000002ef007824 */ /* 0x000fe400078e00ff */
[----:B------:R-:W-:-:S03]  /*1910*/  IMAD.WIDE R10, R5, 0x2, R6 ;  /* 0x00000002050a7825 */ /* 0x000fc600078e0206 */
[----:B------:R-:W-:Y:S01]  /*1920*/  @!PT LDS RZ, [RZ] ;  /* 0x00000000fffff984 */ /* 0x000fe20000000800 */
[----:B------:R2:W-:Y:S01]  /*1930*/  LDGSTS.E.BYPASS.LTC128B.128 [R0+0x10100], [R12.64], !P4 ;  /* 0x101000000c007fae */ /* 0x0005e2000e101d52 */
[----:B------:R-:W-:-:S03]  /*1940*/  IMAD.WIDE R8, R3, 0x2, R6 ;  /* 0x0000000203087825 */ /* 0x000fc600078e0206 */
[----:B------:R2:W-:Y:S01]  /*1950*/  LDGSTS.E.BYPASS.LTC128B.128 [R0+0x14100], [R10.64], !P3 ;  /* 0x141000000a007fae */ /* 0x0005e2000d901d52 */
[----:B------:R-:W-:-:S03]  /*1960*/  IMAD.WIDE R6, R14, 0x2, R6 ;  /* 0x000000020e067825 */ /* 0x000fc600078e0206 */
[----:B------:R2:W-:Y:S04]  /*1970*/  LDGSTS.E.BYPASS.LTC128B.128 [R0+0x18100], [R8.64], !P6 ;  /* 0x1810000008007fae */ /* 0x0005e8000f101d52 */
[----:B------:R2:W-:Y:S02]  /*1980*/  LDGSTS.E.BYPASS.LTC128B.128 [R0+0x1c100], [R6.64], !P5 ;  /* 0x1c10000006007fae */ /* 0x0005e4000e901d52 */
.L_x_1051:
[----:B---3--:R-:W-:Y:S05]  /*1990*/  BSYNC B0 ;  /* 0x0000000000007941 */ /* 0x008fea0003800000 */
.L_x_1050:
[----:B--2---:R-:W-:Y:S01]  /*19a0*/  IADD3 R0, R15, 0x20, RZ ;  /* 0x000000200f007810 */ /* 0x004fe20007ffe0ff */
[----:B------:R2:W3:Y:S01]  /*19b0*/  SHFL.IDX PT, R7, R16, 0x1, 0x181f ;  /* 0x00381f0010077f89 */ /* 0x0004e200000e0000 */
[----:B------:R-:W-:Y:S02]  /*19c0*/  BSSY B0, `(.L_x_1052) ;  /* 0x0000017000007945 */ /* 0x000fe40003800000 */
[----:B------:R-:W-:Y:S01]  /*19d0*/  ISETP.GE.AND P0, PT, R0, UR4, PT ;  /* 0x0000000400007c0c */ /* 0x000fe2000bf06270 */
[----:B------:R2:W4:-:S12]  /*19e0*/  SHFL.IDX PT, R6, R17, 0x1, 0x181f ;  /* 0x00381f0011067f89 */ /* 0x00051800000e0000 */
[----:B------:R-:W-:Y:S05]  /*19f0*/  @P0 BRA `(.L_x_1053) ;  /* 0x0000013000000947 */ /* 0x000fea0003800000 */
[----:B------:R-:W-:Y:S01]  /*1a00*/  SHF.R.S32.HI R5, RZ, 0x1f, R49 ;  /* 0x0000001fff057819 */ /* 0x000fe20000011431 */
[----:B---34-:R-:W-:Y:S01]  /*1a10*/  IMAD.WIDE R12, R249, 0x2, R6 ;  /* 0x00000002f90c7825 */ /* 0x018fe200078e0206 */
[----:B------:R-:W-:Y:S02]  /*1a20*/  SHF.R.S32.HI R3, RZ, 0x1f, R52 ;  /* 0x0000001fff037819 */ /* 0x000fe40000011434 */
[----:B------:R-:W-:Y:S02]  /*1a30*/  SHF.R.S32.HI R0, RZ, 0x1f, R48 ;  /* 0x0000001fff007819 */ /* 0x000fe40000011430 */
[----:B------:R-:W-:Y:S02]  /*1a40*/  LEA.HI R5, R5, R49, RZ, 0x3 ;  /* 0x0000003105057211 */ /* 0x000fe400078f18ff */
[----:B------:R-:W-:Y:S02]  /*1a50*/  LEA.HI R3, R3, R52, RZ, 0x3 ;  /* 0x0000003403037211 */ /* 0x000fe400078f18ff */
[----:B------:R-:W-:-:S02]  /*1a60*/  LEA.HI R0, R0, R48, RZ, 0x3 ;  /* 0x0000003000007211 */ /* 0x000fc400078f18ff */
        /* <DEDUP_REMOVED lines=12> */
.L_x_1053:
[----:B------:R-:W-:Y:S05]  /*1b30*/  BSYNC B0 ;  /* 0x0000000000007941 */ /* 0x000fea0003800000 */
.L_x_1052:
[----:B---3--:R-:W-:Y:S01]  /*1b40*/  IADD3 R0, R15, 0x40, RZ ;  /* 0x000000400f007810 */ /* 0x008fe20007ffe0ff */
[----:B------:R3:W1:Y:S01]  /*1b50*/  SHFL.IDX PT, R7, R16, 0x2, 0x181f ;  /* 0x00581f0010077f89 */ /* 0x00066200000e0000 */
[----:B------:R-:W-:Y:S02]  /*1b60*/  BSSY B0, `(.L_x_1054) ;  /* 0x0000017000007945 */ /* 0x000fe40003800000 */
[----:B------:R-:W-:Y:S01]  /*1b70*/  ISETP.GE.AND P0, PT, R0, UR4, PT ;  /* 0x0000000400007c0c */ /* 0x000fe2000bf06270 */
[----:B----4-:R3:W4:-:S12]  /*1b80*/  SHFL.IDX PT, R6, R17, 0x2, 0x181f ;  /* 0x00581f0011067f89 */ /* 0x01071800000e0000 */
[----:B------:R-:W-:Y:S05]  /*1b90*/  @P0 BRA `(.L_x_1055) ;  /* 0x0000013000000947 */ /* 0x000fea0003800000 */
[----:B------:R-:W-:Y:S01]  /*1ba0*/  SHF.R.S32.HI R5, RZ, 0x1f, R49 ;  /* 0x0000001fff057819 */ /* 0x000fe20000011431 */
[----:B-1--4-:R-:W-:Y:S01]  /*1bb0*/  IMAD.WIDE R12, R249, 0x2, R6 ;  /* 0x00000002f90c7825 */ /* 0x012fe200078e0206 */
        /* <DEDUP_REMOVED lines=17> */
.L_x_1055:
[----:B------:R-:W-:Y:S05]  /*1cd0*/  BSYNC B0 ;  /* 0x0000000000007941 */ /* 0x000fea0003800000 */
.L_x_1054:
[----:B------:R-:W-:Y:S01]  /*1ce0*/  UIADD3 UR28, UR22, -0x1, URZ ;  /* 0xffffffff161c7890 */ /* 0x000fe2000fffe03f */
[----:B------:R-:W-:Y:S01]  /*1cf0*/  IMAD.MOV.U32 R126, RZ, RZ, c[0x0][0x2b8] ;  /* 0x0000ae00ff7e7624 */ /* 0x000fe200078e00ff */
[----:B-1--4-:R-:W-:Y:S01]  /*1d00*/  SHFL.IDX PT, R6, R17, 0x3, 0x181f ;  /* 0x00781f0011067f89 */ /* 0x012fe200000e0000 */
[----:B------:R-:W-:Y:S01]  /*1d10*/  IADD3 R3, R15, 0x60, RZ ;  /* 0x000000600f037810 */ /* 0x000fe20007ffe0ff */
[----:B------:R-:W-:Y:S01]  /*1d20*/  USHF.L.U32 UR21, UR28, 0x6, URZ ;  /* 0x000000061c157899 */ /* 0x000fe2000800063f */
[----:B------:R-:W-:Y:S01]  /*1d30*/  SHF.R.S32.HI R13, RZ, 0x1f, R48 ;  /* 0x0000001fff0d7819 */ /* 0x000fe20000011430 */
[----:B------:R-:W1:Y:S01]  /*1d40*/  SHFL.IDX PT, R7, R16, 0x3, 0x181f ;  /* 0x00781f0010077f89 */ /* 0x000e6200000e0000 */
[----:B------:R-:W-:Y:S01]  /*1d50*/  ISETP.NE.AND P2, PT, R126, 0x1, PT ;  /* 0x000000017e00780c */ /* 0x000fe20003f45270 */
[----:B------:R-:W-:Y:S01]  /*1d60*/  IMAD.SHL.U32 R239, R239, 0x2, RZ ;  /* 0x00000002efef7824 */ /* 0x000fe200078e00ff */
[----:B------:R-:W-:Y:S01]  /*1d70*/  ISETP.GE.AND P0, PT, R3, UR4, PT ;  /* 0x0000000403007c0c */ /* 0x000fe2000bf06270 */
[----:B------:R-:W-:Y:S01]  /*1d80*/  USHF.R.S32.HI UR6, URZ, 0x1f, UR9 ;  /* 0x0000001f3f067899 */ /* 0x000fe20008011409 */
[----:B------:R-:W-:Y:S01]  /*1d90*/  IADD3 R0, R252, UR21, RZ ;  /* 0x00000015fc007c10 */ /* 0x000fe2000fffe0ff */
[----:B------:R-:W-:Y:S01]  /*1da0*/  ULDC.64 UR4, c[0x0][0x2b0] ;  /* 0x0000ac0000047ab9 */ /* 0x000fe20000000a00 */
[----:B------:R-:W-:Y:S01]  /*1db0*/  LEA.HI R13, R13, R48, RZ, 0x3 ;  /* 0x000000300d0d7211 */ /* 0x000fe200078f18ff */
[----:B------:R-:W-:Y:S01]  /*1dc0*/  UIMAD UR6, UR6, UR4, URZ ;  /* 0x00000004060672a4 */ /* 0x000fe2000f8e023f */
[C---:B------:R-:W-:Y:S01]  /*1dd0*/  IADD3 R12, R0.reuse, UR11, RZ ;  /* 0x0000000b000c7c10 */ /* 0x040fe2000fffe0ff */
[----:B------:R-:W-:Y:S01]  /*1de0*/  UIMAD.WIDE.U32 UR14, UR9, UR4, URZ ;  /* 0x00000004090e72a5 */ /* 0x000fe2000f8e003f */
[----:B------:R-:W-:Y:S01]  /*1df0*/  ISETP.GE.AND P1, PT, R0, UR8, PT ;  /* 0x0000000800007c0c */ /* 0x000fe2000bf26270 */
[----:B------:R-:W-:Y:S01]  /*1e00*/  UIMAD UR6, UR9, UR5, UR6 ;  /* 0x00000005090672a4 */ /* 0x000fe2000f8e0206 */
[----:B------:R-:W-:Y:S01]  /*1e10*/  SHF.R.S32.HI R0, RZ, 0x1f, R49 ;  /* 0x0000001fff007819 */ /* 0x000fe20000011431 */
[----:B------:R-:W-:Y:S01]  /*1e20*/  @P2 IMAD.HI.U32 R3, R12, c[0x0][0x2bc], RZ ;  /* 0x0000af000c032a27 */ /* 0x000fe200078e00ff */
[----:B------:R-:W-:Y:S01]  /*1e30*/  LOP3.LUT R251, R13, 0xfffffff8, RZ, 0xc0, !PT ;  /* 0xfffffff80dfb7812 */ /* 0x000fe200078ec0ff */
[----:B------:R-:W-:Y:S01]  /*1e40*/  UIADD3 UR6, UR15, UR6, URZ ;  /* 0x000000060f067290 */ /* 0x000fe2000fffe03f */
[----:B------:R-:W-:Y:S01]  /*1e50*/  LEA.HI R0, R0, R49, RZ, 0x3 ;  /* 0x0000003100007211 */ /* 0x000fe200078f18ff */
[----:B------:R-:W-:Y:S01]  /*1e60*/  IMAD.MOV.U32 R5, RZ, RZ, R12 ;  /* 0x000000ffff057224 */ /* 0x000fe200078e000c */
[----:B------:R-:W-:Y:S01]  /*1e70*/  @P2 SHF.R.U32.HI R5, RZ, c[0x0][0x2c0], R3 ;  /* 0x0000b000ff052a19 */ /* 0x000fe20000011603 */
[----:B------:R-:W-:Y:S01]  /*1e80*/  IMAD.MOV.U32 R240, RZ, RZ, RZ ;  /* 0x000000fffff07224 */ /* 0x000fe200078e00ff */
[----:B------:R-:W-:Y:S01]  /*1e90*/  SHF.R.S32.HI R3, RZ, 0x1f, R52 ;  /* 0x0000001fff037819 */ /* 0x000fe20000011434 */
[----:B------:R-:W-:Y:S01]  /*1ea0*/  ULDC.64 UR4, c[0x0][0x1e8] ;  /* 0x00007a0000047ab9 */ /* 0x000fe20000000a00 */
[----:B------:R-:W-:Y:S01]  /*1eb0*/  LOP3.LUT R123, R0, 0xfffffff8, RZ, 0xc0, !PT ;  /* 0xfffffff8007b7812 */ /* 0x000fe200078ec0ff */
[----:B-1----:R-:W-:Y:S01]  /*1ec0*/  @!P0 IMAD.WIDE R10, R249, 0x2, R6 ;  /* 0x00000002f90a8825 */ /* 0x002fe200078e0206 */
[----:B------:R-:W-:-:S02]  /*1ed0*/  LEA.HI R3, R3, R52, RZ, 0x3 ;  /* 0x0000003403037211 */ /* 0x000fc400078f18ff */
[----:B------:R-:W-:Y:S01]  /*1ee0*/  ISETP.GT.OR P1, PT, R252, 0x3f, P1 ;  /* 0x0000003ffc00780c */ /* 0x000fe20000f24670 */
[--C-:B------:R-:W-:Y:S01]  /*1ef0*/  @!P0 IMAD.WIDE R8, R123, 0x2, R6.reuse ;  /* 0x000000027b088825 */ /* 0x100fe200078e0206 */
[----:B------:R-:W-:Y:S01]  /*1f00*/  LOP3.LUT R121, R3, 0xfffffff8, RZ, 0xc0, !PT ;  /* 0xfffffff803797812 */ /* 0x000fe200078ec0ff */
[----:B------:R-:W-:Y:S01]  /*1f10*/  @!PT LDS RZ, [RZ] ;  /* 0x00000000fffff984 */ /* 0x000fe20000000800 */
[----:B------:R1:W-:Y:S04]  /*1f20*/  @!P0 LDGSTS.E.BYPASS.LTC128B.128 [R239+0x13100], [R10.64], !P4 ;  /* 0x131000000aef8fae */ /* 0x0003e8000e101d52 */
[----:B------:R4:W-:Y:S01]  /*1f30*/  @!P0 LDGSTS.E.BYPASS.LTC128B.128 [R239+0x17100], [R8.64], !P3 ;  /* 0x1710000008ef8fae */ /* 0x0009e2000d901d52 */
[----:B------:R-:W-:Y:S01]  /*1f40*/  UIMAD.WIDE.U32 UR16, UR10, UR4, URZ ;  /* 0x000000040a1072a5 */ /* 0x000fe2000f8e003f */
[----:B------:R-:W-:Y:S01]  /*1f50*/  IMAD.U32 R112, RZ, RZ, UR21 ;  /* 0x00000015ff707e24 */ /* 0x000fe2000f8e00ff */
[----:B------:R-:W-:Y:S01]  /*1f60*/  LEA.HI R116, R117, R119, RZ, 0x5 ;  /* 0x0000007775747211 */ /* 0x000fe200078f28ff */
[----:B------:R-:W-:Y:S02]  /*1f70*/  STL [R1+0x18], R123 ;  /* 0x0000187b01007387 */ /* 0x000fe40000100800 */
[----:B------:R-:W-:Y:S01]  /*1f80*/  @!P1 IADD3 R0, P2, R5, UR14, RZ ;  /* 0x0000000e05009c10 */ /* 0x000fe2000ff5e0ff */
[----:B-1----:R-:W-:-:S03]  /*1f90*/  @!P0 IMAD.WIDE R10, R121, 0x2, R6 ;  /* 0x00000002790a8825 */ /* 0x002fc600078e0206 */
[----:B------:R-:W-:Y:S01]  /*1fa0*/  @!P1 LEA.HI.X.SX32 R3, R5, UR6, 0x1, P2 ;  /* 0x0000000605039c11 */ /* 0x000fe200090f0eff */
[----:B------:R-:W-:Y:S01]  /*1fb0*/  UIMAD UR4, UR20, UR4, URZ ;  /* 0x00000004140472a4 */ /* 0x000fe2000f8e023f */
[----:B------:R-:W-:Y:S01]  /*1fc0*/  ISETP.GE.AND P3, PT, R249, c[0x0][0x1d4], PT ;  /* 0x00007500f9007a0c */ /* 0x000fe20003f66270 */
[----:B------:R-:W-:Y:S01]  /*1fd0*/  @!P0 IMAD.WIDE R6, R251, 0x2, R6 ;  /* 0x00000002fb068825 */ /* 0x000fe200078e0206 */
[----:B------:R1:W-:Y:S01]  /*1fe0*/  @!P0 LDGSTS.E.BYPASS.LTC128B.128 [R239+0x1b100], [R10.64], !P6 ;  /* 0x1b1000000aef8fae */ /* 0x0003e2000f101d52 */
[----:B----4-:R-:W-:-:S03]  /*1ff0*/  @!P1 LEA R8, P2, R0, c[0x0][0x2a0], 0x2 ;  /* 0x0000a80000089a11 */ /* 0x010fc600078410ff */
[----:B------:R4:W-:Y:S01]  /*2000*/  @!P0 LDGSTS.E.BYPASS.LTC128B.128 [R239+0x1f100], [R6.64], !P5 ;  /* 0x1f10000006ef8fae */ /* 0x0009e2000e901d52 */
[----:B------:R-:W-:-:S03]  /*2010*/  @!P1 LEA.HI.X R9, R0, c[0x0][0x2a4], R3, 0x2, P2 ;  /* 0x0000a90000099a11 */ /* 0x000fc600010f1403 */
[----:B------:R-:W0:Y:S04]  /*2020*/  LDGDEPBAR ;  /* 0x00000000000079af */ /* 0x000e280000000000 */
[----:B------:R-:W-:Y:S01]  /*2030*/  BAR.SYNC.DEFER_BLOCKING 0x0 ;  /* 0x0000000000007b1d */ /* 0x000fe20000010000 */
[----:B------:R-:W-:Y:S02]  /*2040*/  ISETP.GE.AND P4, PT, R52, c[0x0][0x1d4], PT ;  /* 0x0000750034007a0c */ /* 0x000fe40003f86270 */
[----:B------:R-:W-:Y:S02]  /*2050*/  SHF.R.S32.HI R115, RZ, 0x5, R116 ;  /* 0x00000005ff737819 */ /* 0x000fe40000011474 */
[----:B------:R-:W-:Y:S01]  /*2060*/  SHF.R.S32.HI R124, RZ, 0x1f, R123 ;  /* 0x0000001fff7c7819 */ /* 0x000fe2000001147b */
[----:B------:R-:W-:Y:S04]  /*2070*/  STL [R1+0x14], R121 ;  /* 0x0000147901007387 */ /* 0x000fe80000100800 */
[----:B------:R-:W-:Y:S04]  /*2080*/  STL [R1+0x1c], R124 ;  /* 0x00001c7c01007387 */ /* 0x000fe80000100800 */
[----:B------:R-:W5:Y:S01]  /*2090*/  @!P1 LDG.E R240, [R8.64] ;  /* 0x0000001208f09981 */ /* 0x000f62000c1e1900 */
[----:B------:R-:W-:Y:S01]  /*20a0*/  IMAD.MOV R0, RZ, RZ, -R5 ;  /* 0x000000ffff007224 */ /* 0x000fe200078e0a05 */
[----:B------:R-:W-:Y:S01]  /*20b0*/  UIMAD UR4, UR10, UR5, UR4 ;  /* 0x000000050a0472a4 */ /* 0x000fe2000f8e0204 */
[----:B------:R-:W-:Y:S01]  /*20c0*/  ISETP.GE.AND P5, PT, R49, c[0x0][0x1d4], PT ;  /* 0x0000750031007a0c */ /* 0x000fe20003fa6270 */
[----:B------:R-:W-:Y:S01]  /*20d0*/  UISETP.GT.AND UP0, UPT, UR28, UR7, UPT ;  /* 0x000000071c00728c */ /* 0x000fe2000bf04270 */
[----:B------:R-:W-:Y:S01]  /*20e0*/  IMAD R242, R0, c[0x0][0x2b8], R12 ;  /* 0x0000ae0000f27a24 */ /* 0x000fe200078e020c */
[----:B------:R-:W-:Y:S01]  /*20f0*/  SHF.R.S32.HI R12, RZ, 0x4, R19 ;  /* 0x00000004ff0c7819 */ /* 0x000fe20000011413 */
[----:B------:R-:W-:Y:S01]  /*2100*/  UIADD3 UR9, UR17, UR4, URZ ;  /* 0x0000000411097290 */ /* 0x000fe2000fffe03f */
[----:B------:R-:W-:Y:S01]  /*2110*/  ISETP.GE.AND P6, PT, R48, c[0x0][0x1d4], PT ;  /* 0x0000750030007a0c */ /* 0x000fe20003fc6270 */
[----:B----4-:R-:W-:Y:S01]  /*2120*/  IMAD.WIDE.U32 R6, R242, c[0x0][0x1e0], RZ ;  /* 0x00007800f2067a25 */ /* 0x010fe200078e00ff */
[----:B------:R-:W-:Y:S01]  /*2130*/  SHF.R.S32.HI R0, RZ, 0x1f, R242 ;  /* 0x0000001fff007819 */ /* 0x000fe200000114f2 */
[----:B------:R-:W-:Y:S01]  /*2140*/  ULDC.64 UR4, c[0x0][0x210] ;  /* 0x0000840000047ab9 */ /* 0x000fe20000000a00 */
[----:B-1----:R-:W-:Y:S01]  /*2150*/  LEA.HI R11, R19, R12, RZ, 0x1 ;  /* 0x0000000c130b7211 */ /* 0x002fe200078f08ff */
[----:B------:R-:W-:Y:S01]  /*2160*/  UIMAD UR20, UR20, UR4, URZ ;  /* 0x00000004141472a4 */ /* 0x000fe2000f8e023f */
[----:B------:R-:W-:Y:S01]  /*2170*/  ISETP.GE.AND P2, PT, R249, c[0x0][0x1d4], PT ;  /* 0x00007500f9007a0c */ /* 0x000fe20003f46270 */
[----:B------:R-:W-:Y:S01]  /*2180*/  IMAD R3, R0, c[0x0][0x1e0], RZ ;  /* 0x0000780000037a24 */ /* 0x000fe200078e02ff */
[----:B------:R-:W-:Y:S01]  /*2190*/  LOP3.LUT R11, R11, 0xfffffffe, RZ, 0xc0, !PT ;  /* 0xfffffffe0b0b7812 */ /* 0x000fe200078ec0ff */
[----:B------:R-:W-:Y:S01]  /*21a0*/  UIMAD.WIDE.U32 UR24, UR10, UR4, URZ ;  /* 0x000000040a1872a5 */ /* 0x000fe2000f8e003f */
[----:B------:R-:W-:Y:S01]  /*21b0*/  SHF.R.S32.HI R122, RZ, 0x1f, R121 ;  /* 0x0000001fff7a7819 */ /* 0x000fe20000011479 */
[----:B------:R-:W-:Y:S01]  /*21c0*/  IMAD R3, R242, c[0x0][0x1e4], R3 ;  /* 0x00007900f2037a24 */ /* 0x000fe200078e0203 */
[----:B------:R-:W-:Y:S01]  /*21d0*/  UIMAD UR20, UR10, UR5, UR20 ;  /* 0x000000050a1472a4 */ /* 0x000fe2000f8e0214 */
[----:B--23--:R-:W-:Y:S01]  /*21e0*/  IMAD.IADD R16, R12, 0x1, -R11 ;  /* 0x000000010c107824 */ /* 0x00cfe200078e0a0b */
[----:B------:R-:W-:Y:S01]  /*21f0*/  SHF.R.S32.HI R125, RZ, 0x1f, R249 ;  /* 0x0000001fff7d7819 */ /* 0x000fe200000114f9 */
[----:B------:R-:W-:Y:S01]  /*2200*/  IMAD.IADD R7, R7, 0x1, R3 ;  /* 0x0000000107077824 */ /* 0x000fe200078e0203 */
[----:B------:R-:W-:Y:S01]  /*2210*/  UIADD3 UR20, UR25, UR20, URZ ;  /* 0x0000001419147290 */ /* 0x000fe2000fffe03f */
[----:B------:R-:W-:Y:S01]  /*2220*/  IMAD R3, R0, c[0x0][0x208], RZ ;  /* 0x0000820000037a24 */ /* 0x000fe200078e02ff */
[----:B------:R-:W-:Y:S01]  /*2230*/  STL [R1+0x20], R122 ;  /* 0x0000207a01007387 */ /* 0x000fe20000100800 */
[----:B------:R-:W-:-:S02]  /*2240*/  SEL R118, RZ, 0x10, P6 ;  /* 0x00000010ff767807 */ /* 0x000fc40003000000 */
[----:B------:R-:W-:Y:S01]  /*2250*/  IMAD R3, R242, c[0x0][0x20c], R3 ;  /* 0x00008300f2037a24 */ /* 0x000fe200078e0203 */
[----:B------:R-:W-:Y:S02]  /*2260*/  IADD3 R241, R239, 0x100, RZ ;  /* 0x00000100eff17810 */ /* 0x000fe40007ffe0ff */
[----:B------:R-:W-:Y:S02]  /*2270*/  SHF.R.S32.HI R120, RZ, 0x1f, R251 ;  /* 0x0000001fff787819 */ /* 0x000fe400000114fb */
[----:B-----5:R-:W-:Y:S01]  /*2280*/  SHF.R.S32.HI R10, RZ, 0x1f, R240 ;  /* 0x0000001fff0a7819 */ /* 0x020fe200000114f0 */
[----:B------:R-:W-:-:S04]  /*2290*/  IMAD.WIDE.U32 R8, R240, c[0x0][0x1f0], R6 ;  /* 0x00007c00f0087a25 */ /* 0x000fc800078e0006 */
[----:B------:R-:W-:Y:S01]  /*22a0*/  IMAD R5, R10, c[0x0][0x1f0], RZ ;  /* 0x00007c000a057a24 */ /* 0x000fe200078e02ff */
[----:B------:R-:W-:Y:S01]  /*22b0*/  IADD3 R0, P0, R8, UR16, RZ ;  /* 0x0000001008007c10 */ /* 0x000fe2000ff1e0ff */
[----:B------:R-:W-:-:S04]  /*22c0*/  IMAD.WIDE.U32 R6, R242, c[0x0][0x208], RZ ;  /* 0x00008200f2067a25 */ /* 0x000fc800078e00ff */
[----:B------:R-:W-:Y:S02]  /*22d0*/  IMAD R5, R240, c[0x0][0x1f4], R5 ;  /* 0x00007d00f0057a24 */ /* 0x000fe400078e0205 */
[----:B------:R-:W-:Y:S02]  /*22e0*/  IMAD.IADD R7, R7, 0x1, R3 ;  /* 0x0000000107077824 */ /* 0x000fe400078e0203 */
[----:B------:R-:W-:Y:S01]  /*22f0*/  IMAD R3, R10, c[0x0][0x218], RZ ;  /* 0x000086000a037a24 */ /* 0x000fe200078e02ff */
[----:B------:R-:W-:Y:S01]  /*2300*/  IADD3.X R8, R9, UR9, R5, P0, !PT ;  /* 0x0000000909087c10 */ /* 0x000fe200087fe405 */
[----:B------:R-:W-:Y:S01]  /*2310*/  IMAD.WIDE.U32 R6, R240, c[0x0][0x218], R6 ;  /* 0x00008600f0067a25 */ /* 0x000fe200078e0006 */
[----:B------:R-:W-:-:S03]  /*2320*/  LEA R12, P0, R0, c[0x0][0x1c8], 0x1 ;  /* 0x00007200000c7a11 */ /* 0x000fc600078008ff */
[----:B------:R-:W-:Y:S01]  /*2330*/  IMAD.SHL.U32 R10, R26, 0x8, RZ ;  /* 0x000000081a0a7824 */ /* 0x000fe200078e00ff */
[----:B------:R-:W-:Y:S01]  /*2340*/  LEA.HI.X R11, R0, c[0x0][0x1cc], R8, 0x1, P0 ;  /* 0x00007300000b7a11 */ /* 0x000fe200000f0c08 */
[----:B------:R-:W-:Y:S01]  /*2350*/  IMAD.SHL.U32 R0, R27, 0x40, RZ ;  /* 0x000000401b007824 */ /* 0x000fe200078e00ff */
[----:B------:R-:W-:Y:S01]  /*2360*/  SHFL.IDX PT, R8, R12, RZ, 0x181f ;  /* 0x00181fff0c087589 */ /* 0x000fe200000e0000 */
[----:B------:R-:W-:Y:S01]  /*2370*/  IMAD R5, R240, c[0x0][0x21c], R3 ;  /* 0x00008700f0057a24 */ /* 0x000fe200078e0203 */
[----:B------:R-:W-:Y:S02]  /*2380*/  IADD3 R3, P0, R6, UR24, RZ ;  /* 0x0000001806037c10 */ /* 0x000fe4000ff1e0ff */
[----:B------:R-:W-:Y:S01]  /*2390*/  LOP3.LUT R0, R0, 0x1c0, RZ, 0xc0, !PT ;  /* 0x000001c000007812 */ /* 0x000fe200078ec0ff */
[----:B------:R-:W1:Y:S01]  /*23a0*/  SHFL.IDX PT, R9, R11, RZ, 0x181f ;  /* 0x00181fff0b097589 */ /* 0x000e6200000e0000 */
[----:B------:R-:W-:Y:S02]  /*23b0*/  IADD3.X R6, R7, UR20, R5, P0, !PT ;  /* 0x0000001407067c10 */ /* 0x000fe400087fe405 */
[----:B------:R-:W-:Y:S01]  /*23c0*/  LOP3.LUT R10, R0, 0x8, R10, 0xf8, !PT ;  /* 0x00000008000a7812 */ /* 0x000fe200078ef80a */
[----:B------:R1:W-:Y:S01]  /*23d0*/  SHFL.IDX PT, R7, R11, 0x1, 0x181f ;  /* 0x00381f000b077f89 */ /* 0x0003e200000e0000 */
[----:B------:R-:W-:-:S02]  /*23e0*/  SHF.R.U32.HI R0, RZ, 0x3, R0 ;  /* 0x00000003ff007819 */ /* 0x000fc40000011600 */
[C---:B------:R-:W-:Y:S02]  /*23f0*/  LEA R5, P0, R3.reuse, c[0x0][0x1f8], 0x1 ;  /* 0x00007e0003057a11 */ /* 0x040fe400078008ff */
[----:B------:R-:W-:Y:S02]  /*2400*/  LOP3.LUT R0, R10, R0, RZ, 0x3c, !PT ;  /* 0x000000000a007212 */ /* 0x000fe400078e3cff */
[----:B------:R-:W-:Y:S01]  /*2410*/  IADD3 R26, -R26, UR8, -R112 ;  /* 0x000000081a1a7c10 */ /* 0x000fe2000fffe970 */
[----:B------:R-:W-:Y:S01]  /*2420*/  SHFL.IDX PT, R14, R5, RZ, 0x181f ;  /* 0x00181fff050e7589 */ /* 0x000fe200000e0000 */
[----:B------:R-:W-:Y:S01]  /*2430*/  LEA.HI.X R3, R3, c[0x0][0x1fc], R6, 0x1, P0 ;  /* 0x00007f0003037a11 */ /* 0x000fe200000f0c06 */
[----:B------:R-:W-:Y:S01]  /*2440*/  IMAD R0, R16, 0x200, R0 ;  /* 0x0000020010007824 */ /* 0x000fe200078e0200 */
[----:B------:R-:W-:Y:S01]  /*2450*/  LOP3.LUT P0, RZ, R27, 0x2, RZ, 0xc0, !PT ;  /* 0x000000021bff7812 */ /* 0x000fe2000780c0ff */
[----:B------:R2:W3:Y:S01]  /*2460*/  SHFL.IDX PT, R6, R12, 0x1, 0x181f ;  /* 0x00381f000c067f89 */ /* 0x0004e200000e0000 */
[----:B------:R-:W-:Y:S01]  /*2470*/  ISETP.GE.AND P1, PT, R26, 0x1, PT ;  /* 0x000000011a00780c */ /* 0x000fe20003f26270 */
[----:B------:R-:W-:-:S02]  /*2480*/  IMAD.SHL.U32 R212, R0, 0x2, RZ ;  /* 0x0000000200d47824 */ /* 0x000fc400078e00ff */
[----:B------:R-:W4:Y:S03]  /*2490*/  SHFL.IDX PT, R21, R3, RZ, 0x181f ;  /* 0x00181fff03157589 */ /* 0x000f2600000e0000 */
[C---:B------:R-:W-:Y:S01]  /*24a0*/  IADD3 R0, R212.reuse, 0x8100, RZ ;  /* 0x00008100d4007810 */ /* 0x040fe20007ffe0ff */
[----:B------:R-:W5:Y:S01]  /*24b0*/  SHFL.IDX PT, R5, R5, 0x1, 0x181f ;  /* 0x00381f0005057f89 */ /* 0x000f6200000e0000 */
[----:B------:R-:W-:-:S03]  /*24c0*/  IADD3 R223, R212, 0x8120, RZ ;  /* 0x00008120d4df7810 */ /* 0x000fc60007ffe0ff */
[----:B------:R-:W-:Y:S01]  /*24d0*/  @P0 IADD3 R223, R0, -0x20, RZ ;  /* 0xffffffe000df0810 */ /* 0x000fe20007ffe0ff */
[----:B------:R3:W4:Y:S01]  /*24e0*/  SHFL.IDX PT, R15, R3, 0x1, 0x181f ;  /* 0x00381f00030f7f89 */ /* 0x00072200000e0000 */
[----:B------:R-:W-:Y:S01]  /*24f0*/  ISETP.GT.AND P0, PT, R26, 0x20, PT ;  /* 0x000000201a00780c */ /* 0x000fe20003f04270 */
[----:B-1----:R-:W-:Y:S01]  /*2500*/  @P1 IMAD.WIDE R10, R123, 0x2, R8 ;  /* 0x000000027b0a1825 */ /* 0x002fe200078e0208 */
[C---:B------:R-:W-:Y:S02]  /*2510*/  IADD3 R238, R223.reuse, 0x800, RZ ;  /* 0x00000800dfee7810 */ /* 0x040fe40007ffe0ff */
[C---:B------:R-:W-:Y:S01]  /*2520*/  IADD3 R237, R223.reuse, 0x1000, RZ ;  /* 0x00001000dfed7810 */ /* 0x040fe20007ffe0ff */
[----:B------:R-:W-:Y:S01]  /*2530*/  IMAD.SHL.U32 R0, R18, 0x40, RZ ;  /* 0x0000004012007824 */ /* 0x000fe200078e00ff */
[----:B------:R-:W-:Y:S01]  /*2540*/  IADD3 R236, R223, 0x1800, RZ ;  /* 0x00001800dfec7810 */ /* 0x000fe20007ffe0ff */
[----:B------:R-:W-:Y:S01]  /*2550*/  IMAD.WIDE R18, R249, 0x2, RZ ;  /* 0x00000002f9127825 */ /* 0x000fe200078e02ff */
[----:B------:R-:W-:-:S02]  /*2560*/  IADD3 R235, R223, 0x2000, RZ ;  /* 0x00002000dfeb7810 */ /* 0x000fc40007ffe0ff */
[----:B------:R-:W-:Y:S01]  /*2570*/  LOP3.LUT R0, R0, 0x1c0, RZ, 0xc0, !PT ;  /* 0x000001c000007812 */ /* 0x000fe200078ec0ff */
[----:B--2---:R-:W-:Y:S01]  /*2580*/  @P1 IMAD.WIDE R12, R249, 0x2, R8 ;  /* 0x00000002f90c1825 */ /* 0x004fe200078e0208 */
[C---:B------:R-:W-:Y:S02]  /*2590*/  IADD3 R234, R223.reuse, 0x2800, RZ ;  /* 0x00002800dfea7810 */ /* 0x040fe40007ffe0ff */
[C---:B------:R-:W-:Y:S02]  /*25a0*/  IADD3 R233, R223.reuse, 0x3000, RZ ;  /* 0x00003000dfe97810 */ /* 0x040fe40007ffe0ff */
[----:B------:R1:W-:Y:S01]  /*25b0*/  @P1 LDGSTS.E.BYPASS.LTC128B.128 [R239+0x8100], [R12.64], !P3 ;  /* 0x081000000cef1fae */ /* 0x0003e2000d901d52 */
[C---:B------:R-:W-:Y:S02]  /*25c0*/  IADD3 R232, R223.reuse, 0x3800, RZ ;  /* 0x00003800dfe87810 */ /* 0x040fe40007ffe0ff */
[C---:B------:R-:W-:Y:S01]  /*25d0*/  IADD3 R231, R223.reuse, 0x4000, RZ ;  /* 0x00004000dfe77810 */ /* 0x040fe20007ffe0ff */
[----:B------:R2:W-:Y:S01]  /*25e0*/  @P1 LDGSTS.E.BYPASS.LTC128B.128 [R239+0xa100], [R10.64], !P5 ;  /* 0x0a1000000aef1fae */ /* 0x0005e2000e901d52 */
[C---:B------:R-:W-:Y:S01]  /*25f0*/  IADD3 R230, R223.reuse, 0x4800, RZ ;  /* 0x00004800dfe67810 */ /* 0x040fe20007ffe0ff */
[----:B---3--:R-:W-:Y:S01]  /*2600*/  IMAD.SHL.U32 R3, R16, 0x8, RZ ;  /* 0x0000000810037824 */ /* 0x008fe200078e00ff */
[----:B------:R-:W-:-:S02]  /*2610*/  IADD3 R229, R223, 0x5000, RZ ;  /* 0x00005000dfe57810 */ /* 0x000fc40007ffe0ff */
[C---:B------:R-:W-:Y:S02]  /*2620*/  IADD3 R228, R223.reuse, 0x5800, RZ ;  /* 0x00005800dfe47810 */ /* 0x040fe40007ffe0ff */
[----:B------:R-:W-:Y:S02]  /*2630*/  LOP3.LUT R3, R0, 0x8, R3, 0xf8, !PT ;  /* 0x0000000800037812 */ /* 0x000fe400078ef803 */
[----:B------:R-:W-:Y:S02]  /*2640*/  SHF.R.U32.HI R0, RZ, 0x3, R0 ;  /* 0x00000003ff007819 */ /* 0x000fe40000011600 */
[----:B------:R-:W-:Y:S02]  /*2650*/  IADD3 R227, R223, 0x6000, RZ ;  /* 0x00006000dfe37810 */ /* 0x000fe40007ffe0ff */
[----:B------:R-:W-:Y:S01]  /*2660*/  LOP3.LUT R114, R3, R0, RZ, 0x3c, !PT ;  /* 0x0000000003727212 */ /* 0x000fe200078e3cff */
[----:B------:R-:W-:Y:S01]  /*2670*/  IMAD.SHL.U32 R0, R20, 0x40, RZ ;  /* 0x0000004014007824 */ /* 0x000fe200078e00ff */
[----:B------:R-:W-:-:S02]  /*2680*/  IADD3 R226, R223, 0x6800, RZ ;  /* 0x00006800dfe27810 */ /* 0x000fc40007ffe0ff */
[C---:B------:R-:W-:Y:S02]  /*2690*/  IADD3 R225, R223.reuse, 0x7000, RZ ;  /* 0x00007000dfe17810 */ /* 0x040fe40007ffe0ff */
[----:B------:R-:W-:Y:S02]  /*26a0*/  LOP3.LUT R113, R0, 0xfffffe00, RZ, 0xc0, !PT ;  /* 0xfffffe0000717812 */ /* 0x000fe400078ec0ff */
[----:B------:R-:W-:Y:S01]  /*26b0*/  IADD3 R224, R223, 0x7800, RZ ;  /* 0x00007800dfe07810 */ /* 0x000fe20007ffe0ff */
[----:B-1----:R-:W-:-:S04]  /*26c0*/  @P0 IMAD.WIDE R12, R121, 0x2, R6 ;  /* 0x00000002790c0825 */ /* 0x002fc800078e0206 */
[----:B--2---:R-:W-:-:S04]  /*26d0*/  @P1 IMAD.WIDE R10, R121, 0x2, R8 ;  /* 0x00000002790a1825 */ /* 0x004fc800078e0208 */
[----:B------:R-:W-:Y:S01]  /*26e0*/  @P1 IMAD.WIDE R8, R251, 0x2, R8 ;  /* 0x00000002fb081825 */ /* 0x000fe200078e0208 */
[----:B------:R1:W-:Y:S03]  /*26f0*/  @P1 LDGSTS.E.BYPASS.LTC128B.128 [R239+0xc100], [R10.64], !P4 ;  /* 0x0c1000000aef1fae */ /* 0x0003e6000e101d52 */
[----:B------:R-:W-:Y:S01]  /*2700*/  IMAD R0, R115, 0x400, R113 ;  /* 0x0000040073007824 */ /* 0x000fe200078e0271 */
[----:B------:R2:W-:Y:S01]  /*2710*/  @P1 LDGSTS.E.BYPASS.LTC128B.128 [R239+0xe100], [R8.64], !P6 ;  /* 0x0e10000008ef1fae */ /* 0x0005e2000f101d52 */
[----:B------:R-:W-:Y:S02]  /*2720*/  IADD3 R30, P1, R14, R18, RZ ;  /* 0x000000120e1e7210 */ /* 0x000fe40007f3e0ff */
[----:B------:R-:W-:-:S03]  /*2730*/  IMAD.IADD R0, R114, 0x1, R0 ;  /* 0x0000000172007824 */ /* 0x000fc600078e0200 */
[----:B----4-:R-:W-:Y:S01]  /*2740*/  IMAD.X R31, R21, 0x1, R19, P1 ;  /* 0x00000001151f7824 */ /* 0x010fe200008e0613 */
[----:B-----5:R-:W-:Y:S01]  /*2750*/  IADD3 R28, P1, R18, R5, RZ ;  /* 0x00000005121c7210 */ /* 0x020fe20007f3e0ff */
[----:B------:R-:W-:Y:S02]  /*2760*/  IMAD.SHL.U32 R219, R0, 0x2, RZ ;  /* 0x0000000200db7824 */ /* 0x000fe400078e00ff */
[----:B------:R-:W-:Y:S02]  /*2770*/  IMAD.MOV.U32 R0, RZ, RZ, 0x40 ;  /* 0x00000040ff007424 */ /* 0x000fe400078e00ff */
[----:B------:R-:W-:Y:S02]  /*2780*/  IMAD.X R29, R19, 0x1, R15, P1 ;  /* 0x00000001131d7824 */ /* 0x000fe400008e060f */
[--C-:B------:R-:W-:Y:S02]  /*2790*/  IMAD R220, R4, 0x2, R219.reuse ;  /* 0x0000000204dc7824 */ /* 0x100fe400078e02db */
[----:B------:R-:W-:-:S02]  /*27a0*/  IMAD R222, R2, 0x2, R219 ;  /* 0x0000000202de7824 */ /* 0x000fc400078e02db */
[----:B------:R-:W-:Y:S02]  /*27b0*/  IMAD R221, R2, 0x2, R220 ;  /* 0x0000000202dd7824 */ /* 0x000fe400078e02dc */
[----:B-1----:R-:W-:-:S04]  /*27c0*/  @P0 IMAD.WIDE R10, R249, 0x2, R6 ;  /* 0x00000002f90a0825 */ /* 0x002fc800078e0206 */
[--C-:B--2---:R-:W-:Y:S01]  /*27d0*/  @P0 IMAD.WIDE R8, R123, 0x2, R6.reuse ;  /* 0x000000027b080825 */ /* 0x104fe200078e0206 */
[----:B------:R1:W-:Y:S03]  /*27e0*/  @P0 LDGSTS.E.BYPASS.LTC128B.128 [R239+0x9100], [R10.64], !P3 ;  /* 0x091000000aef0fae */ /* 0x0003e6000d901d52 */
[C---:B------:R-:W-:Y:S01]  /*27f0*/  @P0 IMAD.WIDE R6, R251.reuse, 0x2, R6 ;  /* 0x00000002fb060825 */ /* 0x040fe200078e0206 */
[----:B------:R2:W-:Y:S04]  /*2800*/  @P0 LDGSTS.E.BYPASS.LTC128B.128 [R239+0xb100], [R8.64], !P5 ;  /* 0x0b10000008ef0fae */ /* 0x0005e8000e901d52 */
[----:B------:R3:W-:Y:S04]  /*2810*/  @P0 LDGSTS.E.BYPASS.LTC128B.128 [R239+0xd100], [R12.64], !P4 ;  /* 0x0d1000000cef0fae */ /* 0x0007e8000e101d52 */
[----:B------:R4:W-:Y:S04]  /*2820*/  @P0 LDGSTS.E.BYPASS.LTC128B.128 [R239+0xf100], [R6.64], !P6 ;  /* 0x0f10000006ef0fae */ /* 0x0009e8000f101d52 */
[----:B------:R-:W0:Y:S01]  /*2830*/  LDGDEPBAR ;  /* 0x00000000000079af */ /* 0x000e220000000000 */
[----:B-1----:R-:W-:-:S04]  /*2840*/  IMAD.WIDE R10, R251, 0x2, RZ ;  /* 0x00000002fb0a7825 */ /* 0x002fc800078e02ff */
[----:B--2---:R-:W-:-:S05]  /*2850*/  IMAD.WIDE R8, R123, 0x2, RZ ;  /* 0x000000027b087825 */ /* 0x004fca00078e02ff */
[----:B------:R-:W-:Y:S02]  /*2860*/  IADD3 R22, P1, R14, R8, RZ ;  /* 0x000000080e167210 */ /* 0x000fe40007f3e0ff */
[----:B------:R-:W-:Y:S01]  /*2870*/  IADD3 R16, P0, R8, R5, RZ ;  /* 0x0000000508107210 */ /* 0x000fe20007f1e0ff */
[----:B----4-:R-:W-:Y:S01]  /*2880*/  IMAD.WIDE R6, R121, 0x2, RZ ;  /* 0x0000000279067825 */ /* 0x010fe200078e02ff */
[----:B------:R-:W-:-:S04]  /*2890*/  DEPBAR.LE SB0, 0x1 ;  /* 0x000080400000791a */ /* 0x000fc80000000000 */
[----:B------:R-:W-:Y:S01]  /*28a0*/  IMAD.X R23, R21, 0x1, R9, P1 ;  /* 0x0000000115177824 */ /* 0x000fe200008e0609 */
[----:B------:R-:W-:Y:S01]  /*28b0*/  IADD3 R18, P1, R14, R6, RZ ;  /* 0x000000060e127210 */ /* 0x000fe20007f3e0ff */
[----:B------:R-:W-:Y:S01]  /*28c0*/  IMAD.X R17, R9, 0x1, R15, P0 ;  /* 0x0000000109117824 */ /* 0x000fe200000e060f */
[----:B------:R-:W-:-:S04]  /*28d0*/  DEPBAR.LE SB0, 0x0 ;  /* 0x000080000000791a */ /* 0x000fc80000000000 */
[----:B------:R-:W-:Y:S01]  /*28e0*/  BAR.SYNC.DEFER_BLOCKING 0x0 ;  /* 0x0000000000007b1d */ /* 0x000fe20000010000 */
[----:B------:R-:W-:Y:S01]  /*28f0*/  IADD3 R24, P0, R6, R5, RZ ;  /* 0x0000000506187210 */ /* 0x000fe20007f1e0ff */
[----:B------:R-:W-:Y:S01]  /*2900*/  IMAD.X R19, R21, 0x1, R7, P1 ;  /* 0x0000000115137824 */ /* 0x000fe200008e0607 */
[----:B------:R-:W-:-:S03]  /*2910*/  IADD3 R6, P1, R14, R10, RZ ;  /* 0x0000000a0e067210 */ /* 0x000fc60007f3e0ff */
[----:B------:R-:W-:Y:S01]  /*2920*/  IMAD.X R25, R7, 0x1, R15, P0 ;  /* 0x0000000107197824 */ /* 0x000fe200000e060f */
[----:B------:R-:W-:Y:S01]  /*2930*/  IADD3 R20, P0, R10, R5, RZ ;  /* 0x000000050a147210 */ /* 0x000fe20007f1e0ff */
[----:B------:R-:W-:Y:S01]  /*2940*/  IMAD.X R7, R21, 0x1, R11, P1 ;  /* 0x0000000115077824 */ /* 0x000fe200008e060b */
[----:B------:R-:W-:-:S03]  /*2950*/  ISETP.GE.AND P1, PT, R49, c[0x0][0x1d4], PT ;  /* 0x0000750031007a0c */ /* 0x000fc60003f26270 */
[----:B------:R-:W-:Y:S01]  /*2960*/  IMAD.X R21, R11, 0x1, R15, P0 ;  /* 0x000000010b157824 */ /* 0x000fe200000e060f */
[----:B------:R-:W-:Y:S02]  /*2970*/  ISETP.LT.OR P0, PT, R26, 0x1, P2 ;  /* 0x000000011a00780c */ /* 0x000fe40001701670 */
[----:B------:R-:W-:Y:S01]  /*2980*/  ISETP.GE.AND P2, PT, R52, c[0x0][0x1d4], PT ;  /* 0x0000750034007a0c */ /* 0x000fe20003f46270 */
[----:B------:R-:W-:Y:S04]  /*2990*/  LDSM.16.M88.4 R8, [R219+0x10100] ;  /* 0x01010000db08783b */ /* 0x000fe80000000200 */
[----:B---3--:R-:W-:Y:S04]  /*29a0*/  LDSM.16.M88.4 R12, [R220+0x10100] ;  /* 0x01010000dc0c783b */ /* 0x008fe80000000200 */
[----:B------:R-:W-:Y:S04]  /*29b0*/  LDSM.16.M88.4 R40, [R212+0x8100] ;  /* 0x00810000d428783b */ /* 0x000fe80000000200 */
[----:B------:R-:W1:Y:S04]  /*29c0*/  LDSM.16.M88.4 R36, [R212+0x8900] ;  /* 0x00890000d424783b */ /* 0x000e680000000200 */
[----:B------:R-:W2:Y:S04]  /*29d0*/  LDSM.16.M88.4 R32, [R212+0x9100] ;  /* 0x00910000d420783b */ /* 0x000ea80000000200 */
[----:B------:R-:W-:Y:S04]  /*29e0*/  LDSM.16.M88.4 R44, [R212+0x9900] ;  /* 0x00990000d42c783b */ /* 0x000fe80000000200 */
[----:B------:R-:W-:Y:S04]  /*29f0*/  LDSM.16.M88.4 R64, [R223] ;  /* 0x00000000df40783b */ /* 0x000fe80000000200 */
[----:B------:R-:W3:Y:S04]  /*2a00*/  LDSM.16.M88.4 R72, [R223+0x800] ;  /* 0x00080000df48783b */ /* 0x000ee80000000200 */
[----:B------:R-:W-:Y:S04]  /*2a10*/  LDSM.16.M88.4 R76, [R223+0x1000] ;  /* 0x00100000df4c783b */ /* 0x000fe80000000200 */
[----:B------:R-:W4:Y:S04]  /*2a20*/  LDSM.16.M88.4 R80, [R223+0x1800] ;  /* 0x00180000df50783b */ /* 0x000f280000000200 */
[----:B------:R-:W-:Y:S01]  /*2a30*/  @!PT LDS RZ, [RZ] ;  /* 0x00000000fffff984 */ /* 0x000fe20000000800 */
[----:B------:R-:W-:Y:S01]  /*2a40*/  @!PT LDS RZ, [RZ] ;  /* 0x00000000fffff984 */ /* 0x000fe20000000800 */
[----:B------:R-:W-:Y:S01]  /*2a50*/  @!PT LDS RZ, [RZ] ;  /* 0x00000000fffff984 */ /* 0x000fe20000000800 */
[----:B------:R5:W-:Y:S01]  /*2a60*/  LDGSTS.E.BYPASS.LTC128B.128 [R239+0x100], [R30.64], !P0 ;  /* 0x001000001eef7fae */ /* 0x000be2000c101d52 */
[C---:B------:R-:W-:Y:S01]  /*2a70*/  ISETP.LT.OR P0, PT, R26.reuse, 0x1, P1 ;  /* 0x000000011a00780c */ /* 0x040fe20000f01670 */
[C---:B-1----:R-:W-:Y:S11]  /*2a80*/  HMMA.16816.F32 R56, R8.reuse, R36, RZ ;  /* 0x000000240838723c */ /* 0x042ff600000018ff */
[----:B------:R-:W-:Y:S01]  /*2a90*/  @!UPT UIADD3 URZ, URZ, URZ, URZ ;  /* 0x0000003f3f3ff290 */ /* 0x000fe2000fffe03f */
[----:B------:R1:W-:Y:S01]  /*2aa0*/  LDGSTS.E.BYPASS.LTC128B.128 [R239+0x2100], [R22.64], !P0 ;  /* 0x0210000016ef7fae */ /* 0x0003e2000c101d52 */
[----:B------:R-:W-:Y:S02]  /*2ab0*/  ISETP.LT.OR P0, PT, R26, 0x1, P2 ;  /* 0x000000011a00780c */ /* 0x000fe40001701670 */
[----:B------:R-:W-:Y:S02]  /*2ac0*/  ISETP.GE.AND P2, PT, R48, c[0x0][0x1d4], PT ;  /* 0x0000750030007a0c */ /* 0x000fe40003f46270 */
[C---:B------:R-:W-:Y:S09]  /*2ad0*/  HMMA.16816.F32 R48, R8.reuse, R40, RZ ;  /* 0x000000280830723c */ /* 0x040ff200000018ff */
[----:B------:R1:W-:Y:S01]  /*2ae0*/  LDGSTS.E.BYPASS.LTC128B.128 [R239+0x4100], [R18.64], !P0 ;  /* 0x0410000012ef7fae */ /* 0x0003e2000c101d52 */
[----:B------:R-:W-:Y:S01]  /*2af0*/  ISETP.LT.OR P0, PT, R26, 0x1, P2 ;  /* 0x000000011a00780c */ /* 0x000fe20001701670 */
[C---:B------:R-:W-:Y:S08]  /*2b00*/  HMMA.16816.F32 R40, R8.reuse, R42, RZ ;  /* 0x0000002a0828723c */ /* 0x040ff000000018ff */
[----:B------:R-:W-:Y:S04]  /*2b10*/  HMMA.16816.F32 R60, R8, R38, RZ ;  /* 0x00000026083c723c */ /* 0x000fe800000018ff */
[----:B------:R1:W-:Y:S01]  /*2b20*/  LDGSTS.E.BYPASS.LTC128B.128 [R239+0x6100], [R6.64], !P0 ;  /* 0x0610000006ef7fae */ /* 0x0003e2000c101d52 */
[----:B------:R-:W-:-:S03]  /*2b30*/  ISETP.GE.AND P0, PT, R249, c[0x0][0x1d4], PT ;  /* 0x00007500f9007a0c */ /* 0x000fc60003f06270 */
[----:B--2---:R-:W-:Y:S01]  /*2b40*/  HMMA.16816.F32 R36, R8, R34, RZ ;  /* 0x000000220824723c */ /* 0x004fe200000018ff */
[C---:B------:R-:W-:Y:S11]  /*2b50*/  ISETP.LT.OR P0, PT, R26.reuse, 0x21, P0 ;  /* 0x000000211a00780c */ /* 0x040ff60000701670 */
[----:B------:R-:W-:Y:S02]  /*2b60*/  @!UPT UIADD3 URZ, URZ, URZ, URZ ;  /* 0x0000003f3f3ff290 */ /* 0x000fe4000fffe03f */
[----:B------:R5:W-:Y:S01]  /*2b70*/  LDGSTS.E.BYPASS.LTC128B.128 [R239+0x1100], [R28.64], !P0 ;  /* 0x011000001cef7fae */ /* 0x000be2000c101d52 */
[----:B------:R-:W-:Y:S01]  /*2b80*/  ISETP.LT.OR P0, PT, R26, 0x21, P1 ;  /* 0x000000211a00780c */ /* 0x000fe20000f01670 */
[----:B---3--:R-:W-:Y:S01]  /*2b90*/  HMMA.16816.F32 R60, R12, R74, R60 ;  /* 0x0000004a0c3c723c */ /* 0x008fe2000000183c */
[----:B------:R-:W-:-:S04]  /*2ba0*/  ISETP.GE.AND P1, PT, R52, c[0x0][0x1d4], PT ;  /* 0x0000750034007a0c */ /* 0x000fc80003f26270 */
[----:B------:R-:W-:-:S03]  /*2bb0*/  ISETP.LT.OR P1, PT, R26, 0x21, P1 ;  /* 0x000000211a00780c */ /* 0x000fc60000f21670 */
[----:B------:R-:W-:Y:S04]  /*2bc0*/  HMMA.16816.F32 R52, R8, R32, RZ ;  /* 0x000000200834723c */ /* 0x000fe800000018ff */
[----:B------:R1:W-:Y:S01]  /*2bd0*/  LDGSTS.E.BYPASS.LTC128B.128 [R239+0x3100], [R16.64], !P0 ;  /* 0x0310000010ef7fae */ /* 0x0003e2000c101d52 */
[----:B------:R-:W-:-:S03]  /*2be0*/  LOP3.LUT P0, RZ, R27, 0x4, RZ, 0xc0, !PT ;  /* 0x000000041bff7812 */ /* 0x000fc6000780c0ff */
[C---:B------:R-:W-:Y:S01]  /*2bf0*/  HMMA.16816.F32 R32, R8.reuse, R44, RZ ;  /* 0x0000002c0820723c */ /* 0x040fe200000018ff */
[----:B------:R-:W-:Y:S01]  /*2c00*/  SEL R0, R0, 0xffffffc0, !P0 ;  /* 0xffffffc000007807 */ /* 0x000fe20004000000 */
[----:B------:R2:W-:Y:S01]  /*2c10*/  LDGSTS.E.BYPASS.LTC128B.128 [R239+0x5100], [R24.64], !P1 ;  /* 0x0510000018ef7fae */ /* 0x0005e2000c901d52 */
[----:B------:R-:W-:Y:S02]  /*2c20*/  ISETP.LT.OR P0, PT, R26, 0x21, P2 ;  /* 0x000000211a00780c */ /* 0x000fe40001701670 */
[----:B------:R-:W-:Y:S01]  /*2c30*/  ISETP.GT.AND P2, PT, R252, 0x3f, PT ;  /* 0x0000003ffc00780c */ /* 0x000fe20003f44270 */
[----:B------:R-:W-:Y:S02]  /*2c40*/  IMAD.IADD R218, R212, 0x1, R0 ;  /* 0x00000001d4da7824 */ /* 0x000fe400078e0200 */
[----:B------:R-:W-:Y:S01]  /*2c50*/  IMAD.IADD R217, R0, 0x1, R223 ;  /* 0x0000000100d97824 */ /* 0x000fe200078e02df */
[----:B-----5:R-:W-:Y:S07]  /*2c60*/  HMMA.16816.F32 R28, R8, R46, RZ ;  /* 0x0000002e081c723c */ /* 0x020fee00000018ff */
[----:B------:R3:W-:Y:S01]  /*2c70*/  LDGSTS.E.BYPASS.LTC128B.128 [R239+0x7100], [R20.64], !P0 ;  /* 0x0710000014ef7fae */ /* 0x0007e2000c101d52 */
[----:B------:R-:W-:Y:S01]  /*2c80*/  HMMA.16816.F32 R8, R12, R66, R40 ;  /* 0x000000420c08723c */ /* 0x000fe20000001828 */
[----:B------:R-:W-:-:S02]  /*2c90*/  PLOP3.LUT P0, PT, PT, PT, UP0, 0x40, 0x0 ;  /* 0x000000000000781c */ /* 0x000fc40003f0e808 */
[----:B------:R-:W-:Y:S04]  /*2ca0*/  LDSM.16.M88.4 R68, [R218+0x8900] ;  /* 0x00890000da44783b */ /* 0x000fe80000000200 */
[----:B-1----:R-:W-:Y:S01]  /*2cb0*/  LDSM.16.M88.4 R16, [R222+0x10100] ;  /* 0x01010000de10783b */ /* 0x002fe20000000200 */
[C---:B------:R-:W-:Y:S03]  /*2cc0*/  HMMA.16816.F32 R40, R12.reuse, R72, R56 ;  /* 0x000000480c28723c */ /* 0x040fe60000001838 */
[----:B------:R-:W-:Y:S04]  /*2cd0*/  LDSM.16.M88.4 R56, [R218+0x9900] ;  /* 0x00990000da38783b */ /* 0x000fe80000000200 */
[----:B--2---:R-:W1:Y:S01]  /*2ce0*/  LDSM.16.M88.4 R24, [R218+0x8100] ;  /* 0x00810000da18783b */ /* 0x004e620000000200 */
[C---:B----4-:R-:W-:Y:S03]  /*2cf0*/  HMMA.16816.F32 R44, R12.reuse, R80, R32 ;  /* 0x000000500c2c723c */ /* 0x050fe60000001820 */
[----:B------:R-:W-:Y:S04]  /*2d00*/  LDSM.16.M88.4 R72, [R217+0x1800] ;  /* 0x00180000d948783b */ /* 0x000fe80000000200 */
[----:B------:R-:W-:Y:S01]  /*2d10*/  LDSM.16.M88.4 R88, [R212+0xd100] ;  /* 0x00d10000d458783b */ /* 0x000fe20000000200 */
[C---:B---3--:R-:W-:Y:S03]  /*2d20*/  HMMA.16816.F32 R20, R12.reuse, R64, R48 ;  /* 0x000000400c14723c */ /* 0x048fe60000001830 */
[----:B------:R-:W2:Y:S04]  /*2d30*/  LDSM.16.M88.4 R64, [R218+0x9100] ;  /* 0x00910000da40783b */ /* 0x000ea80000000200 */
[----:B------:R-:W-:Y:S01]  /*2d40*/  LDSM.16.M88.4 R92, [R223+0x4000] ;  /* 0x00400000df5c783b */ /* 0x000fe20000000200 */
[C---:B------:R-:W-:Y:S03]  /*2d50*/  HMMA.16816.F32 R48, R12.reuse, R76, R52 ;  /* 0x0000004c0c30723c */ /* 0x040fe60000001834 */
[----:B------:R-:W-:Y:S04]  /*2d60*/  LDSM.16.M88.4 R100, [R223+0x4800] ;  /* 0x00480000df64783b */ /* 0x000fe80000000200 */
[----:B------:R-:W-:Y:S01]  /*2d70*/  LDSM.16.M88.4 R96, [R218+0xc900] ;  /* 0x00c90000da60783b */ /* 0x000fe20000000200 */
[C---:B------:R-:W-:Y:S03]  /*2d80*/  HMMA.16816.F32 R52, R12.reuse, R78, R36 ;  /* 0x0000004e0c34723c */ /* 0x040fe60000001824 */
[----:B------:R-:W-:Y:S04]  /*2d90*/  LDSM.16.M88.4 R76, [R223+0x2000] ;  /* 0x00200000df4c783b */ /* 0x000fe80000000200 */
[----:B------:R-:W-:Y:S01]  /*2da0*/  LDSM.16.M88.4 R108, [R223+0x7800] ;  /* 0x00780000df6c783b */ /* 0x000fe20000000200 */
[----:B------:R-:W-:Y:S03]  /*2db0*/  HMMA.16816.F32 R12, R12, R82, R28 ;  /* 0x000000520c0c723c */ /* 0x000fe6000000181c */
[----:B------:R-:W-:Y:S04]  /*2dc0*/  LDSM.16.M88.4 R28, [R217] ;  /* 0x00000000d91c783b */ /* 0x000fe80000000200 */
[----:B------:R-:W-:Y:S01]  /*2dd0*/  LDSM.16.M88.4 R80, [R212+0xa100] ;  /* 0x00a10000d450783b */ /* 0x000fe20000000200 */
[C---:B-1----:R-:W-:Y:S03]  /*2de0*/  HMMA.16816.F32 R32, R16.reuse, R26, R8 ;  /* 0x0000001a1020723c */ /* 0x042fe60000001808 */
[----:B------:R-:W1:Y:S04]  /*2df0*/  LDSM.16.M88.4 R8, [R221+0x10100] ;  /* 0x01010000dd08783b */ /* 0x000e680000000200 */
[----:B------:R-:W-:Y:S01]  /*2e00*/  LDSM.16.M88.4 R104, [R218+0xf900] ;  /* 0x00f90000da68783b */ /* 0x000fe20000000200 */
[C---:B------:R-:W-:Y:S03]  /*2e10*/  HMMA.16816.F32 R36, R16.reuse, R24, R20 ;  /* 0x000000181024723c */ /* 0x040fe60000001814 */
[----:B------:R-:W3:Y:S04]  /*2e20*/  LDSM.16.M88.4 R24, [R217+0x800] ;  /* 0x00080000d918783b */ /* 0x000ee80000000200 */
[----:B------:R-:W0:Y:S01]  /*2e30*/  LDGDEPBAR ;  /* 0x00000000000079af */ /* 0x000e220000000000 */
[C---:B------:R-:W-:Y:S08]  /*2e40*/  HMMA.16816.F32 R20, R16.reuse, R68, R40 ;  /* 0x000000441014723c */ /* 0x040ff00000001828 */
[C---:B------:R-:W-:Y:S01]  /*2e50*/  HMMA.16816.F32 R40, R16.reuse, R70, R60 ;  /* 0x000000461028723c */ /* 0x040fe2000000183c */
[----:B------:R-:W4:Y:S07]  /*2e60*/  LDSM.16.M88.4 R68, [R217+0x1000] ;  /* 0x00100000d944783b */ /* 0x000f2e0000000200 */
[C---:B--2---:R-:W-:Y:S08]  /*2e70*/  HMMA.16816.F32 R48, R16.reuse, R64, R48 ;  /* 0x000000401030723c */ /* 0x044ff00000001830 */
[C---:B------:R-:W-:Y:S08]  /*2e80*/  HMMA.16816.F32 R64, R16.reuse, R66, R52 ;  /* 0x000000421040723c */ /* 0x040ff00000001834 */
[C---:B------:R-:W-:Y:S08]  /*2e90*/  HMMA.16816.F32 R52, R16.reuse, R56, R44 ;  /* 0x000000381034723c */ /* 0x040ff0000000182c */
[----:B------:R-:W-:Y:S01]  /*2ea0*/  HMMA.16816.F32 R60, R16, R58, R12 ;  /* 0x0000003a103c723c */ /* 0x000fe2000000180c */
[----:B------:R-:W2:Y:S07]  /*2eb0*/  LDSM.16.M88.4 R12, [R219+0x14100] ;  /* 0x01410000db0c783b */ /* 0x000eae0000000200 */
[C---:B-1----:R-:W-:Y:S01]  /*2ec0*/  HMMA.16816.F32 R56, R8.reuse, R28, R36 ;  /* 0x0000001c0838723c */ /* 0x042fe20000001824 */
[----:B------:R-:W1:Y:S07]  /*2ed0*/  LDSM.16.M88.4 R36, [R212+0xa900] ;  /* 0x00a90000d424783b */ /* 0x000e6e0000000200 */
[C---:B------:R-:W-:Y:S01]  /*2ee0*/  HMMA.16816.F32 R44, R8.reuse, R30, R32 ;  /* 0x0000001e082c723c */ /* 0x040fe20000001820 */
[----:B------:R-:W5:Y:S07]  /*2ef0*/  LDSM.16.M88.4 R28, [R212+0xb100] ;  /* 0x00b10000d41c783b */ /* 0x000f6e0000000200 */
[C---:B---3--:R-:W-:Y:S08]  /*2f00*/  HMMA.16816.F32 R32, R8.reuse, R24, R20 ;  /* 0x000000180820723c */ /* 0x048ff00000001814 */
[C---:B----4-:R-:W-:Y:S08]  /*2f10*/  HMMA.16816.F32 R20, R8.reuse, R68, R48 ;  /* 0x000000440814723c */ /* 0x050ff00000001830 */
[C---:B------:R-:W-:Y:S01]  /*2f20*/  HMMA.16816.F32 R16, R8.reuse, R70, R64 ;  /* 0x000000460810723c */ /* 0x040fe20000001840 */
[----:B------:R-:W3:Y:S04]  /*2f30*/  LDSM.16.M88.4 R68, [R212+0xb900] ;  /* 0x00b90000d444783b */ /* 0x000ee80000000200 */
[----:B------:R-:W-:Y:S03]  /*2f40*/  LDSM.16.M88.4 R64, [R223+0x2800] ;  /* 0x00280000df40783b */ /* 0x000fe60000000200 */
[C---:B------:R-:W-:Y:S08]  /*2f50*/  HMMA.16816.F32 R24, R8.reuse, R26, R40 ;  /* 0x0000001a0818723c */ /* 0x040ff00000001828 */
[C---:B------:R-:W-:Y:S08]  /*2f60*/  HMMA.16816.F32 R52, R8.reuse, R72, R52 ;  /* 0x000000480834723c */ /* 0x040ff00000001834 */
[----:B------:R-:W-:Y:S01]  /*2f70*/  HMMA.16816.F32 R48, R8, R74, R60 ;  /* 0x0000004a0830723c */ /* 0x000fe2000000183c */
[----:B------:R-:W4:Y:S07]  /*2f80*/  LDSM.16.M88.4 R8, [R220+0x14100] ;  /* 0x01410000dc08783b */ /* 0x000f2e0000000200 */
[C---:B--2---:R-:W-:Y:S08]  /*2f90*/  HMMA.16816.F32 R84, R12.reuse, R80, R56 ;  /* 0x000000500c54723c */ /* 0x044ff00000001838 */
[C---:B------:R-:W-:Y:S01]  /*2fa0*/  HMMA.16816.F32 R80, R12.reuse, R82, R44 ;  /* 0x000000520c50723c */ /* 0x040fe2000000182c */
[----:B------:R-:W2:Y:S07]  /*2fb0*/  LDSM.16.M88.4 R44, [R223+0x3000] ;  /* 0x00300000df2c783b */ /* 0x000eae0000000200 */
[C---:B-1----:R-:W-:Y:S01]  /*2fc0*/  HMMA.16816.F32 R72, R12.reuse, R36, R32 ;  /* 0x000000240c48723c */ /* 0x042fe20000001820 */
[----:B------:R-:W1:Y:S07]  /*2fd0*/  LDSM.16.M88.4 R32, [R223+0x3800] ;  /* 0x00380000df20783b */ /* 0x000e6e0000000200 */
[C---:B------:R-:W-:Y:S01]  /*2fe0*/  HMMA.16816.F32 R60, R12.reuse, R38, R24 ;  /* 0x000000260c3c723c */ /* 0x040fe20000001818 */
[----:B------:R-:W-:Y:S07]  /*2ff0*/  LDSM.16.M88.4 R24, [R218+0xa100] ;  /* 0x00a10000da18783b */ /* 0x000fee0000000200 */
[C---:B-----5:R-:W-:Y:S08]  /*3000*/  HMMA.16816.F32 R56, R12.reuse, R28, R20 ;  /* 0x0000001c0c38723c */ /* 0x060ff00000001814 */
[C---:B------:R-:W-:Y:S08]  /*3010*/  HMMA.16816.F32 R40, R12.reuse, R30, R16 ;  /* 0x0000001e0c28723c */ /* 0x040ff00000001810 */
[C---:B---3--:R-:W-:Y:S08]  /*3020*/  HMMA.16816.F32 R36, R12.reuse, R68, R52 ;  /* 0x000000440c24723c */ /* 0x048ff00000001834 */
[----:B------:R-:W-:Y:S01]  /*3030*/  HMMA.16816.F32 R28, R12, R70, R48 ;  /* 0x000000460c1c723c */ /* 0x000fe20000001830 */
[----:B------:R-:W3:Y:S07]  /*3040*/  LDSM.16.M88.4 R12, [R222+0x14100] ;  /* 0x01410000de0c783b */ /* 0x000eee0000000200 */
[C---:B----4-:R-:W-:Y:S01]  /*3050*/  HMMA.16816.F32 R20, R8.reuse, R76, R84 ;  /* 0x0000004c0814723c */ /* 0x050fe20000001854 */
[----:B------:R-:W-:Y:S07]  /*3060*/  LDSM.16.M88.4 R84, [R218+0xc100] ;  /* 0x00c10000da54783b */ /* 0x000fee0000000200 */
[C---:B------:R-:W-:Y:S01]  /*3070*/  HMMA.16816.F32 R16, R8.reuse, R78, R80 ;  /* 0x0000004e0810723c */ /* 0x040fe20000001850 */
[----:B------:R-:W4:Y:S04]  /*3080*/  LDSM.16.M88.4 R76, [R218+0xa900] ;  /* 0x00a90000da4c783b */ /* 0x000f280000000200 */
[----:B------:R-:W-:Y:S03]  /*3090*/  LDSM.16.M88.4 R80, [R218+0xb900] ;  /* 0x00b90000da50783b */ /* 0x000fe60000000200 */
[C---:B------:R-:W-:Y:S01]  /*30a0*/  HMMA.16816.F32 R68, R8.reuse, R64, R72 ;  /* 0x000000400844723c */ /* 0x040fe20000001848 */
[----:B------:R-:W-:Y:S07]  /*30b0*/  LDSM.16.M88.4 R72, [R212+0xc100] ;  /* 0x00c10000d448783b */ /* 0x000fee0000000200 */
[C---:B------:R-:W-:Y:S01]  /*30c0*/  HMMA.16816.F32 R60, R8.reuse, R66, R60 ;  /* 0x00000042083c723c */ /* 0x040fe2000000183c */
[----:B------:R-:W5:Y:S07]  /*30d0*/  LDSM.16.M88.4 R64, [R218+0xb100] ;  /* 0x00b10000da40783b */ /* 0x000f6e0000000200 */
[C---:B--2---:R-:W-:Y:S08]  /*30e0*/  HMMA.16816.F32 R56, R8.reuse, R44, R56 ;  /* 0x0000002c0838723c */ /* 0x044ff00000001838 */
[C---:B------:R-:W-:Y:S08]  /*30f0*/  HMMA.16816.F32 R52, R8.reuse, R46, R40 ;  /* 0x0000002e0834723c */ /* 0x040ff00000001828 */
[C---:B-1----:R-:W-:Y:S01]  /*3100*/  HMMA.16816.F32 R48, R8.reuse, R32, R36 ;  /* 0x000000200830723c */ /* 0x042fe20000001824 */
[----:B------:R-:W-:Y:S07]  /*3110*/  LDSM.16.M88.4 R36, [R217+0x2800] ;  /* 0x00280000d924783b */ /* 0x000fee0000000200 */
[----:B------:R-:W-:Y:S01]  /*3120*/  HMMA.16816.F32 R44, R8, R34, R28 ;  /* 0x00000022082c723c */ /* 0x000fe2000000181c */
[----:B------:R-:W-:Y:S07]  /*3130*/  LDSM.16.M88.4 R8, [R221+0x14100] ;  /* 0x01410000dd08783b */ /* 0x000fee0000000200 */
[C---:B---3--:R-:W-:Y:S08]  /*3140*/  HMMA.16816.F32 R32, R12.reuse, R24, R20 ;  /* 0x000000180c20723c */ /* 0x048ff00000001814 */
[C---:B------:R-:W-:Y:S01]  /*3150*/  HMMA.16816.F32 R20, R12.reuse, R26, R16 ;  /* 0x0000001a0c14723c */ /* 0x040fe20000001810 */
[----:B------:R-:W1:Y:S04]  /*3160*/  LDSM.16.M88.4 R24, [R217+0x2000] ;  /* 0x00200000d918783b */ /* 0x000e680000000200 */
[----:B------:R-:W-:Y:S03]  /*3170*/  LDSM.16.M88.4 R16, [R219+0x18100] ;  /* 0x01810000db10783b */ /* 0x000fe60000000200 */
[C---:B----4-:R-:W-:Y:S01]  /*3180*/  HMMA.16816.F32 R28, R12.reuse, R76, R68 ;  /* 0x0000004c0c1c723c */ /* 0x050fe20000001844 */
[----:B------:R-:W2:Y:S07]  /*3190*/  LDSM.16.M88.4 R68, [R217+0x3000] ;  /* 0x00300000d944783b */ /* 0x000eae0000000200 */
[C---:B------:R-:W-:Y:S01]  /*31a0*/  HMMA.16816.F32 R40, R12.reuse, R78, R60 ;  /* 0x0000004e0c28723c */ /* 0x040fe2000000183c */
[----:B------:R-:W-:Y:S07]  /*31b0*/  LDSM.16.M88.4 R76, [R212+0xc900] ;  /* 0x00c90000d44c783b */ /* 0x000fee0000000200 */
[C---:B-----5:R-:W-:Y:S08]  /*31c0*/  HMMA.16816.F32 R56, R12.reuse, R64, R56 ;  /* 0x000000400c38723c */ /* 0x060ff00000001838 */
[C---:B------:R-:W-:Y:S01]  /*31d0*/  HMMA.16816.F32 R52, R12.reuse, R66, R52 ;  /* 0x000000420c34723c */ /* 0x040fe20000001834 */
[----:B------:R-:W3:Y:S07]  /*31e0*/  LDSM.16.M88.4 R64, [R217+0x3800] ;  /* 0x00380000d940783b */ /* 0x000eee0000000200 */
[C---:B------:R-:W-:Y:S08]  /*31f0*/  HMMA.16816.F32 R60, R12.reuse, R80, R48 ;  /* 0x000000500c3c723c */ /* 0x040ff00000001830 */
[----:B------:R-:W-:Y:S01]  /*3200*/  HMMA.16816.F32 R48, R12, R82, R44 ;  /* 0x000000520c30723c */ /* 0x000fe2000000182c */
[----:B------:R-:W4:Y:S04]  /*3210*/  LDSM.16.M88.4 R80, [R212+0xd900] ;  /* 0x00d90000d450783b */ /* 0x000f280000000200 */
[----:B------:R-:W5:Y:S03]  /*3220*/  LDSM.16.M88.4 R12, [R220+0x18100] ;  /* 0x01810000dc0c783b */ /* 0x000f660000000200 */
[C---:B-1----:R-:W-:Y:S08]  /*3230*/  HMMA.16816.F32 R32, R8.reuse, R24, R32 ;  /* 0x000000180820723c */ /* 0x042ff00000001820 */
[C---:B------:R-:W-:Y:S08]  /*3240*/  HMMA.16816.F32 R24, R8.reuse, R26, R20 ;  /* 0x0000001a0818723c */ /* 0x040ff00000001814 */
[C---:B------:R-:W-:Y:S08]  /*3250*/  HMMA.16816.F32 R20, R8.reuse, R36, R28 ;  /* 0x000000240814723c */ /* 0x040ff0000000181c */
[C---:B------:R-:W-:Y:S08]  /*3260*/  HMMA.16816.F32 R28, R8.reuse, R38, R40 ;  /* 0x00000026081c723c */ /* 0x040ff00000001828 */
[C---:B--2---:R-:W-:Y:S08]  /*3270*/  HMMA.16816.F32 R44, R8.reuse, R68, R56 ;  /* 0x00000044082c723c */ /* 0x044ff00000001838 */
[C---:B------:R-:W-:Y:S01]  /*3280*/  HMMA.16816.F32 R56, R8.reuse, R70, R52 ;  /* 0x000000460838723c */ /* 0x040fe20000001834 */
[----:B------:R-:W-:Y:S07]  /*3290*/  LDSM.16.M88.4 R68, [R218+0xd100] ;  /* 0x00d10000da44783b */ /* 0x000fee0000000200 */
[C---:B---3--:R-:W-:Y:S08]  /*32a0*/  HMMA.16816.F32 R60, R8.reuse, R64, R60 ;  /* 0x00000040083c723c */ /* 0x048ff0000000183c */
[----:B------:R-:W-:Y:S01]  /*32b0*/  HMMA.16816.F32 R40, R8, R66, R48 ;  /* 0x000000420828723c */ /* 0x000fe20000001830 */
[----:B------:R-:W1:Y:S04]  /*32c0*/  LDSM.16.M88.4 R64, [R223+0x5000] ;  /* 0x00500000df40783b */ /* 0x000e680000000200 */
[----:B------:R-:W-:Y:S03]  /*32d0*/  LDSM.16.M88.4 R8, [R222+0x18100] ;  /* 0x01810000de08783b */ /* 0x000fe60000000200 */
[C---:B------:R-:W-:Y:S08]  /*32e0*/  HMMA.16816.F32 R36, R16.reuse, R72, R32 ;  /* 0x000000481024723c */ /* 0x040ff00000001820 */
[C---:B------:R-:W-:Y:S01]  /*32f0*/  HMMA.16816.F32 R32, R16.reuse, R74, R24 ;  /* 0x0000004a1020723c */ /* 0x040fe20000001818 */
[----:B------:R-:W-:Y:S07]  /*3300*/  LDSM.16.M88.4 R72, [R218+0xd900] ;  /* 0x00d90000da48783b */ /* 0x000fee0000000200 */
[C---:B------:R-:W-:Y:S08]  /*3310*/  HMMA.16816.F32 R24, R16.reuse, R76, R20 ;  /* 0x0000004c1018723c */ /* 0x040ff00000001814 */
[C---:B------:R-:W-:Y:S01]  /*3320*/  HMMA.16816.F32 R20, R16.reuse, R78, R28 ;  /* 0x0000004e1014723c */ /* 0x040fe2000000181c */
[----:B------:R-:W2:Y:S07]  /*3330*/  LDSM.16.M88.4 R76, [R223+0x5800] ;  /* 0x00580000df4c783b */ /* 0x000eae0000000200 */
[C---:B------:R-:W-:Y:S08]  /*3340*/  HMMA.16816.F32 R28, R16.reuse, R88, R44 ;  /* 0x00000058101c723c */ /* 0x040ff0000000182c */
[C---:B------:R-:W-:Y:S01]  /*3350*/  HMMA.16816.F32 R56, R16.reuse, R90, R56 ;  /* 0x0000005a1038723c */ /* 0x040fe20000001838 */
[----:B------:R-:W-:Y:S07]  /*3360*/  LDSM.16.M88.4 R88, [R217+0x4800] ;  /* 0x00480000d958783b */ /* 0x000fee0000000200 */
[C---:B----4-:R-:W-:Y:S08]  /*3370*/  HMMA.16816.F32 R60, R16.reuse, R80, R60 ;  /* 0x00000050103c723c */ /* 0x050ff0000000183c */
[----:B------:R-:W-:Y:S01]  /*3380*/  HMMA.16816.F32 R52, R16, R82, R40 ;  /* 0x000000521034723c */ /* 0x000fe20000001828 */
[----:B------:R-:W-:Y:S07]  /*3390*/  LDSM.16.M88.4 R80, [R217+0x4000] ;  /* 0x00400000d950783b */ /* 0x000fee0000000200 */
[C---:B-----5:R-:W-:Y:S08]  /*33a0*/  HMMA.16816.F32 R16, R12.reuse, R92, R36 ;  /* 0x0000005c0c10723c */ /* 0x060ff00000001824 */
[C---:B------:R-:W-:Y:S01]  /*33b0*/  HMMA.16816.F32 R44, R12.reuse, R94, R32 ;  /* 0x0000005e0c2c723c */ /* 0x040fe20000001820 */
[----:B------:R-:W-:Y:S07]  /*33c0*/  LDSM.16.M88.4 R92, [R217+0x6800] ;  /* 0x00680000d95c783b */ /* 0x000fee0000000200 */
[C---:B------:R-:W-:Y:S08]  /*33d0*/  HMMA.16816.F32 R48, R12.reuse, R100, R24 ;  /* 0x000000640c30723c */ /* 0x040ff00000001818 */
[C---:B-1----:R-:W-:Y:S08]  /*33e0*/  HMMA.16816.F32 R36, R12.reuse, R64, R28 ;  /* 0x000000400c24723c */ /* 0x042ff0000000181c */
[C---:B------:R-:W-:Y:S01]  /*33f0*/  HMMA.16816.F32 R40, R12.reuse, R102, R20 ;  /* 0x000000660c28723c */ /* 0x040fe20000001814 */
[----:B------:R-:W1:Y:S04]  /*3400*/  LDSM.16.M88.4 R20, [R221+0x18100] ;  /* 0x01810000dd14783b */ /* 0x000e680000000200 */
[----:B------:R-:W-:Y:S03]  /*3410*/  LDSM.16.M88.4 R100, [R218+0xf100] ;  /* 0x00f10000da64783b */ /* 0x000fe60000000200 */
[C---:B------:R-:W-:Y:S08]  /*3420*/  HMMA.16816.F32 R32, R12.reuse, R66, R56 ;  /* 0x000000420c20723c */ /* 0x040ff00000001838 */
[C---:B--2---:R-:W-:Y:S08]  /*3430*/  HMMA.16816.F32 R28, R12.reuse, R76, R60 ;  /* 0x0000004c0c1c723c */ /* 0x044ff0000000183c */
[----:B------:R-:W-:Y:S01]  /*3440*/  HMMA.16816.F32 R24, R12, R78, R52 ;  /* 0x0000004e0c18723c */ /* 0x000fe20000001834 */
[----:B------:R-:W2:Y:S07]  /*3450*/  LDSM.16.M88.4 R76, [R217+0x5000] ;  /* 0x00500000d94c783b */ /* 0x000eae0000000200 */
[C---:B------:R-:W-:Y:S08]  /*3460*/  HMMA.16816.F32 R16, R8.reuse, R84, R16 ;  /* 0x000000540810723c */ /* 0x040ff00000001810 */
[C---:B------:R-:W-:Y:S01]  /*3470*/  HMMA.16816.F32 R12, R8.reuse, R86, R44 ;  /* 0x00000056080c723c */ /* 0x040fe2000000182c */
[----:B------:R-:W3:Y:S07]  /*3480*/  LDSM.16.M88.4 R84, [R217+0x5800] ;  /* 0x00580000d954783b */ /* 0x000eee0000000200 */
[C---:B------:R-:W-:Y:S08]  /*3490*/  HMMA.16816.F32 R48, R8.reuse, R96, R48 ;  /* 0x000000600830723c */ /* 0x040ff00000001830 */
[C---:B------:R-:W-:Y:S01]  /*34a0*/  HMMA.16816.F32 R60, R8.reuse, R98, R40 ;  /* 0x00000062083c723c */ /* 0x040fe20000001828 */
[----:B------:R-:W-:Y:S07]  /*34b0*/  LDSM.16.M88.4 R96, [R218+0xe900] ;  /* 0x00e90000da60783b */ /* 0x000fee0000000200 */
[C---:B------:R-:W-:Y:S01]  /*34c0*/  HMMA.16816.F32 R64, R8.reuse, R68, R36 ;  /* 0x000000440840723c */ /* 0x040fe20000001824 */
[----:B------:R-:W-:Y:S07]  /*34d0*/  LDSM.16.M88.4 R36, [R212+0xe100] ;  /* 0x00e10000d424783b */ /* 0x000fee0000000200 */
[C---:B------:R-:W-:Y:S01]  /*34e0*/  HMMA.16816.F32 R56, R8.reuse, R70, R32 ;  /* 0x000000460838723c */ /* 0x040fe20000001820 */
[----:B------:R-:W-:Y:S04]  /*34f0*/  LDSM.16.M88.4 R32, [R212+0xe900] ;  /* 0x00e90000d420783b */ /* 0x000fe80000000200 */
[----:B------:R-:W-:Y:S03]  /*3500*/  LDSM.16.M88.4 R68, [R212+0xf100] ;  /* 0x00f10000d444783b */ /* 0x000fe60000000200 */
[C---:B------:R-:W-:Y:S08]  /*3510*/  HMMA.16816.F32 R52, R8.reuse, R72, R28 ;  /* 0x000000480834723c */ /* 0x040ff0000000181c */
[----:B------:R-:W-:Y:S01]  /*3520*/  HMMA.16816.F32 R44, R8, R74, R24 ;  /* 0x0000004a082c723c */ /* 0x000fe20000001818 */
[----:B------:R-:W4:Y:S04]  /*3530*/  LDSM.16.M88.4 R8, [R219+0x1c100] ;  /* 0x01c10000db08783b */ /* 0x000f280000000200 */
[----:B------:R-:W-:Y:S03]  /*3540*/  LDSM.16.M88.4 R72, [R223+0x6000] ;  /* 0x00600000df48783b */ /* 0x000fe60000000200 */
[C---:B-1----:R-:W-:Y:S01]  /*3550*/  HMMA.16816.F32 R40, R20.reuse, R80, R16 ;  /* 0x000000501428723c */ /* 0x042fe20000001810 */
[----:B------:R-:W1:Y:S07]  /*3560*/  LDSM.16.M88.4 R16, [R220+0x1c100] ;  /* 0x01c10000dc10783b */ /* 0x000e6e0000000200 */
[C---:B------:R-:W-:Y:S01]  /*3570*/  HMMA.16816.F32 R28, R20.reuse, R82, R12 ;  /* 0x00000052141c723c */ /* 0x040fe2000000180c */
[----:B------:R-:W-:Y:S07]  /*3580*/  LDSM.16.M88.4 R80, [R218+0xe100] ;  /* 0x00e10000da50783b */ /* 0x000fee0000000200 */
[C---:B------:R-:W-:Y:S08]  /*3590*/  HMMA.16816.F32 R24, R20.reuse, R88, R48 ;  /* 0x000000581418723c */ /* 0x040ff00000001830 */
[C---:B------:R-:W-:Y:S01]  /*35a0*/  HMMA.16816.F32 R12, R20.reuse, R90, R60 ;  /* 0x0000005a140c723c */ /* 0x040fe2000000183c */
[----:B------:R-:W-:Y:S07]  /*35b0*/  LDSM.16.M88.4 R88, [R223+0x7000] ;  /* 0x00700000df58783b */ /* 0x000fee0000000200 */
[C---:B--2---:R-:W-:Y:S01]  /*35c0*/  HMMA.16816.F32 R60, R20.reuse, R76, R64 ;  /* 0x0000004c143c723c */ /* 0x044fe20000001840 */
[----:B------:R-:W2:Y:S07]  /*35d0*/  LDSM.16.M88.4 R64, [R212+0xf900] ;  /* 0x00f90000d440783b */ /* 0x000eae0000000200 */
[C---:B------:R-:W-:Y:S08]  /*35e0*/  HMMA.16816.F32 R56, R20.reuse, R78, R56 ;  /* 0x0000004e1438723c */ /* 0x040ff00000001838 */
[C---:B---3--:R-:W-:Y:S08]  /*35f0*/  HMMA.16816.F32 R52, R20.reuse, R84, R52 ;  /* 0x000000541434723c */ /* 0x048ff00000001834 */
[----:B------:R-:W-:Y:S01]  /*3600*/  HMMA.16816.F32 R20, R20, R86, R44 ;  /* 0x000000561414723c */ /* 0x000fe2000000182c */
[----:B------:R-:W3:Y:S07]  /*3610*/  LDSM.16.M88.4 R84, [R223+0x6800] ;  /* 0x00680000df54783b */ /* 0x000eee0000000200 */
[C---:B----4-:R-:W-:Y:S08]  /*3620*/  HMMA.16816.F32 R48, R8.reuse, R36, R40 ;  /* 0x000000240830723c */ /* 0x050ff00000001828 */
[C---:B------:R-:W-:Y:S08]  /*3630*/  HMMA.16816.F32 R44, R8.reuse, R38, R28 ;  /* 0x00000026082c723c */ /* 0x040ff0000000181c */
[C---:B------:R-:W-:Y:S08]  /*3640*/  HMMA.16816.F32 R40, R8.reuse, R32, R24 ;  /* 0x000000200828723c */ /* 0x040ff00000001818 */
[----:B------:R-:W-:Y:S01]  /*3650*/  HMMA.16816.F32 R36, R8, R34, R12 ;  /* 0x000000220824723c */ /* 0x000fe2000000180c */
[----:B------:R-:W4:Y:S07]  /*3660*/  LDSM.16.M88.4 R12, [R222+0x1c100] ;  /* 0x01c10000de0c783b */ /* 0x000f2e0000000200 */
[----:B-1----:R-:W-:Y:S01]  /*3670*/  HMMA.16816.F32 R76, R16, R72, R48 ;  /* 0x00000048104c723c */ /* 0x002fe20000001830 */
[----:B------:R-:W-:Y:S07]  /*3680*/  LDSM.16.M88.4 R48, [R217+0x7800] ;  /* 0x00780000d930783b */ /* 0x000fee0000000200 */
[C---:B------:R-:W-:Y:S08]  /*3690*/  HMMA.16816.F32 R32, R8.reuse, R68, R60 ;  /* 0x000000440820723c */ /* 0x040ff0000000183c */
[C---:B------:R-:W-:Y:S08]  /*36a0*/  HMMA.16816.F32 R28, R8.reuse, R70, R56 ;  /* 0x00000046081c723c */ /* 0x040ff00000001838 */
[C---:B--2---:R-:W-:Y:S08]  /*36b0*/  HMMA.16816.F32 R24, R8.reuse, R64, R52 ;  /* 0x000000400818723c */ /* 0x044ff00000001834 */
[----:B------:R-:W-:Y:S01]  /*36c0*/  HMMA.16816.F32 R20, R8, R66, R20 ;  /* 0x000000420814723c */ /* 0x000fe20000001814 */
[----:B------:R-:W-:Y:S07]  /*36d0*/  LDSM.16.M88.4 R8, [R221+0x1c100] ;  /* 0x01c10000dd08783b */ /* 0x000fee0000000200 */
[C---:B---3--:R-:W-:Y:S08]  /*36e0*/  HMMA.16816.F32 R68, R16.reuse, R84, R40 ;  /* 0x000000541044723c */ /* 0x048ff00000001828 */
[C---:B------:R-:W-:Y:S01]  /*36f0*/  HMMA.16816.F32 R64, R16.reuse, R86, R36 ;  /* 0x000000561040723c */ /* 0x040fe20000001824 */
[----:B------:R-:W1:Y:S07]  /*3700*/  LDSM.16.M88.4 R84, [R217+0x6000] ;  /* 0x00600000d954783b */ /* 0x000e6e0000000200 */
[----:B------:R-:W-:Y:S08]  /*3710*/  HMMA.16816.F32 R72, R16, R74, R44 ;  /* 0x0000004a1048723c */ /* 0x000ff0000000182c */
[----:B----4-:R-:W-:Y:S08]  /*3720*/  HMMA.16816.F32 R44, R12, R80, R76 ;  /* 0x000000500c2c723c */ /* 0x010ff0000000184c */
[C---:B------:R-:W-:Y:S08]  /*3730*/  HMMA.16816.F32 R60, R16.reuse, R88, R32 ;  /* 0x00000058103c723c */ /* 0x040ff00000001820 */
[----:B------:R-:W-:Y:S01]  /*3740*/  HMMA.16816.F32 R56, R16, R90, R28 ;  /* 0x0000005a1038723c */ /* 0x000fe2000000181c */
[----:B------:R-:W2:Y:S01]  /*3750*/  LDSM.16.M88.4 R88, [R217+0x7000] ;  /* 0x00700000d958783b */ /* 0x000ea20000000200 */
[----:B------:R-:W-:-:S06]  /*3760*/  DEPBAR.LE SB0, 0x0 ;  /* 0x000080000000791a */ /* 0x000fcc0000000000 */
[C---:B------:R-:W-:Y:S08]  /*3770*/  HMMA.16816.F32 R52, R16.reuse, R108, R24 ;  /* 0x0000006c1034723c */ /* 0x040ff00000001818 */
[----:B------:R-:W-:Y:S08]  /*3780*/  HMMA.16816.F32 R16, R16, R110, R20 ;  /* 0x0000006e1010723c */ /* 0x000ff00000001814 */
[----:B-1----:R-:W-:Y:S08]  /*3790*/  HMMA.16816.F32 R44, R8, R84, R44 ;  /* 0x00000054082c723c */ /* 0x002ff0000000182c */
[C---:B------:R-:W-:Y:S08]  /*37a0*/  HMMA.16816.F32 R40, R12.reuse, R82, R72 ;  /* 0x000000520c28723c */ /* 0x040ff00000001848 */
[C---:B------:R-:W-:Y:S08]  /*37b0*/  HMMA.16816.F32 R28, R12.reuse, R100, R60 ;  /* 0x000000640c1c723c */ /* 0x040ff0000000183c */
[----:B------:R-:W-:Y:S01]  /*37c0*/  HMMA.16816.F32 R36, R12, R96, R68 ;  /* 0x000000600c24723c */ /* 0x000fe20000001844 */
[----:B------:R-:W-:-:S07]  /*37d0*/  FMUL.FTZ R0, R44, c[0x0][0x320] ;  /* 0x0000c8002c007a20 */ /* 0x000fce0000410000 */
[C---:B------:R-:W-:Y:S08]  /*37e0*/  HMMA.16816.F32 R32, R12.reuse, R98, R64 ;  /* 0x000000620c20723c */ /* 0x040ff00000001840 */
[C---:B------:R-:W-:Y:S08]  /*37f0*/  HMMA.16816.F32 R24, R12.reuse, R102, R56 ;  /* 0x000000660c18723c */ /* 0x040ff00000001838 */
[C---:B------:R-:W-:Y:S08]  /*3800*/  HMMA.16816.F32 R20, R12.reuse, R104, R52 ;  /* 0x000000680c14723c */ /* 0x040ff00000001834 */
[----:B------:R-:W-:Y:S08]  /*3810*/  HMMA.16816.F32 R12, R12, R106, R16 ;  /* 0x0000006a0c0c723c */ /* 0x000ff00000001810 */
[C---:B------:R-:W-:Y:S08]  /*3820*/  HMMA.16816.F32 R84, R8.reuse, R86, R40 ;  /* 0x000000560854723c */ /* 0x040ff00000001828 */
[C---:B--2---:R-:W-:Y:S01]  /*3830*/  HMMA.16816.F32 R40, R8.reuse, R88, R28 ;  /* 0x000000580828723c */ /* 0x044fe2000000181c */
[----:B------:R1:W2:Y:S07]  /*3840*/  MUFU.TANH R29, R0 ;  /* 0x00000000001d7308 */ /* 0x0002ae0000002400 */
[C---:B------:R-:W-:Y:S08]  /*3850*/  HMMA.16816.F32 R36, R8.reuse, R92, R36 ;  /* 0x0000005c0824723c */ /* 0x040ff00000001824 */
[----:B------:R-:W-:Y:S01]  /*3860*/  HMMA.16816.F32 R92, R8, R94, R32 ;  /* 0x0000005e085c723c */ /* 0x000fe20000001820 */
[----:B-1----:R-:W-:-:S04]  /*3870*/  FMUL.FTZ R0, R45, c[0x0][0x320] ;  /* 0x0000c8002d007a20 */ /* 0x002fc80000410000 */
[----:B------:R1:W3:Y:S03]  /*3880*/  MUFU.TANH R28, R0 ;  /* 0x00000000001c7308 */ /* 0x0002e60000002400 */
[C---:B------:R-:W-:Y:S08]  /*3890*/  HMMA.16816.F32 R32, R8.reuse, R48, R20 ;  /* 0x000000300820723c */ /* 0x040ff00000001814 */
[----:B------:R-:W-:Y:S01]  /*38a0*/  HMMA.16816.F32 R88, R8, R90, R24 ;  /* 0x0000005a0858723c */ /* 0x000fe20000001818 */
[----:B-1----:R-:W-:-:S07]  /*38b0*/  FMUL.FTZ R0, R46, c[0x0][0x320] ;  /* 0x0000c8002e007a20 */ /* 0x002fce0000410000 */
[----:B------:R-:W-:Y:S01]  /*38c0*/  HMMA.16816.F32 R48, R8, R50, R12 ;  /* 0x000000320830723c */ /* 0x000fe2000000180c */
[----:B------:R1:W4:Y:S01]  /*38d0*/  MUFU.TANH R31, R0 ;  /* 0x00000000001f7308 */ /* 0x0003220000002400 */
[----:B------:R-:W-:Y:S06]  /*38e0*/  BAR.SYNC.DEFER_BLOCKING 0x0 ;  /* 0x0000000000007b1d */ /* 0x000fec0000010000 */
[----:B------:R-:W-:Y:S05]  /*38f0*/  @P0 BRA `(.L_x_1056) ;  /* 0x000004e000000947 */ /* 0x000fea0003800000 */
[----:B--23--:R-:W-:Y:S01]  /*3900*/  ISETP.NE.AND P1, PT, R126, 0x1, PT ;  /* 0x000000017e00780c */ /* 0x00cfe20003f25270 */
[----:B------:R-:W-:Y:S01]  /*3910*/  IMAD.MOV.U32 R240, RZ, RZ, RZ ;  /* 0x000000fffff07224 */ /* 0x000fe200078e00ff */
[----:B------:R-:W-:-:S04]  /*3920*/  IADD3 R3, R252, UR11, R112 ;  /* 0x0000000bfc037c10 */ /* 0x000fc8000fffe070 */
[----:B------:R-:W-:-:S05]  /*3930*/  IADD3 R3, R3, -0x40, RZ ;  /* 0xffffffc003037810 */ /* 0x000fca0007ffe0ff */
[----:B-1----:R-:W-:Y:S02]  /*3940*/  IMAD.MOV.U32 R0, RZ, RZ, R3 ;  /* 0x000000ffff007224 */ /* 0x002fe400078e0003 */
[----:B------:R-:W-:-:S05]  /*3950*/  @P1 IMAD.HI.U32 R5, R3, c[0x0][0x2bc], RZ ;  /* 0x0000af0003051a27 */ /* 0x000fca00078e00ff */
        /* <DEDUP_REMOVED lines=11> */
[----:B------:R-:W-:Y:S01]  /*3a10*/  SEL R25, RZ, 0x10, P4 ;  /* 0x00000010ff197807 */ /* 0x000fe20002000000 */
[----:B------:R-:W-:Y:S01]  /*3a20*/  IMAD.SHL.U32 R22, R251, 0x2, RZ ;  /* 0x00000002fb167824 */ /* 0x000fe200078e00ff */
[----:B------:R-:W-:Y:S02]  /*3a30*/  IADD3 R9, -R26, 0x10, RZ ;  /* 0x000000101a097810 */ /* 0x000fe40007ffe1ff */
[----:B------:R-:W-:-:S02]  /*3a40*/  SHF.R.S32.HI R0, RZ, 0x1f, R242 ;  /* 0x0000001fff007819 */ /* 0x000fc400000114f2 */
[----:B------:R-:W-:Y:S02]  /*3a50*/  SHF.L.U64.HI R8, R249, 0x1, R125 ;  /* 0x00000001f9087819 */ /* 0x000fe4000001027d */
[----:B------:R-:W-:Y:S01]  /*3a60*/  LOP3.LUT R9, R9, 0xf, RZ, 0xc0, !PT ;  /* 0x0000000f09097812 */ /* 0x000fe200078ec0ff */
[----:B------:R-:W-:Y:S01]  /*3a70*/  IMAD R0, R0, c[0x0][0x1e0], RZ ;  /* 0x0000780000007a24 */ /* 0x000fe200078e02ff */
[----:B------:R-:W-:Y:S02]  /*3a80*/  IADD3 R10, -R25, 0x10, RZ ;  /* 0x00000010190a7810 */ /* 0x000fe40007ffe1ff */
[----:B------:R-:W-:Y:S01]  /*3a90*/  SHF.L.U64.HI R11, R123, 0x1, R124 ;  /* 0x000000017b0b7819 */ /* 0x000fe2000001027c */
[----:B------:R-:W-:Y:S01]  /*3aa0*/  IMAD R0, R242, c[0x0][0x1e4], R0 ;  /* 0x00007900f2007a24 */ /* 0x000fe200078e0200 */
[----:B------:R-:W-:Y:S02]  /*3ab0*/  LOP3.LUT R10, R10, 0xf, RZ, 0xc0, !PT ;  /* 0x0000000f0a0a7812 */ /* 0x000fe400078ec0ff */
[----:B------:R-:W-:-:S02]  /*3ac0*/  SHF.L.U64.HI R23, R121, 0x1, R122 ;  /* 0x0000000179177819 */ /* 0x000fc4000001027a */
[----:B------:R-:W-:Y:S01]  /*3ad0*/  SHF.L.U64.HI R24, R251, 0x1, R120 ;  /* 0x00000001fb187819 */ /* 0x000fe20000010278 */
[----:B-1----:R-:W-:-:S04]  /*3ae0*/  IMAD.WIDE.U32 R6, R242, c[0x0][0x1e0], RZ ;  /* 0x00007800f2067a25 */ /* 0x002fc800078e00ff */
[----:B------:R-:W-:Y:S01]  /*3af0*/  IMAD.IADD R7, R7, 0x1, R0 ;  /* 0x0000000107077824 */ /* 0x000fe200078e0200 */
[----:B--2---:R-:W-:-:S03]  /*3b00*/  SHF.R.S32.HI R0, RZ, 0x1f, R240 ;  /* 0x0000001fff007819 */ /* 0x004fc600000114f0 */
[----:B------:R-:W-:-:S04]  /*3b10*/  IMAD.WIDE.U32 R6, R240, c[0x0][0x1f0], R6 ;  /* 0x00007c00f0067a25 */ /* 0x000fc800078e0006 */
[----:B------:R-:W-:-:S04]  /*3b20*/  IMAD R0, R0, c[0x0][0x1f0], RZ ;  /* 0x00007c0000007a24 */ /* 0x000fc800078e02ff */
[----:B------:R-:W-:Y:S01]  /*3b30*/  IMAD R3, R240, c[0x0][0x1f4], R0 ;  /* 0x00007d00f0037a24 */ /* 0x000fe200078e0200 */
[----:B------:R-:W-:-:S04]  /*3b40*/  IADD3 R0, P0, R6, UR16, RZ ;  /* 0x0000001006007c10 */ /* 0x000fc8000ff1e0ff */
[----:B------:R-:W-:Y:S02]  /*3b50*/  IADD3.X R3, R7, UR9, R3, P0, !PT ;  /* 0x0000000907037c10 */ /* 0x000fe400087fe403 */
[C---:B------:R-:W-:Y:S02]  /*3b60*/  LEA R6, P0, R0.reuse, c[0x0][0x1c8], 0x1 ;  /* 0x0000720000067a11 */ /* 0x040fe400078008ff */
[----:B------:R-:W-:Y:S02]  /*3b70*/  IADD3 R7, -R27, 0x10, RZ ;  /* 0x000000101b077810 */ /* 0x000fe40007ffe1ff */
[----:B------:R-:W-:Y:S02]  /*3b80*/  LEA.HI.X R5, R0, c[0x0][0x1cc], R3, 0x1, P0 ;  /* 0x0000730000057a11 */ /* 0x000fe400000f0c03 */
[----:B------:R-:W1:Y:S01]  /*3b90*/  SHFL.IDX PT, R0, R6, 0x1, 0x181f ;  /* 0x00381f0006007f89 */ /* 0x000e6200000e0000 */
[----:B------:R-:W-:-:S03]  /*3ba0*/  LOP3.LUT R7, R7, 0xf, RZ, 0xc0, !PT ;  /* 0x0000000f07077812 */ /* 0x000fc600078ec0ff */
[----:B------:R-:W2:Y:S01]  /*3bb0*/  SHFL.IDX PT, R3, R5, 0x1, 0x181f ;  /* 0x00381f0005037f89 */ /* 0x000ea200000e0000 */
[----:B-1----:R-:W-:Y:S01]  /*3bc0*/  IADD3 R20, P1, P0, R7, R0, R12 ;  /* 0x0000000007147210 */ /* 0x002fe2000783e00c */
[----:B------:R-:W-:-:S03]  /*3bd0*/  IMAD.SHL.U32 R7, R123, 0x2, RZ ;  /* 0x000000027b077824 */ /* 0x000fc600078e00ff */
[----:B--2---:R-:W-:Y:S02]  /*3be0*/  IADD3.X R21, RZ, R3, R8, P1, P0 ;  /* 0x00000003ff157210 */ /* 0x004fe40000fe0408 */
[----:B------:R-:W-:Y:S01]  /*3bf0*/  IADD3 R18, P1, P0, R9, R0, R7 ;  /* 0x0000000009127210 */ /* 0x000fe2000783e007 */
[----:B------:R-:W-:-:S03]  /*3c00*/  IMAD.SHL.U32 R9, R121, 0x2, RZ ;  /* 0x0000000279097824 */ /* 0x000fc600078e00ff */
[-C--:B------:R-:W-:Y:S02]  /*3c10*/  IADD3.X R19, RZ, R3.reuse, R11, P1, P0 ;  /* 0x00000003ff137210 */ /* 0x080fe40000fe040b */
        /* <DEDUP_REMOVED lines=28> */
.L_x_1056:
[----:B-123--:R-:W-:Y:S01]  /*3de0*/  FMUL.FTZ R0, R84, c[0x0][0x320] ;  /* 0x0000c80054007a20 */ /* 0x00efe20000410000 */
[----:B------:R-:W-:Y:S01]  /*3df0*/  LEA.HI R7, R117, R119, RZ, 0x2 ;  /* 0x0000007775077211 */ /* 0x000fe200078f10ff */
[----:B------:R-:W-:Y:S01]  /*3e00*/  FMUL.FTZ R3, R92, c[0x0][0x320] ;  /* 0x0000c8005c037a20 */ /* 0x000fe20000410000 */
[----:B------:R-:W-:Y:S01]  /*3e10*/  LOP3.LUT R6, R116, 0xffffffe0, RZ, 0xc0, !PT ;  /* 0xffffffe074067812 */ /* 0x000fe200078ec0ff */
[----:B------:R1:W2:Y:S01]  /*3e20*/  MUFU.TANH R25, R0 ;  /* 0x0000000000197308 */ /* 0x0002a20000002400 */
[----:B------:R-:W-:Y:S01]  /*3e30*/  PLOP3.LUT P0, PT, PT, PT, UP2, 0x80, 0x0 ;  /* 0x000000000000781c */ /* 0x000fe20003f0f028 */
[----:B------:R-:W-:Y:S01]  /*3e40*/  UIADD3 UR21, UR8, 0x1, -UR21 ;  /* 0x0000000108157890 */ /* 0x000fe2000fffe815 */
[----:B------:R-:W0:Y:S05]  /*3e50*/  LDGDEPBAR ;  /* 0x00000000000079af */ /* 0x000e2a0000000000 */
[----:B------:R3:W4:Y:S01]  /*3e60*/  MUFU.TANH R21, R3 ;  /* 0x0000000300157308 */ /* 0x0007220000002400 */
[----:B-1----:R-:W-:-:S07]  /*3e70*/  FMUL.FTZ R0, R85, c[0x0][0x320] ;  /* 0x0000c80055007a20 */ /* 0x002fce0000410000 */
[----:B------:R1:W1:Y:S01]  /*3e80*/  MUFU.TANH R24, R0 ;  /* 0x0000000000187308 */ /* 0x0002620000002400 */
[----:B---3--:R-:W-:-:S05]  /*3e90*/  LOP3.LUT R3, R7, 0xfffffffc, RZ, 0xc0, !PT ;  /* 0xfffffffc07037812 */ /* 0x008fca00078ec0ff */
[----:B------:R-:W-:Y:S02]  /*3ea0*/  IMAD.IADD R3, R119, 0x1, -R3 ;  /* 0x0000000177037824 */ /* 0x000fe400078e0a03 */
[----:B-1----:R-:W-:-:S04]  /*3eb0*/  FMUL.FTZ R0, R36, c[0x0][0x320] ;  /* 0x0000c80024007a20 */ /* 0x002fc80000410000 */
[----:B------:R1:W3:Y:S02]  /*3ec0*/  MUFU.TANH R23, R0 ;  /* 0x0000000000177308 */ /* 0x0002e40000002400 */
[----:B-1----:R-:W-:-:S06]  /*3ed0*/  FMUL.FTZ R0, R37, c[0x0][0x320] ;  /* 0x0000c80025007a20 */ /* 0x002fcc0000410000 */
[----:B------:R1:W1:Y:S02]  /*3ee0*/  MUFU.TANH R22, R0 ;  /* 0x0000000000167308 */ /* 0x0002640000002400 */
[----:B-1----:R-:W-:-:S04]  /*3ef0*/  SHF.R.S32.HI R0, RZ, 0x1f, R115 ;  /* 0x0000001fff007819 */ /* 0x002fc80000011473 */
[-C--:B------:R-:W-:Y:S01]  /*3f00*/  LEA.HI R5, R0, R115.reuse, RZ, 0x3 ;  /* 0x0000007300057211 */ /* 0x080fe200078f18ff */
[----:B------:R-:W-:Y:S02]  /*3f10*/  IMAD.IADD R0, R119, 0x1, -R6 ;  /* 0x0000000177007824 */ /* 0x000fe400078e0a06 */
[----:B------:R-:W-:Y:S01]  /*3f20*/  FMUL.FTZ R6, R93, c[0x0][0x320] ;  /* 0x0000c8005d067a20 */ /* 0x000fe20000410000 */
[----:B------:R-:W-:Y:S02]  /*3f30*/  LOP3.LUT R5, R5, 0xffffff8, RZ, 0xc0, !PT ;  /* 0x0ffffff805057812 */ /* 0x000fe400078ec0ff */
[----:B------:R-:W-:Y:S01]  /*3f40*/  SHF.R.S32.HI R7, RZ, 0x1f, R0 ;  /* 0x0000001fff077819 */ /* 0x000fe20000011400 */
[----:B------:R1:W1:Y:S01]  /*3f50*/  MUFU.TANH R20, R6 ;  /* 0x0000000600147308 */ /* 0x0002620000002400 */
[----:B------:R-:W-:Y:S02]  /*3f60*/  IADD3 R9, -R5, R115, RZ ;  /* 0x0000007305097210 */ /* 0x000fe40007ffe1ff */
[----:B------:R-:W-:Y:S01]  /*3f70*/  LEA.HI R5, R7, R0, RZ, 0x2 ;  /* 0x0000000007057211 */ /* 0x000fe200078f10ff */
[----:B------:R-:W-:-:S03]  /*3f80*/  FMUL.FTZ R7, R88, c[0x0][0x320] ;  /* 0x0000c80058077a20 */ /* 0x000fc60000410000 */
[----:B------:R-:W-:Y:S01]  /*3f90*/  LEA.HI.SX32 R8, R5, UR26, 0x1e ;  /* 0x0000001a05087c11 */ /* 0x000fe2000f8ff2ff */
[----:B------:R5:W2:Y:S04]  /*3fa0*/  MUFU.TANH R19, R7 ;  /* 0x0000000700137308 */ /* 0x000aa80000002400 */
[----:B------:R-:W-:Y:S01]  /*3fb0*/  IMAD R8, R9, 0x10, R8 ;  /* 0x0000001009087824 */ /* 0x000fe200078e0208 */
[----:B-1----:R-:W-:-:S04]  /*3fc0*/  LEA.HI R6, R3, R3, RZ, 0x1 ;  /* 0x0000000303067211 */ /* 0x002fc800078f08ff */
[----:B------:R-:W-:-:S05]  /*3fd0*/  LOP3.LUT R6, R6, 0x1ffffffe, RZ, 0xc0, !PT ;  /* 0x1ffffffe06067812 */ /* 0x000fca00078ec0ff */
[----:B------:R-:W-:Y:S02]  /*3fe0*/  IMAD.IADD R6, R3, 0x1, -R6 ;  /* 0x0000000103067824 */ /* 0x000fe400078e0a06 */
[----:B------:R-:W-:-:S03]  /*3ff0*/  FMUL.FTZ R3, R89, c[0x0][0x320] ;  /* 0x0000c80059037a20 */ /* 0x000fc60000410000 */
[----:B------:R-:W-:Y:S01]  /*4000*/  LEA R10, R6, R8, 0x3 ;  /* 0x00000008060a7211 */ /* 0x000fe200078e18ff */
[----:B------:R1:W1:Y:S04]  /*4010*/  MUFU.TANH R18, R3 ;  /* 0x0000000300127308 */ /* 0x0002680000002400 */
[----:B------:R-:W-:Y:S01]  /*4020*/  @P0 IMAD.HI.U32 R6, R10, c[0x0][0x2c8], RZ ;  /* 0x0000b2000a060a27 */ /* 0x000fe200078e00ff */
[----:B------:R-:W-:Y:S01]  /*4030*/  PLOP3.LUT P0, PT, PT, PT, UP2, 0x80, 0x0 ;  /* 0x000000000000781c */ /* 0x000fe20003f0f028 */
[----:B------:R2:W-:Y:S02]  /*4040*/  STL [R1+0xc], R10 ;  /* 0x00000c0a01007387 */ /* 0x0005e40000100800 */
[----:B-----5:R-:W-:Y:S02]  /*4050*/  IMAD.MOV.U32 R7, RZ, RZ, R10 ;  /* 0x000000ffff077224 */ /* 0x020fe400078e000a */
[----:B-1----:R-:W-:-:S08]  /*4060*/  FMUL.FTZ R3, R32, c[0x0][0x320] ;  /* 0x0000c80020037a20 */ /* 0x002fd00000410000 */
[----:B------:R-:W-:Y:S01]  /*4070*/  @P0 SHF.R.U32.HI R7, RZ, c[0x0][0x2cc], R6 ;  /* 0x0000b300ff070a19 */ /* 0x000fe20000011606 */
[----:B------:R1:W1:Y:S01]  /*4080*/  MUFU.TANH R17, R3 ;  /* 0x0000000300117308 */ /* 0x0002620000002400 */
[----:B------:R-:W-:-:S03]  /*4090*/  PLOP3.LUT P0, PT, PT, PT, UP1, 0x40, 0x0 ;  /* 0x000000000000781c */ /* 0x000fc60003f0e818 */
[----:B------:R-:W5:Y:S01]  /*40a0*/  SHFL.IDX PT, R6, R7, RZ, 0x1c1f ;  /* 0x001c1fff07067589 */ /* 0x000f6200000e0000 */
[----:B-1----:R-:W-:-:S04]  /*40b0*/  FMUL.FTZ R3, R33, c[0x0][0x320] ;  /* 0x0000c80021037a20 */ /* 0x002fc80000410000 */
[----:B------:R1:W1:Y:S02]  /*40c0*/  MUFU.TANH R16, R3 ;  /* 0x0000000300107308 */ /* 0x0002640000002400 */
[----:B-1----:R-:W-:-:S06]  /*40d0*/  FMUL.FTZ R3, R48, c[0x0][0x320] ;  /* 0x0000c80030037a20 */ /* 0x002fcc0000410000 */
[----:B------:R1:W1:Y:S02]  /*40e0*/  MUFU.TANH R15, R3 ;  /* 0x00000003000f7308 */ /* 0x0002640000002400 */
[----:B-1----:R-:W-:-:S06]  /*40f0*/  FMUL.FTZ R3, R49, c[0x0][0x320] ;  /* 0x0000c80031037a20 */ /* 0x002fcc0000410000 */
[----:B------:R1:W1:Y:S02]  /*4100*/  MUFU.TANH R14, R3 ;  /* 0x00000003000e7308 */ /* 0x0002640000002400 */
[----:B-1----:R-:W-:Y:S01]  /*4110*/  LOP3.LUT R3, R5, 0x7ffffffc, RZ, 0xc0, !PT ;  /* 0x7ffffffc05037812 */ /* 0x002fe200078ec0ff */
[----:B------:R-:W-:-:S04]  /*4120*/  FMUL.FTZ R5, R41, c[0x0][0x320] ;  /* 0x0000c80029057a20 */ /* 0x000fc80000410000 */
[----:B------:R-:W-:Y:S01]  /*4130*/  IMAD.IADD R0, R0, 0x1, -R3 ;  /* 0x0000000100007824 */ /* 0x000fe200078e0a03 */
[----:B------:R1:W1:Y:S01]  /*4140*/  MUFU.TANH R13, R5 ;  /* 0x00000005000d7308 */ /* 0x0002620000002400 */
[----:B------:R-:W-:Y:S02]  /*4150*/  FMUL.FTZ R3, R40, c[0x0][0x320] ;  /* 0x0000c80028037a20 */ /* 0x000fe40000410000 */
[----:B------:R-:W-:-:S05]  /*4160*/  IMAD.SHL.U32 R32, R0, 0x2, RZ ;  /* 0x0000000200207824 */ /* 0x000fca00078e00ff */
[----:B------:R3:W-:Y:S01]  /*4170*/  STL [R1+0x8], R32 ;  /* 0x0000082001007387 */ /* 0x0007e20000100800 */
[----:B--2---:R-:W-:Y:S01]  /*4180*/  IADD3 R10, -R32, UR8, -R112 ;  /* 0x00000008200a7c10 */ /* 0x004fe2000fffe970 */
[----:B------:R2:W2:Y:S01]  /*4190*/  MUFU.TANH R12, R3 ;  /* 0x00000003000c7308 */ /* 0x0004a20000002400 */
[----:B-1----:R-:W-:Y:S01]  /*41a0*/  MOV R5, UR21 ;  /* 0x0000001500057c02 */ /* 0x002fe20008000f00 */
[----:B------:R-:W-:Y:S02]  /*41b0*/  ULDC UR21, c[0x0][0x324] ;  /* 0x0000c90000157ab9 */ /* 0x000fe40000000800 */
[----:B------:R-:W-:Y:S01]  /*41c0*/  ULOP3.LUT UR21, URZ, UR21, URZ, 0x33, !UPT ;  /* 0x000000153f157292 */ /* 0x000fe2000f8e333f */
[----:B------:R-:W-:-:S04]  /*41d0*/  IADD3 R0, R5, -UR12, -R32 ;  /* 0x8000000c05007c10 */ /* 0x000fc8000fffe820 */
[C---:B------:R-:W-:Y:S02]  /*41e0*/  IADD3 R9, R0.reuse, c[0x0][0x328], RZ ;  /* 0x0000ca0000097a10 */ /* 0x040fe40007ffe0ff */
[----:B------:R-:W-:Y:S01]  /*41f0*/  IADD3 R11, R0, UR21, RZ ;  /* 0x00000015000b7c10 */ /* 0x000fe2000fffe0ff */
[----:B------:R-:W-:Y:S01]  /*4200*/  IMAD.IADD R0, R113, 0x1, R114 ;  /* 0x0000000171007824 */ /* 0x000fe200078e0272 */
[-C--:B-----5:R-:W-:Y:S02]  /*4210*/  IADD3 R5, R9, R6.reuse, RZ ;  /* 0x0000000609057210 */ /* 0x0a0fe40007ffe0ff */
[----:B--2---:R-:W-:Y:S02]  /*4220*/  IADD3 R3, R11, R6, RZ ;  /* 0x000000060b037210 */ /* 0x004fe40007ffe0ff */
[----:B------:R-:W-:Y:S01]  /*4230*/  IMNMX R5, R5, R10, PT ;  /* 0x0000000a05057217 */ /* 0x000fe20003800200 */
        /* <DEDUP_REMOVED lines=13> */
.L_x_1059:
[----:B------:R-:W-:-:S04]  /*4310*/  MOV R8, 0x1 ;  /* 0x0000000100087802 */ /* 0x000fc80000000f00 */
[----:B------:R-:W-:-:S13]  /*4320*/  ISETP.NE.AND P0, PT, R8, c[0x0][0x32c], PT ;  /* 0x0000cb0008007a0c */ /* 0x000fda0003f05270 */
[----:B------:R-:W-:-:S05]  /*4330*/  @P0 IMAD.HI.U32 R8, R6, c[0x0][0x330], RZ ;  /* 0x0000cc0006080a27 */ /* 0x000fca00078e00ff */
[----:B------:R-:W-:Y:S02]  /*4340*/  @P0 SHF.R.U32.HI R6, RZ, c[0x0][0x334], R8 ;  /* 0x0000cd00ff060a19 */ /* 0x000fe40000011608 */
.L_x_1060:
[----:B------:R-:W-:Y:S05]  /*4350*/  BSYNC B0 ;  /* 0x0000000000007941 */ /* 0x000fea0003800000 */
.L_x_1058:
[----:B------:R-:W-:-:S04]  /*4360*/  IMAD R6, R6, c[0x0][0x32c], -R112 ;  /* 0x0000cb0006067a24 */ /* 0x000fc800078e0a70 */
[----:B------:R-:W-:-:S05]  /*4370*/  IMAD.IADD R6, R6, 0x1, -R32 ;  /* 0x0000000106067824 */ /* 0x000fca00078e0a20 */
[----:B------:R-:W-:Y:S02]  /*4380*/  IADD3 R8, R6, c[0x0][0x32c], RZ ;  /* 0x0000cb0006087a10 */ /* 0x000fe40007ffe0ff */
[----:B------:R-:W-:Y:S02]  /*4390*/  IMNMX R3, R3, R6, !PT ;  /* 0x0000000603037217 */ /* 0x000fe40007800200 */
[----:B------:R-:W-:Y:S02]  /*43a0*/  IMNMX R5, R5, R8, PT ;  /* 0x0000000805057217 */ /* 0x000fe40003800200 */
.L_x_1057:
[----:B---34-:R-:W-:Y:S01]  /*43b0*/  ISETP.LT.AND P1, PT, RZ, UR22, PT ;  /* 0x00000016ff007c0c */ /* 0x018fe2000bf21270 */
[----:B------:R-:W1:Y:S03]  /*43c0*/  SHFL.IDX PT, R6, R7, 0x1, 0x1c1f ;  /* 0x003c1f0007067f89 */ /* 0x000e6600000e0000 */
        /* <DEDUP_REMOVED lines=46> */
[----:B------:R-:W-:-:S03]  /*46b0*/  FMUL.FTZ R3, R95, c[0x0][0x320] ;  /* 0x0000c8005f037a20 */ /* 0x000fc60000410000 */
[----:B------:R-:W-:Y:S01]  /*46c0*/  ISETP.LT.OR P0, PT, R5, 0x3a, P0 ;  /* 0x0000003a0500780c */ /* 0x000fe20000701670 */
[----:B------:R2:W3:Y:S03]  /*46d0*/  MUFU.TANH R25, R3 ;  /* 0x0000000300197308 */ /* 0x0004e60000002400 */
[----:B------:R-:W-:Y:S02]  /*46e0*/  FSEL R5, R14, -INF , !P0 ;  /* 0xff8000000e057808 */ /* 0x000fe40004000000 */
[----:B------:R-:W-:-:S03]  /*46f0*/  PLOP3.LUT P0, PT, PT, PT, UP1, 0x40, 0x0 ;  /* 0x000000000000781c */ /* 0x000fc60003f0e818 */
[----:B------:R1:W-:Y:S01]  /*4700*/  STL [R1+0x10], R5 ;  /* 0x0000100501007387 */ /* 0x0003e20000100800 */
[----:B--2---:R-:W-:-:S04]  /*4710*/  FMUL.FTZ R3, R42, c[0x0][0x320] ;  /* 0x0000c8002a037a20 */ /* 0x004fc80000410000 */
[----:B------:R2:W4:Y:S01]  /*4720*/  MUFU.TANH R23, R3 ;  /* 0x0000000300177308 */ /* 0x0005220000002400 */
[----:B-1----:R-:W-:Y:S02]  /*4730*/  IMAD.IADD R5, R9, 0x1, R6 ;  /* 0x0000000109057824 */ /* 0x002fe400078e0206 */
[----:B--2---:R-:W-:-:S03]  /*4740*/  FMUL.FTZ R3, R43, c[0x0][0x320] ;  /* 0x0000c8002b037a20 */ /* 0x004fc60000410000 */
        /* <DEDUP_REMOVED lines=40> */
.L_x_1063:
[----:B------:R-:W-:-:S04]  /*49d0*/  MOV R7, 0x1 ;  /* 0x0000000100077802 */ /* 0x000fc80000000f00 */
[----:B------:R-:W-:-:S13]  /*49e0*/  ISETP.NE.AND P0, PT, R7, c[0x0][0x32c], PT ;  /* 0x0000cb0007007a0c */ /* 0x000fda0003f05270 */
[----:B------:R-:W-:-:S05]  /*49f0*/  @P0 IMAD.HI.U32 R7, R6, c[0x0][0x330], RZ ;  /* 0x0000cc0006070a27 */ /* 0x000fca00078e00ff */
[----:B------:R-:W-:Y:S02]  /*4a00*/  @P0 SHF.R.U32.HI R6, RZ, c[0x0][0x334], R7 ;  /* 0x0000cd00ff060a19 */ /* 0x000fe40000011607 */
.L_x_1064:
[----:B------:R-:W-:Y:S05]  /*4a10*/  BSYNC B0 ;  /* 0x0000000000007941 */ /* 0x000fea0003800000 */
.L_x_1062:
[----:B------:R-:W-:-:S04]  /*4a20*/  IMAD R6, R6, c[0x0][0x32c], -R112 ;  /* 0x0000cb0006067a24 */ /* 0x000fc800078e0a70 */
[----:B------:R-:W-:-:S05]  /*4a30*/  IMAD.IADD R6, R6, 0x1, -R32 ;  /* 0x0000000106067824 */ /* 0x000fca00078e0a20 */
[----:B------:R-:W-:Y:S02]  /*4a40*/  IADD3 R7, R6, c[0x0][0x32c], RZ ;  /* 0x0000cb0006077a10 */ /* 0x000fe40007ffe0ff */
[----:B------:R-:W-:Y:S02]  /*4a50*/  IMNMX R3, R3, R6, !PT ;  /* 0x0000000603037217 */ /* 0x000fe40007800200 */
[----:B------:R-:W-:Y:S02]  /*4a60*/  IMNMX R5, R5, R7, PT ;  /* 0x0000000705057217 */ /* 0x000fe40003800200 */
.L_x_1061:
[----:B--234-:R-:W-:Y:S01]  /*4a70*/  STL [R1+0x30], R219 ;  /* 0x000030db01007387 */ /* 0x01cfe20000100800 */
[----:B------:R-:W-:Y:S02]  /*4a80*/  ISETP.GT.AND P0, PT, R3, 0x1, P1 ;  /* 0x000000010300780c */ /* 0x000fe40000f04270 */
[----:B------:R-:W-:Y:S01]  /*4a90*/  FMNMX.FTZ R132, R26, R27, !PT ;  /* 0x0000001b1a847209 */ /* 0x000fe20007810000 */
[----:B------:R1:W-:Y:S01]  /*4aa0*/  STL [R1+0x2c], R218 ;  /* 0x00002cda01007387 */ /* 0x0003e20000100800 */
[----:B------:R-:W-:Y:S01]  /*4ab0*/  IMAD.SHL.U32 R213, R0, 0x2, RZ ;  /* 0x0000000200d57824 */ /* 0x000fe200078e00ff */
[----:B------:R-:W-:-:S02]  /*4ac0*/  @UP2 USHF.L.U32 UR27, UR27, 0x7, URZ ;  /* 0x000000071b1b2899 */ /* 0x000fc4000800063f */
[----:B------:R-:W-:Y:S01]  /*4ad0*/  ULDC.64 UR4, c[0x0][0x2c8] ;  /* 0x0000b20000047ab9 */ /* 0x000fe20000000a00 */
        /* <DEDUP_REMOVED lines=9> */
[----:B------:R-:W-:-:S02]  /*4b70*/  FMNMX.FTZ R132, R29, R132, !PT ;  /* 0x000000841d847209 */ /* 0x000fc40007810000 */
[----:B------:R-:W-:Y:S01]  /*4b80*/  ISETP.LT.OR P0, PT, R5, 0x9, P0 ;  /* 0x000000090500780c */ /* 0x000fe20000701670 */
[----:B------:R-:W-:Y:S01]  /*4b90*/  LDSM.16.MT88.4 R40, [R213+0x100] ;  /* 0x00010000d528783b */ /* 0x000fe20000004200 */
[----:B------:R-:W-:Y:S02]  /*4ba0*/  FMNMX.FTZ R132, R72, R132, !PT ;  /* 0x0000008448847209 */ /* 0x000fe40007810000 */
[----:B------:R-:W-:Y:S01]  /*4bb0*/  FSEL R15, R15, -INF , !P0 ;  /* 0xff8000000f0f7808 */ /* 0x000fe20004000000 */
[----:B------:R-:W-:Y:S01]  /*4bc0*/  LDSM.16.MT88.4 R36, [R215+0x2100] ;  /* 0x00210000d724783b */ /* 0x000fe20000004200 */
[----:B------:R-:W-:Y:S02]  /*4bd0*/  ISETP.GT.AND P0, PT, R3, 0x9, P1 ;  /* 0x000000090300780c */ /* 0x000fe40000f04270 */
[----:B------:R-:W-:Y:S01]  /*4be0*/  FMNMX.FTZ R132, R74, R132, !PT ;  /* 0x000000844a847209 */ /* 0x000fe20007810000 */
[----:B------:R-:W-:Y:S01]  /*4bf0*/  LDSM.16.MT88.4 R52, [R213+0x4100] ;  /* 0x00410000d534783b */ /* 0x000fe20000004200 */
[----:B------:R-:W-:-:S02]  /*4c00*/  ISETP.LT.OR P0, PT, R5, 0xa, P0 ;  /* 0x0000000a0500780c */ /* 0x000fc40000701670 */
[----:B------:R-:W-:Y:S01]  /*4c10*/  FMNMX.FTZ R132, R73, R132, !PT ;  /* 0x0000008449847209 */ /* 0x000fe20007810000 */
[----:B------:R-:W-:Y:S01]  /*4c20*/  LDSM.16.MT88.4 R48, [R214+0x4100] ;  /* 0x00410000d630783b */ /* 0x000fe20000004200 */
[----:B------:R-:W-:Y:S02]  /*4c30*/  FSEL R24, R14, -INF , !P0 ;  /* 0xff8000000e187808 */ /* 0x000fe40004000000 */
[----:B------:R-:W-:Y:S02]  /*4c40*/  ISETP.GT.AND P0, PT, R3, 0x10, P1 ;  /* 0x000000100300780c */ /* 0x000fe40000f04270 */
[----:B------:R-:W-:Y:S02]  /*4c50*/  FMNMX.FTZ R132, R75, R132, !PT ;  /* 0x000000844b847209 */ /* 0x000fe40007810000 */
[----:B------:R-:W-:Y:S02]  /*4c60*/  ISETP.LT.OR P0, PT, R5, 0x11, P0 ;  /* 0x000000110500780c */ /* 0x000fe40000701670 */
[----:B------:R-:W-:-:S02]  /*4c70*/  FMNMX.FTZ R132, R165, R132, !PT ;  /* 0x00000084a5847209 */ /* 0x000fc40007810000 */
[----:B------:R-:W-:Y:S02]  /*4c80*/  FSEL R57, R18, -INF , !P0 ;  /* 0xff80000012397808 */ /* 0x000fe40004000000 */
[----:B------:R-:W-:Y:S02]  /*4c90*/  ISETP.GT.AND P0, PT, R3, 0x11, P1 ;  /* 0x000000110300780c */ /* 0x000fe40000f04270 */
[----:B------:R-:W-:Y:S02]  /*4ca0*/  FMNMX.FTZ R132, R166, R132, !PT ;  /* 0x00000084a6847209 */ /* 0x000fe40007810000 */
[----:B------:R-:W-:Y:S02]  /*4cb0*/  ISETP.LT.OR P0, PT, R5, 0x12, P0 ;  /* 0x000000120500780c */ /* 0x000fe40000701670 */
[----:B------:R-:W-:Y:S02]  /*4cc0*/  FMNMX.FTZ R132, R167, R132, !PT ;  /* 0x00000084a7847209 */ /* 0x000fe40007810000 */
        /* <DEDUP_REMOVED lines=12> */
[----:B------:R-:W-:-:S02]  /*4d90*/  LEA R216, R2, R213, 0x1 ;  /* 0x000000d502d87211 */ /* 0x000fc400078e08ff */
        /* <DEDUP_REMOVED lines=56> */
[----:B------:R2:W3:Y:S01]  /*5120*/  MUFU.EX2 R32, R5 ;  /* 0x0000000500207308 */ /* 0x0004e20000000800 */
[----:B-1----:R-:W-:-:S04]  /*5130*/  FMNMX.FTZ R3, R6, R3, !PT ;  /* 0x0000000306037209 */ /* 0x002fc80007810000 */
[C---:B------:R-:W-:Y:S01]  /*5140*/  FSETP.NEU.FTZ.AND P0, PT, R3.reuse, -INF , PT ;  /* 0xff8000000300780b */ /* 0x040fe20003f1d000 */
[----:B------:R-:W-:Y:S02]  /*5150*/  FMUL.FTZ R8, R3, c[0x0][0x2d0] ;  /* 0x0000b40003087a20 */ /* 0x000fe40000410000 */
[----:B--2---:R-:W-:-:S03]  /*5160*/  FFMA.FTZ R5, R27, c[0x0][0x2d0], -R9 ;  /* 0x0000b4001b057a23 */ /* 0x004fc60000010809 */
[----:B------:R-:W-:Y:S01]  /*5170*/  FSEL R8, R8, RZ, P0 ;  /* 0x000000ff08087208 */ /* 0x000fe20000000000 */
[----:B---3--:R-:W-:Y:S01]  /*5180*/  IMAD.MOV.U32 R2, RZ, RZ, R32 ;  /* 0x000000ffff027224 */ /* 0x008fe200078e0020 */
[----:B------:R1:W2:Y:S01]  /*5190*/  MUFU.EX2 R171, R5 ;  /* 0x0000000500ab7308 */ /* 0x0002a20000000800 */
[----:B------:R-:W-:Y:S02]  /*51a0*/  LDSM.16.MT88.4 R32, [R213+0x2100] ;  /* 0x00210000d520783b */ /* 0x000fe40000004200 */
[----:B------:R-:W-:Y:S02]  /*51b0*/  FFMA.FTZ R0, R11, c[0x0][0x2d0], -R8 ;  /* 0x0000b4000b007a23 */ /* 0x000fe40000010808 */
[----:B-1----:R-:W-:Y:S01]  /*51c0*/  FFMA.FTZ R5, R28, c[0x0][0x2d0], -R9 ;  /* 0x0000b4001c057a23 */ /* 0x002fe20000010809 */
[----:B--2---:R-:W-:-:S03]  /*51d0*/  F2FP.PACK_AB R4, R171, R2 ;  /* 0x00000002ab04723e */ /* 0x004fc600000000ff */
[----:B------:R1:W-:Y:S02]  /*51e0*/  MUFU.EX2 R212, R5 ;  /* 0x0000000500d47308 */ /* 0x0003e40000000800 */
[----:B-1----:R-:W-:Y:S02]  /*51f0*/  FFMA.FTZ R5, R29, c[0x0][0x2d0], -R9 ;  /* 0x0000b4001d057a23 */ /* 0x002fe40000010809 */
[----:B------:R-:W-:Y:S04]  /*5200*/  LDSM.16.MT88.4 R28, [R214+0x2100] ;  /* 0x00210000d61c783b */ /* 0x000fe80000004200 */
[----:B------:R1:W2:Y:S02]  /*5210*/  MUFU.EX2 R219, R5 ;  /* 0x0000000500db7308 */ /* 0x0002a40000000800 */
[----:B-1----:R-:W-:Y:S01]  /*5220*/  FFMA.FTZ R5, R10, c[0x0][0x2d0], -R8 ;  /* 0x0000b4000a057a23 */ /* 0x002fe20000010808 */
[----:B--2---:R-:W-:-:S05]  /*5230*/  F2FP.PACK_AB R6, R219, R212 ;  /* 0x000000d4db06723e */ /* 0x004fca00000000ff */
[----:B------:R1:W-:Y:S08]  /*5240*/  MUFU.EX2 R10, R0 ;  /* 0x00000000000a7308 */ /* 0x0003f00000000800 */
[----:B------:R-:W2:Y:S01]  /*5250*/  MUFU.EX2 R191, R5 ;  /* 0x0000000500bf7308 */ /* 0x000ea20000000800 */
[--C-:B-1----:R-:W-:Y:S02]  /*5260*/  FFMA.FTZ R0, R15, c[0x0][0x2d0], -R8.reuse ;  /* 0x0000b4000f007a23 */ /* 0x102fe40000010808 */
[----:B------:R-:W1:Y:S05]  /*5270*/  LDSM.16.MT88.4 R12, [R215+0x100] ;  /* 0x00010000d70c783b */ /* 0x000e6a0000004200 */
[----:B------:R3:W-:Y:S01]  /*5280*/  MUFU.EX2 R183, R0 ;  /* 0x0000000000b77308 */ /* 0x0007e20000000800 */
[----:B--2---:R-:W-:Y:S01]  /*5290*/  F2FP.PACK_AB R5, R10, R191 ;  /* 0x000000bf0a05723e */ /* 0x004fe200000000ff */
[----:B---3--:R-:W-:-:S02]  /*52a0*/  FFMA.FTZ R0, R24, c[0x0][0x2d0], -R8 ;  /* 0x0000b40018007a23 */ /* 0x008fc40000010808 */
[----:B------:R-:W2:Y:S04]  /*52b0*/  LDSM.16.MT88.4 R24, [R216+0x2100] ;  /* 0x00210000d818783b */ /* 0x000ea80000004200 */
[----:B------:R-:W3:Y:S02]  /*52c0*/  MUFU.EX2 R179, R0 ;  /* 0x0000000000b37308 */ /* 0x000ee40000000800 */
[----:B---3--:R-:W-:Y:S01]  /*52d0*/  F2FP.PACK_AB R7, R179, R183 ;  /* 0x000000b7b307723e */ /* 0x008fe200000000ff */
[----:B------:R-:W-:-:S05]  /*52e0*/  FFMA.FTZ R0, R72, c[0x0][0x2d0], -R9 ;  /* 0x0000b40048007a23 */ /* 0x000fca0000010809 */
[----:B------:R3:W-:Y:S01]  /*52f0*/  MUFU.EX2 R217, R0 ;  /* 0x0000000000d97308 */ /* 0x0007e20000000800 */
[C---:B-1----:R-:W-:Y:S08]  /*5300*/  HMMA.16816.F32 R100, R4.reuse, R12, RZ ;  /* 0x0000000c0464723c */ /* 0x042ff000000018ff */
[----:B------:R-:W-:Y:S01]  /*5310*/  HMMA.16816.F32 R80, R4, R14, RZ ;  /* 0x0000000e0450723c */ /* 0x000fe200000018ff */
[----:B------:R-:W1:Y:S01]  /*5320*/  LDSM.16.MT88.4 R12, [R215+0x4100] ;  /* 0x00410000d70c783b */ /* 0x000e620000004200 */
[----:B---3--:R-:W-:-:S06]  /*5330*/  FFMA.FTZ R0, R74, c[0x0][0x2d0], -R9 ;  /* 0x0000b4004a007a23 */ /* 0x008fcc0000010809 */
[C---:B------:R-:W-:Y:S01]  /*5340*/  HMMA.16816.F32 R108, R4.reuse, R20, RZ ;  /* 0x00000014046c723c */ /* 0x040fe200000018ff */
[----:B------:R3:W4:Y:S07]  /*5350*/  MUFU.EX2 R168, R0 ;  /* 0x0000000000a87308 */ /* 0x00072e0000000800 */
[C---:B------:R-:W-:Y:S01]  /*5360*/  HMMA.16816.F32 R84, R4.reuse, R22, RZ ;  /* 0x000000160454723c */ /* 0x040fe200000018ff */
[----:B------:R-:W-:Y:S07]  /*5370*/  LDSM.16.MT88.4 R20, [R216+0x6100] ;  /* 0x00610000d814783b */ /* 0x000fee0000004200 */
[----:B------:R-:W-:Y:S01]  /*5380*/  HMMA.16816.F32 R104, R4, R16, RZ ;  /* 0x000000100468723c */ /* 0x000fe200000018ff */
[----:B---3--:R-:W-:-:S04]  /*5390*/  FFMA.FTZ R0, R73, c[0x0][0x2d0], -R9 ;  /* 0x0000b40049007a23 */ /* 0x008fc80000010809 */
[----:B------:R3:W-:Y:S03]  /*53a0*/  MUFU.EX2 R170, R0 ;  /* 0x0000000000aa7308 */ /* 0x0007e60000000800 */
[C---:B------:R-:W-:Y:S01]  /*53b0*/  HMMA.16816.F32 R120, R4.reuse, R18, RZ ;  /* 0x000000120478723c */ /* 0x040fe200000018ff */
[----:B------:R-:W4:Y:S07]  /*53c0*/  LDSM.16.MT88.4 R16, [R213+0x6100] ;  /* 0x00610000d510783b */ /* 0x000f2e0000004200 */
[----:B--2---:R-:W-:Y:S01]  /*53d0*/  HMMA.16816.F32 R96, R4, R24, RZ ;  /* 0x000000180460723c */ /* 0x004fe200000018ff */
[----:B---3--:R-:W-:-:S07]  /*53e0*/  FFMA.FTZ R0, R75, c[0x0][0x2d0], -R9 ;  /* 0x0000b4004b007a23 */ /* 0x008fce0000010809 */
[C---:B------:R-:W-:Y:S01]  /*53f0*/  HMMA.16816.F32 R64, R4.reuse, R26, RZ ;  /* 0x0000001a0440723c */ /* 0x040fe200000018ff */
[----:B------:R-:W2:Y:S01]  /*5400*/  LDSM.16.MT88.4 R24, [R214+0x6100] ;  /* 0x00610000d618783b */ /* 0x000ea20000004200 */
[----:B------:R3:W2:Y:S06]  /*5410*/  MUFU.EX2 R181, R0 ;  /* 0x0000000000b57308 */ /* 0x0006ac0000000800 */
[C---:B-1----:R-:W-:Y:S08]  /*5420*/  HMMA.16816.F32 R140, R4.reuse, R12, RZ ;  /* 0x0000000c048c723c */ /* 0x042ff000000018ff */
[----:B------:R-:W-:Y:S01]  /*5430*/  HMMA.16816.F32 R136, R4, R14, RZ ;  /* 0x0000000e0488723c */ /* 0x000fe200000018ff */
[----:B------:R-:W1:Y:S01]  /*5440*/  LDSM.16.MT88.4 R12, [R215+0x6100] ;  /* 0x00610000d70c783b */ /* 0x000e620000004200 */
[----:B---3--:R-:W-:-:S04]  /*5450*/  FFMA.FTZ R0, R57, c[0x0][0x2d0], -R8 ;  /* 0x0000b40039007a23 */ /* 0x008fc80000010808 */
[----:B------:R3:W-:Y:S02]  /*5460*/  MUFU.EX2 R11, R0 ;  /* 0x00000000000b7308 */ /* 0x0007e40000000800 */
[C---:B------:R-:W-:Y:S08]  /*5470*/  HMMA.16816.F32 R60, R4.reuse, R32, RZ ;  /* 0x00000020043c723c */ /* 0x040ff000000018ff */
[----:B------:R-:W-:Y:S01]  /*5480*/  HMMA.16816.F32 R76, R4, R34, RZ ;  /* 0x00000022044c723c */ /* 0x000fe200000018ff */
[----:B------:R-:W1:Y:S01]  /*5490*/  LDSM.16.MT88.4 R32, [R213+0x900] ;  /* 0x00090000d520783b */ /* 0x000e620000004200 */
[----:B---3--:R-:W-:-:S06]  /*54a0*/  FFMA.FTZ R0, R56, c[0x0][0x2d0], -R8 ;  /* 0x0000b40038007a23 */ /* 0x008fcc0000010808 */
[C---:B------:R-:W-:Y:S01]  /*54b0*/  HMMA.16816.F32 R112, R4.reuse, R40, RZ ;  /* 0x000000280470723c */ /* 0x040fe200000018ff */
[----:B------:R3:W1:Y:S07]  /*54c0*/  MUFU.EX2 R180, R0 ;  /* 0x0000000000b47308 */ /* 0x00066e0000000800 */
[C---:B------:R-:W-:Y:S08]  /*54d0*/  HMMA.16816.F32 R92, R4.reuse, R36, RZ ;  /* 0x00000024045c723c */ /* 0x040ff000000018ff */
[----:B------:R-:W-:Y:S01]  /*54e0*/  HMMA.16816.F32 R116, R4, R38, RZ ;  /* 0x000000260474723c */ /* 0x000fe200000018ff */
[----:B---3--:R-:W-:-:S04]  /*54f0*/  FFMA.FTZ R0, R58, c[0x0][0x2d0], -R8 ;  /* 0x0000b4003a007a23 */ /* 0x008fc80000010808 */
[----:B------:R3:W-:Y:S03]  /*5500*/  MUFU.EX2 R182, R0 ;  /* 0x0000000000b67308 */ /* 0x0007e60000000800 */
[C---:B------:R-:W-:Y:S08]  /*5510*/  HMMA.16816.F32 R124, R4.reuse, R42, RZ ;  /* 0x0000002a047c723c */ /* 0x040ff000000018ff */
[----:B------:R-:W-:Y:S01]  /*5520*/  HMMA.16816.F32 R88, R4, R52, RZ ;  /* 0x000000340458723c */ /* 0x000fe200000018ff */
[----:B---3--:R-:W-:-:S07]  /*5530*/  FFMA.FTZ R0, R59, c[0x0][0x2d0], -R8 ;  /* 0x0000b4003b007a23 */ /* 0x008fce0000010808 */
[C---:B------:R-:W-:Y:S01]  /*5540*/  HMMA.16816.F32 R36, R4.reuse, R48, RZ ;  /* 0x000000300424723c */ /* 0x040fe200000018ff */
[----:B------:R-:W3:Y:S07]  /*5550*/  MUFU.EX2 R176, R0 ;  /* 0x0000000000b07308 */ /* 0x000eee0000000800 */
        /* <DEDUP_REMOVED lines=10> */
[C---:B--2---:R-:W-:Y:S08]  /*5600*/  HMMA.16816.F32 R152, R4.reuse, R24, RZ ;  /* 0x000000180498723c */ /* 0x044ff000000018ff */
[C---:B------:R-:W-:Y:S08]  /*5610*/  HMMA.16816.F32 R156, R4.reuse, R26, RZ ;  /* 0x0000001a049c723c */ /* 0x040ff000000018ff */
[C---:B------:R-:W-:Y:S08]  /*5620*/  HMMA.16816.F32 R160, R4.reuse, R20, RZ ;  /* 0x0000001404a0723c */ /* 0x040ff000000018ff */
[C---:B------:R-:W-:Y:S01]  /*5630*/  HMMA.16816.F32 R56, R4.reuse, R22, RZ ;  /* 0x000000160438723c */ /* 0x040fe200000018ff */
[----:B------:R-:W2:Y:S07]  /*5640*/  LDSM.16.MT88.4 R20, [R216+0x900] ;  /* 0x00090000d814783b */ /* 0x000eae0000004200 */
[C---:B-1----:R-:W-:Y:S08]  /*5650*/  HMMA.16816.F32 R184, R4.reuse, R12, RZ ;  /* 0x0000000c04b8723c */ /* 0x042ff000000018ff */
[----:B------:R-:W-:Y:S01]  /*5660*/  HMMA.16816.F32 R192, R4, R14, RZ ;  /* 0x0000000e04c0723c */ /* 0x000fe200000018ff */
[----:B------:R-:W1:Y:S06]  /*5670*/  LDSM.16.MT88.4 R12, [R213+0x2900] ;  /* 0x00290000d50c783b */ /* 0x000e6c0000004200 */
[----:B------:R-:W-:-:S02]  /*5680*/  F2FP.PACK_AB R4, R168, R217 ;  /* 0x000000d9a804723e */ /* 0x000fc400000000ff */
[----:B------:R-:W-:Y:S02]  /*5690*/  F2FP.PACK_AB R6, R181, R170 ;  /* 0x000000aab506723e */ /* 0x000fe400000000ff */
[----:B------:R-:W-:Y:S02]  /*56a0*/  F2FP.PACK_AB R5, R180, R11 ;  /* 0x0000000bb405723e */ /* 0x000fe400000000ff */
[----:B---3--:R-:W-:-:S07]  /*56b0*/  F2FP.PACK_AB R7, R176, R182 ;  /* 0x000000b6b007723e */ /* 0x008fce00000000ff */
        /* <DEDUP_REMOVED lines=14> */
[----:B------:R-:W3:Y:S01]  /*57a0*/  LDSM.16.MT88.4 R24, [R214+0x2900] ;  /* 0x00290000d618783b */ /* 0x000ee20000004200 */
        /* <DEDUP_REMOVED lines=9> */
[----:B--2---:R-:W-:Y:S01]  /*5840*/  HMMA.16816.F32 R104, R4, R20, R104 ;  /* 0x000000140468723c */ /* 0x004fe20000001868 */
[----:B------:R-:W-:-:S02]  /*5850*/  IMAD.MOV.U32 R83, RZ, RZ, R113 ;  /* 0x000000ffff537224 */ /* 0x000fc400078e0071 */
[----:B------:R-:W-:Y:S02]  /*5860*/  IMAD.MOV.U32 R82, RZ, RZ, R112 ;  /* 0x000000ffff527224 */ /* 0x000fe400078e0070 */
[----:B------:R-:W-:Y:S02]  /*5870*/  IMAD.MOV.U32 R85, RZ, RZ, R181 ;  /* 0x000000ffff557224 */ /* 0x000fe400078e00b5 */
[----:B------:R-:W-:Y:S01]  /*5880*/  IMAD.MOV.U32 R80, RZ, RZ, R177 ;  /* 0x000000ffff507224 */ /* 0x000fe200078e00b1 */
[C---:B------:R-:W-:Y:S01]  /*5890*/  HMMA.16816.F32 R244, R4.reuse, R22, R120 ;  /* 0x0000001604f4723c */ /* 0x040fe20000001878 */
[----:B------:R-:W2:Y:S07]  /*58a0*/  LDSM.16.MT88.4 R20, [R213+0x4900] ;  /* 0x00490000d514783b */ /* 0x000eae0000004200 */
[C---:B------:R-:W-:Y:S01]  /*58b0*/  HMMA.16816.F32 R196, R4.reuse, R16, R100 ;  /* 0x0000001004c4723c */ /* 0x040fe20000001864 */
[----:B------:R-:W2:Y:S06]  /*58c0*/  LDSM.16.MT88.4 R16, [R214+0x4900] ;  /* 0x00490000d610783b */ /* 0x000eac0000004200 */
[----:B------:R-:W-:Y:S01]  /*58d0*/  IMAD.MOV.U32 R100, RZ, RZ, R175 ;  /* 0x000000ffff647224 */ /* 0x000fe200078e00af */
[----:B-1----:R-:W-:Y:S01]  /*58e0*/  HMMA.16816.F32 R112, R4, R12, R60 ;  /* 0x0000000c0470723c */ /* 0x002fe2000000183c */
[----:B------:R-:W-:Y:S01]  /*58f0*/  MOV R102, R179 ;  /* 0x000000b300667202 */ /* 0x000fe20000000f00 */
[----:B------:R-:W-:Y:S01]  /*5900*/  IMAD.MOV.U32 R101, RZ, RZ, R178 ;  /* 0x000000ffff657224 */ /* 0x000fe200078e00b2 */
[----:B------:R-:W-:-:S04]  /*5910*/  MOV R103, R168 ;  /* 0x000000a800677202 */ /* 0x000fc80000000f00 */
[----:B------:R-:W-:Y:S01]  /*5920*/  IMAD.MOV.U32 R61, RZ, RZ, R174 ;  /* 0x000000ffff3d7224 */ /* 0x000fe200078e00ae */
[----:B------:R-:W-:Y:S01]  /*5930*/  HMMA.16816.F32 R124, R4, R14, R76 ;  /* 0x0000000e047c723c */ /* 0x000fe2000000184c */
[----:B------:R-:W1:Y:S01]  /*5940*/  LDSM.16.MT88.4 R12, [R216+0x4900] ;  /* 0x00490000d80c783b */ /* 0x000e620000004200 */
[----:B------:R-:W-:Y:S01]  /*5950*/  MOV R62, R173 ;  /* 0x000000ad003e7202 */ /* 0x000fe20000000f00 */
[----:B------:R-:W-:-:S05]  /*5960*/  IMAD.MOV.U32 R63, RZ, RZ, R172 ;  /* 0x000000ffff3f7224 */ /* 0x000fca00078e00ac */
[C---:B---3--:R-:W-:Y:S08]  /*5970*/  HMMA.16816.F32 R120, R4.reuse, R24, R40 ;  /* 0x000000180478723c */ /* 0x048ff00000001828 */
[C---:B------:R-:W-:Y:S01]  /*5980*/  HMMA.16816.F32 R208, R4.reuse, R26, R68 ;  /* 0x0000001a04d0723c */ /* 0x040fe20000001844 */
[----:B------:R-:W3:Y:S07]  /*5990*/  LDSM.16.MT88.4 R24, [R215+0x4900] ;  /* 0x00490000d718783b */ /* 0x000eee0000004200 */
[C---:B------:R-:W-:Y:S08]  /*59a0*/  HMMA.16816.F32 R96, R4.reuse, R28, R96 ;  /* 0x0000001c0460723c */ /* 0x040ff00000001860 */
[C---:B----4-:R-:W-:Y:S08]  /*59b0*/  HMMA.16816.F32 R180, R4.reuse, R32, R92 ;  /* 0x0000002004b4723c */ /* 0x050ff0000000185c */
[C---:B--2---:R-:W-:Y:S08]  /*59c0*/  HMMA.16816.F32 R172, R4.reuse, R20, R88 ;  /* 0x0000001404ac723c */ /* 0x044ff00000001858 */
[----:B------:R-:W-:Y:S01]  /*59d0*/  HMMA.16816.F32 R92, R4, R18, R48 ;  /* 0x00000012045c723c */ /* 0x000fe20000001830 */
[----:B------:R-:W-:Y:S01]  /*59e0*/  IMAD.MOV.U32 R43, RZ, RZ, R96 ;  /* 0x000000ffff2b7224 */ /* 0x000fe200078e0060 */
[----:B------:R-:W-:Y:S01]  /*59f0*/  MOV R42, R97 ;  /* 0x00000061002a7202 */ /* 0x000fe20000000f00 */
[----:B------:R-:W-:-:S02]  /*5a00*/  IMAD.MOV.U32 R41, RZ, RZ, R98 ;  /* 0x000000ffff297224 */ /* 0x000fc400078e0062 */
[----:B------:R-:W-:Y:S02]  /*5a10*/  IMAD.MOV.U32 R40, RZ, RZ, R99 ;  /* 0x000000ffff287224 */ /* 0x000fe400078e0063 */
[----:B------:R-:W-:Y:S01]  /*5a20*/  MOV R19, R75 ;  /* 0x0000004b00137202 */ /* 0x000fe20000000f00 */
[----:B-1----:R-:W-:Y:S01]  /*5a30*/  HMMA.16816.F32 R88, R4, R12, R128 ;  /* 0x0000000c0458723c */ /* 0x002fe20000001880 */
[----:B------:R-:W-:-:S06]  /*5a40*/  IMAD.MOV.U32 R18, RZ, RZ, R248 ;  /* 0x000000ffff127224 */ /* 0x000fcc00078e00f8 */
[----:B------:R-:W-:Y:S01]  /*5a50*/  IMAD.MOV.U32 R128, RZ, RZ, R74 ;  /* 0x000000ffff807224 */ /* 0x000fe200078e004a */
[----:B------:R-:W-:Y:S01]  /*5a60*/  MOV R130, R72 ;  /* 0x0000004800827202 */ /* 0x000fe20000000f00 */
[----:B------:R-:W-:Y:S01]  /*5a70*/  IMAD.MOV.U32 R129, RZ, RZ, R73 ;  /* 0x000000ffff817224 */ /* 0x000fe200078e0049 */
[C---:B------:R-:W-:Y:S01]  /*5a80*/  HMMA.16816.F32 R204, R4.reuse, R30, R64 ;  /* 0x0000001e04cc723c */ /* 0x040fe20000001840 */
[----:B------:R-:W1:Y:S07]  /*5a90*/  LDSM.16.MT88.4 R28, [R213+0x6900] ;  /* 0x00690000d51c783b */ /* 0x000e6e0000004200 */
[C---:B------:R-:W-:Y:S01]  /*5aa0*/  HMMA.16816.F32 R72, R4.reuse, R14, R44 ;  /* 0x0000000e0448723c */ /* 0x040fe2000000182c */
[----:B------:R-:W2:Y:S06]  /*5ab0*/  LDSM.16.MT88.4 R12, [R216+0x6900] ;  /* 0x00690000d80c783b */ /* 0x000eac0000004200 */
        /* <DEDUP_REMOVED lines=13> */
[----:B------:R-:W2:Y:S01]  /*5b90*/  LDSM.16.MT88.4 R20, [R214+0x6900] ;  /* 0x00690000d614783b */ /* 0x000ea20000004200 */
[----:B------:R-:W-:Y:S01]  /*5ba0*/  MOV R16, R82 ;  /* 0x0000005200107202 */ /* 0x000fe20000000f00 */
[----:B------:R-:W-:Y:S01]  /*5bb0*/  IMAD.MOV.U32 R17, RZ, RZ, R83 ;  /* 0x000000ffff117224 */ /* 0x000fe200078e0053 */
[----:B------:R-:W-:Y:S01]  /*5bc0*/  MOV R39, R63 ;  /* 0x0000003f00277202 */ /* 0x000fe20000000f00 */
[----:B----4-:R-:W-:Y:S02]  /*5bd0*/  FFMA.FTZ R0, R166, c[0x0][0x2d0], -R9 ;  /* 0x0000b400a6007a23 */ /* 0x010fe40000010809 */
[----:B------:R-:W-:Y:S01]  /*5be0*/  IMAD.MOV.U32 R38, RZ, RZ, R62 ;  /* 0x000000ffff267224 */ /* 0x000fe200078e003e */
[----:B---3--:R-:W-:Y:S01]  /*5bf0*/  HMMA.16816.F32 R52, R4, R24, R140 ;  /* 0x000000180434723c */ /* 0x008fe2000000188c */
[----:B------:R3:W4:Y:S01]  /*5c00*/  MUFU.EX2 R46, R0 ;  /* 0x00000000002e7308 */ /* 0x0007220000000800 */
[----:B------:R-:W-:-:S05]  /*5c10*/  IMAD.MOV.U32 R37, RZ, RZ, R61 ;  /* 0x000000ffff257224 */ /* 0x000fca00078e003d */
[----:B------:R-:W-:Y:S01]  /*5c20*/  MOV R140, R18 ;  /* 0x00000012008c7202 */ /* 0x000fe20000000f00 */
[C---:B------:R-:W-:Y:S01]  /*5c30*/  HMMA.16816.F32 R80, R4.reuse, R26, R136 ;  /* 0x0000001a0450723c */ /* 0x040fe20000001888 */
[----:B------:R-:W2:Y:S01]  /*5c40*/  LDSM.16.MT88.4 R24, [R213+0x1100] ;  /* 0x00110000d518783b */ /* 0x000ea20000004200 */
[----:B------:R-:W-:Y:S01]  /*5c50*/  IMAD.MOV.U32 R141, RZ, RZ, R19 ;  /* 0x000000ffff8d7224 */ /* 0x000fe200078e0013 */
[----:B------:R-:W-:Y:S01]  /*5c60*/  MOV R143, R17 ;  /* 0x00000011008f7202 */ /* 0x000fe20000000f00 */
[----:B------:R-:W-:Y:S02]  /*5c70*/  IMAD.MOV.U32 R142, RZ, RZ, R16 ;  /* 0x000000ffff8e7224 */ /* 0x000fe400078e0010 */
[----:B------:R-:W-:Y:S01]  /*5c80*/  LDSM.16.MT88.4 R16, [R215+0x1100] ;  /* 0x00110000d710783b */ /* 0x000fe20000004200 */
[----:B------:R-:W-:Y:S01]  /*5c90*/  IMAD.MOV.U32 R136, RZ, RZ, R118 ;  /* 0x000000ffff887224 */ /* 0x000fe200078e0076 */
[----:B-1----:R-:W-:Y:S01]  /*5ca0*/  HMMA.16816.F32 R76, R4, R30, R148 ;  /* 0x0000001e044c723c */ /* 0x002fe20000001894 */
[----:B---3--:R-:W-:Y:S01]  /*5cb0*/  FFMA.FTZ R0, R167, c[0x0][0x2d0], -R9 ;  /* 0x0000b400a7007a23 */ /* 0x008fe20000010809 */
[----:B------:R-:W-:Y:S01]  /*5cc0*/  MOV R138, R42 ;  /* 0x0000002a008a7202 */ /* 0x000fe20000000f00 */
[----:B------:R-:W-:-:S02]  /*5cd0*/  IMAD.MOV.U32 R137, RZ, RZ, R43 ;  /* 0x000000ffff897224 */ /* 0x000fc400078e002b */
[----:B------:R1:W3:Y:S01]  /*5ce0*/  MUFU.EX2 R44, R0 ;  /* 0x00000000002c7308 */ /* 0x0002e20000000800 */
[----:B------:R-:W-:Y:S01]  /*5cf0*/  IMAD.MOV.U32 R118, RZ, RZ, R243 ;  /* 0x000000ffff767224 */ /* 0x000fe200078e00f3 */
[----:B------:R-:W-:Y:S01]  /*5d00*/  MOV R149, R128 ;  /* 0x0000008000957202 */ /* 0x000fe20000000f00 */
[C---:B--2---:R-:W-:Y:S01]  /*5d10*/  HMMA.16816.F32 R60, R4.reuse, R12, R160 ;  /* 0x0000000c043c723c */ /* 0x044fe200000018a0 */
        /* <DEDUP_REMOVED lines=12> */
[----:B---3--:R-:W-:Y:S01]  /*5de0*/  IMAD.MOV.U32 R161, RZ, RZ, R44 ;  /* 0x000000ffffa17224 */ /* 0x008fe200078e002c */
        /* <DEDUP_REMOVED lines=56> */
[----:B------:R-:W-:-:S05]  /*6170*/  UIADD3 UR22, UR22, -0x2, URZ ;  /* 0xfffffffe16167890 */ /* 0x000fca000fffe03f */
[----:B------:R-:W-:Y:S02]  /*6180*/  @UP2 UMOV UR27, UR29 ;  /* 0x0000001d001b2c82 */ /* 0x000fe40008000000 */
[----:B------:R-:W-:Y:S01]  /*6190*/  @UP2 USHF.R.U32.HI UR26, URZ, UR5, UR27 ;  /* 0x000000053f1a2299 */ /* 0x000fe2000801161b */
[----:B--2---:R-:W-:Y:S01]  /*61a0*/  F2FP.PACK_AB R7, R133, R134 ;  /* 0x000000868507723e */ /* 0x004fe200000000ff */
[----:B------:R-:W-:Y:S02]  /*61b0*/  IMAD.MOV.U32 R0, RZ, RZ, R118 ;  /* 0x000000ffff007224 */ /* 0x000fe400078e0076 */
[----:B------:R-:W-:Y:S02]  /*61c0*/  UIADD3 UR4, UR23, UR26, URZ ;  /* 0x0000001a17047290 */ /* 0x000fe4000fffe03f */
[----:B------:R-:W-:Y:S01]  /*61d0*/  FFMA.FTZ R0, R0, c[0x0][0x2d0], -R9 ;  /* 0x0000b40000007a23 */ /* 0x000fe20000010809 */
[----:B------:R-:W-:Y:S01]  /*61e0*/  ULDC UR23, c[0x0][0x328] ;  /* 0x0000ca0000177ab9 */ /* 0x000fe20000000800 */
[----:B------:R-:W-:Y:S01]  /*61f0*/  HMMA.16816.F32 R28, R4, R26, R148 ;  /* 0x0000001a041c723c */ /* 0x000fe20000001894 */
[----:B------:R-:W-:-:S07]  /*6200*/  UIADD3 UR23, UR4, UR23, URZ ;  /* 0x0000001704177290 */ /* 0x000fce000fffe03f */
        /* <DEDUP_REMOVED lines=282> */
[----:B------:R-:W-:-:S12]  /*73b0*/  UIADD3 UR26, UR4, -0x1, URZ ;  /* 0xffffffff041a7890 */ /* 0x000fd8000fffe03f */
[----:B------:R-:W-:Y:S05]  /*73c0*/  @P0 BRA `(.L_x_1066) ;  /* 0x000000a000000947 */ /* 0x000fea0003800000 */
[----:B------:R-:W-:Y:S02]  /*73d0*/  UMOV UR26, 0x1 ;  /* 0x00000001001a7882 */ /* 0x000fe40000000000 */
        /* <DEDUP_REMOVED lines=9> */
.L_x_1066:
[----:B------:R-:W-:Y:S02]  /*7470*/  UMOV UR5, 0x1 ;  /* 0x0000000100057882 */ /* 0x000fe40000000000 */
[----:B------:R-:W-:Y:S02]  /*7480*/  ULDC UR4, c[0x0][0x32c] ;  /* 0x0000cb0000047ab9 */ /* 0x000fe40000000800 */
[----:B------:R-:W-:-:S03]  /*7490*/  UISETP.NE.AND UP0, UPT, UR5, UR4, UPT ;  /* 0x000000040500728c */ /* 0x000fc6000bf05270 */
[----:B------:R-:W-:Y:S02]  /*74a0*/  ULDC.64 UR4, c[0x0][0x330] ;  /* 0x0000cc0000047ab9 */ /* 0x000fe40000000a00 */
[----:B------:R-:W-:-:S07]  /*74b0*/  UIMAD.WIDE.U32 UR28, UR26, UR4, URZ ;  /* 0x000000041a1c72a5 */ /* 0x000fce000f8e003f */
[----:B------:R-:W-:Y:S02]  /*74c0*/  @UP0 UMOV UR27, UR29 ;  /* 0x0000001d001b0c82 */ /* 0x000fe40008000000 */
[----:B------:R-:W-:Y:S02]  /*74d0*/  @UP0 USHF.R.U32.HI UR26, URZ, UR5, UR27 ;  /* 0x000000053f1a0299 */ /* 0x000fe4000801161b */
.L_x_1067:
[----:B------:R-:W-:Y:S02]  /*74e0*/  ULDC UR4, c[0x0][0x32c] ;  /* 0x0000cb0000047ab9 */ /* 0x000fe40000000800 */
[----:B------:R-:W-:-:S04]  /*74f0*/  UIMAD UR4, UR26, UR4, UR4 ;  /* 0x000000041a0472a4 */ /* 0x000fc8000f8e0204 */
[----:B------:R-:W-:-:S04]  /*7500*/  UISETP.LT.AND UP0, UPT, UR23, UR4, UPT ;  /* 0x000000041700728c */ /* 0x000fc8000bf01270 */
[----:B------:R-:W-:-:S04]  /*7510*/  USEL UR23, UR23, UR4, UP0 ;  /* 0x0000000417177287 */ /* 0x000fc80008000000 */
.L_x_1065:
        /* <DEDUP_REMOVED lines=22> */
[----:B------:R-:W-:Y:S02]  /*7680*/  IMAD.SHL.U32 R208, R5, 0x2, RZ ;  /* 0x0000000205d07824 */ /* 0x000fe400078e00ff */
        /* <DEDUP_REMOVED lines=10> */
.L_x_1079:
        /* <DEDUP_REMOVED lines=51> */
[C---:B---3--:R-:W-:Y:S05]  /*7a60*/  IADD3 R20, P0, R3.reuse, R5, RZ ;  /* 0x0000000503147210 */ /* 0x048fea0007f1e0ff */
        /* <DEDUP_REMOVED lines=22> */
.L_x_1069:
        /* <DEDUP_REMOVED lines=270> */
[----:B------:R-:W-:Y:S01]  /*8cb0*/  IMAD.MOV.U32 R0, RZ, RZ, c[0x0][0x2b8] ;  /* 0x0000ae00ff007624 */ /* 0x000fe200078e00ff */
[----:B------:R-:W-:Y:S01]  /*8cc0*/  IADD3 R16, -R205, 0x10, RZ ;  /* 0x00000010cd107810 */ /* 0x000fe20007ffe1ff */
[----:B------:R-:W-:Y:S01]  /*8cd0*/  ULEA UR5, UR22, UR11, 0x6 ;  /* 0x0000000b16057291 */ /* 0x000fe2000f8e303f */
[----:B------:R-:W-:Y:S01]  /*8ce0*/  LOP3.LUT R18, R18, 0xf, RZ, 0xc0, !PT ;  /* 0x0000000f12127812 */ /* 0x000fe200078ec0ff */
[----:B------:R-:W-:Y:S01]  /*8cf0*/  IMAD.MOV.U32 R240, RZ, RZ, RZ ;  /* 0x000000fffff07224 */ /* 0x000fe200078e00ff */
[----:B------:R-:W-:Y:S02]  /*8d00*/  ISETP.NE.AND P1, PT, R0, 0x1, PT ;  /* 0x000000010000780c */ /* 0x000fe40003f25270 */
        /* <DEDUP_REMOVED lines=40> */
[C---:B----4-:R-:W-:Y:S05]  /*8f90*/  IADD3 R12, P0, R3.reuse, R5, RZ ;  /* 0x00000005030c7210 */ /* 0x050fea0007f1e0ff */
        /* <DEDUP_REMOVED lines=22> */
.L_x_1070:
[----:B--234-:R-:W-:Y:S01]  /*9100*/  PLOP3.LUT P0, PT, PT, PT, UP2, 0x80, 0x0 ;  /* 0x000000000000781c */ /* 0x01cfe20003f0f028 */
[----:B------:R-:W2:Y:S01]  /*9110*/  LDL R2, [R1+0xc] ;  /* 0x00000c0001027983 */ /* 0x000ea20000100800 */
[----:B------:R-:W-:Y:S03]  /*9120*/  USHF.L.U32 UR5, UR22, 0x6, URZ ;  /* 0x0000000616057899 */ /* 0x000fe6000800063f */
[----:B-1----:R-:W3:Y:S03]  /*9130*/  LDL R12, [R1+0x8] ;  /* 0x00000800010c7983 */ /* 0x002ee60000100800 */
[----:B------:R-:W-:Y:S01]  /*9140*/  IMAD.U32 R5, RZ, RZ, UR5 ;  /* 0x00000005ff057e24 */ /* 0x000fe2000f8e00ff */
[----:B------:R-:W0:Y:S04]  /*9150*/  LDGDEPBAR ;  /* 0x00000000000079af */ /* 0x000e280000000000 */
[----:B--2---:R-:W-:Y:S01]  /*9160*/  @P0 IMAD.HI.U32 R0, R2, c[0x0][0x2c8], RZ ;  /* 0x0000b20002000a27 */ /* 0x004fe200078e00ff */
[----:B------:R-:W-:Y:S03]  /*9170*/  PLOP3.LUT P0, PT, PT, PT, UP2, 0x80, 0x0 ;  /* 0x000000000000781c */ /* 0x000fe60003f0f028 */
[----:B------:R-:W-:Y:S01]  /*9180*/  IMAD.MOV.U32 R4, RZ, RZ, R2 ;  /* 0x000000ffff047224 */ /* 0x000fe200078e0002 */
[----:B---3--:R-:W-:Y:S09]  /*9190*/  IADD3 R2, -R12, 0x1, -R5 ;  /* 0x000000010c027810 */ /* 0x008ff20007ffe905 */
[----:B------:R-:W-:Y:S01]  /*91a0*/  @P0 SHF.R.U32.HI R4, RZ, c[0x0][0x2cc], R0 ;  /* 0x0000b300ff040a19 */ /* 0x000fe20000011600 */
[----:B------:R-:W-:Y:S01]  /*91b0*/  IMAD.U32 R0, RZ, RZ, UR12 ;  /* 0x0000000cff007e24 */ /* 0x000fe2000f8e00ff */
[----:B------:R-:W-:Y:S03]  /*91c0*/  PLOP3.LUT P0, PT, PT, PT, UP1, 0x40, 0x0 ;  /* 0x000000000000781c */ /* 0x000fe60003f0e818 */
[----:B------:R-:W1:Y:S01]  /*91d0*/  SHFL.IDX PT, R3, R4, RZ, 0x1c1f ;  /* 0x001c1fff04037589 */ /* 0x000e6200000e0000 */
[----:B------:R-:W-:Y:S04]  /*91e0*/  IADD3 R0, -R0, UR8, R2 ;  /* 0x0000000800007c10 */ /* 0x000fe8000fffe102 */
        /* <DEDUP_REMOVED lines=19> */
.L_x_1073:
[----:B------:R-:W-:Y:S04]  /*9320*/  MOV R8, 0x1 ;  /* 0x0000000100087802 */ /* 0x000fe80000000f00 */
[----:B------:R-:W-:Y:S11]  /*9330*/  ISETP.NE.AND P0, PT, R8, c[0x0][0x32c], PT ;  /* 0x0000cb0008007a0c */ /* 0x000ff60003f05270 */
[----:B------:R-:W-:Y:S02]  /*9340*/  @!UPT UIADD3 URZ, URZ, URZ, URZ ;  /* 0x0000003f3f3ff290 */ /* 0x000fe4000fffe03f */
[----:B------:R-:W-:Y:S05]  /*9350*/  @P0 IMAD.HI.U32 R8, R3, c[0x0][0x330], RZ ;  /* 0x0000cc0003080a27 */ /* 0x000fea00078e00ff */
[----:B------:R-:W-:Y:S02]  /*9360*/  @P0 SHF.R.U32.HI R3, RZ, c[0x0][0x334], R8 ;  /* 0x0000cd00ff030a19 */ /* 0x000fe40000011608 */
.L_x_1074:
[----:B------:R-:W-:Y:S05]  /*9370*/  BSYNC B0 ;  /* 0x0000000000007941 */ /* 0x000fea0003800000 */
.L_x_1072:
[----:B------:R-:W-:Y:S04]  /*9380*/  IMAD R3, R3, c[0x0][0x32c], -R5 ;  /* 0x0000cb0003037a24 */ /* 0x000fe800078e0a05 */
[----:B------:R-:W-:Y:S05]  /*9390*/  IMAD.IADD R3, R3, 0x1, -R12 ;  /* 0x0000000103037824 */ /* 0x000fea00078e0a0c */
[----:B------:R-:W-:Y:S02]  /*93a0*/  IADD3 R8, R3, c[0x0][0x32c], RZ ;  /* 0x0000cb0003087a10 */ /* 0x000fe40007ffe0ff */
[----:B------:R-:W-:Y:S02]  /*93b0*/  IMNMX R0, R0, R3, !PT ;  /* 0x0000000300007217 */ /* 0x000fe40007800200 */
[----:B------:R-:W-:Y:S02]  /*93c0*/  IMNMX R2, R2, R8, PT ;  /* 0x0000000802027217 */ /* 0x000fe40003800200 */
.L_x_1071:
        /* <DEDUP_REMOVED lines=85> */
.L_x_1077:
[----:B------:R-:W-:Y:S04]  /*9920*/  MOV R4, 0x1 ;  /* 0x0000000100047802 */ /* 0x000fe80000000f00 */
[----:B------:R-:W-:Y:S11]  /*9930*/  ISETP.NE.AND P0, PT, R4, c[0x0][0x32c], PT ;  /* 0x0000cb0004007a0c */ /* 0x000ff60003f05270 */
[----:B------:R-:W-:Y:S02]  /*9940*/  @!UPT UIADD3 URZ, URZ, URZ, URZ ;  /* 0x0000003f3f3ff290 */ /* 0x000fe4000fffe03f */
[----:B------:R-:W-:Y:S05]  /*9950*/  @P0 IMAD.HI.U32 R4, R3, c[0x0][0x330], RZ ;  /* 0x0000cc0003040a27 */ /* 0x000fea00078e00ff */
[----:B------:R-:W-:Y:S02]  /*9960*/  @P0 SHF.R.U32.HI R3, RZ, c[0x0][0x334], R4 ;  /* 0x0000cd00ff030a19 */ /* 0x000fe40000011604 */
.L_x_1078:
[----:B------:R-:W-:Y:S05]  /*9970*/  BSYNC B0 ;  /* 0x0000000000007941 */ /* 0x000fea0003800000 */
.L_x_1076:
[----:B------:R-:W-:Y:S04]  /*9980*/  IMAD R5, R3, c[0x0][0x32c], -R5 ;  /* 0x0000cb0003057a24 */ /* 0x000fe800078e0a05 */
[----:B------:R-:W-:Y:S05]  /*9990*/  IMAD.IADD R5, R5, 0x1, -R12 ;  /* 0x0000000105057824 */ /* 0x000fea00078e0a0c */
[----:B------:R-:W-:Y:S02]  /*99a0*/  IADD3 R3, R5, c[0x0][0x32c], RZ ;  /* 0x0000cb0005037a10 */ /* 0x000fe40007ffe0ff */
[----:B------:R-:W-:Y:S02]  /*99b0*/  IMNMX R0, R0, R5, !PT ;  /* 0x0000000500007217 */ /* 0x000fe40007800200 */
[----:B------:R-:W-:Y:S02]  /*99c0*/  IMNMX R2, R2, R3, PT ;  /* 0x0000000302027217 */ /* 0x000fe40003800200 */
.L_x_1075:
        /* <DEDUP_REMOVED lines=566> */
.L_x_1068:
[----:B------:R-:W2:Y:S01]  /*bd30*/  S2UR UR23, SR_CTAID.X ;  /* 0x00000000001779c3 */ /* 0x000ea20000002500 */
[----:B------:R-:W-:Y:S01]  /*bd40*/  ULDC.64 UR4, c[0x0][0x2c8] ;  /* 0x0000b20000047ab9 */ /* 0x000fe20000000a00 */
[----:B------:R-:W-:Y:S01]  /*bd50*/  PLOP3.LUT P0, PT, PT, PT, UP1, 0x40, 0x0 ;  /* 0x000000000000781c */ /* 0x000fe20003f0e818 */
[----:B--2---:R-:W-:-:S04]  /*bd60*/  ULEA UR23, UR23, 0x7f, 0x7 ;  /* 0x0000007f17177891 */ /* 0x004fc8000f8e383f */
        /* <DEDUP_REMOVED lines=22> */
.L_x_1081:
[----:B------:R-:W-:Y:S02]  /*bed0*/  UMOV UR5, 0x1 ;  /* 0x0000000100057882 */ /* 0x000fe40000000000 */
[----:B------:R-:W-:Y:S02]  /*bee0*/  ULDC UR4, c[0x0][0x32c] ;  /* 0x0000cb0000047ab9 */ /* 0x000fe40000000800 */
[----:B------:R-:W-:-:S03]  /*bef0*/  UISETP.NE.AND UP0, UPT, UR5, UR4, UPT ;  /* 0x000000040500728c */ /* 0x000fc6000bf05270 */
[----:B------:R-:W-:Y:S02]  /*bf00*/  ULDC.64 UR4, c[0x0][0x330] ;  /* 0x0000cc0000047ab9 */ /* 0x000fe40000000a00 */
[----:B------:R-:W-:-:S07]  /*bf10*/  UIMAD.WIDE.U32 UR28, UR26, UR4, URZ ;  /* 0x000000041a1c72a5 */ /* 0x000fce000f8e003f */
[----:B------:R-:W-:Y:S02]  /*bf20*/  @UP0 UMOV UR27, UR29 ;  /* 0x0000001d001b0c82 */ /* 0x000fe40008000000 */
[----:B------:R-:W-:Y:S02]  /*bf30*/  @UP0 USHF.R.U32.HI UR26, URZ, UR5, UR27 ;  /* 0x000000053f1a0299 */ /* 0x000fe4000801161b */
.L_x_1082:
[----:B------:R-:W-:Y:S02]  /*bf40*/  ULDC UR4, c[0x0][0x32c] ;  /* 0x0000cb0000047ab9 */ /* 0x000fe40000000800 */
[----:B------:R-:W-:-:S04]  /*bf50*/  UIMAD UR4, UR26, UR4, URZ ;  /* 0x000000041a0472a4 */ /* 0x000fc8000f8e023f */
[----:B------:R-:W-:-:S04]  /*bf60*/  UISETP.LT.AND UP0, UPT, UR23, UR4, UPT ;  /* 0x000000041700728c */ /* 0x000fc8000bf01270 */
[----:B------:R-:W-:-:S04]  /*bf70*/  USEL UR23, UR23, UR4, !UP0 ;  /* 0x0000000417177287 */ /* 0x000fc8000c000000 */
.L_x_1080:
        /* <DEDUP_REMOVED lines=24> */
[C---:B------:R-:W-:Y:S01]  /*c100*/  IMAD.SHL.U32 R204, R0.reuse, 0x2, RZ ;  /* 0x0000000200cc7824 */ /* 0x040fe200078e00ff */
[C---:B------:R-:W-:Y:S01]  /*c110*/  SHF.L.U64.HI R208, R249.reuse, 0x1, R208 ;  /* 0x00000001f9d07819 */ /* 0x040fe200000102d0 */
[----:B------:R-:W-:Y:S02]  /*c120*/  IMAD.MOV.U32 R133, RZ, RZ, R132 ;  /* 0x000000ffff857224 */ /* 0x000fe400078e0084 */
[----:B------:R-:W-:Y:S02]  /*c130*/  IMAD.SHL.U32 R3, R249, 0x2, RZ ;  /* 0x00000002f9037824 */ /* 0x000fe400078e00ff */
[----:B------:R-:W-:Y:S01]  /*c140*/  IMAD.SHL.U32 R206, R5, 0x2, RZ ;  /* 0x0000000205ce7824 */ /* 0x000fe200078e00ff */
[----:B--2---:R-:W-:-:S02]  /*c150*/  SHF.L.U64.HI R205, R0, 0x1, R4 ;  /* 0x0000000100cd7819 */ /* 0x004fc40000010204 */
[----:B------:R-:W-:Y:S02]  /*c160*/  SEL R0, RZ, 0x10, P4 ;  /* 0x00000010ff007807 */ /* 0x000fe40002000000 */
[----:B---3--:R-:W-:Y:S02]  /*c170*/  SHF.L.U64.HI R207, R5, 0x1, R7 ;  /* 0x0000000105cf7819 */ /* 0x008fe40000010207 */
.L_x_1086:
        /* <DEDUP_REMOVED lines=74> */
.L_x_1084:
        /* <DEDUP_REMOVED lines=316> */
[C---:B-1--4-:R-:W-:Y:S05]  /*d9e0*/  IADD3 R12, P0, R3.reuse, R5, RZ ;  /* 0x00000005030c7210 */ /* 0x052fea0007f1e0ff */
        /* <DEDUP_REMOVED lines=22> */
.L_x_1085:
        /* <DEDUP_REMOVED lines=500> */
.L_x_1083:
[----:B------:R-:W-:-:S06]  /*fa90*/  UISETP.GE.AND UP0, UPT, UR22, UR7, UPT ;  /* 0x000000071600728c */ /* 0x000fcc000bf06270 */
[----:B------:R-:W-:-:S13]  /*faa0*/  PLOP3.LUT P0, PT, PT, PT, UP0, 0x40, 0x0 ;  /* 0x000000000000781c */ /* 0x000fda0003f0e808 */
[----:B------:R-:W-:Y:S05]  /*fab0*/  @P0 BRA `(.L_x_1087) ;  /* 0x000044d000000947 */ /* 0x000fea0003800000 */
[----:B-1----:R-:W2:Y:S01]  /*fac0*/  LDL.LU R0, [R1+0x1c] ;  /* 0x00001c0001007983 */ /* 0x002ea20000300800 */
[----:B------:R-:W-:Y:S01]  /*fad0*/  SHF.R.S32.HI R250, RZ, 0x1f, R249 ;  /* 0x0000001ffffa7819 */ /* 0x000fe200000114f9 */
[----:B------:R-:W-:Y:S02]  /*fae0*/  IMAD.MOV.U32 R134, RZ, RZ, R3 ;  /* 0x000000ffff867224 */ /* 0x000fe400078e0003 */
[----:B------:R-:W2:Y:S01]  /*faf0*/  LDL.LU R5, [R1+0x18] ;  /* 0x0000180001057983 */ /* 0x000ea20000300800 */
[C---:B------:R-:W-:Y:S01]  /*fb00*/  SHF.L.U64.HI R250, R249.reuse, 0x1, R250 ;  /* 0x00000001f9fa7819 */ /* 0x040fe200000102fa */
[----:B------:R-:W-:Y:S02]  /*fb10*/  IMAD.MOV.U32 R133, RZ, RZ, R132 ;  /* 0x000000ffff857224 */ /* 0x000fe400078e0084 */
[----:B------:R-:W3:Y:S01]  /*fb20*/  LDL.LU R4, [R1+0x20] ;  /* 0x0000200001047983 */ /* 0x000ee20000300800 */
[----:B------:R-:W-:-:S03]  /*fb30*/  IMAD.SHL.U32 R249, R249, 0x2, RZ ;  /* 0x00000002f9f97824 */ /* 0x000fc600078e00ff */
[----:B------:R-:W3:Y:S01]  /*fb40*/  LDL.LU R2, [R1+0x14] ;  /* 0x0000140001027983 */ /* 0x000ee20000300800 */
[----:B------:R-:W-:Y:S01]  /*fb50*/  IMAD.SHL.U32 R243, R251, 0x2, RZ ;  /* 0x00000002fbf37824 */ /* 0x000fe200078e00ff */
[C---:B--2---:R-:W-:Y:S02]  /*fb60*/  SHF.L.U64.HI R248, R5.reuse, 0x1, R0 ;  /* 0x0000000105f87819 */ /* 0x044fe40000010200 */
[----:B------:R-:W-:Y:S01]  /*fb70*/  SHF.R.S32.HI R0, RZ, 0x1f, R251 ;  /* 0x0000001fff007819 */ /* 0x000fe200000114fb */
[----:B------:R-:W-:-:S03]  /*fb80*/  IMAD.SHL.U32 R247, R5, 0x2, RZ ;  /* 0x0000000205f77824 */ /* 0x000fc600078e00ff */
[----:B------:R-:W-:Y:S02]  /*fb90*/  SHF.L.U64.HI R244, R251, 0x1, R0 ;  /* 0x00000001fbf47819 */ /* 0x000fe40000010200 */
[C---:B---3--:R-:W-:Y:S01]  /*fba0*/  SHF.L.U64.HI R246, R2.reuse, 0x1, R4 ;  /* 0x0000000102f67819 */ /* 0x048fe20000010204 */
[----:B------:R-:W-:Y:S02]  /*fbb0*/  IMAD.SHL.U32 R245, R2, 0x2, RZ ;  /* 0x0000000202f57824 */ /* 0x000fe400078e00ff */
.L_x_1097:
[----:B-1----:R-:W-:Y:S01]  /*fbc0*/  SHF.R.S32.HI R0, RZ, 0x1f, R242 ;  /* 0x0000001fff007819 */ /* 0x002fe200000114f2 */
[----:B------:R-:W-:Y:S01]  /*fbd0*/  IMAD.WIDE.U32 R2, R242, c[0x0][0x208], RZ ;  /* 0x00008200f2027a25 */ /* 0x000fe200078e00ff */
[----:B------:R-:W-:Y:S01]  /*fbe0*/  SHF.R.S32.HI R4, RZ, 0x1f, R240 ;  /* 0x0000001fff047819 */ /* 0x000fe200000114f0 */
[----:B------:R-:W-:Y:S04]  /*fbf0*/  DEPBAR.LE SB0, 0x0 ;  /* 0x000080000000791a */ /* 0x000fe80000000000 */
[----:B------:R-:W-:Y:S01]  /*fc00*/  IMAD R0, R0, c[0x0][0x208], RZ ;  /* 0x0000820000007a24 */ /* 0x000fe200078e02ff */
[----:B------:R-:W-:Y:S01]  /*fc10*/  BAR.SYNC.DEFER_BLOCKING 0x0 ;  /* 0x0000000000007b1d */ /* 0x000fe20000010000 */
[----:B------:R-:W-:Y:S01]  /*fc20*/  IMAD R4, R4, c[0x0][0x218], RZ ;  /* 0x0000860004047a24 */ /* 0x000fe200078e02ff */
[----:B------:R-:W-:Y:S01]  /*fc30*/  UISETP.GT.AND UP0, UPT, UR22, UR7, UPT ;  /* 0x000000071600728c */ /* 0x000fe2000bf04270 */
[----:B------:R-:W-:Y:S02]  /*fc40*/  IMAD R0, R242, c[0x0][0x20c], R0 ;  /* 0x00008300f2007a24 */ /* 0x000fe400078e0200 */
[C---:B------:R-:W-:Y:S03]  /*fc50*/  IMAD R4, R240.reuse, c[0x0][0x21c], R4 ;  /* 0x00008700f0047a24 */ /* 0x040fe600078e0204 */
        /* <DEDUP_REMOVED lines=313> */
[----:B--234-:R-:W-:Y:S01]  /*10ff0*/  IMAD.MOV.U32 R251, RZ, RZ, c[0x0][0x2b8] ;  /* 0x0000ae00fffb7624 */ /* 0x01cfe200078e00ff */
[----:B------:R-:W-:Y:S01]  /*11000*/  ULEA UR4, UR22, UR11, 0x6 ;  /* 0x0000000b16047291 */ /* 0x000fe2000f8e303f */
[----:B------:R-:W-:Y:S03]  /*11010*/  IMAD.MOV.U32 R240, RZ, RZ, RZ ;  /* 0x000000fffff07224 */ /* 0x000fe600078e00ff */
[----:B------:R-:W-:Y:S02]  /*11020*/  ISETP.NE.AND P1, PT, R251, 0x1, PT ;  /* 0x00000001fb00780c */ /* 0x000fe40003f25270 */
[----:B------:R-:W-:Y:S05]  /*11030*/  IMAD.U32 R2, RZ, RZ, UR4 ;  /* 0x00000004ff027e24 */ /* 0x000fea000f8e00ff */
[----:B------:R-:W-:Y:S05]  /*11040*/  IADD3 R2, R2, -0x40, R252 ;  /* 0xffffffc002027810 */ /* 0x000fea0007ffe0fc */
[----:B------:R-:W-:Y:S02]  /*11050*/  IMAD.MOV.U32 R0, RZ, RZ, R2 ;  /* 0x000000ffff007224 */ /* 0x000fe400078e0002 */
[----:B------:R-:W-:Y:S05]  /*11060*/  @P1 IMAD.HI.U32 R3, R2, c[0x0][0x2bc], RZ ;  /* 0x0000af0002031a27 */ /* 0x000fea00078e00ff */
        /* <DEDUP_REMOVED lines=26> */
[C---:B---3--:R-:W-:Y:S01]  /*11210*/  IMAD.X R17, R4.reuse, 0x1, R250, P0 ;  /* 0x0000000104117824 */ /* 0x048fe200000e06fa */
[C---:B------:R-:W-:Y:S04]  /*11220*/  IADD3 R14, P0, R3.reuse, R247, RZ ;  /* 0x000000f7030e7210 */ /* 0x040fe80007f1e0ff */
[----:B------:R2:W-:Y:S01]  /*11230*/  LDGSTS.E.BYPASS.LTC128B.128 [R239+0x8100], [R16.64], !P3 ;  /* 0x0810000010ef7fae */ /* 0x0005e2000d901d52 */
[CC--:B------:R-:W-:Y:S02]  /*11240*/  IADD3.X R15, R4.reuse, R248.reuse, RZ, P0, !PT ;  /* 0x000000f8040f7210 */ /* 0x0c0fe400007fe4ff */
        /* <DEDUP_REMOVED lines=19> */
.L_x_1088:
        /* <DEDUP_REMOVED lines=34> */
.L_x_1091:
[----:B------:R-:W-:Y:S04]  /*115a0*/  MOV R8, 0x1 ;  /* 0x0000000100087802 */ /* 0x000fe80000000f00 */
[----:B------:R-:W-:Y:S11]  /*115b0*/  ISETP.NE.AND P0, PT, R8, c[0x0][0x32c], PT ;  /* 0x0000cb0008007a0c */ /* 0x000ff60003f05270 */
[----:B------:R-:W-:Y:S02]  /*115c0*/  @!UPT UIADD3 URZ, URZ, URZ, URZ ;  /* 0x0000003f3f3ff290 */ /* 0x000fe4000fffe03f */
[----:B------:R-:W-:Y:S05]  /*115d0*/  @P0 IMAD.HI.U32 R8, R3, c[0x0][0x330], RZ ;  /* 0x0000cc0003080a27 */ /* 0x000fea00078e00ff */
[----:B------:R-:W-:Y:S02]  /*115e0*/  @P0 SHF.R.U32.HI R3, RZ, c[0x0][0x334], R8 ;  /* 0x0000cd00ff030a19 */ /* 0x000fe40000011608 */
.L_x_1092:
[----:B------:R-:W-:Y:S05]  /*115f0*/  BSYNC B0 ;  /* 0x0000000000007941 */ /* 0x000fea0003800000 */
.L_x_1090:
[----:B------:R-:W-:Y:S04]  /*11600*/  IMAD R3, R3, c[0x0][0x32c], -R5 ;  /* 0x0000cb0003037a24 */ /* 0x000fe800078e0a05 */
[----:B------:R-:W-:Y:S05]  /*11610*/  IMAD.IADD R3, R3, 0x1, -R12 ;  /* 0x0000000103037824 */ /* 0x000fea00078e0a0c */
[----:B------:R-:W-:Y:S02]  /*11620*/  IADD3 R8, R3, c[0x0][0x32c], RZ ;  /* 0x0000cb0003087a10 */ /* 0x000fe40007ffe0ff */
[----:B------:R-:W-:Y:S02]  /*11630*/  IMNMX R0, R0, R3, !PT ;  /* 0x0000000300007217 */ /* 0x000fe40007800200 */
[----:B------:R-:W-:Y:S02]  /*11640*/  IMNMX R2, R2, R8, PT ;  /* 0x0000000802027217 */ /* 0x000fe40003800200 */
.L_x_1089:
        /* <DEDUP_REMOVED lines=85> */
.L_x_1095:
[----:B------:R-:W-:Y:S04]  /*11ba0*/  MOV R4, 0x1 ;  /* 0x0000000100047802 */ /* 0x000fe80000000f00 */
[----:B------:R-:W-:Y:S11]  /*11bb0*/  ISETP.NE.AND P0, PT, R4, c[0x0][0x32c], PT ;  /* 0x0000cb0004007a0c */ /* 0x000ff60003f05270 */
[----:B------:R-:W-:Y:S02]  /*11bc0*/  @!UPT UIADD3 URZ, URZ, URZ, URZ ;  /* 0x0000003f3f3ff290 */ /* 0x000fe4000fffe03f */
[----:B------:R-:W-:Y:S05]  /*11bd0*/  @P0 IMAD.HI.U32 R4, R3, c[0x0][0x330], RZ ;  /* 0x0000cc0003040a27 */ /* 0x000fea00078e00ff */
[----:B------:R-:W-:Y:S02]  /*11be0*/  @P0 SHF.R.U32.HI R3, RZ, c[0x0][0x334], R4 ;  /* 0x0000cd00ff030a19 */ /* 0x000fe40000011604 */
.L_x_1096:
[----:B------:R-:W-:Y:S05]  /*11bf0*/  BSYNC B0 ;  /* 0x0000000000007941 */ /* 0x000fea0003800000 */
.L_x_1094:
[----:B------:R-:W-:Y:S04]  /*11c00*/  IMAD R5, R3, c[0x0][0x32c], -R5 ;  /* 0x0000cb0003057a24 */ /* 0x000fe800078e0a05 */
[----:B------:R-:W-:Y:S05]  /*11c10*/  IMAD.IADD R5, R5, 0x1, -R12 ;  /* 0x0000000105057824 */ /* 0x000fea00078e0a0c */
[----:B------:R-:W-:Y:S02]  /*11c20*/  IADD3 R3, R5, c[0x0][0x32c], RZ ;  /* 0x0000cb0005037a10 */ /* 0x000fe40007ffe0ff */
[----:B------:R-:W-:Y:S02]  /*11c30*/  IMNMX R0, R0, R5, !PT ;  /* 0x0000000500007217 */ /* 0x000fe40007800200 */
[----:B------:R-:W-:Y:S02]  /*11c40*/  IMNMX R2, R2, R3, PT ;  /* 0x0000000302027217 */ /* 0x000fe40003800200 */
.L_x_1093:
        /* <DEDUP_REMOVED lines=564> */
.L_x_1087:
[----:B------:R-:W2:Y:S04]  /*13f90*/  LDL.LU R5, [R1] ;  /* 0x0000000001057983 */ /* 0x000ea80000300800 */
[----:B-1----:R-:W3:Y:S01]  /*13fa0*/  LDL.LU R2, [R1+0x4] ;  /* 0x0000040001027983 */ /* 0x002ee20000300800 */
        /* <DEDUP_REMOVED lines=155> */
.L_x_1049:
        /* <DEDUP_REMOVED lines=59> */
[----:B------:R-:W-:Y:S01]  /*14d10*/  F2FP.PACK_AB R50, R51, R50 ;  /* 0x000000323332723e */ /* 0x000fe200000000ff */
[----:B------:R-:W-:Y:S01]  /*14d20*/  IMAD.IADD R4, R4, 0x1, R2 ;  /* 0x0000000104047824 */ /* 0x000fe200078e0202 */
[----:B------:R-:W-:-:S02]  /*14d30*/  F2FP.PACK_AB R35, R35, R20 ;  /* 0x000000142323723e */ /* 0x000fc400000000ff */
[----:B------:R-:W-:Y:S02]  /*14d40*/  F2FP.PACK_AB R54, R55, R54 ;  /* 0x000000363736723e */ /* 0x000fe400000000ff */
[----:B------:R-:W-:Y:S02]  /*14d50*/  F2FP.PACK_AB R34, R34, R56 ;  /* 0x000000382222723e */ /* 0x000fe400000000ff */
[----:B------:R-:W-:Y:S02]  /*14d60*/  F2FP.PACK_AB R58, R59, R58 ;  /* 0x0000003a3b3a723e */ /* 0x000fe400000000ff */
[----:B------:R-:W-:Y:S01]  /*14d70*/  F2FP.PACK_AB R33, R33, R60 ;  /* 0x0000003c2121723e */ /* 0x000fe200000000ff */
[----:B------:R1:W-:Y:S01]  /*14d80*/  STS [R0+0x80], R49 ;  /* 0x0000803100007388 */ /* 0x0003e20000000800 */
[----:B------:R-:W-:Y:S02]  /*14d90*/  F2FP.PACK_AB R62, R63, R62 ;  /* 0x0000003e3f3e723e */ /* 0x000fe400000000ff */
[----:B------:R-:W-:Y:S01]  /*14da0*/  F2FP.PACK_AB R32, R32, R64 ;  /* 0x000000402020723e */ /* 0x000fe200000000ff */
[----:B------:R-:W-:Y:S01]  /*14db0*/  STS [R0+0x480], R142 ;  /* 0x0004808e00007388 */ /* 0x000fe20000000800 */
[----:B------:R-:W-:-:S02]  /*14dc0*/  F2FP.PACK_AB R66, R67, R66 ;  /* 0x000000424342723e */ /* 0x000fc400000000ff */
[----:B------:R-:W-:Y:S01]  /*14dd0*/  F2FP.PACK_AB R31, R31, R68 ;  /* 0x000000441f1f723e */ /* 0x000fe200000000ff */
[----:B------:R2:W-:Y:S01]  /*14de0*/  STS [R2], R7 ;  /* 0x0000000702007388 */ /* 0x0005e20000000800 */
[----:B------:R-:W-:Y:S02]  /*14df0*/  F2FP.PACK_AB R70, R71, R70 ;  /* 0x000000464746723e */ /* 0x000fe400000000ff */
[----:B------:R-:W-:Y:S01]  /*14e00*/  F2FP.PACK_AB R30, R30, R72 ;  /* 0x000000481e1e723e */ /* 0x000fe200000000ff */
[----:B------:R-:W-:Y:S01]  /*14e10*/  STS [R2+0x400], R146 ;  /* 0x0004009202007388 */ /* 0x000fe20000000800 */
        /* <DEDUP_REMOVED lines=9> */
[----:B-1----:R-:W-:Y:S01]  /*14eb0*/  IMAD.MOV.U32 R49, RZ, RZ, 0x40 ;  /* 0x00000040ff317424 */ /* 0x002fe200078e00ff */
[----:B------:R-:W-:Y:S02]  /*14ec0*/  F2FP.PACK_AB R86, R87, R86 ;  /* 0x000000565756723e */ /* 0x000fe400000000ff */
[----:B------:R-:W-:Y:S01]  /*14ed0*/  STS [R4+0x400], R154 ;  /* 0x0004009a04007388 */ /* 0x000fe20000000800 */
[----:B------:R-:W-:-:S02]  /*14ee0*/  F2FP.PACK_AB R26, R26, R88 ;  /* 0x000000581a1a723e */ /* 0x000fc400000000ff */
[----:B------:R-:W-:Y:S02]  /*14ef0*/  F2FP.PACK_AB R90, R91, R90 ;  /* 0x0000005a5b5a723e */ /* 0x000fe400000000ff */
[----:B--2---:R-:W-:Y:S02]  /*14f00*/  SEL R7, R49, 0xffffffc0, !P2 ;  /* 0xffffffc031077807 */ /* 0x004fe40005000000 */
[----:B------:R-:W-:Y:S02]  /*14f10*/  F2FP.PACK_AB R25, R25, R92 ;  /* 0x0000005c1919723e */ /* 0x000fe400000000ff */
[----:B------:R-:W-:Y:S02]  /*14f20*/  F2FP.PACK_AB R94, R95, R94 ;  /* 0x0000005e5f5e723e */ /* 0x000fe400000000ff */
[----:B------:R-:W-:Y:S01]  /*14f30*/  F2FP.PACK_AB R24, R24, R96 ;  /* 0x000000601818723e */ /* 0x000fe200000000ff */
[----:B---3--:R-:W-:Y:S01]  /*14f40*/  IMAD.IADD R6, R0, 0x1, R7 ;  /* 0x0000000100067824 */ /* 0x008fe200078e0207 */
[----:B------:R-:W-:-:S02]  /*14f50*/  F2FP.PACK_AB R98, R99, R98 ;  /* 0x000000626362723e */ /* 0x000fc400000000ff */
[----:B------:R-:W-:Y:S02]  /*14f60*/  F2FP.PACK_AB R23, R23, R100 ;  /* 0x000000641717723e */ /* 0x000fe400000000ff */
[----:B------:R1:W-:Y:S01]  /*14f70*/  STS [R6+0x80], R5 ;  /* 0x0000800506007388 */ /* 0x0003e20000000800 */
[----:B------:R-:W-:Y:S01]  /*14f80*/  F2FP.PACK_AB R102, R103, R102 ;  /* 0x000000666766723e */ /* 0x000fe200000000ff */
[----:B----4-:R-:W-:Y:S02]  /*14f90*/  IMAD.IADD R8, R7, 0x1, R2 ;  /* 0x0000000107087824 */ /* 0x010fe400078e0202 */
        /* <DEDUP_REMOVED lines=8> */
[----:B------:R-:W-:Y:S02]  /*15020*/  F2FP.PACK_AB R17, R17, R114 ;  /* 0x000000721111723e */ /* 0x000fe400000000ff */
[----:B------:R-:W-:Y:S02]  /*15030*/  F2FP.PACK_AB R16, R117, R116 ;  /* 0x000000747510723e */ /* 0x000fe400000000ff */
[----:B------:R-:W-:Y:S02]  /*15040*/  F2FP.PACK_AB R13, R13, R118 ;  /* 0x000000760d0d723e */ /* 0x000fe400000000ff */
[----:B------:R-:W-:-:S02]  /*15050*/  F2FP.PACK_AB R12, R121, R120 ;  /* 0x00000078790c723e */ /* 0x000fc400000000ff */
[----:B------:R-:W-:Y:S01]  /*15060*/  F2FP.PACK_AB R11, R11, R122 ;  /* 0x0000007a0b0b723e */ /* 0x000fe200000000ff */
[----:B-1----:R-:W-:Y:S01]  /*15070*/  IMAD.IADD R5, R7, 0x1, R3 ;  /* 0x0000000107057824 */ /* 0x002fe200078e0203 */
[----:B------:R-:W-:Y:S01]  /*15080*/  F2FP.PACK_AB R9, R125, R124 ;  /* 0x0000007c7d09723e */ /* 0x000fe200000000ff */
[----:B------:R-:W-:Y:S01]  /*15090*/  IMAD.IADD R7, R4, 0x1, R7 ;  /* 0x0000000104077824 */ /* 0x000fe200078e0207 */
[----:B------:R-:W-:Y:S02]  /*150a0*/  F2FP.PACK_AB R15, R15, R126 ;  /* 0x0000007e0f0f723e */ /* 0x000fe400000000ff */
[----:B------:R-:W-:Y:S01]  /*150b0*/  STS [R5+0x80], R45 ;  /* 0x0000802d05007388 */ /* 0x000fe20000000800 */
[----:B------:R-:W-:Y:S02]  /*150c0*/  F2FP.PACK_AB R14, R129, R128 ;  /* 0x00000080810e723e */ /* 0x000fe400000000ff */
[----:B------:R-:W-:Y:S01]  /*150d0*/  F2FP.PACK_AB R10, R10, R130 ;  /* 0x000000820a0a723e */ /* 0x000fe200000000ff */
[----:B------:R-:W-:Y:S01]  /*150e0*/  STS [R5+0x480], R166 ;  /* 0x000480a605007388 */ /* 0x000fe20000000800 */
[----:B------:R-:W-:-:S03]  /*150f0*/  PLOP3.LUT P0, PT, PT, PT, UP1, 0x80, 0x0 ;  /* 0x000000000000781c */ /* 0x000fc60003f0f018 */
        /* <DEDUP_REMOVED lines=47> */
[----:B------:R3:W-:Y:S04]  /*153f0*/  STS [R5+0xc480], R15 ;  /* 0x00c4800f05007388 */ /* 0x0007e80000000800 */
[----:B------:R3:W-:Y:S04]  /*15400*/  STS [R7+0xc000], R14 ;  /* 0x00c0000e07007388 */ /* 0x0007e80000000800 */
        /* <DEDUP_REMOVED lines=26> */
.L_x_1099:
        /* <DEDUP_REMOVED lines=9> */
[----:B------:R-:W-:Y:S01]  /*15640*/  UIMAD UR9, UR8, UR6, URZ ;  /* 0x00000006080972a4 */ /* 0x000fe2000f8e023f */
[----:B------:R-:W-:Y:S01]  /*15650*/  LEA.HI R6, R47, R57, RZ, 0x3 ;  /* 0x000000392f067211 */ /* 0x000fe200078f18ff */
[----:B------:R-:W-:Y:S01]  /*15660*/  USHF.R.S32.HI UR11, URZ, 0x1f, UR13 ;  /* 0x0000001f3f0b7899 */ /* 0x000fe2000801140d */
[----:B------:R-:W-:Y:S01]  /*15670*/  SHF.R.S32.HI R2, RZ, 0x1f, R3 ;  /* 0x0000001fff027819 */ /* 0x000fe20000011403 */
[----:B------:R-:W-:Y:S01]  /*15680*/  IMAD.IADD R4, R40, 0x1, -R0 ;  /* 0x0000000128047824 */ /* 0x000fe200078e0a00 */
[----:B------:R-:W-:Y:S01]  /*15690*/  LEA.HI R0, R22, R22, RZ, 0x1 ;  /* 0x0000001616007211 */ /* 0x000fe200078f08ff */
[----:B------:R-:W-:Y:S01]  /*156a0*/  ULDC.64 UR4, c[0x0][0x3a0] ;  /* 0x0000e80000047ab9 */ /* 0x000fe20000000a00 */
        /* <DEDUP_REMOVED lines=8> */
[----:B------:R-:W-:Y:S01]  /*15730*/  UIMAD.WIDE.U32 UR14, UR10, UR6, UR14 ;  /* 0x000000060a0e72a5 */ /* 0x000fe2000f8e000e */
[----:B------:R-:W-:Y:S01]  /*15740*/  IMAD R15, R4, 0x10, R2 ;  /* 0x00000010040f7824 */ /* 0x000fe200078e0202 */
[----:B------:R-:W-:Y:S01]  /*15750*/  UIMAD UR9, UR10, UR7, UR9 ;  /* 0x000000070a0972a4 */ /* 0x000fe2000f8e0209 */
[----:B------:R-:W-:Y:S01]  /*15760*/  LOP3.LUT R4, R6, 0xfffffff8, RZ, 0xc0, !PT ;  /* 0xfffffff806047812 */ /* 0x000fe200078ec0ff */
[----:B------:R-:W-:Y:S01]  /*15770*/  USEL UR11, UR11, URZ, !UP1 ;  /* 0x0000003f0b0b7287 */ /* 0x000fe2000c800000 */
[----:B------:R-:W-:Y:S01]  /*15780*/  IMAD R0, R0, 0x8, R15 ;  /* 0x0000000800007824 */ /* 0x000fe200078e020f */
[----:B------:R-:W-:Y:S01]  /*15790*/  ULDC.64 UR6, c[0x0][0x498] ;  /* 0x0001260000067ab9 */ /* 0x000fe20000000a00 */
[----:B------:R-:W-:Y:S01]  /*157a0*/  SHF.R.S32.HI R14, RZ, 0x3, R6 ;  /* 0x00000003ff0e7819 */ /* 0x000fe20000011406 */
[----:B------:R-:W-:Y:S01]  /*157b0*/  UIMAD.WIDE.U32 UR16, UR20, UR4, URZ ;  /* 0x00000004141072a5 */ /* 0x000fe2000f8e003f */
        /* <DEDUP_REMOVED lines=20> */
[----:B------:R-:W-:Y:S01]  /*15900*/  BSSY B0, `(.L_x_1100) ;  /* 0x0000068000007945 */ /* 0x000fe20003800000 */
[----:B------:R-:W-:Y:S01]  /*15910*/  UIADD3 UR17, UR17, UR12, URZ ;  /* 0x0000000c11117290 */ /* 0x000fe2000fffe03f */
[----:B------:R-:W-:Y:S01]  /*15920*/  IMAD R4, R3, c[0x0][0x4e8], R2 ;  /* 0x00013a0003047a24 */ /* 0x000fe200078e0202 */
[----:B------:R-:W-:Y:S01]  /*15930*/  IADD3 R2, P0, R0, UR14, RZ ;  /* 0x0000000e00027c10 */ /* 0x000fe2000ff1e0ff */
[----:B------:R-:W-:Y:S01]  /*15940*/  IMAD.U32 R3, RZ, RZ, UR7 ;  /* 0x00000007ff037e24 */ /* 0x000fe2000f8e00ff */
[----:B------:R-:W-:-:S02]  /*15950*/  UIMAD UR5, UR10, UR5, UR8 ;  /* 0x000000050a0572a4 */ /* 0x000fc4000f8e0208 */
[----:B------:R-:W-:Y:S01]  /*15960*/  SHF.R.S32.HI R0, RZ, 0x1f, R4 ;  /* 0x0000001fff007819 */ /* 0x000fe20000011404 */
[----:B------:R-:W-:Y:S01]  /*15970*/  UIMAD.WIDE.U32 UR16, UR10, UR4, UR16 ;  /* 0x000000040a1072a5 */ /* 0x000fe2000f8e0010 */
[----:B------:R-:W-:Y:S01]  /*15980*/  IADD3.X R3, R5, UR15, R3, P0, !PT ;  /* 0x0000000f05037c10 */ /* 0x000fe200087fe403 */
[----:B------:R-:W-:Y:S01]  /*15990*/  IMAD.SHL.U32 R5, R14, 0x40, RZ ;  /* 0x000000400e057824 */ /* 0x000fe200078e00ff */
[----:B------:R-:W-:Y:S01]  /*159a0*/  ULDC.64 UR6, c[0x0][0x3f0] ;  /* 0x0000fc0000067ab9 */ /* 0x000fe20000000a00 */
[----:B------:R-:W-:Y:S01]  /*159b0*/  IMAD R0, R0, c[0x0][0x488], RZ ;  /* 0x0001220000007a24 */ /* 0x000fe200078e02ff */
[----:B------:R-:W-:Y:S01]  /*159c0*/  UIMAD UR11, UR11, UR6, URZ ;  /* 0x000000060b0b72a4 */ /* 0x000fe2000f8e023f */
[C---:B------:R-:W-:Y:S01]  /*159d0*/  IMAD.WIDE.U32 R2, R4.reuse, c[0x0][0x488], R2 ;  /* 0x0001220004027a25 */ /* 0x040fe200078e0002 */
[----:B------:R-:W-:Y:S01]  /*159e0*/  LOP3.LUT R5, R5, 0x1c0, RZ, 0xc0, !PT ;  /* 0x000001c005057812 */ /* 0x000fe200078ec0ff */
[----:B------:R-:W-:Y:S02]  /*159f0*/  UIADD3 UR17, UR17, UR5, URZ ;  /* 0x0000000511117290 */ /* 0x000fe4000fffe03f */
[----:B------:R-:W-:Y:S01]  /*15a00*/  IMAD R9, R4, c[0x0][0x48c], R0 ;  /* 0x0001230004097a24 */ /* 0x000fe200078e0200 */
[----:B------:R-:W-:Y:S01]  /*15a10*/  SHF.R.U32.HI R8, RZ, 0x3, R5 ;  /* 0x00000003ff087819 */ /* 0x000fe20000011605 */
[----:B------:R-:W-:Y:S01]  /*15a20*/  IMAD.SHL.U32 R0, R7, 0x8, RZ ;  /* 0x0000000807007824 */ /* 0x000fe200078e00ff */
[C---:B------:R-:W-:Y:S01]  /*15a30*/  LEA R7, P0, R2.reuse, c[0x0][0x450], 0x2 ;  /* 0x0001140002077a11 */ /* 0x040fe200078010ff */
[----:B------:R-:W-:Y:S01]  /*15a40*/  IMAD.IADD R3, R3, 0x1, R9 ;  /* 0x0000000103037824 */ /* 0x000fe200078e0209 */
[----:B------:R-:W-:Y:S01]  /*15a50*/  UIMAD UR7, UR13, UR7, UR11 ;  /* 0x000000070d0772a4 */ /* 0x000fe2000f8e020b */
[----:B------:R-:W-:Y:S01]  /*15a60*/  IMAD.MOV.U32 R4, RZ, RZ, R6 ;  /* 0x000000ffff047224 */ /* 0x000fe200078e0006 */
[----:B------:R-:W-:Y:S01]  /*15a70*/  LOP3.LUT R5, R5, 0x38, R0, 0xf8, !PT ;  /* 0x0000003805057812 */ /* 0x000fe200078ef800 */
[----:B------:R-:W-:Y:S01]  /*15a80*/  UIMAD.WIDE.U32 UR16, UR13, UR6, UR16 ;  /* 0x000000060d1072a5 */ /* 0x000fe2000f8e0010 */
[----:B------:R-:W-:Y:S01]  /*15a90*/  @P1 SHF.R.U32.HI R4, RZ, c[0x0][0x4f0], R10 ;  /* 0x00013c00ff041a19 */ /* 0x000fe2000001160a */
[----:B------:R-:W-:Y:S01]  /*15aa0*/  SHFL.IDX PT, R12, R7, RZ, 0x1c1f ;  /* 0x001c1fff070c7589 */ /* 0x000fe200000e0000 */
[----:B------:R-:W-:Y:S01]  /*15ab0*/  LOP3.LUT R17, R5, R8, RZ, 0x3c, !PT ;  /* 0x0000000805117212 */ /* 0x000fe200078e3cff */
[----:B------:R-:W-:Y:S01]  /*15ac0*/  UIADD3 UR7, UR17, UR7, URZ ;  /* 0x0000000711077290 */ /* 0x000fe2000fffe03f */
[----:B------:R-:W-:Y:S01]  /*15ad0*/  LEA.HI.X R5, R2, c[0x0][0x454], R3, 0x2, P0 ;  /* 0x0001150002057a11 */ /* 0x000fe200000f1403 */
[----:B------:R1:W-:Y:S01]  /*15ae0*/  SHFL.IDX PT, R10, R7, 0x1, 0x1c1f ;  /* 0x003c1f00070a7f89 */ /* 0x0003e200000e0000 */
[--C-:B------:R-:W-:Y:S01]  /*15af0*/  SHF.R.S32.HI R9, RZ, 0x1f, R4.reuse ;  /* 0x0000001fff097819 */ /* 0x100fe20000011404 */
[----:B------:R-:W-:Y:S01]  /*15b00*/  IMAD.MOV R8, RZ, RZ, -R4 ;  /* 0x000000ffff087224 */ /* 0x000fe200078e0a04 */
[----:B------:R-:W-:Y:S01]  /*15b10*/  MOV R2, UR16 ;  /* 0x0000001000027c02 */ /* 0x000fe20008000f00 */
[----:B------:R-:W2:Y:S01]  /*15b20*/  SHFL.IDX PT, R13, R5, RZ, 0x1c1f ;  /* 0x001c1fff050d7589 */ /* 0x000ea200000e0000 */
[----:B------:R-:W-:-:S02]  /*15b30*/  IMAD.U32 R3, RZ, RZ, UR17 ;  /* 0x00000011ff037e24 */ /* 0x000fc4000f8e00ff */
[----:B------:R-:W-:Y:S01]  /*15b40*/  IMAD.U32 R3, RZ, RZ, UR7 ;  /* 0x00000007ff037e24 */ /* 0x000fe2000f8e00ff */
[----:B------:R3:W4:Y:S01]  /*15b50*/  SHFL.IDX PT, R11, R5, 0x1, 0x1c1f ;  /* 0x003c1f00050b7f89 */ /* 0x00072200000e0000 */
[----:B------:R-:W-:Y:S02]  /*15b60*/  IMAD R6, R8, c[0x0][0x4e8], R6 ;  /* 0x00013a0008067a24 */ /* 0x000fe400078e0206 */
[----:B------:R-:W-:-:S04]  /*15b70*/  IMAD.WIDE.U32 R2, R4, c[0x0][0x3e0], R2 ;  /* 0x0000f80004027a25 */ /* 0x000fc800078e0002 */
[----:B-1----:R-:W-:-:S04]  /*15b80*/  IMAD R7, R9, c[0x0][0x3e0], RZ ;  /* 0x0000f80009077a24 */ /* 0x002fc800078e02ff */
[----:B------:R-:W-:Y:S01]  /*15b90*/  IMAD R7, R4, c[0x0][0x3e4], R7 ;  /* 0x0000f90004077a24 */ /* 0x000fe200078e0207 */
[----:B------:R-:W-:Y:S01]  /*15ba0*/  SHF.R.S32.HI R4, RZ, 0x1f, R6 ;  /* 0x0000001fff047819 */ /* 0x000fe20000011406 */
[----:B---3--:R-:W-:-:S03]  /*15bb0*/  IMAD R5, R19, 0x80, R15 ;  /* 0x0000008013057824 */ /* 0x008fc600078e020f */
[----:B------:R-:W-:Y:S01]  /*15bc0*/  IADD3 R3, R3, R7, RZ ;  /* 0x0000000703037210 */ /* 0x000fe20007ffe0ff */
[----:B------:R-:W-:Y:S01]  /*15bd0*/  IMAD R4, R4, c[0x0][0x3d8], RZ ;  /* 0x0000f60004047a24 */ /* 0x000fe200078e02ff */
[----:B------:R-:W-:-:S03]  /*15be0*/  IADD3 R8, R5, 0x8, RZ ;  /* 0x0000000805087810 */ /* 0x000fc60007ffe0ff */
[----:B------:R-:W-:Y:S01]  /*15bf0*/  IMAD.WIDE.U32 R2, R6, c[0x0][0x3d8], R2 ;  /* 0x0000f60006027a25 */ /* 0x000fe200078e0002 */
[-C--:B------:R-:W-:Y:S02]  /*15c00*/  ISETP.GE.OR P1, PT, R5, R28.reuse, P2 ;  /* 0x0000001c0500720c */ /* 0x080fe40001726670 */
[----:B------:R-:W-:Y:S01]  /*15c10*/  ISETP.GE.OR P0, PT, R8, R28, P2 ;  /* 0x0000001c0800720c */ /* 0x000fe20001706670 */
[----:B------:R-:W-:-:S05]  /*15c20*/  IMAD.SHL.U32 R5, R18, 0x8, RZ ;  /* 0x0000000812057824 */ /* 0x000fca00078e00ff */
[----:B------:R-:W-:Y:S01]  /*15c30*/  LOP3.LUT R7, R17, 0x7ffffe00, R5, 0xf8, !PT ;  /* 0x7ffffe0011077812 */ /* 0x000fe200078ef805 */
[----:B------:R-:W-:-:S04]  /*15c40*/  IMAD R5, R6, c[0x0][0x3dc], R4 ;  /* 0x0000f70006057a24 */ /* 0x000fc800078e0204 */
[----:B------:R-:W-:Y:S01]  /*15c50*/  IMAD.SHL.U32 R4, R7, 0x2, RZ ;  /* 0x0000000207047824 */ /* 0x000fe200078e00ff */
[----:B--2---:R-:W-:Y:S01]  /*15c60*/  @!P1 ST.E [R12.64], R52 ;  /* 0x000000340c009985 */ /* 0x004fe2000c101912 */
[----:B------:R-:W-:-:S03]  /*15c70*/  IMAD.IADD R3, R3, 0x1, R5 ;  /* 0x0000000103037824 */ /* 0x000fc600078e0205 */
[----:B----4-:R1:W-:Y:S01]  /*15c80*/  @!P0 ST.E [R10.64], R53 ;  /* 0x000000350a008985 */ /* 0x0103e2000c101912 */
[----:B------:R-:W-:-:S03]  /*15c90*/  LEA R30, P0, R2, c[0x0][0x380], 0x1 ;  /* 0x0000e000021e7a11 */ /* 0x000fc600078008ff */
[----:B------:R2:W3:Y:S01]  /*15ca0*/  LDS.128 R44, [R4+0x1080] ;  /* 0x00108000042c7984 */ /* 0x0004e20000000c00 */
[----:B------:R-:W-:-:S03]  /*15cb0*/  LEA.HI.X R29, R2, c[0x0][0x384], R3, 0x1, P0 ;  /* 0x0000e100021d7a11 */ /* 0x000fc600000f0c03 */
[----:B------:R2:W4:Y:S04]  /*15cc0*/  LDS.128 R60, [R4+0x2080] ;  /* 0x00208000043c7984 */ /* 0x0005280000000c00 */
        /* <DEDUP_REMOVED lines=11> */
[----:B------:R1:W1:Y:S04]  /*15d80*/  LDS.128 R76, [R4+0xf080] ;  /* 0x00f08000044c7984 */ /* 0x0002680000000c00 */
[----:B------:R1:W1:Y:S04]  /*15d90*/  SHFL.IDX PT, R2, R30, RZ, 0x181f ;  /* 0x00181fff1e027589 */ /* 0x00026800000e0000 */
[----:B------:R1:W1:Y:S01]  /*15da0*/  SHFL.IDX PT, R3, R29, RZ, 0x181f ;  /* 0x00181fff1d037589 */ /* 0x00026200000e0000 */
[----:B------:R-:W-:Y:S05]  /*15db0*/  @P0 BRA `(.L_x_1101) ;  /* 0x000001c000000947 */ /* 0x000fea0003800000 */
[----:B---34-:R-:W3:Y:S01]  /*15dc0*/  LDS.128 R24, [R4+0x80] ;  /* 0x0000800004187984 */ /* 0x018ee20000000c00 */
[----:B------:R-:W-:-:S02]  /*15dd0*/  IADD3 R7, R0, 0x40, RZ ;  /* 0x0000004000077810 */ /* 0x000fc40007ffe0ff */
[C---:B------:R-:W-:Y:S01]  /*15de0*/  IADD3 R8, R0.reuse, 0x80, RZ ;  /* 0x0000008000087810 */ /* 0x040fe20007ffe0ff */
[----:B------:R-:W4:Y:S01]  /*15df0*/  LDS.128 R20, [R4+0x4080] ;  /* 0x0040800004147984 */ /* 0x000f220000000c00 */
[----:B------:R-:W-:Y:S02]  /*15e00*/  IADD3 R9, R0, 0xc0, RZ ;  /* 0x000000c000097810 */ /* 0x000fe40007ffe0ff */
[----:B------:R-:W-:Y:S01]  /*15e10*/  ISETP.GE.AND P2, PT, R7, c[0x0][0x3c8], PT ;  /* 0x0000f20007007a0c */ /* 0x000fe20003f46270 */
[----:B------:R-:W5:Y:S01]  /*15e20*/  LDS.128 R16, [R4+0x8080] ;  /* 0x0080800004107984 */ /* 0x000f620000000c00 */
[----:B------:R-:W-:Y:S02]  /*15e30*/  ISETP.GE.AND P1, PT, R8, c[0x0][0x3c8], PT ;  /* 0x0000f20008007a0c */ /* 0x000fe40003f26270 */
[----:B------:R-:W-:Y:S01]  /*15e40*/  ISETP.GE.AND P0, PT, R9, c[0x0][0x3c8], PT ;  /* 0x0000f20009007a0c */ /* 0x000fe20003f06270 */
[----:B------:R2:W1:Y:S01]  /*15e50*/  LDS.128 R12, [R4+0xc080] ;  /* 0x00c08000040c7984 */ /* 0x0004620000000c00 */
        /* <DEDUP_REMOVED lines=16> */
[----:B-----5:R1:W-:Y:S04]  /*15f60*/  @!P1 ST.E.128 [R4.64], R16 ;  /* 0x0000001004009985 */ /* 0x0203e8000c101d12 */
[----:B------:R1:W-:Y:S02]  /*15f70*/  @!P0 ST.E.128 [R2.64], R12 ;  /* 0x0000000c02008985 */ /* 0x0003e4000c101d12 */
.L_x_1101:
[----:B---34-:R-:W-:Y:S05]  /*15f80*/  BSYNC B0 ;  /* 0x0000000000007941 */ /* 0x018fea0003800000 */
.L_x_1100:
        /* <DEDUP_REMOVED lines=30> */
.L_x_1103:
[----:B------:R-:W-:Y:S05]  /*16170*/  BSYNC B0 ;  /* 0x0000000000007941 */ /* 0x000fea0003800000 */
.L_x_1102:
        /* <DEDUP_REMOVED lines=30> */
.L_x_1105:
[----:B------:R-:W-:Y:S05]  /*16360*/  BSYNC B0 ;  /* 0x0000000000007941 */ /* 0x000fea0003800000 */
.L_x_1104:
        /* <DEDUP_REMOVED lines=31> */
.L_x_1098:
        /* <DEDUP_REMOVED lines=31> */
.L_x_1106:
        /* <DEDUP_REMOVED lines=43> */
.L_x_1108:
[----:B------:R-:W-:Y:S05]  /*16a00*/  BSYNC B0 ;  /* 0x0000000000007941 */ /* 0x000fea0003800000 */
.L_x_1107:
        /* <DEDUP_REMOVED lines=17> */
[----:B------:R-:W-:Y:S02]  /*16b20*/  LEA R0, R8, R7, 0x5 ;  /* 0x0000000708007211 */ /* 0x000fe400078e28ff */
[----:B------:R-:W-:Y:S02]  /*16b30*/  UIMAD UR7, UR10, UR5, UR7 ;  /* 0x000000050a0772a4 */ /* 0x000fe4000f8e0207 */
[----:B------:R-:W-:Y:S01]  /*16b40*/  UIMAD.WIDE.U32 UR10, UR10, UR4, UR16 ;  /* 0x000000040a0a72a5 */ /* 0x000fe2000f8e0010 */
[C---:B--2---:R-:W-:Y:S02]  /*16b50*/  IMAD R0, R14.reuse, 0x80, R0 ;  /* 0x000000800e007824 */ /* 0x044fe400078e0200 */
        /* <DEDUP_REMOVED lines=56> */
.L_x_1110:
[----:B------:R-:W-:Y:S05]  /*16ee0*/  BSYNC B0 ;  /* 0x0000000000007941 */ /* 0x000fea0003800000 */
.L_x_1109:
        /* <DEDUP_REMOVED lines=27> */
.L_x_1112:
[----:B------:R-:W-:Y:S05]  /*170a0*/  BSYNC B0 ;  /* 0x0000000000007941 */ /* 0x000fea0003800000 */
.L_x_1111:
        /* <DEDUP_REMOVED lines=27> */
.L_x_1114:
[----:B------:R-:W-:Y:S05]  /*17260*/  BSYNC B0 ;  /* 0x0000000000007941 */ /* 0x000fea0003800000 */
.L_x_1113:
        /* <DEDUP_REMOVED lines=28> */
.L_x_1115:
        /* <DEDUP_REMOVED lines=13> */
.L_x_1784:


//--------------------- .text._ZN7cutlass13device_kernelIN5flash19enable_sm80_to_sm89INS1_16FlashAttnFwdSm80INS1_25CollectiveMainloopFwdSm80ILi8ELi1ELb0EN4cute5tupleIJNS5_1CILi128EEENS7_ILi48EEENS7_ILi256EEEEEELi256ENS_6half_tEfNS_4arch4Sm80ELb0ELb1ELb1ELb1ELb1ELb1ELb1ELb0EEENS1_21CollectiveEpilogueFwdINS6_IJS8_SA_S9_EEENS6_IJNS7_ILi1EEESI_SI_EEESC_SE_Li256ELb1ELb1ELb0ELb0EEENS1_19SingleTileSchedulerILb1ELb0ELb1ELi128EEEEEEEEEvNT_6ParamsE --------------------------
	.section	.text._ZN7cutlass13device_kernelIN5flash19enable_sm80_to_sm89INS1_16FlashAttnFwdSm80INS1_25CollectiveMainloopFwdSm80ILi8ELi1ELb0EN4cute5tupleIJNS5_1CILi128EEENS7_ILi48EEENS7_ILi256EEEEEELi256ENS_6half_tEfNS_4arch4Sm80ELb0ELb1ELb1ELb1ELb1ELb1ELb1ELb0EEENS1_21CollectiveEpilogueFwdINS6_IJS8_SA_S9_EEENS6_IJNS7_ILi1EEESI_SI_EEESC_SE_Li256ELb1ELb1ELb0ELb0EEENS1_19SingleTileSchedulerILb1ELb0ELb1ELi128EEEEEEEEEvNT_6ParamsE,"ax",@progbits
	.sectioninfo	@"SHI_REGISTERS=255"
	.align	128
.text._ZN7cutlass13device_kernelIN5flash19enable_sm80_to_sm89INS1_16FlashAttnFwdSm80INS1_25CollectiveMainloopFwdSm80ILi8ELi1ELb0EN4cute5tupleIJNS5_1CILi128EEENS7_ILi48EEENS7_ILi256EEEEEELi256ENS_6half_tEfNS_4arch4Sm80ELb0ELb1ELb1ELb1ELb1ELb1ELb1ELb0EEENS1_21CollectiveEpilogueFwdINS6_IJS8_SA_S9_EEENS6_IJNS7_ILi1EEESI_SI_EEESC_SE_Li256ELb1ELb1ELb0ELb0EEENS1_19SingleTileSchedulerILb1ELb0ELb1ELi128EEEEEEEEEvNT_6ParamsE:
        .type           _ZN7cutlass13device_kernelIN5flash19enable_sm80_to_sm89INS1_16FlashAttnFwdSm80INS1_25CollectiveMainloopFwdSm80ILi8ELi1ELb0EN4cute5tupleIJNS5_1CILi128EEENS7_ILi48EEENS7_ILi256EEEEEELi256ENS_6half_tEfNS_4arch4Sm80ELb0ELb1ELb1ELb1ELb1ELb1ELb1ELb0EEENS1_21CollectiveEpilogueFwdINS6_IJS8_SA_S9_EEENS6_IJNS7_ILi1EEESI_SI_EEESC_SE_Li256ELb1ELb1ELb0ELb0EEENS1_19SingleTileSchedulerILb1ELb0ELb1ELi128EEEEEEEEEvNT_6ParamsE,@function
        .size           _ZN7cutlass13device_kernelIN5flash19enable_sm80_to_sm89INS1_16FlashAttnFwdSm80INS1_25CollectiveMainloopFwdSm80ILi8ELi1ELb0EN4cute5tupleIJNS5_1CILi128EEENS7_ILi48EEENS7_ILi256EEEEEELi256ENS_6half_tEfNS_4arch4Sm80ELb0ELb1ELb1ELb1ELb1ELb1ELb1ELb0EEENS1_21CollectiveEpilogueFwdINS6_IJS8_SA_S9_EEENS6_IJNS7_ILi1EEESI_SI_EEESC_SE_Li256ELb1ELb1ELb0ELb0EEENS1_19SingleTileSchedulerILb1ELb0ELb1ELi128EEEEEEEEEvNT_6ParamsE,(.L_x_1785 - _ZN7cutlass13device_kernelIN5flash19enable_sm80_to_sm89INS1_16FlashAttnFwdSm80INS1_25CollectiveMainloopFwdSm80ILi8ELi1ELb0EN4cute5tupleIJNS5_1CILi128EEENS7_ILi48EEENS7_ILi256EEEEEELi256ENS_6half_tEfNS_4arch4Sm80ELb0ELb1ELb1ELb1ELb1ELb1ELb1ELb0EEENS1_21CollectiveEpilogueFwdINS6_IJS8_SA_S9_EEENS6_IJNS7_ILi1EEESI_SI_EEESC_SE_Li256ELb1ELb1ELb0ELb0EEENS1_19SingleTileSchedulerILb1ELb0ELb1ELi128EEEEEEEEEvNT_6ParamsE)
        .other          _ZN7cutlass13device_kernelIN5flash19enable_sm80_to_sm89INS1_16FlashAttnFwdSm80INS1_25CollectiveMainloopFwdSm80ILi8ELi1ELb0EN4cute5tupleIJNS5_1CILi128EEENS7_ILi48EEENS7_ILi256EEEEEELi256ENS_6half_tEfNS_4arch4Sm80ELb0ELb1ELb1ELb1ELb1ELb1ELb1ELb0EEENS1_21CollectiveEpilogueFwdINS6_IJS8_SA_S9_EEENS6_IJNS7_ILi1EEESI_SI_EEESC_SE_Li256ELb1ELb1ELb0ELb0EEENS1_19SingleTileSchedulerILb1ELb0ELb1ELi128EEEEEEEEEvNT_6ParamsE,@"STO_CUDA_ENTRY STV_DEFAULT"
_ZN7cutlass13device_kernelIN5flash19enable_sm80_to_sm89INS1_16FlashAttnFwdSm80INS1_25CollectiveMainloopFwdSm80ILi8ELi1ELb0EN4cute5tupleIJNS5_1CILi128EEENS7_ILi48EEENS7_ILi256EEEEEELi256ENS_6half_tEfNS_4arch4Sm80ELb0ELb1ELb1ELb1ELb1ELb1ELb1ELb0EEENS1_21CollectiveEpilogueFwdINS6_IJS8_SA_S9_EEENS6_IJNS7_ILi1EEESI_SI_EEESC_SE_Li256ELb1ELb1ELb0ELb0EEENS1_19SingleTileSchedulerILb1ELb0ELb1ELi128EEEEEEEEEvNT_6ParamsE:
[----:B------:R-:W-:Y:S02]  /*0000*/  MOV R1, c[0x0][0x28] ;  /* 0x00000a0000017a02 */ /* 0x000fe40000000f00 */
[----:B------:R-:W1:Y:S01]  /*0010*/  S2R R166, SR_TID.X ;  /* 0x0000000000a67919 */ /* 0x000e620000002100 */
[----:B------:R-:W-:Y:S01]  /*0020*/  IMAD.MOV.U32 R12, RZ, RZ, 0x4 ;  /* 0x00000004ff0c7424 */ /* 0x000fe200078e00ff */
[----:B------:R-:W-:Y:S01]  /*0030*/  ULDC.64 UR14, c[0x0][0x118] ;  /* 0x00004600000e7ab9 */ /* 0x000fe20000000a00 */
[----:B------:R-:W-:Y:S01]  /*0040*/  IADD3 R1, R1, -0x78, RZ ;  /* 0xffffff8801017810 */ /* 0x000fe20007ffe0ff */
        /* <DEDUP_REMOVED lines=12> */
.L_x_1117:
        /* <DEDUP_REMOVED lines=8> */
.L_x_1119:
[----:B------:R-:W-:-:S05]  /*0190*/  MOV R0, c[0x0][0x54c] ;  /* 0x0001530000007a02 */ /* 0x000fca0000000f00 */
.L_x_1118:
[----:B-----5:R-:W-:Y:S01]  /*01a0*/  IMAD R0, R0, c[0x0][0x548], RZ ;  /* 0x0001520000007a24 */ /* 0x020fe200078e02ff */
[----:B------:R-:W-:-:S04]  /*01b0*/  SHF.L.U32 R164, R167, 0x7, RZ ;  /* 0x00000007a7a47819 */ /* 0x000fc800000006ff */
[----:B------:R-:W-:-:S04]  /*01c0*/  ISETP.GE.AND P0, PT, R164, R0, PT ;  /* 0x00000000a400720c */ /* 0x000fc80003f06270 */
[----:B------:R-:W-:-:S05]  /*01d0*/  SEL R0, R5, 0xffffffff, !P0 ;  /* 0xffffffff05007807 */ /* 0x000fca0004000000 */
[----:B------:R2:W-:Y:S01]  /*01e0*/  STL [R1+0x70], R0 ;  /* 0x0000700001007387 */ /* 0x0005e20000100800 */
[----:B------:R-:W-:Y:S05]  /*01f0*/  BRA `(.L_x_1120) ;  /* 0x0000013000007947 */ /* 0x000fea0003800000 */
.L_x_1116:
[----:B---3--:R-:W-:-:S04]  /*0200*/  ISETP.NE.U32.AND P0, PT, RZ, c[0x0][0x568], PT ;  /* 0x00015a00ff007a0c */ /* 0x008fc80003f05070 */
[----:B------:R-:W-:-:S13]  /*0210*/  ISETP.NE.AND.EX P0, PT, RZ, c[0x0][0x56c], PT, P0 ;  /* 0x00015b00ff007a0c */ /* 0x000fda0003f05300 */
[----:B------:R-:W-:Y:S05]  /*0220*/  @!P0 BRA `(.L_x_1121) ;  /* 0x0000002000008947 */ /* 0x000fea0003800000 */
[----:B------:R1:W5:Y:S01]  /*0230*/  LDG.E R0, [R2.64] ;  /* 0x0000000e02007981 */ /* 0x000362000c1e1900 */
[----:B------:R-:W-:Y:S05]  /*0240*/  BRA `(.L_x_1122) ;  /* 0x0000009000007947 */ /* 0x000fea0003800000 */
.L_x_1121:
        /* <DEDUP_REMOVED lines=8> */
.L_x_1123:
[----:B------:R-:W-:-:S05]  /*02d0*/  MOV R0, c[0x0][0x54c] ;  /* 0x0001530000007a02 */ /* 0x000fca0000000f00 */
.L_x_1122:
[----:B-----5:R-:W-:Y:S01]  /*02e0*/  IMAD R0, R0, c[0x0][0x548], RZ ;  /* 0x0001520000007a24 */ /* 0x020fe200078e02ff */
[----:B------:R-:W-:-:S04]  /*02f0*/  SHF.L.U32 R164, R167, 0x7, RZ ;  /* 0x00000007a7a47819 */ /* 0x000fc800000006ff */
[----:B------:R-:W-:-:S04]  /*0300*/  ISETP.GE.AND P0, PT, R164, R0, PT ;  /* 0x00000000a400720c */ /* 0x000fc80003f06270 */
[----:B------:R-:W-:-:S05]  /*0310*/  SEL R0, R5, 0xffffffff, !P0 ;  /* 0xffffffff05007807 */ /* 0x000fca0004000000 */
[----:B------:R2:W-:Y:S04]  /*0320*/  STL [R1+0x70], R0 ;  /* 0x0000700001007387 */ /* 0x0005e80000100800 */
.L_x_1120:
[----:B------:R-:W3:Y:S02]  /*0330*/  LDL R29, [R1+0x70] ;  /* 0x00007000011d7983 */ /* 0x000ee40000100800 */
[----:B---3--:R-:W-:-:S13]  /*0340*/  ISETP.GE.AND P0, PT, R29, RZ, PT ;  /* 0x000000ff1d00720c */ /* 0x008fda0003f06270 */
[----:B------:R-:W-:Y:S05]  /*0350*/  @!P0 EXIT ;  /* 0x000000000000894d */ /* 0x000fea0003800000 */
[----:B------:R-:W-:Y:S01]  /*0360*/  ISETP.NE.U32.AND P0, PT, RZ, c[0x0][0x370], PT ;  /* 0x0000dc00ff007a0c */ /* 0x000fe20003f05070 */
[----:B------:R-:W-:Y:S01]  /*0370*/  IMAD.MOV.U32 R10, RZ, RZ, RZ ;  /* 0x000000ffff0a7224 */ /* 0x000fe200078e00ff */
[----:B------:R-:W-:Y:S01]  /*0380*/  ISETP.NE.U32.AND P1, PT, RZ, c[0x0][0x348], PT ;  /* 0x0000d200ff007a0c */ /* 0x000fe20003f25070 */
[----:B------:R-:W-:Y:S01]  /*0390*/  IMAD.MOV.U32 R13, RZ, RZ, RZ ;  /* 0x000000ffff0d7224 */ /* 0x000fe200078e00ff */
[----:B------:R-:W-:Y:S01]  /*03a0*/  ISETP.NE.AND.EX P0, PT, RZ, c[0x0][0x374], PT, P0 ;  /* 0x0000dd00ff007a0c */ /* 0x000fe20003f05300 */
[----:B------:R-:W-:Y:S01]  /*03b0*/  IMAD.WIDE R6, R29, R12, c[0x0][0x350] ;  /* 0x0000d4001d067625 */ /* 0x000fe200078e020c */
[----:B------:R-:W-:Y:S02]  /*03c0*/  ISETP.NE.U32.AND P3, PT, RZ, c[0x0][0x358], PT ;  /* 0x0000d600ff007a0c */ /* 0x000fe40003f65070 */
[----:B------:R-:W-:Y:S02]  /*03d0*/  ISETP.NE.AND.EX P1, PT, RZ, c[0x0][0x34c], PT, P1 ;  /* 0x0000d300ff007a0c */ /* 0x000fe40003f25310 */
[----:B------:R-:W-:Y:S01]  /*03e0*/  ISETP.NE.AND.EX P3, PT, RZ, c[0x0][0x35c], PT, P3 ;  /* 0x0000d700ff007a0c */ /* 0x000fe20003f65330 */
[----:B------:R-:W-:Y:S01]  /*03f0*/  IMAD.MOV.U32 R15, RZ, RZ, RZ ;  /* 0x000000ffff0f7224 */ /* 0x000fe200078e00ff */
[----:B--2---:R-:W-:-:S02]  /*0400*/  MOV R0, RZ ;  /* 0x000000ff00007202 */ /* 0x004fc40000000f00 */
[----:B------:R-:W-:-:S03]  /*0410*/  ISETP.NE.U32.AND P2, PT, RZ, c[0x0][0x350], PT ;  /* 0x0000d400ff007a0c */ /* 0x000fc60003f45070 */
[----:B-1----:R-:W-:Y:S01]  /*0420*/  @P0 IMAD.WIDE R2, R29, R12, c[0x0][0x370] ;  /* 0x0000dc001d020625 */ /* 0x002fe200078e020c */
[----:B------:R-:W-:-:S03]  /*0430*/  ISETP.NE.AND.EX P2, PT, RZ, c[0x0][0x354], PT, P2 ;  /* 0x0000d500ff007a0c */ /* 0x000fc60003f45320 */
[CC--:B------:R-:W-:Y:S01]  /*0440*/  IMAD.WIDE R8, R29.reuse, R12.reuse, c[0x0][0x348] ;  /* 0x0000d2001d087625 */ /* 0x0c0fe200078e020c */
[----:B------:R1:W2:Y:S04]  /*0450*/  @P0 LDG.E R10, [R2.64] ;  /* 0x0000000e020a0981 */ /* 0x0002a8000c1e1900 */
[----:B------:R-:W3:Y:S05]  /*0460*/  @P1 LDG.E R0, [R8.64] ;  /* 0x0000000e08001981 */ /* 0x000eea000c1e1900 */
[----:B------:R-:W4:Y:S01]  /*0470*/  @P2 LDG.E R13, [R6.64] ;  /* 0x0000000e060d2981 */ /* 0x000f22000c1e1900 */
[----:B-1----:R-:W-:-:S05]  /*0480*/  IMAD.WIDE R2, R29, R12, c[0x0][0x358] ;  /* 0x0000d6001d027625 */ /* 0x002fca00078e020c */
[----:B------:R-:W4:Y:S01]  /*0490*/  @P3 LDG.E R15, [R2.64] ;  /* 0x0000000e020f3981 */ /* 0x000f22000c1e1900 */
[----:B------:R-:W-:-:S03]  /*04a0*/  ISETP.NE.U32.AND P0, PT, RZ, c[0x0][0x360], PT ;  /* 0x0000d800ff007a0c */ /* 0x000fc60003f05070 */
[----:B------:R-:W1:Y:S01]  /*04b0*/  S2R R30, SR_CTAID.Y ;  /* 0x00000000001e7919 */ /* 0x000e620000002600 */
[----:B------:R-:W-:Y:S01]  /*04c0*/  ISETP.NE.AND.EX P0, PT, RZ, c[0x0][0x364], PT, P0 ;  /* 0x0000d900ff007a0c */ /* 0x000fe20003f05300 */
[----:B------:R-:W-:Y:S02]  /*04d0*/  IMAD.MOV.U32 R19, RZ, RZ, c[0x0][0x168] ;  /* 0x00005a00ff137624 */ /* 0x000fe400078e00ff */
[----:B------:R-:W-:-:S10]  /*04e0*/  IMAD.MOV.U32 R11, RZ, RZ, c[0x0][0x2ac] ;  /* 0x0000ab00ff0b7624 */ /* 0x000fd400078e00ff */
[----:B------:R-:W-:-:S05]  /*04f0*/  @P0 IMAD.WIDE R4, R29, R12, c[0x0][0x360] ;  /* 0x0000d8001d040625 */ /* 0x000fca00078e020c */
[----:B------:R4:W5:Y:S01]  /*0500*/  @P0 LDG.E R19, [R4.64] ;  /* 0x0000000e04130981 */ /* 0x000962000c1e1900 */
[----:B------:R-:W-:Y:S01]  /*0510*/  IMAD R11, R11, c[0x0][0x1d0], RZ ;  /* 0x000074000b0b7a24 */ /* 0x000fe200078e02ff */
[----:B-1----:R-:W-:Y:S02]  /*0520*/  SHF.R.S32.HI R31, RZ, 0x1f, R30 ;  /* 0x0000001fff1f7819 */ /* 0x002fe4000001141e */
[----:B--2---:R-:W-:Y:S04]  /*0530*/  STL [R1+0x48], R10 ;  /* 0x0000480a01007387 */ /* 0x004fe80000100800 */
[----:B---3--:R-:W-:Y:S01]  /*0540*/  STL [R1+0x4c], R0 ;  /* 0x00004c0001007387 */ /* 0x008fe20000100800 */
[----:B----4-:R-:W-:-:S03]  /*0550*/  IADD3 R4, R13, R10, RZ ;  /* 0x0000000a0d047210 */ /* 0x010fc60007ffe0ff */
[----:B------:R-:W-:Y:S04]  /*0560*/  STL [R1+0x54], R15 ;  /* 0x0000540f01007387 */ /* 0x000fe80000100800 */
[----:B------:R1:W-:Y:S02]  /*0570*/  STL [R1+0x50], R4 ;  /* 0x0000500401007387 */ /* 0x0003e40000100800 */
[----:B-1----:R-:W-:Y:S01]  /*0580*/  MOV R4, c[0x0][0x228] ;  /* 0x00008a0000047a02 */ /* 0x002fe20000000f00 */
[----:B------:R-:W-:Y:S05]  /*0590*/  @P0 BRA `(.L_x_1124) ;  /* 0x0000004000000947 */ /* 0x000fea0003800000 */
[----:B------:R-:W-:Y:S05]  /*05a0*/  @!P1 BRA `(.L_x_1124) ;  /* 0x0000003000009947 */ /* 0x000fea0003800000 */
[----:B------:R1:W2:Y:S04]  /*05b0*/  LDG.E R0, [R8.64] ;  /* 0x0000000e08007981 */ /* 0x0002a8000c1e1900 */
[----:B-1----:R-:W2:Y:S02]  /*05c0*/  LDG.E R8, [R8.64+0x4] ;  /* 0x0000040e08087981 */ /* 0x002ea4000c1e1900 */
[----:B--2--5:R-:W-:-:S05]  /*05d0*/  IADD3 R19, -R0, R8, RZ ;  /* 0x0000000800137210 */ /* 0x024fca0007ffe1ff */
.L_x_1124:
[----:B-----5:R1:W-:Y:S01]  /*05e0*/  STL [R1+0x58], R19 ;  /* 0x0000581301007387 */ /* 0x0203e20000100800 */
[----:B------:R-:W-:-:S04]  /*05f0*/  ISETP.NE.U32.AND P0, PT, RZ, c[0x0][0x368], PT ;  /* 0x0000da00ff007a0c */ /* 0x000fc80003f05070 */
[----:B------:R-:W-:-:S13]  /*0600*/  ISETP.NE.AND.EX P0, PT, RZ, c[0x0][0x36c], PT, P0 ;  /* 0x0000db00ff007a0c */ /* 0x000fda0003f05300 */
[----:B------:R-:W-:Y:S05]  /*0610*/  @!P0 BRA `(.L_x_1125) ;  /* 0x0000003000008947 */ /* 0x000fea0003800000 */
[----:B------:R-:W-:-:S05]  /*0620*/  IMAD.WIDE R6, R29, R12, c[0x0][0x368] ;  /* 0x0000da001d067625 */ /* 0x000fca00078e020c */
[----:B------:R2:W5:Y:S01]  /*0630*/  LDG.E R11, [R6.64] ;  /* 0x0000000e060b7981 */ /* 0x000562000c1e1900 */
[----:B------:R-:W-:Y:S05]  /*0640*/  BRA `(.L_x_1126) ;  /* 0x0000004000007947 */ /* 0x000fea0003800000 */
.L_x_1125:
[----:B------:R-:W-:Y:S05]  /*0650*/  @!P2 BRA `(.L_x_1126) ;  /* 0x000000300000a947 */ /* 0x000fea0003800000 */
[----:B------:R2:W3:Y:S04]  /*0660*/  LDG.E R0, [R6.64] ;  /* 0x0000000e06007981 */ /* 0x0004e8000c1e1900 */
[----:B--2---:R-:W3:Y:S02]  /*0670*/  LDG.E R6, [R6.64+0x4] ;  /* 0x0000040e06067981 */ /* 0x004ee4000c1e1900 */
[----:B---3--:R-:W-:Y:S02]  /*0680*/  IADD3 R11, -R0, R6, RZ ;  /* 0x00000006000b7210 */ /* 0x008fe40007ffe1ff */
.L_x_1126:
[----:B------:R-:W-:Y:S01]  /*0690*/  ISETP.NE.U32.AND P0, PT, RZ, c[0x0][0x378], PT ;  /* 0x0000de00ff007a0c */ /* 0x000fe20003f05070 */
[----:B------:R3:W4:Y:S03]  /*06a0*/  @P3 LDG.E R5, [R2.64] ;  /* 0x0000000e02053981 */ /* 0x000726000c1e1900 */
[----:B------:R-:W-:Y:S01]  /*06b0*/  ISETP.NE.AND.EX P0, PT, RZ, c[0x0][0x37c], PT, P0 ;  /* 0x0000df00ff007a0c */ /* 0x000fe20003f05300 */
[----:B------:R3:W4:Y:S01]  /*06c0*/  @P3 LDG.E R0, [R2.64+0x4] ;  /* 0x0000040e02003981 */ /* 0x000722000c1e1900 */
[----:B-----5:R-:W-:-:S11]  /*06d0*/  IMAD.MOV.U32 R22, RZ, RZ, R11 ;  /* 0x000000ffff167224 */ /* 0x020fd600078e000b */
[----:B---3--:R-:W-:-:S05]  /*06e0*/  @P0 IMAD.WIDE R2, R29, R12, c[0x0][0x378] ;  /* 0x0000de001d020625 */ /* 0x008fca00078e020c */
[----:B--2---:R3:W2:Y:S01]  /*06f0*/  @P0 LDG.E R22, [R2.64] ;  /* 0x0000000e02160981 */ /* 0x0046a2000c1e1900 */
[----:B------:R-:W-:Y:S02]  /*0700*/  IMAD.IADD R10, R11, 0x1, -R10 ;  /* 0x000000010b0a7824 */ /* 0x000fe400078e0a0a */
[----:B------:R-:W-:-:S03]  /*0710*/  IMAD.MOV.U32 R8, RZ, RZ, c[0x0][0x32c] ;  /* 0x0000cb00ff087624 */ /* 0x000fc600078e00ff */
[----:B------:R1:W-:Y:S01]  /*0720*/  STL [R1+0x5c], R10 ;  /* 0x00005c0a01007387 */ /* 0x0003e20000100800 */
[----:B---3--:R-:W-:-:S05]  /*0730*/  IMAD.MOV.U32 R2, RZ, RZ, c[0x0][0x2c4] ;  /* 0x0000b100ff027624 */ /* 0x008fca00078e00ff */
[----:B------:R-:W-:Y:S02]  /*0740*/  ISETP.NE.AND P1, PT, R2, 0x1, PT ;  /* 0x000000010200780c */ /* 0x000fe40003f25270 */
[----:B------:R-:W-:Y:S01]  /*0750*/  ISETP.GE.AND P2, PT, R8, 0x1, PT ;  /* 0x000000010800780c */ /* 0x000fe20003f46270 */
[----:B----4-:R-:W-:Y:S01]  /*0760*/  @P3 IMAD.IADD R4, R0, 0x1, -R5 ;  /* 0x0000000100043824 */ /* 0x010fe200078e0a05 */
[----:B------:R-:W-:-:S03]  /*0770*/  IADD3 R0, R164, 0x7f, RZ ;  /* 0x0000007fa4007810 */ /* 0x000fc60007ffe0ff */
[----:B------:R-:W-:-:S06]  /*0780*/  IMAD.IADD R5, R10, 0x1, R4 ;  /* 0x000000010a057824 */ /* 0x000fcc00078e0204 */
[----:B------:R-:W-:Y:S01]  /*0790*/  @P1 IMAD.HI.U32 R2, R0, c[0x0][0x2c8], RZ ;  /* 0x0000b20000021a27 */ /* 0x000fe200078e00ff */
[----:B------:R1:W-:Y:S01]  /*07a0*/  STL.64 [R1+0x60], R4 ;  /* 0x0000600401007387 */ /* 0x0003e20000100a00 */
[----:B------:R-:W-:-:S03]  /*07b0*/  IADD3 R3, R5, 0x2f, RZ ;  /* 0x0000002f05037810 */ /* 0x000fc60007ffe0ff */
[----:B------:R-:W-:Y:S02]  /*07c0*/  @P1 SHF.R.U32.HI R0, RZ, c[0x0][0x2cc], R2 ;  /* 0x0000b300ff001a19 */ /* 0x000fe40000011602 */
[----:B------:R-:W-:Y:S02]  /*07d0*/  IMAD.HI R3, R3, 0x2aaaaaab, RZ ;  /* 0x2aaaaaab03037827 */ /* 0x000fe400078e02ff */
[----:B------:R-:W-:Y:S01]  /*07e0*/  IADD3 R0, R0, 0x1, R5 ;  /* 0x0000000100007810 */ /* 0x000fe20007ffe005 */
[----:B--2---:R1:W-:Y:S02]  /*07f0*/  STL [R1+0x68], R22 ;  /* 0x0000681601007387 */ /* 0x0043e40000100800 */
[----:B------:R-:W-:Y:S02]  /*0800*/  SHF.R.U32.HI R6, RZ, 0x1f, R3 ;  /* 0x0000001fff067819 */ /* 0x000fe40000011603 */
[----:B------:R-:W-:Y:S02]  /*0810*/  IMAD.IADD R2, R0, 0x1, -R19 ;  /* 0x0000000100027824 */ /* 0x000fe400078e0a13 */
[----:B------:R-:W-:-:S03]  /*0820*/  LEA.HI.SX32 R7, R3, R6, 0x1d ;  /* 0x0000000603077211 */ /* 0x000fc600078feaff */
[----:B------:R-:W-:Y:S01]  /*0830*/  IADD3 R6, R2, c[0x0][0x328], RZ ;  /* 0x0000ca0002067a10 */ /* 0x000fe20007ffe0ff */
[----:B------:R-:W-:Y:S05]  /*0840*/  @!P2 BRA `(.L_x_1127) ;  /* 0x000000e00000a947 */ /* 0x000fea0003800000 */
[C---:B------:R-:W-:Y:S02]  /*0850*/  ISETP.GT.AND P0, PT, R2.reuse, RZ, PT ;  /* 0x000000ff0200720c */ /* 0x040fe40003f04270 */
[----:B------:R-:W-:-:S11]  /*0860*/  IADD3 R0, R2, -0x1, RZ ;  /* 0xffffffff02007810 */ /* 0x000fd60007ffe0ff */
[----:B------:R-:W-:Y:S05]  /*0870*/  @P0 BRA `(.L_x_1128) ;  /* 0x0000006000000947 */ /* 0x000fea0003800000 */
[----:B------:R-:W-:Y:S01]  /*0880*/  ISETP.NE.AND P0, PT, R8, 0x1, PT ;  /* 0x000000010800780c */ /* 0x000fe20003f05270 */
[----:B------:R-:W-:-:S12]  /*0890*/  IMAD.MOV R0, RZ, RZ, -R2 ;  /* 0x000000ffff007224 */ /* 0x000fd800078e0a02 */
[----:B------:R-:W-:-:S05]  /*08a0*/  @P0 IMAD.HI.U32 R2, R0, c[0x0][0x330], RZ ;  /* 0x0000cc0000020a27 */ /* 0x000fca00078e00ff */
[----:B------:R-:W-:-:S04]  /*08b0*/  @P0 SHF.R.U32.HI R0, RZ, c[0x0][0x334], R2 ;  /* 0x0000cd00ff000a19 */ /* 0x000fc80000011602 */
[----:B------:R-:W-:Y:S01]  /*08c0*/  LOP3.LUT R0, RZ, R0, RZ, 0x33, !PT ;  /* 0x00000000ff007212 */ /* 0x000fe200078e33ff */
[----:B------:R-:W-:Y:S05]  /*08d0*/  BRA `(.L_x_1129) ;  /* 0x0000003000007947 */ /* 0x000fea0003800000 */
.L_x_1128:
[----:B------:R-:W-:-:S13]  /*08e0*/  ISETP.NE.AND P0, PT, R8, 0x1, PT ;  /* 0x000000010800780c */ /* 0x000fda0003f05270 */
[----:B------:R-:W-:-:S05]  /*08f0*/  @P0 IMAD.HI.U32 R2, R0, c[0x0][0x330], RZ ;  /* 0x0000cc0000020a27 */ /* 0x000fca00078e00ff */
[----:B------:R-:W-:-:S05]  /*0900*/  @P0 SHF.R.U32.HI R0, RZ, c[0x0][0x334], R2 ;  /* 0x0000cd00ff000a19 */ /* 0x000fca0000011602 */
.L_x_1129:
[----:B------:R-:W-:-:S05]  /*0910*/  IMAD R0, R0, R8, c[0x0][0x32c] ;  /* 0x0000cb0000007624 */ /* 0x000fca00078e0208 */
[----:B------:R-:W-:Y:S02]  /*0920*/  IMNMX R6, R6, R0, PT ;  /* 0x0000000006067217 */ /* 0x000fe40003800200 */
.L_x_1127:
[----:B------:R-:W-:-:S04]  /*0930*/  @P1 IMAD.HI.U32 R2, R164, c[0x0][0x2c8], RZ ;  /* 0x0000b200a4021a27 */ /* 0x000fc800078e00ff */
[----:B------:R-:W-:Y:S01]  /*0940*/  IMAD.MOV.U32 R0, RZ, RZ, R164 ;  /* 0x000000ffff007224 */ /* 0x000fe200078e00a4 */
[----:B------:R-:W-:-:S04]  /*0950*/  @P1 SHF.R.U32.HI R0, RZ, c[0x0][0x2cc], R2 ;  /* 0x0000b300ff001a19 */ /* 0x000fc80000011602 */
[----:B------:R-:W-:-:S04]  /*0960*/  IADD3 R0, R0, R5, -R19 ;  /* 0x0000000500007210 */ /* 0x000fc80007ffe813 */
[----:B------:R-:W-:Y:S01]  /*0970*/  IADD3 R3, R0, -c[0x0][0x324], RZ ;  /* 0x8000c90000037a10 */ /* 0x000fe20007ffe0ff */
[----:B------:R-:W-:Y:S05]  /*0980*/  @!P2 BRA `(.L_x_1130) ;  /* 0x000000d00000a947 */ /* 0x000fea0003800000 */
[----:B------:R-:W-:-:S13]  /*0990*/  ISETP.GT.AND P0, PT, R0, -0x1, PT ;  /* 0xffffffff0000780c */ /* 0x000fda0003f04270 */
[----:B------:R-:W-:Y:S05]  /*09a0*/  @P0 BRA `(.L_x_1131) ;  /* 0x0000006000000947 */ /* 0x000fea0003800000 */
[----:B------:R-:W-:Y:S02]  /*09b0*/  ISETP.NE.AND P0, PT, R8, 0x1, PT ;  /* 0x000000010800780c */ /* 0x000fe40003f05270 */
[----:B------:R-:W-:-:S11]  /*09c0*/  LOP3.LUT R0, RZ, R0, RZ, 0x33, !PT ;  /* 0x00000000ff007212 */ /* 0x000fd600078e33ff */
[----:B------:R-:W-:-:S05]  /*09d0*/  @P0 IMAD.HI.U32 R2, R0, c[0x0][0x330], RZ ;  /* 0x0000cc0000020a27 */ /* 0x000fca00078e00ff */
[----:B------:R-:W-:-:S04]  /*09e0*/  @P0 SHF.R.U32.HI R0, RZ, c[0x0][0x334], R2 ;  /* 0x0000cd00ff000a19 */ /* 0x000fc80000011602 */
[----:B------:R-:W-:Y:S01]  /*09f0*/  LOP3.LUT R0, RZ, R0, RZ, 0x33, !PT ;  /* 0x00000000ff007212 */ /* 0x000fe200078e33ff */
[----:B------:R-:W-:Y:S05]  /*0a00*/  BRA `(.L_x_1132) ;  /* 0x0000003000007947 */ /* 0x000fea0003800000 */
.L_x_1131:
[----:B------:R-:W-:-:S13]  /*0a10*/  ISETP.NE.AND P0, PT, R8, 0x1, PT ;  /* 0x000000010800780c */ /* 0x000fda0003f05270 */
[----:B------:R-:W-:-:S05]  /*0a20*/  @P0 IMAD.HI.U32 R2, R0, c[0x0][0x330], RZ ;  /* 0x0000cc0000020a27 */ /* 0x000fca00078e00ff */
[----:B------:R-:W-:-:S05]  /*0a30*/  @P0 SHF.R.U32.HI R0, RZ, c[0x0][0x334], R2 ;  /* 0x0000cd00ff000a19 */ /* 0x000fca0000011602 */
.L_x_1132:
[----:B------:R-:W-:-:S05]  /*0a40*/  IMAD R0, R0, c[0x0][0x32c], RZ ;  /* 0x0000cb0000007a24 */ /* 0x000fca00078e02ff */
[----:B------:R-:W-:-:S04]  /*0a50*/  IMNMX R3, R3, R0, !PT ;  /* 0x0000000003037217 */ /* 0x000fc80007800200 */
.L_x_1130:
[----:B------:R-:W-:Y:S01]  /*0a60*/  IADD3 R2, R6, 0x2f, RZ ;  /* 0x0000002f06027810 */ /* 0x000fe20007ffe0ff */
[----:B------:R-:W-:-:S04]  /*0a70*/  IMAD.HI R0, R3, 0x2aaaaaab, RZ ;  /* 0x2aaaaaab03007827 */ /* 0x000fc800078e02ff */
[----:B------:R-:W-:Y:S01]  /*0a80*/  IMAD.HI R3, R2, 0x2aaaaaab, RZ ;  /* 0x2aaaaaab02037827 */ /* 0x000fe200078e02ff */
[----:B------:R-:W-:-:S04]  /*0a90*/  SHF.R.U32.HI R2, RZ, 0x1f, R0 ;  /* 0x0000001fff027819 */ /* 0x000fc80000011600 */
[----:B------:R-:W-:Y:S02]  /*0aa0*/  SHF.R.U32.HI R6, RZ, 0x1f, R3 ;  /* 0x0000001fff067819 */ /* 0x000fe40000011603 */
[----:B------:R-:W-:Y:S02]  /*0ab0*/  LEA.HI.SX32 R0, R0, R2, 0x1d ;  /* 0x0000000200007211 */ /* 0x000fe400078feaff */
[----:B------:R-:W-:Y:S02]  /*0ac0*/  LEA.HI.SX32 R3, R3, R6, 0x1d ;  /* 0x0000000603037211 */ /* 0x000fe400078feaff */
[----:B------:R-:W-:Y:S02]  /*0ad0*/  IMNMX R2, RZ, R0, !PT ;  /* 0x00000000ff027217 */ /* 0x000fe40007800200 */
[----:B------:R-:W-:-:S03]  /*0ae0*/  IMNMX R0, R7, R3, PT ;  /* 0x0000000307007217 */ /* 0x000fc60003800200 */
[--C-:B------:R-:W-:Y:S02]  /*0af0*/  IMAD R2, R2, 0x30, -R10.reuse ;  /* 0x0000003002027824 */ /* 0x100fe400078e0a0a */
[----:B------:R-:W-:-:S03]  /*0b00*/  IMAD R0, R0, 0x30, -R10 ;  /* 0x0000003000007824 */ /* 0x000fc600078e0a0a */
[----:B------:R-:W-:Y:S02]  /*0b10*/  IMNMX R2, RZ, R2, !PT ;  /* 0x00000002ff027217 */ /* 0x000fe40007800200 */
        /* <DEDUP_REMOVED lines=11> */
[----:B------:R-:W-:Y:S02]  /*0bd0*/  ISETP.NE.U32.AND P0, PT, RZ, c[0x0][0x340], PT ;  /* 0x0000d000ff007a0c */ /* 0x000fe40003f05070 */
[----:B------:R-:W-:Y:S01]  /*0be0*/  SHF.R.S32.HI R26, RZ, 0x1f, R166 ;  /* 0x0000001fff1a7819 */ /* 0x000fe200000114a6 */
[----:B-1----:R-:W-:Y:S01]  /*0bf0*/  IMAD R5, R31, c[0x0][0x240], RZ ;  /* 0x000090001f057a24 */ /* 0x002fe200078e02ff */
[----:B------:R-:W-:Y:S01]  /*0c00*/  ISETP.NE.AND.EX P2, PT, RZ, c[0x0][0x344], PT, P0 ;  /* 0x0000d100ff007a0c */ /* 0x000fe20003f45300 */
[----:B------:R-:W-:Y:S02]  /*0c10*/  UMOV UR9, 0x30 ;  /* 0x0000003000097882 */ /* 0x000fe40000000000 */
[----:B------:R-:W-:-:S10]  /*0c20*/  ULDC.64 UR4, c[0x0][0x238] ;  /* 0x00008e0000047ab9 */ /* 0x000fd40000000a00 */
[----:B------:R-:W-:-:S05]  /*0c30*/  @P2 IMAD.WIDE R2, R29, R12, c[0x0][0x340] ;  /* 0x0000d0001d022625 */ /* 0x000fca00078e020c */
[----:B------:R1:W2:Y:S01]  /*0c40*/  @P2 LDG.E R14, [R2.64] ;  /* 0x0000000e020e2981 */ /* 0x0002a2000c1e1900 */
[----:B------:R-:W-:Y:S01]  /*0c50*/  LEA.HI R45, R26, R166, RZ, 0x3 ;  /* 0x000000a61a2d7211 */ /* 0x000fe200078f18ff */
[----:B------:R-:W-:Y:S01]  /*0c60*/  IMAD R5, R30, c[0x0][0x244], R5 ;  /* 0x000091001e057a24 */ /* 0x000fe200078e0205 */
[----:B------:R-:W-:Y:S01]  /*0c70*/  SHF.R.S32.HI R12, RZ, 0x1f, R29 ;  /* 0x0000001fff0c7819 */ /* 0x000fe2000001141d */
[----:B------:R-:W-:Y:S01]  /*0c80*/  UIMAD.WIDE.U32 UR10, UR9, UR4, URZ ;  /* 0x00000004090a72a5 */ /* 0x000fe2000f8e003f */
[----:B------:R-:W-:Y:S01]  /*0c90*/  LOP3.LUT R0, R45, 0xfffffff8, RZ, 0xc0, !PT ;  /* 0xfffffff82d007812 */ /* 0x000fe200078ec0ff */
[----:B------:R-:W-:Y:S01]  /*0ca0*/  UIMAD UR7, UR9, UR5, URZ ;  /* 0x00000005090772a4 */ /* 0x000fe2000f8e023f */
[----:B------:R-:W-:Y:S01]  /*0cb0*/  SEL R28, R12, RZ, !P3 ;  /* 0x000000ff0c1c7207 */ /* 0x000fe20005800000 */
[----:B------:R-:W-:Y:S01]  /*0cc0*/  IMAD.IADD R156, R13, 0x1, R11 ;  /* 0x000000010d9c7824 */ /* 0x000fe200078e020b */
[----:B------:R-:W-:Y:S01]  /*0cd0*/  SEL R27, R29, RZ, !P3 ;  /* 0x000000ff1d1b7207 */ /* 0x000fe20005800000 */
[----:B------:R-:W-:Y:S01]  /*0ce0*/  IMAD.IADD R0, R166, 0x1, -R0 ;  /* 0x00000001a6007824 */ /* 0x000fe200078e0a00 */
[----:B------:R-:W-:Y:S01]  /*0cf0*/  UIADD3 UR7, UR11, UR7, URZ ;  /* 0x000000070b077290 */ /* 0x000fe2000fffe03f */
[----:B------:R-:W-:Y:S01]  /*0d00*/  IADD3 R48, R6, -0x1, RZ ;  /* 0xffffffff06307810 */ /* 0x000fe20007ffe0ff */
[----:B------:R-:W-:Y:S01]  /*0d10*/  IMAD R20, R31, c[0x0][0x260], RZ ;  /* 0x000098001f147a24 */ /* 0x000fe200078e02ff */
[----:B------:R-:W-:Y:S01]  /*0d20*/  SHF.R.S32.HI R45, RZ, 0x3, R45 ;  /* 0x00000003ff2d7819 */ /* 0x000fe2000001142d */
[----:B------:R-:W-:Y:S01]  /*0d30*/  IMAD.SHL.U32 R24, R0, 0x8, RZ ;  /* 0x0000000800187824 */ /* 0x000fe200078e00ff */
[----:B------:R-:W-:Y:S01]  /*0d40*/  SHF.R.S32.HI R8, RZ, 0x1f, R48 ;  /* 0x0000001fff087819 */ /* 0x000fe20000011430 */
[----:B------:R-:W-:Y:S01]  /*0d50*/  IMAD R7, R48, -0x30, R4 ;  /* 0xffffffd030077824 */ /* 0x000fe200078e0204 */
[----:B------:R-:W-:Y:S01]  /*0d60*/  SHF.R.S32.HI R23, RZ, 0x1f, R45 ;  /* 0x0000001fff177819 */ /* 0x000fe2000001142d */
[----:B------:R-:W-:Y:S01]  /*0d70*/  IMAD.SHL.U32 R38, R0, 0x4, RZ ;  /* 0x0000000400267824 */ /* 0x000fe200078e00ff */
[----:B------:R-:W-:Y:S01]  /*0d80*/  SHF.R.S32.HI R25, RZ, 0x1f, R24 ;  /* 0x0000001fff197819 */ /* 0x000fe20000011418 */
[C---:B------:R-:W-:Y:S01]  /*0d90*/  IMAD R20, R30.reuse, c[0x0][0x264], R20 ;  /* 0x000099001e147a24 */ /* 0x040fe200078e0214 */
[----:B------:R-:W-:Y:S01]  /*0da0*/  IADD3 R140, P0, R45, R15, RZ ;  /* 0x0000000f2d8c7210 */ /* 0x000fe20007f1e0ff */
[----:B------:R-:W-:Y:S01]  /*0db0*/  IMAD R16, R23, c[0x0][0x280], RZ ;  /* 0x0000a00017107a24 */ /* 0x000fe200078e02ff */
[----:B------:R-:W-:Y:S01]  /*0dc0*/  SHF.R.S32.HI R39, RZ, 0x1f, R38 ;  /* 0x0000001fff277819 */ /* 0x000fe20000011426 */
[----:B-1----:R-:W-:Y:S01]  /*0dd0*/  IMAD.WIDE.U32 R2, R30, c[0x0][0x240], R24 ;  /* 0x000090001e027a25 */ /* 0x002fe200078e0018 */
[----:B------:R-:W-:Y:S01]  /*0de0*/  LEA.HI.X.SX32 R141, R15, R23, 0x1, P0 ;  /* 0x000000170f8d7211 */ /* 0x000fe200000f0eff */
[----:B------:R-:W-:Y:S01]  /*0df0*/  USHF.L.U32 UR8, UR4, 0x5, URZ ;  /* 0x0000000504087899 */ /* 0x000fe2000800063f */
[----:B------:R-:W-:Y:S01]  /*0e00*/  IADD3 R40, R38, 0x40, RZ ;  /* 0x0000004026287810 */ /* 0x000fe20007ffe0ff */
[----:B------:R-:W-:Y:S01]  /*0e10*/  IMAD.IADD R3, R3, 0x1, R5 ;  /* 0x0000000103037824 */ /* 0x000fe200078e0205 */
[----:B------:R-:W-:Y:S01]  /*0e20*/  UMOV UR6, 0x5 ;  /* 0x0000000500067882 */ /* 0x000fe20000000000 */
[----:B------:R-:W-:Y:S01]  /*0e30*/  IMAD R5, R28, c[0x0][0x248], RZ ;  /* 0x000092001c057a24 */ /* 0x000fe200078e02ff */
[----:B------:R-:W-:Y:S01]  /*0e40*/  USHF.L.U64.HI UR12, UR4, UR6, UR5 ;  /* 0x00000006040c7299 */ /* 0x000fe20008010205 */
[C---:B------:R-:W-:Y:S01]  /*0e50*/  IMAD.WIDE.U32 R2, R27.reuse, c[0x0][0x248], R2 ;  /* 0x000092001b027a25 */ /* 0x040fe200078e0002 */
[C---:B------:R-:W-:Y:S01]  /*0e60*/  IADD3 R107, R24.reuse, 0x80, RZ ;  /* 0x00000080186b7810 */ /* 0x040fe20007ffe0ff */
[----:B------:R-:W-:Y:S01]  /*0e70*/  ULDC.64 UR4, c[0x0][0x290] ;  /* 0x0000a40000047ab9 */ /* 0x000fe20000000a00 */
[----:B------:R-:W-:Y:S01]  /*0e80*/  IADD3 R106, R24, 0xc0, RZ ;  /* 0x000000c0186a7810 */ /* 0x000fe20007ffe0ff */
[----:B------:R-:W-:Y:S01]  /*0e90*/  IMAD R6, R27, c[0x0][0x24c], R5 ;  /* 0x000093001b067a24 */ /* 0x000fe200078e0205 */
[----:B------:R-:W-:Y:S01]  /*0ea0*/  ISETP.GE.AND P6, PT, R107, c[0x0][0x1d4], PT ;  /* 0x000075006b007a0c */ /* 0x000fe20003fc6270 */
[----:B------:R-:W-:Y:S01]  /*0eb0*/  IMAD R5, R48, UR7, RZ ;  /* 0x0000000730057c24 */ /* 0x000fe2000f8e02ff */
[----:B------:R-:W-:Y:S01]  /*0ec0*/  ISETP.GE.AND P5, PT, R106, c[0x0][0x1d4], PT ;  /* 0x000075006a007a0c */ /* 0x000fe20003fa6270 */
[----:B------:R-:W-:Y:S01]  /*0ed0*/  IMAD.IADD R3, R3, 0x1, R6 ;  /* 0x0000000103037824 */ /* 0x000fe200078e0206 */
[----:B------:R-:W-:Y:S01]  /*0ee0*/  IADD3 R159, R45, 0x20, RZ ;  /* 0x000000202d9f7810 */ /* 0x000fe20007ffe0ff */
[----:B------:R-:W-:Y:S01]  /*0ef0*/  IMAD R13, R8, UR10, R5 ;  /* 0x0000000a080d7c24 */ /* 0x000fe2000f8e0205 */
[----:B------:R-:W-:Y:S01]  /*0f00*/  IMNMX R5, R7, 0x30, PT ;  /* 0x0000003007057817 */ /* 0x000fe20003800200 */
[----:B------:R-:W-:Y:S01]  /*0f10*/  IMAD R6, R141, c[0x0][0x238], RZ ;  /* 0x00008e008d067a24 */ /* 0x000fe200078e02ff */
[----:B------:R-:W-:Y:S01]  /*0f20*/  UIMAD.WIDE.U32 UR18, UR9, UR4, URZ ;  /* 0x00000004091272a5 */ /* 0x000fe2000f8e003f */
[C---:B------:R-:W-:Y:S01]  /*0f30*/  IMAD.WIDE.U32 R144, R140.reuse, c[0x0][0x238], R2 ;  /* 0x00008e008c907a25 */ /* 0x040fe200078e0002 */
[----:B------:R-:W-:Y:S01]  /*0f40*/  UIMAD UR9, UR9, UR5, URZ ;  /* 0x00000005090972a4 */ /* 0x000fe2000f8e023f */
[----:B------:R-:W-:Y:S01]  /*0f50*/  P2R R139, PR, RZ, 0x40 ;  /* 0x00000040ff8b7803 */ /* 0x000fe20000000000 */
[----:B------:R-:W-:Y:S01]  /*0f60*/  USHF.L.U64.HI UR13, UR4, UR6, UR5 ;  /* 0x00000006040d7299 */ /* 0x000fe20008010205 */
[----:B------:R-:W-:Y:S01]  /*0f70*/  IMAD.IADD R5, R5, 0x1, -R45 ;  /* 0x0000000105057824 */ /* 0x000fe200078e0a2d */
[----:B------:R-:W-:Y:S01]  /*0f80*/  USHF.L.U32 UR16, UR4, 0x5, URZ ;  /* 0x0000000504107899 */ /* 0x000fe2000800063f */
[----:B------:R-:W-:Y:S01]  /*0f90*/  IMAD R10, R140, c[0x0][0x23c], R6 ;  /* 0x00008f008c0a7a24 */ /* 0x000fe200078e0206 */
[----:B------:R-:W-:Y:S01]  /*0fa0*/  P2R R138, PR, RZ, 0x20 ;  /* 0x00000020ff8a7803 */ /* 0x000fe20000000000 */
[----:B------:R-:W-:Y:S01]  /*0fb0*/  IMAD.MOV.U32 R142, RZ, RZ, R144 ;  /* 0x000000ffff8e7224 */ /* 0x000fe200078e0090 */
[----:B------:R-:W-:Y:S01]  /*0fc0*/  ISETP.GE.AND P0, PT, R5, 0x1, PT ;  /* 0x000000010500780c */ /* 0x000fe20003f06270 */
[----:B------:R-:W-:Y:S01]  /*0fd0*/  IMAD.IADD R143, R145, 0x1, R10 ;  /* 0x00000001918f7824 */ /* 0x000fe200078e020a */
[----:B------:R-:W-:Y:S01]  /*0fe0*/  ISETP.GT.AND P3, PT, R5, 0x20, PT ;  /* 0x000000200500780c */ /* 0x000fe20003f64270 */
[C---:B------:R-:W-:Y:S01]  /*0ff0*/  IMAD R16, R45.reuse, c[0x0][0x284], R16 ;  /* 0x0000a1002d107a24 */ /* 0x040fe200078e0210 */
[----:B------:R-:W-:Y:S01]  /*1000*/  ULDC.64 UR4, c[0x0][0x280] ;  /* 0x0000a00000047ab9 */ /* 0x000fe20000000a00 */
[C---:B------:R-:W-:Y:S01]  /*1010*/  IMAD.WIDE.U32 R8, R45.reuse, c[0x0][0x280], R38 ;  /* 0x0000a0002d087a25 */ /* 0x040fe200078e0026 */
[----:B------:R-:W-:Y:S01]  /*1020*/  USHF.L.U64.HI UR6, UR4, UR6, UR5 ;  /* 0x0000000604067299 */ /* 0x000fe20008010205 */
[C---:B------:R-:W-:Y:S01]  /*1030*/  IADD3 R114, -R45.reuse, 0x30, RZ ;  /* 0x000000302d727810 */ /* 0x040fe20007ffe1ff */
[----:B------:R-:W-:Y:S01]  /*1040*/  UIMAD.WIDE.U32 UR20, UR4, 0x30, URZ ;  /* 0x00000030041478a5 */ /* 0x000fe2000f8e003f */
[----:B------:R-:W-:Y:S01]  /*1050*/  IMAD.WIDE.U32 R10, R45, c[0x0][0x280], R24 ;  /* 0x0000a0002d0a7a25 */ /* 0x000fe200078e0018 */
[----:B------:R-:W-:Y:S01]  /*1060*/  UIMAD UR5, UR5, 0x30, URZ ;  /* 0x00000030050578a4 */ /* 0x000fe2000f8e023f */
[----:B------:R-:W-:Y:S01]  /*1070*/  IADD3 R42, R38, 0x20, RZ ;  /* 0x00000020262a7810 */ /* 0x000fe20007ffe0ff */
[----:B------:R-:W-:Y:S01]  /*1080*/  USHF.L.U32 UR17, UR4, 0x5, URZ ;  /* 0x0000000504117899 */ /* 0x000fe2000800063f */
[----:B------:R-:W-:Y:S01]  /*1090*/  IMAD.WIDE.U32 R2, R48, UR10, R142 ;  /* 0x0000000a30027c25 */ /* 0x000fe2000f8e008e */
[----:B------:R-:W-:Y:S01]  /*10a0*/  IADD3 R41, R38, 0x60, RZ ;  /* 0x0000006026297810 */ /* 0x000fe20007ffe0ff */
[----:B------:R-:W-:-:S02]  /*10b0*/  UIADD3 UR9, UR19, UR9, URZ ;  /* 0x0000000913097290 */ /* 0x000fc4000fffe03f */
[----:B------:R-:W-:Y:S01]  /*10c0*/  IMAD.WIDE.U32 R6, R30, c[0x0][0x260], R24 ;  /* 0x000098001e067a25 */ /* 0x000fe200078e0018 */
[----:B------:R-:W-:Y:S02]  /*10d0*/  UIADD3 UR5, UR21, UR5, URZ ;  /* 0x0000000515057290 */ /* 0x000fe4000fffe03f */
[----:B------:R-:W-:Y:S01]  /*10e0*/  ULDC.U8 UR4, c[0x0][0x298] ;  /* 0x0000a60000047ab9 */ /* 0x000fe20000000000 */
[----:B------:R-:W-:Y:S02]  /*10f0*/  IMAD.IADD R19, R9, 0x1, R16 ;  /* 0x0000000109137824 */ /* 0x000fe400078e0210 */
[----:B------:R-:W-:Y:S02]  /*1100*/  IMAD.IADD R17, R16, 0x1, R11 ;  /* 0x0000000110117824 */ /* 0x000fe400078e020b */
[----:B------:R-:W-:Y:S01]  /*1110*/  IMAD.MOV.U32 R18, RZ, RZ, R8 ;  /* 0x000000ffff127224 */ /* 0x000fe200078e0008 */
[----:B------:R-:W-:Y:S01]  /*1120*/  @P0 LEA R8, P1, R2, c[0x0][0x220], 0x1 ;  /* 0x0000880002080a11 */ /* 0x000fe200078208ff */
[----:B------:R-:W-:-:S02]  /*1130*/  IMAD.IADD R5, R3, 0x1, R13 ;  /* 0x0000000103057824 */ /* 0x000fc400078e020d */
[----:B------:R-:W-:Y:S02]  /*1140*/  IMAD.MOV.U32 R16, RZ, RZ, R10 ;  /* 0x000000ffff107224 */ /* 0x000fe400078e000a */
[----:B------:R-:W-:Y:S01]  /*1150*/  IMAD.IADD R21, R7, 0x1, R20 ;  /* 0x0000000107157824 */ /* 0x000fe200078e0214 */
[----:B------:R-:W-:Y:S01]  /*1160*/  @P0 LEA.HI.X R9, R2, c[0x0][0x224], R5, 0x1, P1 ;  /* 0x0000890002090a11 */ /* 0x000fe200008f0c05 */
[----:B------:R-:W-:Y:S01]  /*1170*/  IMAD.IADD R36, R38, 0x1, R40 ;  /* 0x0000000126247824 */ /* 0x000fe200078e0228 */
[----:B------:R-:W-:Y:S01]  /*1180*/  LEA.HI R7, R26, R166, RZ, 0x6 ;  /* 0x000000a61a077211 */ /* 0x000fe200078f30ff */
[----:B------:R-:W-:Y:S01]  /*1190*/  IMAD.MOV.U32 R20, RZ, RZ, R6 ;  /* 0x000000ffff147224 */ /* 0x000fe200078e0006 */
[----:B------:R-:W-:Y:S01]  /*11a0*/  @P3 IADD3 R6, P4, R2, UR8, RZ ;  /* 0x0000000802063c10 */ /* 0x000fe2000ff9e0ff */
[----:B------:R-:W-:Y:S01]  /*11b0*/  IMAD.SHL.U32 R2, R45, 0x40, RZ ;  /* 0x000000402d027824 */ /* 0x000fe200078e00ff */
[----:B------:R-:W-:Y:S01]  /*11c0*/  ISETP.GE.AND P1, PT, R24, c[0x0][0x27c], PT ;  /* 0x00009f0018007a0c */ /* 0x000fe20003f26270 */
[----:B------:R-:W-:-:S02]  /*11d0*/  IMAD.SHL.U32 R7, R7, 0x8, RZ ;  /* 0x0000000807077824 */ /* 0x000fc400078e00ff */
[----:B------:R-:W-:Y:S01]  /*11e0*/  IMAD R3, R23, c[0x0][0x290], RZ ;  /* 0x0000a40017037a24 */ /* 0x000fe200078e02ff */
[----:B------:R-:W-:Y:S01]  /*11f0*/  LOP3.LUT R119, R2, 0x1c0, RZ, 0xc0, !PT ;  /* 0x000001c002777812 */ /* 0x000fe200078ec0ff */
[----:B------:R-:W-:Y:S01]  /*1200*/  IMAD.WIDE.U32 R120, R27, c[0x0][0x268], R20 ;  /* 0x00009a001b787a25 */ /* 0x000fe200078e0014 */
[----:B------:R-:W-:Y:S02]  /*1210*/  SEL R2, RZ, c[0x0][0x27c], !P1 ;  /* 0x00009f00ff027a07 */ /* 0x000fe40004800000 */
[----:B------:R-:W-:Y:S01]  /*1220*/  LOP3.LUT R7, R7, 0xfffffe00, RZ, 0xc0, !PT ;  /* 0xfffffe0007077812 */ /* 0x000fe200078ec0ff */
[----:B------:R-:W-:Y:S01]  /*1230*/  IMAD R3, R45, c[0x0][0x294], R3 ;  /* 0x0000a5002d037a24 */ /* 0x000fe200078e0203 */
[----:B------:R-:W-:Y:S01]  /*1240*/  LOP3.LUT R87, R119, 0x38, R24, 0xf8, !PT ;  /* 0x0000003877577812 */ /* 0x000fe200078ef818 */
[----:B------:R-:W-:Y:S01]  /*1250*/  IMAD.IADD R2, R24, 0x1, R2 ;  /* 0x0000000118027824 */ /* 0x000fe200078e0202 */
[----:B------:R-:W-:Y:S01]  /*1260*/  SHF.R.U32.HI R158, RZ, 0x3, R119 ;  /* 0x00000003ff9e7819 */ /* 0x000fe20000011677 */
[----:B------:R-:W-:Y:S01]  /*1270*/  IMAD.WIDE.U32 R124, R22, c[0x0][0x280], R16 ;  /* 0x0000a000167c7a25 */ /* 0x000fe200078e0010 */
[----:B------:R-:W-:-:S02]  /*1280*/  @P3 IADD3.X R23, R5, UR12, RZ, P4, !PT ;  /* 0x0000000c05173c10 */ /* 0x000fc4000a7fe4ff */
[----:B------:R-:W-:Y:S01]  /*1290*/  LOP3.LUT R87, R7, R87, R158, 0xf6, !PT ;  /* 0x0000005707577212 */ /* 0x000fe200078ef69e */
[----:B------:R-:W-:Y:S01]  /*12a0*/  IMAD.WIDE.U32 R128, R22, c[0x0][0x280], R18 ;  /* 0x0000a00016807a25 */ /* 0x000fe200078e0012 */
[----:B------:R-:W-:Y:S02]  /*12b0*/  SHF.R.S32.HI R5, RZ, 0x1f, R2 ;  /* 0x0000001fff057819 */ /* 0x000fe40000011402 */
[----:B------:R-:W-:Y:S01]  /*12c0*/  SHF.L.U32 R87, R87, 0x1, RZ ;  /* 0x0000000157577819 */ /* 0x000fe200000006ff */
[----:B------:R-:W-:Y:S01]  /*12d0*/  IMAD.WIDE.U32 R162, R30, c[0x0][0x1e8], RZ ;  /* 0x00007a001ea27a25 */ /* 0x000fe200078e00ff */
[----:B------:R-:W-:-:S03]  /*12e0*/  LEA.HI R26, R5, R2, RZ, 0x6 ;  /* 0x00000002051a7211 */ /* 0x000fc600078f30ff */
[----:B------:R-:W-:-:S04]  /*12f0*/  IMAD.WIDE.U32 R160, R30, c[0x0][0x210], RZ ;  /* 0x000084001ea07a25 */ /* 0x000fc800078e00ff */
[----:B------:R-:W-:Y:S02]  /*1300*/  IMAD.MOV.U32 R168, RZ, RZ, c[0x0][0x2b8] ;  /* 0x0000ae00ffa87624 */ /* 0x000fe400078e00ff */
[----:B------:R-:W-:Y:S02]  /*1310*/  IMAD.MOV.U32 R165, RZ, RZ, c[0x0][0x27c] ;  /* 0x00009f00ffa57624 */ /* 0x000fe400078e00ff */
[----:B------:R-:W-:Y:S02]  /*1320*/  IMAD.MOV.U32 R86, RZ, RZ, c[0x0][0x27c] ;  /* 0x00009f00ff567624 */ /* 0x000fe400078e00ff */
[----:B------:R-:W-:Y:S02]  /*1330*/  IMAD R0, R0, 0x20, R45 ;  /* 0x0000002000007824 */ /* 0x000fe400078e022d */
[----:B------:R-:W-:Y:S01]  /*1340*/  IMAD.SHL.U32 R86, R86, 0x2, RZ ;  /* 0x0000000256567824 */ /* 0x000fe200078e00ff */
[--C-:B--2---:R-:W-:Y:S01]  /*1350*/  @P2 SHF.R.S32.HI R11, RZ, 0x1f, R14.reuse ;  /* 0x0000001fff0b2819 */ /* 0x104fe2000001140e */
[----:B------:R-:W-:-:S02]  /*1360*/  @P2 IMAD.MOV.U32 R10, RZ, RZ, R14 ;  /* 0x000000ffff0a2224 */ /* 0x000fc400078e000e */
[----:B------:R-:W-:Y:S01]  /*1370*/  @!P2 IMAD.MOV.U32 R10, RZ, RZ, R29 ;  /* 0x000000ffff0aa224 */ /* 0x000fe200078e001d */
[----:B------:R-:W-:Y:S01]  /*1380*/  P2R R29, PR, RZ, 0x2 ;  /* 0x00000002ff1d7803 */ /* 0x000fe20000000000 */
[----:B------:R-:W-:Y:S01]  /*1390*/  @!P2 IMAD.MOV.U32 R11, RZ, RZ, R12 ;  /* 0x000000ffff0ba224 */ /* 0x000fe200078e000c */
[----:B------:R-:W-:Y:S01]  /*13a0*/  ISETP.GE.AND P2, PT, R24, c[0x0][0x1d4], PT ;  /* 0x0000750018007a0c */ /* 0x000fe20003f46270 */
[----:B------:R-:W-:-:S03]  /*13b0*/  IMAD.WIDE.U32 R14, R45, c[0x0][0x290], R38 ;  /* 0x0000a4002d0e7a25 */ /* 0x000fc600078e0026 */
[----:B------:R-:W-:Y:S01]  /*13c0*/  P2R R117, PR, RZ, 0x4 ;  /* 0x00000004ff757803 */ /* 0x000fe20000000000 */
[----:B------:R-:W-:Y:S01]  /*13d0*/  IMAD.WIDE.U32 R12, R45, c[0x0][0x290], R24 ;  /* 0x0000a4002d0c7a25 */ /* 0x000fe200078e0018 */
[----:B------:R-:W-:Y:S02]  /*13e0*/  ISETP.GE.AND P2, PT, R36, c[0x0][0x1d4], PT ;  /* 0x0000750024007a0c */ /* 0x000fe40003f46270 */
[----:B------:R-:W-:Y:S01]  /*13f0*/  ISETP.NE.AND P1, PT, R117, RZ, PT ;  /* 0x000000ff7500720c */ /* 0x000fe20003f25270 */
[----:B------:R-:W-:Y:S01]  /*1400*/  IMAD.IADD R15, R15, 0x1, R3 ;  /* 0x000000010f0f7824 */ /* 0x000fe200078e0203 */
[----:B------:R-:W-:Y:S01]  /*1410*/  P2R R137, PR, RZ, 0x4 ;  /* 0x00000004ff897803 */ /* 0x000fe20000000000 */
[----:B------:R-:W-:Y:S01]  /*1420*/  IMAD.IADD R13, R3, 0x1, R13 ;  /* 0x00000001030d7824 */ /* 0x000fe200078e020d */
[----:B------:R-:W-:Y:S01]  /*1430*/  LEA.HI R3, R5, R2, RZ, 0x3 ;  /* 0x0000000205037211 */ /* 0x000fe200078f18ff */
[----:B------:R-:W-:Y:S01]  /*1440*/  IMAD R5, R28, c[0x0][0x268], RZ ;  /* 0x00009a001c057a24 */ /* 0x000fe200078e02ff */
[----:B------:R-:W-:Y:S01]  /*1450*/  ISETP.NE.AND P4, PT, R137, RZ, PT ;  /* 0x000000ff8900720c */ /* 0x000fe20003f85270 */
[----:B------:R-:W-:Y:S01]  /*1460*/  IMAD.WIDE.U32 R122, R22, c[0x0][0x290], R12 ;  /* 0x0000a400167a7a25 */ /* 0x000fe200078e000c */
[----:B------:R-:W-:-:S02]  /*1470*/  SHF.R.S32.HI R2, RZ, 0x1f, R22 ;  /* 0x0000001fff027819 */ /* 0x000fc40000011416 */
[----:B------:R-:W-:Y:S01]  /*1480*/  ISETP.GE.AND P2, PT, R36, c[0x0][0x27c], PT ;  /* 0x00009f0024007a0c */ /* 0x000fe20003f46270 */
[----:B------:R-:W-:Y:S01]  /*1490*/  IMAD R130, R27, c[0x0][0x26c], R5 ;  /* 0x00009b001b827a24 */ /* 0x000fe200078e0205 */
[----:B------:R-:W-:Y:S01]  /*14a0*/  LOP3.LUT R113, R3, 0xfffffff8, RZ, 0xc0, !PT ;  /* 0xfffffff803717812 */ /* 0x000fe200078ec0ff */
[----:B------:R-:W-:Y:S01]  /*14b0*/  @!PT LDS RZ, [RZ] ;  /* 0x00000000fffff984 */ /* 0x000fe20000000800 */
[----:B------:R-:W-:Y:S01]  /*14c0*/  @!PT LDS RZ, [RZ] ;  /* 0x00000000fffff984 */ /* 0x000fe20000000800 */
[----:B------:R-:W-:Y:S01]  /*14d0*/  @!PT LDS RZ, [RZ] ;  /* 0x00000000fffff984 */ /* 0x000fe20000000800 */
[----:B------:R1:W-:Y:S01]  /*14e0*/  @P0 LDGSTS.E.BYPASS.LTC128B.128 [R87+0xa080], [R8.64], !P1 ;  /* 0x0a08000008570fae */ /* 0x0003e2000c901d4e */
[----:B------:R-:W-:Y:S01]  /*14f0*/  SEL R5, RZ, c[0x0][0x27c], !P2 ;  /* 0x00009f00ff057a07 */ /* 0x000fe20005000000 */
[----:B------:R-:W-:Y:S01]  /*1500*/  IMAD.SHL.U32 R13, R159, 0x40, RZ ;  /* 0x000000409f0d7824 */ /* 0x000fe200078e00ff */
[----:B------:R-:W-:Y:S01]  /*1510*/  SHF.R.S32.HI R84, RZ, 0x3, R3 ;  /* 0x00000003ff547819 */ /* 0x000fe20000011403 */
[----:B------:R-:W-:Y:S01]  /*1520*/  IMAD.WIDE.U32 R126, R22, c[0x0][0x290], R14 ;  /* 0x0000a400167e7a25 */ /* 0x000fe200078e000e */
[----:B------:R-:W-:Y:S01]  /*1530*/  SHF.R.S32.HI R133, RZ, 0x1f, R113 ;  /* 0x0000001fff857819 */ /* 0x000fe20000011471 */
[----:B------:R1:W-:Y:S01]  /*1540*/  @P0 LDGSTS.E.BYPASS.LTC128B.128 [R87+0xb880], [R8.64+0x80], !P4 ;  /* 0x0b88008008570fae */ /* 0x0003e2000e101d4e */
[----:B------:R-:W-:Y:S01]  /*1550*/  LOP3.LUT R118, R13, 0x1c0, RZ, 0xc0, !PT ;  /* 0x000001c00d767812 */ /* 0x000fe200078ec0ff */
[----:B------:R-:W-:-:S02]  /*1560*/  IMAD.IADD R5, R36, 0x1, R5 ;  /* 0x0000000124057824 */ /* 0x000fc400078e0205 */
[----:B------:R1:W-:Y:S01]  /*1570*/  @P0 LDGSTS.E.BYPASS.LTC128B.128 [R87+0xd080], [R8.64+0x100], !P6 ;  /* 0x0d08010008570fae */ /* 0x0003e2000f101d4e */
[----:B------:R-:W-:Y:S01]  /*1580*/  SHF.R.U32.HI R157, RZ, 0x3, R118 ;  /* 0x00000003ff9d7819 */ /* 0x000fe20000011676 */
[----:B------:R-:W-:Y:S01]  /*1590*/  IMAD.WIDE.U32 R146, R10, c[0x0][0x2b0], RZ ;  /* 0x0000ac000a927a25 */ /* 0x000fe200078e00ff */
[----:B------:R-:W-:Y:S01]  /*15a0*/  LOP3.LUT R13, R118, 0x38, R3, 0xf8, !PT ;  /* 0x00000038760d7812 */ /* 0x000fe200078ef803 */
[----:B------:R1:W-:Y:S02]  /*15b0*/  @P0 LDGSTS.E.BYPASS.LTC128B.128 [R87+0xe880], [R8.64+0x180], !P5 ;  /* 0x0e88018008570fae */ /* 0x0003e4000e901d4e */
[----:B------:R-:W-:Y:S01]  /*15c0*/  IMAD.IADD R130, R121, 0x1, R130 ;  /* 0x0000000179827824 */ /* 0x000fe200078e0282 */
[----:B-1----:R-:W-:-:S04]  /*15d0*/  @P3 LEA R8, P0, R6, c[0x0][0x220], 0x1 ;  /* 0x0000880006083a11 */ /* 0x002fc800078008ff */
[----:B------:R-:W-:Y:S01]  /*15e0*/  @P3 LEA.HI.X R9, R6, c[0x0][0x224], R23, 0x1, P0 ;  /* 0x0000890006093a11 */ /* 0x000fe200000f0c17 */
[C---:B------:R-:W-:Y:S01]  /*15f0*/  IMAD R6, R2.reuse, c[0x0][0x280], RZ ;  /* 0x0000a00002067a24 */ /* 0x040fe200078e02ff */
[----:B------:R-:W-:Y:S01]  /*1600*/  ISETP.GE.AND P0, PT, R165, 0x1, PT ;  /* 0x00000001a500780c */ /* 0x000fe20003f06270 */
[----:B------:R-:W-:Y:S02]  /*1610*/  IMAD R2, R2, c[0x0][0x290], RZ ;  /* 0x0000a40002027a24 */ /* 0x000fe400078e02ff */
[C---:B------:R-:W-:Y:S01]  /*1620*/  IMAD R21, R22.reuse, c[0x0][0x284], R6 ;  /* 0x0000a10016157a24 */ /* 0x040fe200078e0206 */
[----:B------:R-:W-:Y:S01]  /*1630*/  SHF.R.S32.HI R6, RZ, 0x1f, R5 ;  /* 0x0000001fff067819 */ /* 0x000fe20000011405 */
[----:B------:R-:W-:Y:S01]  /*1640*/  IMAD R20, R22, c[0x0][0x294], R2 ;  /* 0x0000a50016147a24 */ /* 0x000fe200078e0202 */
[----:B------:R-:W-:Y:S01]  /*1650*/  SHF.R.S32.HI R2, RZ, 0x1f, R159 ;  /* 0x0000001fff027819 */ /* 0x000fe2000001149f */
[----:B------:R1:W-:Y:S01]  /*1660*/  @P3 LDGSTS.E.BYPASS.LTC128B.128 [R87+0xb080], [R8.64], !P1 ;  /* 0x0b08000008573fae */ /* 0x0003e2000c901d4e */
[----:B------:R-:W-:Y:S01]  /*1670*/  LEA.HI R16, R6, R5, RZ, 0x6 ;  /* 0x0000000506107211 */ /* 0x000fe200078f30ff */
[----:B------:R-:W-:Y:S01]  /*1680*/  IMAD.IADD R136, R129, 0x1, R21 ;  /* 0x0000000181887824 */ /* 0x000fe200078e0215 */
[----:B------:R-:W-:Y:S01]  /*1690*/  LEA.HI R12, R2, R159, RZ, 0x3 ;  /* 0x0000009f020c7211 */ /* 0x000fe200078f18ff */
[----:B------:R1:W-:Y:S01]  /*16a0*/  @P3 LDGSTS.E.BYPASS.LTC128B.128 [R87+0xc880], [R8.64+0x80], !P4 ;  /* 0x0c88008008573fae */ /* 0x0003e2000e101d4e */
[----:B------:R-:W-:Y:S01]  /*16b0*/  LEA.HI R2, R6, R5, RZ, 0x3 ;  /* 0x0000000506027211 */ /* 0x000fe200078f18ff */
[----:B------:R-:W-:Y:S01]  /*16c0*/  IMAD.IADD R134, R21, 0x1, R125 ;  /* 0x0000000115867824 */ /* 0x000fe200078e027d */
[----:B------:R-:W-:Y:S01]  /*16d0*/  SHF.R.S32.HI R5, RZ, 0x6, R26 ;  /* 0x00000006ff057819 */ /* 0x000fe2000001141a */
[----:B------:R-:W-:Y:S01]  /*16e0*/  IMAD.SHL.U32 R12, R12, 0x40, RZ ;  /* 0x000000400c0c7824 */ /* 0x000fe200078e00ff */
[----:B------:R-:W-:Y:S01]  /*16f0*/  LOP3.LUT R6, R119, 0x38, R3, 0xf8, !PT ;  /* 0x0000003877067812 */ /* 0x000fe200078ef803 */
[----:B------:R1:W-:Y:S01]  /*1700*/  @P3 LDGSTS.E.BYPASS.LTC128B.128 [R87+0xe080], [R8.64+0x100], !P6 ;  /* 0x0e08010008573fae */ /* 0x0003e2000f101d4e */
[----:B------:R-:W-:Y:S01]  /*1710*/  LOP3.LUT R112, R2, 0xfffffff8, RZ, 0xc0, !PT ;  /* 0xfffffff802707812 */ /* 0x000fe200078ec0ff */
[----:B------:R-:W-:Y:S01]  /*1720*/  IMAD R15, R5, 0xc00, R7 ;  /* 0x00000c00050f7824 */ /* 0x000fe200078e0207 */
[----:B------:R-:W-:Y:S01]  /*1730*/  LOP3.LUT R12, R12, 0xfffffe00, RZ, 0xc0, !PT ;  /* 0xfffffe000c0c7812 */ /* 0x000fe200078ec0ff */
[----:B------:R1:W-:Y:S01]  /*1740*/  @P3 LDGSTS.E.BYPASS.LTC128B.128 [R87+0xf880], [R8.64+0x180], !P5 ;  /* 0x0f88018008573fae */ /* 0x0003e2000e901d4e */
[-C--:B------:R-:W-:Y:S01]  /*1750*/  LOP3.LUT R14, R6, R158.reuse, RZ, 0x3c, !PT ;  /* 0x0000009e060e7212 */ /* 0x080fe200078e3cff */
[----:B------:R-:W-:Y:S01]  /*1760*/  IMAD.IADD R135, R127, 0x1, R20 ;  /* 0x000000017f877824 */ /* 0x000fe200078e0214 */
[----:B------:R-:W-:Y:S01]  /*1770*/  ISETP.NE.AND P1, PT, R29, RZ, PT ;  /* 0x000000ff1d00720c */ /* 0x000fe20003f25270 */
[----:B------:R-:W-:Y:S01]  /*1780*/  IMAD R6, R5, 0xc00, R12 ;  /* 0x00000c0005067824 */ /* 0x000fe200078e020c */
[-C--:B------:R-:W-:Y:S01]  /*1790*/  LOP3.LUT R5, R13, R157.reuse, RZ, 0x3c, !PT ;  /* 0x0000009d0d057212 */ /* 0x080fe200078e3cff */
[----:B------:R-:W-:Y:S01]  /*17a0*/  IMAD.IADD R18, R15, 0x1, R14 ;  /* 0x000000010f127824 */ /* 0x000fe200078e020e */
[--C-:B------:R-:W-:Y:S01]  /*17b0*/  LOP3.LUT R13, R118, 0x38, R2.reuse, 0xf8, !PT ;  /* 0x00000038760d7812 */ /* 0x100fe200078ef802 */
[----:B------:R-:W0:Y:S01]  /*17c0*/  LDGDEPBAR ;  /* 0x00000000000079af */ /* 0x000e220000000000 */
[----:B------:R-:W-:Y:S01]  /*17d0*/  IMAD.IADD R132, R20, 0x1, R123 ;  /* 0x0000000114847824 */ /* 0x000fe200078e027b */
[----:B------:R-:W-:Y:S01]  /*17e0*/  SHF.R.S32.HI R83, RZ, 0x3, R2 ;  /* 0x00000003ff537819 */ /* 0x000fe20000011402 */
[----:B------:R-:W-:Y:S01]  /*17f0*/  IMAD.IADD R17, R6, 0x1, R5 ;  /* 0x0000000106117824 */ /* 0x000fe200078e0205 */
[----:B------:R-:W-:Y:S01]  /*1800*/  SHF.R.S32.HI R5, RZ, 0x6, R16 ;  /* 0x00000006ff057819 */ /* 0x000fe20000011410 */
[----:B------:R-:W-:Y:S01]  /*1810*/  IMAD.SHL.U32 R152, R18, 0x2, RZ ;  /* 0x0000000212987824 */ /* 0x000fe200078e00ff */
[----:B------:R-:W-:Y:S01]  /*1820*/  LOP3.LUT R6, R119, 0x38, R2, 0xf8, !PT ;  /* 0x0000003877067812 */ /* 0x000fe200078ef802 */
[----:B------:R-:W-:Y:S01]  /*1830*/  IMAD.SHL.U32 R151, R17, 0x2, RZ ;  /* 0x0000000211977824 */ /* 0x000fe200078e00ff */
[----:B------:R-:W-:Y:S01]  /*1840*/  SHF.R.S32.HI R131, RZ, 0x1f, R112 ;  /* 0x0000001fff837819 */ /* 0x000fe20000011470 */
[C---:B------:R-:W-:Y:S01]  /*1850*/  IMAD R15, R5.reuse, 0xc00, R7 ;  /* 0x00000c00050f7824 */ /* 0x040fe200078e0207 */
[----:B------:R-:W-:Y:S01]  /*1860*/  LOP3.LUT R14, R6, R158, RZ, 0x3c, !PT ;  /* 0x0000009e060e7212 */ /* 0x000fe200078e3cff */
[----:B------:R-:W-:Y:S01]  /*1870*/  IMAD R6, R5, 0xc00, R12 ;  /* 0x00000c0005067824 */ /* 0x000fe200078e020c */
[----:B------:R-:W-:Y:S01]  /*1880*/  LOP3.LUT R5, R13, R157, RZ, 0x3c, !PT ;  /* 0x0000009d0d057212 */ /* 0x000fe200078e3cff */
[----:B------:R-:W-:Y:S01]  /*1890*/  BAR.SYNC.DEFER_BLOCKING 0x0 ;  /* 0x0000000000007b1d */ /* 0x000fe20000010000 */
[----:B------:R-:W-:Y:S01]  /*18a0*/  ISETP.NE.AND P3, PT, R168, 0x1, PT ;  /* 0x00000001a800780c */ /* 0x000fe20003f65270 */
[----:B------:R-:W-:-:S02]  /*18b0*/  IMAD.IADD R14, R15, 0x1, R14 ;  /* 0x000000010f0e7824 */ /* 0x000fc400078e020e */
[----:B------:R-:W-:Y:S02]  /*18c0*/  IMAD.IADD R13, R6, 0x1, R5 ;  /* 0x00000001060d7824 */ /* 0x000fe400078e0205 */
[C---:B------:R-:W-:Y:S01]  /*18d0*/  IMAD R6, R31.reuse, c[0x0][0x1e8], RZ ;  /* 0x00007a001f067a24 */ /* 0x040fe200078e02ff */
[----:B-1----:R-:W-:Y:S01]  /*18e0*/  SHF.R.S32.HI R9, RZ, 0x1f, R36 ;  /* 0x0000001fff097819 */ /* 0x002fe20000011424 */
[----:B------:R-:W-:Y:S02]  /*18f0*/  IMAD R5, R31, c[0x0][0x210], RZ ;  /* 0x000084001f057a24 */ /* 0x000fe400078e02ff */
[C---:B------:R-:W-:Y:S01]  /*1900*/  IMAD R6, R30.reuse, c[0x0][0x1ec], R6 ;  /* 0x00007b001e067a24 */ /* 0x040fe200078e0206 */
[----:B------:R-:W-:Y:S01]  /*1910*/  LEA.HI R9, R9, R36, RZ, 0x3 ;  /* 0x0000002409097211 */ /* 0x000fe200078f18ff */
[----:B------:R-:W-:Y:S02]  /*1920*/  IMAD R5, R30, c[0x0][0x214], R5 ;  /* 0x000085001e057a24 */ /* 0x000fe400078e0205 */
[----:B------:R-:W-:Y:S01]  /*1930*/  IMAD.IADD R155, R163, 0x1, R6 ;  /* 0x00000001a39b7824 */ /* 0x000fe200078e0206 */
[----:B------:R-:W-:Y:S01]  /*1940*/  SHF.R.S32.HI R6, RZ, 0x1f, R107 ;  /* 0x0000001fff067819 */ /* 0x000fe2000001146b */
[----:B------:R-:W-:Y:S01]  /*1950*/  IMAD.IADD R154, R161, 0x1, R5 ;  /* 0x00000001a19a7824 */ /* 0x000fe200078e0205 */
[----:B------:R-:W-:Y:S01]  /*1960*/  SHF.R.S32.HI R5, RZ, 0x1f, R106 ;  /* 0x0000001fff057819 */ /* 0x000fe2000001146a */
[----:B------:R-:W-:Y:S01]  /*1970*/  IMAD R8, R11, c[0x0][0x2b0], RZ ;  /* 0x0000ac000b087a24 */ /* 0x000fe200078e02ff */
[----:B------:R-:W-:Y:S01]  /*1980*/  LEA.HI R6, R6, R107, RZ, 0x3 ;  /* 0x0000006b06067211 */ /* 0x000fe200078f18ff */
[----:B------:R-:W-:Y:S01]  /*1990*/  IMAD.SHL.U32 R150, R14, 0x2, RZ ;  /* 0x000000020e967824 */ /* 0x000fe200078e00ff */
[----:B------:R-:W-:Y:S01]  /*19a0*/  LEA.HI R5, R5, R106, RZ, 0x3 ;  /* 0x0000006a05057211 */ /* 0x000fe200078f18ff */
[----:B------:R-:W-:Y:S01]  /*19b0*/  IMAD R8, R10, c[0x0][0x2b4], R8 ;  /* 0x0000ad000a087a24 */ /* 0x000fe200078e0208 */
[----:B------:R-:W-:Y:S01]  /*19c0*/  LOP3.LUT R103, R6, 0xfffffff8, RZ, 0xc0, !PT ;  /* 0xfffffff806677812 */ /* 0x000fe200078ec0ff */
[----:B------:R-:W-:Y:S01]  /*19d0*/  IMAD.SHL.U32 R149, R13, 0x2, RZ ;  /* 0x000000020d957824 */ /* 0x000fe200078e00ff */
[----:B------:R-:W-:-:S02]  /*19e0*/  LOP3.LUT R102, R5, 0xfffffff8, RZ, 0xc0, !PT ;  /* 0xfffffff805667812 */ /* 0x000fc400078ec0ff */
[----:B------:R-:W-:Y:S02]  /*19f0*/  LOP3.LUT R101, R9, 0xfffffff8, RZ, 0xc0, !PT ;  /* 0xfffffff809657812 */ /* 0x000fe400078ec0ff */
[----:B------:R-:W-:Y:S02]  /*1a00*/  SHF.R.S32.HI R111, RZ, 0x1f, R103 ;  /* 0x0000001fff6f7819 */ /* 0x000fe40000011467 */
[----:B------:R-:W-:Y:S02]  /*1a10*/  SHF.R.S32.HI R110, RZ, 0x1f, R102 ;  /* 0x0000001fff6e7819 */ /* 0x000fe40000011466 */
[----:B------:R-:W-:Y:S02]  /*1a20*/  IADD3 R153, R147, R8, RZ ;  /* 0x0000000893997210 */ /* 0x000fe40007ffe0ff */
[----:B------:R-:W-:Y:S02]  /*1a30*/  SHF.R.S32.HI R109, RZ, 0x1f, R101 ;  /* 0x0000001fff6d7819 */ /* 0x000fe40000011465 */
.L_x_1173:
[----:B--23--:R-:W-:Y:S01]  /*1a40*/  IMAD R2, R48, 0x30, R0 ;  /* 0x0000003030027824 */ /* 0x00cfe200078e0200 */
[----:B------:R-:W-:Y:S01]  /*1a50*/  ISETP.NE.AND P3, PT, R168, 0x1, PT ;  /* 0x00000001a800780c */ /* 0x000fe20003f65270 */
[----:B------:R-:W-:Y:S01]  /*1a60*/  IMAD.MOV.U32 R105, RZ, RZ, RZ ;  /* 0x000000ffff697224 */ /* 0x000fe200078e00ff */
[----:B------:R-:W-:Y:S04]  /*1a70*/  DEPBAR.LE SB0, 0x0 ;  /* 0x000080000000791a */ /* 0x000fe80000000000 */
[----:B----4-:R-:W-:Y:S01]  /*1a80*/  IMAD.IADD R3, R156, 0x1, R2 ;  /* 0x000000019c037824 */ /* 0x010fe200078e0202 */
[----:B------:R-:W-:Y:S01]  /*1a90*/  ISETP.GE.AND P0, PT, R2, R4, PT ;  /* 0x000000040200720c */ /* 0x000fe20003f06270 */
[----:B------:R-:W-:Y:S01]  /*1aa0*/  BSSY B2, `(.L_x_1134) ;  /* 0x000053a000027945 */ /* 0x000fe20003800000 */
[----:B------:R-:W-:Y:S01]  /*1ab0*/  ISETP.GE.AND P4, PT, R165, 0x1, PT ;  /* 0x00000001a500780c */ /* 0x000fe20003f86270 */
[----:B------:R-:W-:Y:S01]  /*1ac0*/  IMAD.MOV.U32 R2, RZ, RZ, R3 ;  /* 0x000000ffff027224 */ /* 0x000fe200078e0003 */
[----:B------:R-:W-:Y:S02]  /*1ad0*/  ISETP.GT.OR P0, PT, R0, 0x2f, P0 ;  /* 0x0000002f0000780c */ /* 0x000fe40000704670 */
[----:B------:R-:W-:Y:S05]  /*1ae0*/  @P3 IMAD.HI.U32 R5, R3, c[0x0][0x2bc], RZ ;  /* 0x0000af0003053a27 */ /* 0x000fea00078e00ff */
[----:B------:R-:W-:Y:S06]  /*1af0*/  @P3 SHF.R.U32.HI R2, RZ, c[0x0][0x2c0], R5 ;  /* 0x0000b000ff023a19 */ /* 0x000fec0000011605 */
[C---:B------:R-:W-:Y:S04]  /*1b00*/  @!P0 IADD3 R5, P3, R2.reuse, R146, RZ ;  /* 0x0000009202058210 */ /* 0x040fe80007f7e0ff */
        /* <DEDUP_REMOVED lines=10> */
[----:B------:R-:W-:Y:S04]  /*1bb0*/  IMAD R5, R108, c[0x0][0x1e4], R5 ;  /* 0x000079006c057a24 */ /* 0x000fe800078e0205 */
[----:B------:R-:W-:Y:S01]  /*1bc0*/  IMAD.IADD R3, R3, 0x1, R5 ;  /* 0x0000000103037824 */ /* 0x000fe200078e0205 */
[----:B--2---:R-:W-:Y:S03]  /*1bd0*/  SHF.R.S32.HI R116, RZ, 0x1f, R105 ;  /* 0x0000001fff747819 */ /* 0x004fe60000011469 */
[C---:B------:R-:W-:Y:S04]  /*1be0*/  IMAD.WIDE.U32 R2, R105.reuse, c[0x0][0x1f0], R2 ;  /* 0x00007c0069027a25 */ /* 0x040fe800078e0002 */
[----:B------:R-:W-:Y:S01]  /*1bf0*/  IMAD R5, R116, c[0x0][0x1f0], RZ ;  /* 0x00007c0074057a24 */ /* 0x000fe200078e02ff */
[----:B------:R-:W-:Y:S03]  /*1c00*/  IADD3 R2, P0, R162, R2, RZ ;  /* 0x00000002a2027210 */ /* 0x000fe60007f1e0ff */
[----:B------:R-:W-:Y:S05]  /*1c10*/  IMAD R5, R105, c[0x0][0x1f4], R5 ;  /* 0x00007d0069057a24 */ /* 0x000fea00078e0205 */
[----:B------:R-:W-:Y:S02]  /*1c20*/  IADD3.X R3, R155, R3, R5, P0, !PT ;  /* 0x000000039b037210 */ /* 0x000fe400007fe405 */
[C---:B-1----:R-:W-:Y:S04]  /*1c30*/  LEA R100, P0, R2.reuse, c[0x0][0x1c8], 0x1 ;  /* 0x0000720002647a11 */ /* 0x042fe800078008ff */
        /* <DEDUP_REMOVED lines=36> */
[----:B------:R-:W-:Y:S02]  /*1e80*/  CS2R R20, SRZ ;  /* 0x0000000000147805 */ /* 0x000fe4000001ff00 */
[----:B------:R-:W-:Y:S01]  /*1e90*/  IMAD.X R6, R44, 0x1, R135, P0 ;  /* 0x000000012c067824 */ /* 0x000fe200000e0687 */
[C---:B------:R-:W-:Y:S04]  /*1ea0*/  LEA R16, P0, R2.reuse, c[0x0][0x270], 0x1 ;  /* 0x00009c0002107a11 */ /* 0x040fe800078008ff */
[----:B------:R-:W-:Y:S02]  /*1eb0*/  LEA.HI.X R17, R2, c[0x0][0x274], R5, 0x1, P0 ;  /* 0x00009d0002117a11 */ /* 0x000fe400000f0c05 */
[C---:B------:R-:W-:Y:S04]  /*1ec0*/  LEA R10, P0, R3.reuse, c[0x0][0x288], 0x1 ;  /* 0x0000a200030a7a11 */ /* 0x040fe800078008ff */
[----:B------:R-:W-:Y:S02]  /*1ed0*/  LEA.HI.X R11, R3, c[0x0][0x28c], R6, 0x1, P0 ;  /* 0x0000a300030b7a11 */ /* 0x000fe400000f0c06 */
[----:B------:R-:W-:Y:S01]  /*1ee0*/  ISETP.GE.AND P0, PT, R38, c[0x0][0x27c], PT ;  /* 0x00009f0026007a0c */ /* 0x000fe20003f06270 */
[----:B------:R-:W-:Y:S11]  /*1ef0*/  CS2R R2, SRZ ;  /* 0x0000000000027805 */ /* 0x000ff6000001ff00 */
[----:B------:R-:W-:Y:S01]  /*1f00*/  @!UPT UIADD3 URZ, URZ, URZ, URZ ;  /* 0x0000003f3f3ff290 */ /* 0x000fe2000fffe03f */
        /* <DEDUP_REMOVED lines=14> */
.L_x_1138:
[----:B------:R-:W-:Y:S05]  /*1ff0*/  BSYNC B0 ;  /* 0x0000000000007941 */ /* 0x000fea0003800000 */
.L_x_1137:
[----:B------:R-:W-:Y:S01]  /*2000*/  ISETP.GE.AND P5, PT, R159, R104, PT ;  /* 0x000000689f00720c */ /* 0x000fe20003fa6270 */
[----:B-1---5:R-:W-:Y:S01]  /*2010*/  IMAD.MOV.U32 R11, RZ, RZ, R58 ;  /* 0x000000ffff0b7224 */ /* 0x022fe200078e003a */
[----:B------:R-:W-:Y:S01]  /*2020*/  BSSY B0, `(.L_x_1139) ;  /* 0x0000042000007945 */ /* 0x000fe20003800000 */
[----:B------:R-:W-:Y:S01]  /*2030*/  IMAD.MOV.U32 R10, RZ, RZ, R59 ;  /* 0x000000ffff0a7224 */ /* 0x000fe200078e003b */
[----:B------:R-:W-:Y:S01]  /*2040*/  CS2R R64, SRZ ;  /* 0x0000000000407805 */ /* 0x000fe2000001ff00 */
[----:B------:R-:W-:Y:S01]  /*2050*/  IMAD.MOV.U32 R6, RZ, RZ, R56 ;  /* 0x000000ffff067224 */ /* 0x000fe200078e0038 */
[----:B------:R-:W-:Y:S01]  /*2060*/  CS2R R62, SRZ ;  /* 0x00000000003e7805 */ /* 0x000fe2000001ff00 */
[----:B------:R-:W-:Y:S01]  /*2070*/  IMAD.MOV.U32 R5, RZ, RZ, R57 ;  /* 0x000000ffff057224 */ /* 0x000fe200078e0039 */
[----:B------:R-:W-:Y:S01]  /*2080*/  PRMT R69, R11, 0x5410, R10 ;  /* 0x000054100b457816 */ /* 0x000fe2000000000a */
[----:B------:R-:W-:Y:S01]  /*2090*/  IMAD.MOV.U32 R10, RZ, RZ, R55 ;  /* 0x000000ffff0a7224 */ /* 0x000fe200078e0037 */
[----:B------:R-:W-:Y:S01]  /*20a0*/  MOV R11, R54 ;  /* 0x00000036000b7202 */ /* 0x000fe20000000f00 */
[----:B------:R-:W-:Y:S01]  /*20b0*/  CS2R R60, SRZ ;  /* 0x00000000003c7805 */ /* 0x000fe2000001ff00 */
        /* <DEDUP_REMOVED lines=9> */
[----:B------:R-:W-:Y:S01]  /*2150*/  CS2R R30, SRZ ;  /* 0x00000000001e7805 */ /* 0x000fe2000001ff00 */
[----:B------:R-:W-:Y:S01]  /*2160*/  MOV R5, R15 ;  /* 0x0000000f00057202 */ /* 0x000fe20000000f00 */
[----:B------:R-:W-:Y:S01]  /*2170*/  CS2R R28, SRZ ;  /* 0x00000000001c7805 */ /* 0x000fe2000001ff00 */
[----:B------:R-:W-:Y:S01]  /*2180*/  PRMT R34, R11, 0x7610, R34 ;  /* 0x000076100b227816 */ /* 0x000fe20000000022 */
[----:B------:R-:W-:Y:S01]  /*2190*/  IMAD.MOV.U32 R11, RZ, RZ, R8 ;  /* 0x000000ffff0b7224 */ /* 0x000fe200078e0008 */
[----:B------:R-:W-:Y:S01]  /*21a0*/  PRMT R35, R10, 0x7610, R35 ;  /* 0x000076100a237816 */ /* 0x000fe20000000023 */
[----:B------:R-:W-:Y:S01]  /*21b0*/  IMAD.MOV.U32 R10, RZ, RZ, R9 ;  /* 0x000000ffff0a7224 */ /* 0x000fe200078e0009 */
[----:B------:R-:W-:Y:S01]  /*21c0*/  PRMT R33, R6, 0x5410, R5 ;  /* 0x0000541006217816 */ /* 0x000fe20000000005 */
[----:B------:R-:W-:Y:S01]  /*21d0*/  IMAD.MOV.U32 R5, RZ, RZ, R3 ;  /* 0x000000ffff057224 */ /* 0x000fe200078e0003 */
[----:B------:R-:W-:Y:S01]  /*21e0*/  MOV R6, R2 ;  /* 0x0000000200067202 */ /* 0x000fe20000000f00 */
[----:B------:R-:W-:Y:S01]  /*21f0*/  CS2R R26, SRZ ;  /* 0x00000000001a7805 */ /* 0x000fe2000001ff00 */
[----:B------:R-:W-:Y:S01]  /*2200*/  PRMT R32, R11, 0x5410, R10 ;  /* 0x000054100b207816 */ /* 0x000fe2000000000a */
[----:B------:R-:W-:Y:S01]  /*2210*/  CS2R R22, SRZ ;  /* 0x0000000000167805 */ /* 0x000fe2000001ff00 */
[----:B------:R-:W-:Y:S01]  /*2220*/  PRMT R13, R6, 0x5410, R5 ;  /* 0x00005410060d7816 */ /* 0x000fe20000000005 */
        /* <DEDUP_REMOVED lines=33> */
.L_x_1140:
[----:B------:R-:W-:Y:S05]  /*2440*/  BSYNC B0 ;  /* 0x0000000000007941 */ /* 0x000fea0003800000 */
.L_x_1139:
[----:B-----5:R-:W-:Y:S01]  /*2450*/  IMAD.MOV.U32 R6, RZ, RZ, R66 ;  /* 0x000000ffff067224 */ /* 0x020fe200078e0042 */
[----:B------:R2:W3:Y:S01]  /*2460*/  SHFL.IDX PT, R77, R99, RZ, 0x181f ;  /* 0x00181fff634d7589 */ /* 0x0004e200000e0000 */
[----:B------:R-:W-:Y:S01]  /*2470*/  IMAD.MOV.U32 R5, RZ, RZ, R67 ;  /* 0x000000ffff057224 */ /* 0x000fe200078e0043 */
[----:B------:R-:W-:Y:S01]  /*2480*/  BSSY B1, `(.L_x_1141) ;  /* 0x0000104000017945 */ /* 0x000fe20003800000 */
[----:B-1----:R-:W-:Y:S02]  /*2490*/  IMAD.MOV.U32 R10, RZ, RZ, R64 ;  /* 0x000000ffff0a7224 */ /* 0x002fe400078e0040 */
[----:B------:R-:W-:Y:S01]  /*24a0*/  IMAD.MOV.U32 R11, RZ, RZ, R62 ;  /* 0x000000ffff0b7224 */ /* 0x000fe200078e003e */
[----:B------:R-:W-:Y:S02]  /*24b0*/  PRMT R73, R6, 0x5410, R5 ;  /* 0x0000541006497816 */ /* 0x000fe40000000005 */
[----:B------:R-:W-:Y:S01]  /*24c0*/  MOV R5, R65 ;  /* 0x0000004100057202 */ /* 0x000fe20000000f00 */
[----:B------:R2:W1:Y:S01]  /*24d0*/  SHFL.IDX PT, R76, R100, RZ, 0x181f ;  /* 0x00181fff644c7589 */ /* 0x00046200000e0000 */
[----:B------:R-:W-:Y:S02]  /*24e0*/  MOV R6, R60 ;  /* 0x0000003c00067202 */ /* 0x000fe40000000f00 */
[----:B------:R-:W-:Y:S01]  /*24f0*/  PRMT R72, R10, 0x5410, R5 ;  /* 0x000054100a487816 */ /* 0x000fe20000000005 */
[----:B------:R-:W-:Y:S02]  /*2500*/  IMAD.MOV.U32 R10, RZ, RZ, R63 ;  /* 0x000000ffff0a7224 */ /* 0x000fe400078e003f */
[----:B------:R-:W-:Y:S03]  /*2510*/  IMAD.MOV.U32 R5, RZ, RZ, R61 ;  /* 0x000000ffff057224 */ /* 0x000fe600078e003d */
[----:B------:R-:W-:Y:S01]  /*2520*/  PRMT R71, R11, 0x5410, R10 ;  /* 0x000054100b477816 */ /* 0x000fe2000000000a */
[----:B------:R-:W-:Y:S01]  /*2530*/  IMAD.MOV.U32 R11, RZ, RZ, R30 ;  /* 0x000000ffff0b7224 */ /* 0x000fe200078e001e */
[----:B------:R-:W-:Y:S01]  /*2540*/  PRMT R70, R6, 0x5410, R5 ;  /* 0x0000541006467816 */ /* 0x000fe20000000005 */
[----:B------:R-:W-:Y:S01]  /*2550*/  IMAD.MOV.U32 R6, RZ, RZ, R28 ;  /* 0x000000ffff067224 */ /* 0x000fe200078e001c */
[----:B------:R-:W-:Y:S01]  /*2560*/  MOV R10, R31 ;  /* 0x0000001f000a7202 */ /* 0x000fe20000000f00 */
[----:B------:R-:W-:Y:S03]  /*2570*/  IMAD.MOV.U32 R5, RZ, RZ, R29 ;  /* 0x000000ffff057224 */ /* 0x000fe600078e001d */
[----:B------:R-:W-:Y:S01]  /*2580*/  PRMT R44, R11, 0x5410, R10 ;  /* 0x000054100b2c7816 */ /* 0x000fe2000000000a */
[----:B------:R-:W-:Y:S01]  /*2590*/  IMAD.MOV.U32 R10, RZ, RZ, R27 ;  /* 0x000000ffff0a7224 */ /* 0x000fe200078e001b */
[----:B------:R-:W-:Y:S01]  /*25a0*/  PRMT R43, R6, 0x5410, R5 ;  /* 0x00005410062b7816 */ /* 0x000fe20000000005 */
[----:B------:R-:W-:Y:S01]  /*25b0*/  IMAD.MOV.U32 R6, RZ, RZ, R22 ;  /* 0x000000ffff067224 */ /* 0x000fe200078e0016 */
[----:B------:R-:W-:Y:S02]  /*25c0*/  MOV R11, R26 ;  /* 0x0000001a000b7202 */ /* 0x000fe40000000f00 */
[----:B------:R-:W-:Y:S02]  /*25d0*/  MOV R5, R23 ;  /* 0x0000001700057202 */ /* 0x000fe40000000f00 */
[----:B------:R-:W-:Y:S02]  /*25e0*/  PRMT R37, R11, 0x5410, R10 ;  /* 0x000054100b257816 */ /* 0x000fe4000000000a */
[----:B------:R-:W-:Y:S02]  /*25f0*/  PRMT R34, R34, 0x5410, R6 ;  /* 0x0000541022227816 */ /* 0x000fe40000000006 */
[----:B------:R-:W-:Y:S01]  /*2600*/  PRMT R35, R35, 0x5410, R5 ;  /* 0x0000541023237816 */ /* 0x000fe20000000005 */
[----:B------:R-:W-:-:S05]  /*2610*/  @P4 BRA `(.L_x_1142) ;  /* 0x00000ea000004947 */ /* 0x000fca0003800000 */
[----:B-123--:R-:W-:Y:S01]  /*2620*/  ISETP.GE.AND P0, PT, R24, c[0x0][0x1d4], PT ;  /* 0x0000750018007a0c */ /* 0x00efe20003f06270 */
[----:B------:R-:W-:Y:S01]  /*2630*/  @!UPT UIADD3 URZ, URZ, URZ, URZ ;  /* 0x0000003f3f3ff290 */ /* 0x000fe2000fffe03f */
[----:B------:R-:W-:Y:S11]  /*2640*/  BSSY B0, `(.L_x_1143) ;  /* 0x0000038000007945 */ /* 0x000ff60003800000 */
[----:B------:R-:W-:-:S05]  /*2650*/  @P0 BRA `(.L_x_1144) ;  /* 0x0000036000000947 */ /* 0x000fca0003800000 */
[C---:B------:R-:W-:Y:S01]  /*2660*/  LEA R74, P0, R24.reuse, R76, 0x1 ;  /* 0x0000004c184a7211 */ /* 0x040fe200078008ff */
[----:B------:R-:W1:Y:S03]  /*2670*/  LDS.128 R16, [R87+0xa080] ;  /* 0x00a0800057107984 */ /* 0x000e660000000c00 */
[----:B------:R-:W-:Y:S02]  /*2680*/  LEA.HI.X R75, R24, R77, R25, 0x1, P0 ;  /* 0x0000004d184b7211 */ /* 0x000fe400000f0c19 */
[----:B------:R-:W-:Y:S11]  /*2690*/  ISETP.GE.AND P0, PT, R38, c[0x0][0x27c], PT ;  /* 0x00009f0026007a0c */ /* 0x000ff60003f06270 */
[----:B------:R-:W-:Y:S02]  /*26a0*/  @!UPT UIADD3 URZ, URZ, URZ, URZ ;  /* 0x0000003f3f3ff290 */ /* 0x000fe4000fffe03f */
[----:B------:R-:W-:Y:S01]  /*26b0*/  @!P0 SHF.R.U64 R10, R2, 0x10, R3 ;  /* 0x00000010020a8819 */ /* 0x000fe20000001203 */
[----:B------:R-:W-:Y:S01]  /*26c0*/  @!P0 HADD2.F32 R2, -RZ, R13.H0_H0 ;  /* 0x2000000dff028230 */ /* 0x000fe20000004100 */
[----:B------:R-:W-:Y:S02]  /*26d0*/  @!P0 SHF.R.U64 R50, R46, 0x10, R47 ;  /* 0x000000102e328819 */ /* 0x000fe4000000122f */
[----:B------:R-:W-:Y:S02]  /*26e0*/  @!P0 SHF.R.U32.HI R11, RZ, 0x10, R3 ;  /* 0x00000010ff0b8819 */ /* 0x000fe40000011603 */
        /* <DEDUP_REMOVED lines=8> */
[----:B------:R-:W-:Y:S01]  /*2770*/  @!P0 HADD2.F32 R6, -RZ, R10.H0_H0 ;  /* 0x2000000aff068230 */ /* 0x000fe20000004100 */
[CC--:B------:R-:W-:Y:S01]  /*2780*/  @!P0 FMUL.FTZ R78, R46.reuse, R2.reuse ;  /* 0x000000022e4e8220 */ /* 0x0c0fe20000410000 */
[--C-:B------:R-:W-:Y:S01]  /*2790*/  @!P0 HADD2.F32 R49, -RZ, R5.reuse.H1_H1 ;  /* 0x30000005ff318230 */ /* 0x100fe20000004100 */
[C---:B------:R-:W-:Y:S01]  /*27a0*/  @!P0 FMUL.FTZ R2, R3.reuse, R2 ;  /* 0x0000000203028220 */ /* 0x040fe20000410000 */
[----:B------:R-:W-:Y:S01]  /*27b0*/  @!P0 HADD2.F32 R5, -RZ, R5.H0_H0 ;  /* 0x20000005ff058230 */ /* 0x000fe20000004100 */
[----:B------:R-:W-:Y:S01]  /*27c0*/  @!P0 FFMA.FTZ R80, R3, R47, -R78 ;  /* 0x0000002f03508223 */ /* 0x000fe2000001084e */
[----:B------:R-:W-:Y:S01]  /*27d0*/  @!P0 MOV R10, R18 ;  /* 0x00000012000a8202 */ /* 0x000fe20000000f00 */
[-C--:B------:R-:W-:Y:S02]  /*27e0*/  @!P0 FMUL.FTZ R78, R49, R6.reuse ;  /* 0x00000006314e8220 */ /* 0x080fe40000410000 */
[C---:B------:R-:W-:Y:S01]  /*27f0*/  @!P0 FMUL.FTZ R3, R5.reuse, R6 ;  /* 0x0000000605038220 */ /* 0x040fe20000410000 */
[----:B------:R-:W-:Y:S01]  /*2800*/  @!P0 MOV R6, R19 ;  /* 0x0000001300068202 */ /* 0x000fe20000000f00 */
[----:B------:R-:W-:Y:S01]  /*2810*/  @!P0 FFMA.FTZ R2, R46, R47, R2 ;  /* 0x0000002f2e028223 */ /* 0x000fe20000010002 */
[--C-:B------:R-:W-:Y:S01]  /*2820*/  @!P0 HADD2.F32 R46, -RZ, R10.reuse.H1_H1 ;  /* 0x3000000aff2e8230 */ /* 0x100fe20000004100 */
[-C--:B------:R-:W-:Y:S01]  /*2830*/  @!P0 FFMA.FTZ R79, R5, R50.reuse, -R78 ;  /* 0x00000032054f8223 */ /* 0x080fe2000001084e */
[----:B------:R-:W-:Y:S01]  /*2840*/  @!P0 HADD2.F32 R5, -RZ, R13.H1_H1 ;  /* 0x3000000dff058230 */ /* 0x000fe20000004100 */
[----:B------:R-:W-:Y:S01]  /*2850*/  @!P0 FFMA.FTZ R3, R49, R50, R3 ;  /* 0x0000003231038223 */ /* 0x000fe20000010003 */
[----:B------:R-:W-:Y:S01]  /*2860*/  @!P0 F2FP.PACK_AB R2, R2, R80 ;  /* 0x000000500202823e */ /* 0x000fe200000000ff */
[----:B------:R-:W-:Y:S02]  /*2870*/  @!P0 HADD2.F32 R13, -RZ, R11.H0_H0 ;  /* 0x2000000bff0d8230 */ /* 0x000fe40000004100 */
[----:B------:R-:W-:Y:S01]  /*2880*/  @!P0 HADD2.F32 R11, -RZ, R10.H0_H0 ;  /* 0x2000000aff0b8230 */ /* 0x000fe20000004100 */
[----:B------:R-:W-:Y:S01]  /*2890*/  @!P0 F2FP.PACK_AB R3, R3, R79 ;  /* 0x0000004f0303823e */ /* 0x000fe200000000ff */
[----:B------:R-:W-:Y:S01]  /*28a0*/  @!P0 HADD2.F32 R47, -RZ, R51.H0_H0 ;  /* 0x20000033ff2f8230 */ /* 0x000fe20000004100 */
[----:B------:R-:W-:Y:S01]  /*28b0*/  @!P0 MOV R16, R2 ;  /* 0x0000000200108202 */ /* 0x000fe20000000f00 */
[--C-:B------:R-:W-:Y:S01]  /*28c0*/  @!P0 HADD2.F32 R51, -RZ, R6.reuse.H1_H1 ;  /* 0x30000006ff338230 */ /* 0x100fe20000004100 */
[----:B------:R-:W-:Y:S01]  /*28d0*/  @!P0 MOV R17, R3 ;  /* 0x0000000300118202 */ /* 0x000fe20000000f00 */
[----:B------:R-:W-:Y:S01]  /*28e0*/  @!P0 HADD2.F32 R10, -RZ, R6.H0_H0 ;  /* 0x20000006ff0a8230 */ /* 0x000fe20000004100 */
[-C--:B------:R-:W-:Y:S02]  /*28f0*/  @!P0 FMUL.FTZ R6, R46, R5.reuse ;  /* 0x000000052e068220 */ /* 0x080fe40000410000 */
[----:B------:R-:W-:Y:S02]  /*2900*/  @!P0 FMUL.FTZ R5, R11, R5 ;  /* 0x000000050b058220 */ /* 0x000fe40000410000 */
[----:B------:R-:W-:Y:S02]  /*2910*/  @!P0 FMUL.FTZ R78, R51, R13 ;  /* 0x0000000d334e8220 */ /* 0x000fe40000410000 */
[----:B------:R-:W-:Y:S02]  /*2920*/  @!P0 FFMA.FTZ R11, R11, R47, -R6 ;  /* 0x0000002f0b0b8223 */ /* 0x000fe40000010806 */
[----:B------:R-:W-:Y:S02]  /*2930*/  @!P0 FMUL.FTZ R6, R10, R13 ;  /* 0x0000000d0a068220 */ /* 0x000fe40000410000 */
[----:B------:R-:W-:Y:S02]  /*2940*/  @!P0 FFMA.FTZ R5, R46, R47, R5 ;  /* 0x0000002f2e058223 */ /* 0x000fe40000010005 */
[-C--:B------:R-:W-:Y:S02]  /*2950*/  @!P0 FFMA.FTZ R78, R10, R52.reuse, -R78 ;  /* 0x000000340a4e8223 */ /* 0x080fe4000001084e */
[----:B------:R-:W-:Y:S01]  /*2960*/  @!P0 FFMA.FTZ R6, R51, R52, R6 ;  /* 0x0000003433068223 */ /* 0x000fe20000010006 */
[----:B------:R-:W-:Y:S04]  /*2970*/  @!P0 F2FP.PACK_AB R5, R5, R11 ;  /* 0x0000000b0505823e */ /* 0x000fe800000000ff */
[----:B------:R-:W-:Y:S02]  /*2980*/  @!P0 F2FP.PACK_AB R6, R6, R78 ;  /* 0x0000004e0606823e */ /* 0x000fe400000000ff */
[----:B------:R-:W-:Y:S02]  /*2990*/  @!P0 MOV R18, R5 ;  /* 0x0000000500128202 */ /* 0x000fe40000000f00 */
[----:B------:R-:W-:Y:S05]  /*29a0*/  @!P0 MOV R19, R6 ;  /* 0x0000000600138202 */ /* 0x000fea0000000f00 */
[----:B------:R1:W-:Y:S02]  /*29b0*/  ST.E.128 [R74.64], R16 ;  /* 0x000000104a007985 */ /* 0x0003e4000c101d0e */
.L_x_1144:
[----:B------:R-:W-:Y:S05]  /*29c0*/  BSYNC B0 ;  /* 0x0000000000007941 */ /* 0x000fea0003800000 */
.L_x_1143:
[----:B------:R-:W-:Y:S01]  /*29d0*/  ISETP.GE.AND P0, PT, R36, c[0x0][0x1d4], PT ;  /* 0x0000750024007a0c */ /* 0x000fe20003f06270 */
[----:B------:R-:W-:Y:S01]  /*29e0*/  @!UPT UIADD3 URZ, URZ, URZ, URZ ;  /* 0x0000003f3f3ff290 */ /* 0x000fe2000fffe03f */
[----:B------:R-:W-:Y:S11]  /*29f0*/  BSSY B0, `(.L_x_1145) ;  /* 0x0000038000007945 */ /* 0x000ff60003800000 */
[----:B------:R-:W-:-:S05]  /*2a00*/  @P0 BRA `(.L_x_1146) ;  /* 0x0000036000000947 */ /* 0x000fca0003800000 */
[C---:B------:R-:W-:Y:S01]  /*2a10*/  LEA R50, P0, R101.reuse, R76, 0x1 ;  /* 0x0000004c65327211 */ /* 0x040fe200078008ff */
[----:B-1----:R-:W1:Y:S03]  /*2a20*/  LDS.128 R16, [R87+0xb880] ;  /* 0x00b8800057107984 */ /* 0x002e660000000c00 */
[----:B------:R-:W-:Y:S02]  /*2a30*/  LEA.HI.X R51, R101, R77, R109, 0x1, P0 ;  /* 0x0000004d65337211 */ /* 0x000fe400000f0c6d */
[----:B------:R-:W-:Y:S11]  /*2a40*/  ISETP.GE.AND P0, PT, R42, c[0x0][0x27c], PT ;  /* 0x00009f002a007a0c */ /* 0x000ff60003f06270 */
[----:B------:R-:W-:Y:S02]  /*2a50*/  @!UPT UIADD3 URZ, URZ, URZ, URZ ;  /* 0x0000003f3f3ff290 */ /* 0x000fe4000fffe03f */
[----:B------:R-:W-:Y:S01]  /*2a60*/  @!P0 HADD2.F32 R2, -RZ, R32.H0_H0 ;  /* 0x20000020ff028230 */ /* 0x000fe20000004100 */
[----:B------:R-:W-:Y:S01]  /*2a70*/  @!P0 SHF.R.U64 R6, R8, 0x10, R9 ;  /* 0x0000001008068819 */ /* 0x000fe20000001209 */
[----:B------:R-:W-:Y:S01]  /*2a80*/  @!P0 HADD2.F32 R10, -RZ, R53.H0_H0 ;  /* 0x20000035ff0a8230 */ /* 0x000fe20000004100 */
[--C-:B------:R-:W-:Y:S02]  /*2a90*/  @!P0 SHF.R.U64 R13, R54, 0x10, R55.reuse ;  /* 0x00000010360d8819 */ /* 0x100fe40000001237 */
[----:B------:R-:W-:Y:S01]  /*2aa0*/  @!P0 SHF.R.U32.HI R49, RZ, 0x10, R55 ;  /* 0x00000010ff318819 */ /* 0x000fe20000011637 */
[----:B------:R-:W-:Y:S01]  /*2ab0*/  @!P0 HADD2.F32 R6, -RZ, R6.H0_H0 ;  /* 0x20000006ff068230 */ /* 0x000fe20000004100 */
[----:B------:R-:W-:Y:S01]  /*2ac0*/  @!P0 SHF.R.U32.HI R9, RZ, 0x10, R9 ;  /* 0x00000010ff098819 */ /* 0x000fe20000011609 */
        /* <DEDUP_REMOVED lines=10> */
[-C--:B------:R-:W-:Y:S02]  /*2b70*/  @!P0 FFMA.FTZ R55, R3, R10.reuse, -R46 ;  /* 0x0000000a03378223 */ /* 0x080fe4000001082e */
[----:B------:R-:W-:Y:S01]  /*2b80*/  @!P0 FFMA.FTZ R2, R8, R10, R2 ;  /* 0x0000000a08028223 */ /* 0x000fe20000010002 */
[----:B------:R-:W-:Y:S01]  /*2b90*/  @!P0 MOV R8, R18 ;  /* 0x0000001200088202 */ /* 0x000fe20000000f00 */
[-C--:B------:R-:W-:Y:S01]  /*2ba0*/  @!P0 FMUL.FTZ R46, R11, R6.reuse ;  /* 0x000000060b2e8220 */ /* 0x080fe20000410000 */
[----:B------:R-:W-:Y:S01]  /*2bb0*/  @!P0 HADD2.F32 R10, -RZ, R9.H0_H0 ;  /* 0x20000009ff0a8230 */ /* 0x000fe20000004100 */
[C---:B------:R-:W-:Y:S01]  /*2bc0*/  @!P0 FMUL.FTZ R3, R5.reuse, R6 ;  /* 0x0000000605038220 */ /* 0x040fe20000410000 */
[----:B------:R-:W-:Y:S01]  /*2bd0*/  @!P0 MOV R6, R19 ;  /* 0x0000001300068202 */ /* 0x000fe20000000f00 */
[-C--:B------:R-:W-:Y:S01]  /*2be0*/  @!P0 FFMA.FTZ R54, R5, R13.reuse, -R46 ;  /* 0x0000000d05368223 */ /* 0x080fe2000001082e */
[----:B------:R-:W-:Y:S01]  /*2bf0*/  @!P0 HADD2.F32 R5, -RZ, R32.H1_H1 ;  /* 0x30000020ff058230 */ /* 0x000fe20000004100 */
[----:B------:R-:W-:Y:S01]  /*2c00*/  @!P0 FFMA.FTZ R3, R11, R13, R3 ;  /* 0x0000000d0b038223 */ /* 0x000fe20000010003 */
[----:B------:R-:W-:Y:S01]  /*2c10*/  @!P0 F2FP.PACK_AB R2, R2, R55 ;  /* 0x000000370202823e */ /* 0x000fe200000000ff */
[--C-:B------:R-:W-:Y:S02]  /*2c20*/  @!P0 HADD2.F32 R32, -RZ, R8.reuse.H1_H1 ;  /* 0x30000008ff208230 */ /* 0x100fe40000004100 */
[----:B------:R-:W-:Y:S01]  /*2c30*/  @!P0 HADD2.F32 R9, -RZ, R8.H0_H0 ;  /* 0x20000008ff098230 */ /* 0x000fe20000004100 */
[----:B------:R-:W-:Y:S01]  /*2c40*/  @!P0 F2FP.PACK_AB R3, R3, R54 ;  /* 0x000000360303823e */ /* 0x000fe200000000ff */
[----:B------:R-:W-:Y:S01]  /*2c50*/  @!P0 HADD2.F32 R46, -RZ, R53.H1_H1 ;  /* 0x30000035ff2e8230 */ /* 0x000fe20000004100 */
        /* <DEDUP_REMOVED lines=17> */
.L_x_1146:
[----:B------:R-:W-:Y:S05]  /*2d70*/  BSYNC B0 ;  /* 0x0000000000007941 */ /* 0x000fea0003800000 */
.L_x_1145:
[----:B------:R-:W-:Y:S01]  /*2d80*/  ISETP.GE.AND P0, PT, R107, c[0x0][0x1d4], PT ;  /* 0x000075006b007a0c */ /* 0x000fe20003f06270 */
[----:B------:R-:W-:Y:S01]  /*2d90*/  @!UPT UIADD3 URZ, URZ, URZ, URZ ;  /* 0x0000003f3f3ff290 */ /* 0x000fe2000fffe03f */
[----:B------:R-:W-:Y:S11]  /*2da0*/  BSSY B0, `(.L_x_1147) ;  /* 0x0000038000007945 */ /* 0x000ff60003800000 */
[----:B------:R-:W-:-:S05]  /*2db0*/  @P0 BRA `(.L_x_1148) ;  /* 0x0000036000000947 */ /* 0x000fca0003800000 */
[C---:B------:R-:W-:Y:S01]  /*2dc0*/  LEA R46, P0, R103.reuse, R76, 0x1 ;  /* 0x0000004c672e7211 */ /* 0x040fe200078008ff */
[----:B------:R-:W2:Y:S03]  /*2dd0*/  LDS.128 R8, [R87+0xd080] ;  /* 0x00d0800057087984 */ /* 0x000ea60000000c00 */
[----:B------:R-:W-:Y:S02]  /*2de0*/  LEA.HI.X R47, R103, R77, R111, 0x1, P0 ;  /* 0x0000004d672f7211 */ /* 0x000fe400000f0c6f */
[----:B------:R-:W-:Y:S11]  /*2df0*/  ISETP.GE.AND P0, PT, R40, c[0x0][0x27c], PT ;  /* 0x00009f0028007a0c */ /* 0x000ff60003f06270 */
[----:B------:R-:W-:Y:S02]  /*2e00*/  @!UPT UIADD3 URZ, URZ, URZ, URZ ;  /* 0x0000003f3f3ff290 */ /* 0x000fe4000fffe03f */
[----:B------:R-:W-:Y:S01]  /*2e10*/  @!P0 HADD2.F32 R2, -RZ, R33.H0_H0 ;  /* 0x20000021ff028230 */ /* 0x000fe20000004100 */
[--C-:B------:R-:W-:Y:S01]  /*2e20*/  @!P0 SHF.R.U64 R6, R14, 0x10, R15.reuse ;  /* 0x000000100e068819 */ /* 0x100fe2000000120f */
[--C-:B-1----:R-:W-:Y:S01]  /*2e30*/  @!P0 HADD2.F32 R19, -RZ, R68.reuse.H1_H1 ;  /* 0x30000044ff138230 */ /* 0x102fe20000004100 */
[----:B------:R-:W-:Y:S01]  /*2e40*/  @!P0 SHF.R.U32.HI R14, RZ, 0x10, R15 ;  /* 0x00000010ff0e8819 */ /* 0x000fe2000001160f */
[----:B------:R-:W-:Y:S01]  /*2e50*/  @!P0 HADD2.F32 R15, -RZ, R68.H0_H0 ;  /* 0x20000044ff0f8230 */ /* 0x000fe20000004100 */
[--C-:B------:R-:W-:Y:S01]  /*2e60*/  @!P0 SHF.R.U64 R17, R56, 0x10, R57.reuse ;  /* 0x0000001038118819 */ /* 0x100fe20000001239 */
[----:B------:R-:W-:Y:S01]  /*2e70*/  @!P0 HADD2.F32 R6, -RZ, R6.H0_H0 ;  /* 0x20000006ff068230 */ /* 0x000fe20000004100 */
[----:B------:R-:W-:Y:S03]  /*2e80*/  @!P0 SHF.R.U32.HI R56, RZ, 0x10, R57 ;  /* 0x00000010ff388819 */ /* 0x000fe60000011639 */
        /* <DEDUP_REMOVED lines=9> */
[-C--:B------:R-:W-:Y:S02]  /*2f20*/  @!P0 FFMA.FTZ R51, R3, R15.reuse, -R18 ;  /* 0x0000000f03338223 */ /* 0x080fe40000010812 */
[----:B------:R-:W-:Y:S01]  /*2f30*/  @!P0 FFMA.FTZ R2, R13, R15, R2 ;  /* 0x0000000f0d028223 */ /* 0x000fe20000010002 */
[----:B------:R-:W-:Y:S01]  /*2f40*/  @!P0 MOV R13, R10 ;  /* 0x0000000a000d8202 */ /* 0x000fe20000000f00 */
[CC--:B------:R-:W-:Y:S01]  /*2f50*/  @!P0 FMUL.FTZ R18, R16.reuse, R6.reuse ;  /* 0x0000000610128220 */ /* 0x0c0fe20000410000 */
[----:B------:R-:W-:Y:S01]  /*2f60*/  @!P0 HADD2.F32 R15, -RZ, R14.H0_H0 ;  /* 0x2000000eff0f8230 */ /* 0x000fe20000004100 */
[C---:B------:R-:W-:Y:S01]  /*2f70*/  @!P0 FMUL.FTZ R3, R5.reuse, R6 ;  /* 0x0000000605038220 */ /* 0x040fe20000410000 */
[----:B------:R-:W-:Y:S01]  /*2f80*/  @!P0 MOV R6, R11 ;  /* 0x0000000b00068202 */ /* 0x000fe20000000f00 */
[-C--:B------:R-:W-:Y:S01]  /*2f90*/  @!P0 FFMA.FTZ R50, R5, R17.reuse, -R18 ;  /* 0x0000001105328223 */ /* 0x080fe20000010812 */
[----:B------:R-:W-:Y:S01]  /*2fa0*/  @!P0 HADD2.F32 R18, -RZ, R13.H1_H1 ;  /* 0x3000000dff128230 */ /* 0x000fe20000004100 */
[----:B------:R-:W-:Y:S01]  /*2fb0*/  @!P0 FFMA.FTZ R3, R16, R17, R3 ;  /* 0x0000001110038223 */ /* 0x000fe20000010003 */
[----:B------:R-:W-:Y:S01]  /*2fc0*/  @!P0 F2FP.PACK_AB R2, R2, R51 ;  /* 0x000000330202823e */ /* 0x000fe200000000ff */
[----:B------:R-:W-:Y:S02]  /*2fd0*/  @!P0 HADD2.F32 R5, -RZ, R33.H1_H1 ;  /* 0x30000021ff058230 */ /* 0x000fe40000004100 */
[----:B------:R-:W-:Y:S01]  /*2fe0*/  @!P0 HADD2.F32 R14, -RZ, R13.H0_H0 ;  /* 0x2000000dff0e8230 */ /* 0x000fe20000004100 */
[----:B------:R-:W-:Y:S01]  /*2ff0*/  @!P0 F2FP.PACK_AB R3, R3, R50 ;  /* 0x000000320303823e */ /* 0x000fe200000000ff */
[--C-:B------:R-:W-:Y:S01]  /*3000*/  @!P0 HADD2.F32 R32, -RZ, R6.reuse.H1_H1 ;  /* 0x30000006ff208230 */ /* 0x100fe20000004100 */
[----:B------:R-:W-:Y:S01]  /*3010*/  @!P0 MOV R8, R2 ;  /* 0x0000000200088202 */ /* 0x000fe20000000f00 */
[----:B------:R-:W-:Y:S01]  /*3020*/  @!P0 HADD2.F32 R13, -RZ, R6.H0_H0 ;  /* 0x20000006ff0d8230 */ /* 0x000fe20000004100 */
[----:B------:R-:W-:Y:S01]  /*3030*/  @!P0 FMUL.FTZ R6, R18, R5 ;  /* 0x0000000512068220 */ /* 0x000fe20000410000 */
[----:B------:R-:W-:Y:S01]  /*3040*/  @!P0 MOV R9, R3 ;  /* 0x0000000300098202 */ /* 0x000fe20000000f00 */
[----:B------:R-:W-:Y:S01]  /*3050*/  @!P0 FMUL.FTZ R5, R14, R5 ;  /* 0x000000050e058220 */ /* 0x000fe20000410000 */
[----:B------:R-:W-:Y:S01]  /*3060*/  @!P0 HADD2.F32 R33, -RZ, R56.H0_H0 ;  /* 0x20000038ff218230 */ /* 0x000fe20000004100 */
[----:B------:R-:W-:Y:S02]  /*3070*/  @!P0 FMUL.FTZ R49, R32, R15 ;  /* 0x0000000f20318220 */ /* 0x000fe40000410000 */
[----:B------:R-:W-:Y:S02]  /*3080*/  @!P0 FFMA.FTZ R14, R14, R19, -R6 ;  /* 0x000000130e0e8223 */ /* 0x000fe40000010806 */
[C---:B------:R-:W-:Y:S02]  /*3090*/  @!P0 FMUL.FTZ R6, R13.reuse, R15 ;  /* 0x0000000f0d068220 */ /* 0x040fe40000410000 */
        /* <DEDUP_REMOVED lines=8> */
.L_x_1148:
[----:B------:R-:W-:Y:S05]  /*3120*/  BSYNC B0 ;  /* 0x0000000000007941 */ /* 0x000fea0003800000 */
.L_x_1147:
[----:B------:R-:W-:Y:S11]  /*3130*/  ISETP.GE.AND P0, PT, R106, c[0x0][0x1d4], PT ;  /* 0x000075006a007a0c */ /* 0x000ff60003f06270 */
[----:B------:R-:W-:Y:S02]  /*3140*/  @!UPT UIADD3 URZ, URZ, URZ, URZ ;  /* 0x0000003f3f3ff290 */ /* 0x000fe4000fffe03f */
        /* <DEDUP_REMOVED lines=8> */
[--C-:B------:R-:W-:Y:S01]  /*31d0*/  @!P0 HADD2.F32 R15, -RZ, R69.reuse.H0_H0 ;  /* 0x20000045ff0f8230 */ /* 0x100fe20000004100 */
[----:B------:R-:W-:Y:S01]  /*31e0*/  @!P0 SHF.R.U64 R17, R58, 0x10, R59 ;  /* 0x000000103a118819 */ /* 0x000fe2000000123b */
[----:B------:R-:W-:Y:S01]  /*31f0*/  @!P0 HADD2.F32 R19, -RZ, R69.H1_H1 ;  /* 0x30000045ff138230 */ /* 0x000fe20000004100 */
[----:B------:R-:W-:Y:S01]  /*3200*/  @!P0 SHF.R.U32.HI R14, RZ, 0x10, R21 ;  /* 0x00000010ff0e8819 */ /* 0x000fe20000011615 */
[----:B------:R-:W-:Y:S01]  /*3210*/  @!P0 HADD2.F32 R6, -RZ, R6.H0_H0 ;  /* 0x20000006ff068230 */ /* 0x000fe20000004100 */
[----:B------:R-:W-:Y:S01]  /*3220*/  @!P0 SHF.R.U32.HI R21, RZ, 0x10, R59 ;  /* 0x00000010ff158819 */ /* 0x000fe2000001163b */
[----:B------:R-:W-:Y:S04]  /*3230*/  @!P0 HADD2.F32 R17, -RZ, R17.H0_H0 ;  /* 0x20000011ff118230 */ /* 0x000fe80000004100 */
        /* <DEDUP_REMOVED lines=20> */
[----:B------:R-:W-:Y:S02]  /*3380*/  @!P0 HADD2.F32 R5, -RZ, R35.H0_H0 ;  /* 0x20000023ff058230 */ /* 0x000fe40000004100 */
[----:B------:R-:W-:Y:S01]  /*3390*/  @!P0 HADD2.F32 R14, -RZ, R13.H0_H0 ;  /* 0x2000000dff0e8230 */ /* 0x000fe20000004100 */
[----:B------:R-:W-:Y:S01]  /*33a0*/  @!P0 F2FP.PACK_AB R3, R3, R47 ;  /* 0x0000002f0303823e */ /* 0x000fe200000000ff */
[--C-:B------:R-:W-:Y:S01]  /*33b0*/  @!P0 HADD2.F32 R20, -RZ, R6.reuse.H1_H1 ;  /* 0x30000006ff148230 */ /* 0x100fe20000004100 */
[----:B------:R-:W-:Y:S01]  /*33c0*/  @!P0 MOV R8, R2 ;  /* 0x0000000200088202 */ /* 0x000fe20000000f00 */
[----:B------:R-:W-:Y:S01]  /*33d0*/  @!P0 HADD2.F32 R13, -RZ, R6.H0_H0 ;  /* 0x20000006ff0d8230 */ /* 0x000fe20000004100 */
[----:B------:R-:W-:Y:S01]  /*33e0*/  @!P0 FMUL.FTZ R6, R18, R5 ;  /* 0x0000000512068220 */ /* 0x000fe20000410000 */
[----:B------:R-:W-:Y:S01]  /*33f0*/  @!P0 MOV R9, R3 ;  /* 0x0000000300098202 */ /* 0x000fe20000000f00 */
[----:B------:R-:W-:Y:S02]  /*3400*/  @!P0 FMUL.FTZ R5, R14, R5 ;  /* 0x000000050e058220 */ /* 0x000fe40000410000 */
        /* <DEDUP_REMOVED lines=11> */
.L_x_1142:
[----:B-123--:R-:W-:Y:S05]  /*34c0*/  BSYNC B1 ;  /* 0x0000000000017941 */ /* 0x00efea0003800000 */
.L_x_1141:
[----:B------:R1:W2:Y:S04]  /*34d0*/  SHFL.IDX PT, R47, R99, 0x1, 0x181f ;  /* 0x00381f00632f7f89 */ /* 0x0002a800000e0000 */
[----:B------:R1:W3:Y:S01]  /*34e0*/  SHFL.IDX PT, R46, R100, 0x1, 0x181f ;  /* 0x00381f00642e7f89 */ /* 0x0002e200000e0000 */
[----:B------:R-:W-:-:S05]  /*34f0*/  @P5 BRA `(.L_x_1149) ;  /* 0x0000394000005947 */ /* 0x000fca0003800000 */
[----:B------:R-:W-:Y:S01]  /*3500*/  ISETP.GE.AND P0, PT, R24, c[0x0][0x1d4], PT ;  /* 0x0000750018007a0c */ /* 0x000fe20003f06270 */
[----:B------:R-:W-:Y:S01]  /*3510*/  @!UPT UIADD3 URZ, URZ, URZ, URZ ;  /* 0x0000003f3f3ff290 */ /* 0x000fe2000fffe03f */
[----:B------:R-:W-:Y:S11]  /*3520*/  BSSY B0, `(.L_x_1150) ;  /* 0x0000038000007945 */ /* 0x000ff60003800000 */
[----:B------:R-:W-:-:S05]  /*3530*/  @P0 BRA `(.L_x_1151) ;  /* 0x0000036000000947 */ /* 0x000fca0003800000 */
[C---:B---3--:R-:W-:Y:S01]  /*3540*/  LEA R32, P0, R24.reuse, R46, 0x1 ;  /* 0x0000002e18207211 */ /* 0x048fe200078008ff */
[----:B------:R-:W3:Y:S03]  /*3550*/  LDS.128 R8, [R87+0xb080] ;  /* 0x00b0800057087984 */ /* 0x000ee60000000c00 */
[----:B--2---:R-:W-:Y:S02]  /*3560*/  LEA.HI.X R33, R24, R47, R25, 0x1, P0 ;  /* 0x0000002f18217211 */ /* 0x004fe400000f0c19 */
[----:B------:R-:W-:Y:S11]  /*3570*/  ISETP.GE.AND P0, PT, R38, c[0x0][0x27c], PT ;  /* 0x00009f0026007a0c */ /* 0x000ff60003f06270 */
[----:B------:R-:W-:Y:S02]  /*3580*/  @!UPT UIADD3 URZ, URZ, URZ, URZ ;  /* 0x0000003f3f3ff290 */ /* 0x000fe4000fffe03f */
[----:B------:R-:W-:Y:S01]  /*3590*/  @!P0 HADD2.F32 R2, -RZ, R34.H1_H1 ;  /* 0x30000022ff028230 */ /* 0x000fe20000004100 */
        /* <DEDUP_REMOVED lines=9> */
[----:B---3--:R-:W-:Y:S02]  /*3630*/  @!P0 MOV R3, R8 ;  /* 0x0000000800038202 */ /* 0x008fe40000000f00 */
        /* <DEDUP_REMOVED lines=38> */
.L_x_1151:
[----:B------:R-:W-:Y:S05]  /*38a0*/  BSYNC B0 ;  /* 0x0000000000007941 */ /* 0x000fea0003800000 */
.L_x_1150:
        /* <DEDUP_REMOVED lines=58> */
.L_x_1153:
[----:B------:R-:W-:Y:S05]  /*3c50*/  BSYNC B0 ;  /* 0x0000000000007941 */ /* 0x000fea0003800000 */
.L_x_1152:
[----:B------:R-:W-:Y:S01]  /*3c60*/  ISETP.GE.AND P0, PT, R107, c[0x0][0x1d4], PT ;  /* 0x000075006b007a0c */ /* 0x000fe20003f06270 */
[----:B------:R-:W-:Y:S01]  /*3c70*/  @!UPT UIADD3 URZ, URZ, URZ, URZ ;  /* 0x0000003f3f3ff290 */ /* 0x000fe2000fffe03f */
[----:B------:R-:W-:Y:S11]  /*3c80*/  BSSY B0, `(.L_x_1154) ;  /* 0x0000038000007945 */ /* 0x000ff60003800000 */
[----:B------:R-:W-:-:S05]  /*3c90*/  @P0 BRA `(.L_x_1155) ;  /* 0x0000036000000947 */ /* 0x000fca0003800000 */
[C---:B--23--:R-:W-:Y:S01]  /*3ca0*/  LEA R22, P0, R103.reuse, R46, 0x1 ;  /* 0x0000002e67167211 */ /* 0x04cfe200078008ff */
[----:B------:R-:W2:Y:S03]  /*3cb0*/  LDS.128 R8, [R87+0xe080] ;  /* 0x00e0800057087984 */ /* 0x000ea60000000c00 */
        /* <DEDUP_REMOVED lines=52> */
.L_x_1155:
[----:B------:R-:W-:Y:S05]  /*4000*/  BSYNC B0 ;  /* 0x0000000000007941 */ /* 0x000fea0003800000 */
.L_x_1154:
        /* <DEDUP_REMOVED lines=34> */
[--C-:B------:R-:W-:Y:S01]  /*4230*/  @!P0 HADD2.F32 R18, -RZ, R13.reuse.H1_H1 ;  /* 0x3000000dff128230 */ /* 0x100fe20000004100 */
        /* <DEDUP_REMOVED lines=21> */
[----:B------:R2:W-:Y:S01]  /*4390*/  ST.E.128 [R26.64], R8 ;  /* 0x000000081a007985 */ /* 0x0005e2000c101d0e */
[----:B------:R-:W-:-:S05]  /*43a0*/  BRA `(.L_x_1149) ;  /* 0x00002a9000007947 */ /* 0x000fca0003800000 */
.L_x_1136:
        /* <DEDUP_REMOVED lines=36> */
.L_x_1157:
[----:B------:R-:W-:Y:S05]  /*45f0*/  BSYNC B0 ;  /* 0x0000000000007941 */ /* 0x000fea0003800000 */
.L_x_1156:
[----:B------:R-:W-:Y:S01]  /*4600*/  ISETP.GE.AND P5, PT, R159, R104, PT ;  /* 0x000000689f00720c */ /* 0x000fe20003fa6270 */
[----:B-----5:R-:W-:Y:S01]  /*4610*/  IMAD.MOV.U32 R5, RZ, RZ, R63 ;  /* 0x000000ffff057224 */ /* 0x020fe200078e003f */
[----:B------:R-:W-:Y:S01]  /*4620*/  BSSY B0, `(.L_x_1158) ;  /* 0x000003a000007945 */ /* 0x000fe20003800000 */
[----:B-1----:R-:W-:Y:S01]  /*4630*/  IMAD.MOV.U32 R3, RZ, RZ, R60 ;  /* 0x000000ffff037224 */ /* 0x002fe200078e003c */
[----:B------:R-:W-:Y:S01]  /*4640*/  CS2R R72, SRZ ;  /* 0x0000000000487805 */ /* 0x000fe2000001ff00 */
[----:B------:R-:W-:Y:S01]  /*4650*/  IMAD.MOV.U32 R2, RZ, RZ, R61 ;  /* 0x000000ffff027224 */ /* 0x000fe200078e003d */
[----:B------:R-:W-:Y:S01]  /*4660*/  CS2R R70, SRZ ;  /* 0x0000000000467805 */ /* 0x000fe2000001ff00 */
        /* <DEDUP_REMOVED lines=13> */
[----:B------:R-:W-:Y:S01]  /*4740*/  PRMT R76, R6, 0x7610, R76 ;  /* 0x00007610064c7816 */ /* 0x000fe2000000004c */
[----:B------:R-:W-:Y:S01]  /*4750*/  CS2R R34, SRZ ;  /* 0x0000000000227805 */ /* 0x000fe2000001ff00 */
[----:B------:R-:W-:Y:S01]  /*4760*/  MOV R6, R18 ;  /* 0x0000001200067202 */ /* 0x000fe20000000f00 */
[----:B------:R-:W-:Y:S01]  /*4770*/  CS2R R32, SRZ ;  /* 0x0000000000207805 */ /* 0x000fe2000001ff00 */
        /* <DEDUP_REMOVED lines=8> */
[----:B------:R-:W-:Y:S02]  /*4800*/  CS2R R28, SRZ ;  /* 0x00000000001c7805 */ /* 0x000fe4000001ff00 */
[----:B------:R-:W-:Y:S02]  /*4810*/  PRMT R26, R5, 0x5410, R6 ;  /* 0x00005410051a7816 */ /* 0x000fe40000000006 */
        /* <DEDUP_REMOVED lines=26> */
.L_x_1159:
[----:B------:R-:W-:Y:S05]  /*49c0*/  BSYNC B0 ;  /* 0x0000000000007941 */ /* 0x000fea0003800000 */
.L_x_1158:
[----:B------:R-:W-:Y:S01]  /*49d0*/  IADD3 R85, -R86, c[0x0][0x1d4], RZ ;  /* 0x0000750056557a10 */ /* 0x000fe20007ffe1ff */
[----:B-----5:R-:W-:Y:S01]  /*49e0*/  IMAD.MOV.U32 R5, RZ, RZ, R75 ;  /* 0x000000ffff057224 */ /* 0x020fe200078e004b */
[----:B------:R2:W3:Y:S01]  /*49f0*/  SHFL.IDX PT, R89, R99, RZ, 0x181f ;  /* 0x00181fff63597589 */ /* 0x0004e200000e0000 */
[----:B-1----:R-:W-:Y:S01]  /*4a00*/  IMAD.MOV.U32 R3, RZ, RZ, R72 ;  /* 0x000000ffff037224 */ /* 0x002fe200078e0048 */
[----:B------:R-:W-:Y:S01]  /*4a10*/  BSSY B1, `(.L_x_1160) ;  /* 0x000010f000017945 */ /* 0x000fe20003800000 */
[----:B------:R-:W-:Y:S02]  /*4a20*/  IMAD.MOV.U32 R2, RZ, RZ, R73 ;  /* 0x000000ffff027224 */ /* 0x000fe400078e0049 */
[----:B------:R-:W-:Y:S01]  /*4a30*/  IMAD.MOV.U32 R6, RZ, RZ, R74 ;  /* 0x000000ffff067224 */ /* 0x000fe200078e004a */
[----:B------:R-:W-:Y:S01]  /*4a40*/  PRMT R80, R80, 0x5410, R3 ;  /* 0x0000541050507816 */ /* 0x000fe20000000003 */
[----:B------:R-:W-:Y:S01]  /*4a50*/  IMAD.MOV.U32 R3, RZ, RZ, R68 ;  /* 0x000000ffff037224 */ /* 0x000fe200078e0044 */
[----:B------:R-:W-:Y:S01]  /*4a60*/  PRMT R81, R2, 0x5410, R5 ;  /* 0x0000541002517816 */ /* 0x000fe20000000005 */
[----:B------:R2:W1:Y:S01]  /*4a70*/  SHFL.IDX PT, R88, R100, RZ, 0x181f ;  /* 0x00181fff64587589 */ /* 0x00046200000e0000 */
[----:B------:R-:W-:Y:S01]  /*4a80*/  PRMT R82, R6, 0x7610, R82 ;  /* 0x0000761006527816 */ /* 0x000fe20000000052 */
[----:B------:R-:W-:Y:S01]  /*4a90*/  IMAD.MOV.U32 R5, RZ, RZ, R71 ;  /* 0x000000ffff057224 */ /* 0x000fe200078e0047 */
[----:B------:R-:W-:Y:S01]  /*4aa0*/  MOV R6, R70 ;  /* 0x0000004600067202 */ /* 0x000fe20000000f00 */
[----:B------:R-:W-:Y:S01]  /*4ab0*/  IMAD.MOV.U32 R2, RZ, RZ, R69 ;  /* 0x000000ffff027224 */ /* 0x000fe200078e0045 */
[----:B------:R-:W-:Y:S01]  /*4ac0*/  PRMT R78, R78, 0x5410, R3 ;  /* 0x000054104e4e7816 */ /* 0x000fe20000000003 */
[----:B------:R-:W-:Y:S01]  /*4ad0*/  IMAD.MOV.U32 R3, RZ, RZ, R32 ;  /* 0x000000ffff037224 */ /* 0x000fe200078e0020 */
[----:B------:R-:W-:Y:S02]  /*4ae0*/  PRMT R80, R6, 0x7610, R80 ;  /* 0x0000761006507816 */ /* 0x000fe40000000050 */
[----:B------:R-:W-:Y:S01]  /*4af0*/  PRMT R79, R2, 0x5410, R5 ;  /* 0x00005410024f7816 */ /* 0x000fe20000000005 */
[----:B------:R-:W-:Y:S01]  /*4b00*/  IMAD.MOV.U32 R5, RZ, RZ, R35 ;  /* 0x000000ffff057224 */ /* 0x000fe200078e0023 */
[----:B------:R-:W-:Y:S02]  /*4b10*/  MOV R6, R34 ;  /* 0x0000002200067202 */ /* 0x000fe40000000f00 */
[----:B------:R-:W-:Y:S02]  /*4b20*/  MOV R2, R33 ;  /* 0x0000002100027202 */ /* 0x000fe40000000f00 */
[----:B------:R-:W-:Y:S01]  /*4b30*/  PRMT R47, R5, 0x5410, R6 ;  /* 0x00005410052f7816 */ /* 0x000fe20000000006 */
[----:B------:R-:W-:Y:S01]  /*4b40*/  IMAD.MOV.U32 R6, RZ, RZ, R30 ;  /* 0x000000ffff067224 */ /* 0x000fe200078e001e */
[----:B------:R-:W-:Y:S01]  /*4b50*/  PRMT R46, R3, 0x5410, R2 ;  /* 0x00005410032e7816 */ /* 0x000fe20000000002 */
[----:B------:R-:W-:Y:S01]  /*4b60*/  IMAD.MOV.U32 R5, RZ, RZ, R31 ;  /* 0x000000ffff057224 */ /* 0x000fe200078e001f */
[----:B------:R-:W-:Y:S01]  /*4b70*/  MOV R3, R28 ;  /* 0x0000001c00037202 */ /* 0x000fe20000000f00 */
[----:B------:R-:W-:Y:S03]  /*4b80*/  IMAD.MOV.U32 R2, RZ, RZ, R29 ;  /* 0x000000ffff027224 */ /* 0x000fe600078e001d */
[----:B------:R-:W-:Y:S02]  /*4b90*/  PRMT R44, R5, 0x5410, R6 ;  /* 0x00005410052c7816 */ /* 0x000fe40000000006 */
[----:B------:R-:W-:Y:S01]  /*4ba0*/  PRMT R43, R3, 0x5410, R2 ;  /* 0x00005410032b7816 */ /* 0x000fe20000000002 */
[----:B------:R-:W-:-:S05]  /*4bb0*/  @P4 BRA `(.L_x_1161) ;  /* 0x00000f4000004947 */ /* 0x000fca0003800000 */
[----:B-123--:R-:W-:Y:S01]  /*4bc0*/  ISETP.GE.AND P0, PT, R24, c[0x0][0x1d4], PT ;  /* 0x0000750018007a0c */ /* 0x00efe20003f06270 */
[----:B------:R-:W-:Y:S01]  /*4bd0*/  @!UPT UIADD3 URZ, URZ, URZ, URZ ;  /* 0x0000003f3f3ff290 */ /* 0x000fe2000fffe03f */
[----:B------:R-:W-:Y:S11]  /*4be0*/  BSSY B0, `(.L_x_1162) ;  /* 0x0000078000007945 */ /* 0x000ff60003800000 */
[----:B------:R-:W-:-:S05]  /*4bf0*/  @P0 BRA `(.L_x_1163) ;  /* 0x0000076000000947 */ /* 0x000fca0003800000 */
[----:B------:R-:W-:Y:S01]  /*4c00*/  SEL R2, R86, R85, !P1 ;  /* 0x0000005556027207 */ /* 0x000fe20004800000 */
[----:B------:R-:W1:Y:S01]  /*4c10*/  LDS.128 R20, [R152+0xa080] ;  /* 0x00a0800098147984 */ /* 0x000e620000000c00 */
[----:B------:R-:W-:Y:S02]  /*4c20*/  ISETP.GE.AND P0, PT, R24, c[0x0][0x27c], PT ;  /* 0x00009f0018007a0c */ /* 0x000fe40003f06270 */
[----:B------:R-:W-:Y:S04]  /*4c30*/  SHF.R.S32.HI R3, RZ, 0x1f, R2 ;  /* 0x0000001fff037819 */ /* 0x000fe80000011402 */
[----:B------:R-:W-:Y:S04]  /*4c40*/  LEA.HI R2, R3, R2, RZ, 0x4 ;  /* 0x0000000203027211 */ /* 0x000fe800078f20ff */
[----:B------:R-:W-:Y:S03]  /*4c50*/  LEA.HI.SX32 R2, R2, R84, 0x1c ;  /* 0x0000005402027211 */ /* 0x000fe600078fe2ff */
[----:B------:R-:W-:Y:S01]  /*4c60*/  @!P0 SHF.R.U64 R5, R8, 0x10, R9 ;  /* 0x0000001008058819 */ /* 0x000fe20000001209 */
[----:B------:R-:W-:Y:S01]  /*4c70*/  @!P0 HADD2.F32 R57, -RZ, R57.H0_H0 ;  /* 0x20000039ff398230 */ /* 0x000fe20000004100 */
[----:B------:R-:W-:Y:S02]  /*4c80*/  SHF.R.S32.HI R3, RZ, 0x1f, R2 ;  /* 0x0000001fff037819 */ /* 0x000fe40000011402 */
[----:B------:R-:W-:Y:S02]  /*4c90*/  SHF.L.U32 R90, R2, 0x3, RZ ;  /* 0x00000003025a7819 */ /* 0x000fe400000006ff */
[----:B------:R-:W-:Y:S02]  /*4ca0*/  LEA.HI R3, R3, R2, RZ, 0x3 ;  /* 0x0000000203037211 */ /* 0x000fe400078f18ff */
[----:B------:R-:W-:Y:S02]  /*4cb0*/  @!P0 SHF.R.U64 R15, R10, 0x10, R11 ;  /* 0x000000100a0f8819 */ /* 0x000fe4000000120b */
[----:B------:R-:W-:Y:S02]  /*4cc0*/  SHF.R.S32.HI R2, RZ, 0x3, R3 ;  /* 0x00000003ff027819 */ /* 0x000fe40000011403 */
[----:B------:R-:W-:Y:S01]  /*4cd0*/  LOP3.LUT R3, R119, 0x38, R90, 0xf8, !PT ;  /* 0x0000003877037812 */ /* 0x000fe200078ef85a */
[----:B------:R-:W-:Y:S01]  /*4ce0*/  @!P0 HADD2.F32 R15, -RZ, R15.H0_H0 ;  /* 0x2000000fff0f8230 */ /* 0x000fe20000004100 */
[----:B------:R-:W-:Y:S01]  /*4cf0*/  @!P0 SHF.R.U64 R50, R52, 0x10, R53 ;  /* 0x0000001034328819 */ /* 0x000fe20000001235 */
[----:B------:R-:W-:Y:S01]  /*4d00*/  IMAD R2, R2, 0xc00, R7 ;  /* 0x00000c0002027824 */ /* 0x000fe200078e0207 */
[----:B------:R-:W-:Y:S02]  /*4d10*/  LOP3.LUT R3, R3, R158, RZ, 0x3c, !PT ;  /* 0x0000009e03037212 */ /* 0x000fe400078e3cff */
[----:B------:R-:W-:Y:S01]  /*4d20*/  @!P0 SHF.R.U32.HI R14, RZ, 0x10, R11 ;  /* 0x00000010ff0e8819 */ /* 0x000fe2000001160b */
[----:B------:R-:W-:Y:S01]  /*4d30*/  @!P0 HADD2.F32 R11, -RZ, R51.H0_H0 ;  /* 0x20000033ff0b8230 */ /* 0x000fe20000004100 */
[----:B------:R-:W-:Y:S01]  /*4d40*/  @!P0 SHF.R.U32.HI R8, RZ, 0x10, R9 ;  /* 0x00000010ff088819 */ /* 0x000fe20000011609 */
[----:B------:R-:W-:Y:S01]  /*4d50*/  IMAD.IADD R2, R2, 0x1, R3 ;  /* 0x0000000102027824 */ /* 0x000fe200078e0203 */
[----:B------:R-:W-:Y:S01]  /*4d60*/  @!P0 HADD2.F32 R3, -RZ, R13.H0_H0 ;  /* 0x2000000dff038230 */ /* 0x000fe20000004100 */
[--C-:B------:R-:W-:Y:S01]  /*4d70*/  @!P0 SHF.R.U32.HI R59, RZ, 0x10, R55.reuse ;  /* 0x00000010ff3b8819 */ /* 0x100fe20000011637 */
[----:B------:R-:W-:Y:S01]  /*4d80*/  @!P0 HADD2.F32 R9, -RZ, R5.H0_H0 ;  /* 0x20000005ff098230 */ /* 0x000fe20000004100 */
[----:B------:R-:W-:Y:S01]  /*4d90*/  @!P0 SHF.R.U64 R55, R54, 0x10, R55 ;  /* 0x0000001036378819 */ /* 0x000fe20000001237 */
[----:B------:R-:W-:Y:S01]  /*4da0*/  @!P0 HADD2.F32 R50, -RZ, R50.H0_H0 ;  /* 0x20000032ff328230 */ /* 0x000fe20000004100 */
[----:B------:R-:W-:Y:S01]  /*4db0*/  SHF.L.U32 R2, R2, 0x1, RZ ;  /* 0x0000000102027819 */ /* 0x000fe200000006ff */
[----:B------:R-:W-:Y:S01]  /*4dc0*/  @!P0 HADD2.F32 R59, -RZ, R59.H0_H0 ;  /* 0x2000003bff3b8230 */ /* 0x000fe20000004100 */
[----:B------:R-:W-:Y:S01]  /*4dd0*/  @!P0 SHF.R.U32.HI R52, RZ, 0x10, R53 ;  /* 0x00000010ff348819 */ /* 0x000fe20000011635 */
[----:B------:R-:W-:Y:S02]  /*4de0*/  @!P0 HADD2.F32 R55, -RZ, R55.H0_H0 ;  /* 0x20000037ff378230 */ /* 0x000fe40000004100 */
[----:B------:R1:W2:Y:S02]  /*4df0*/  LDS.128 R64, [R2+0xa080] ;  /* 0x00a0800002407984 */ /* 0x0002a40000000c00 */
[----:B------:R-:W-:Y:S01]  /*4e00*/  @!P0 HADD2.F32 R52, -RZ, R52.H0_H0 ;  /* 0x20000034ff348230 */ /* 0x000fe20000004100 */
[----:B-1----:R-:W-:Y:S05]  /*4e10*/  @!P0 IMAD.MOV.U32 R2, RZ, RZ, R20 ;  /* 0x000000ffff028224 */ /* 0x002fea00078e0014 */
[--C-:B------:R-:W-:Y:S02]  /*4e20*/  @!P0 HADD2.F32 R6, -RZ, R2.reuse.H0_H0 ;  /* 0x20000002ff068230 */ /* 0x100fe40000004100 */
[----:B------:R-:W-:Y:S03]  /*4e30*/  @!P0 HADD2.F32 R5, -RZ, R2.H1_H1 ;  /* 0x30000002ff058230 */ /* 0x000fe60000004100 */
[-C--:B------:R-:W-:Y:S01]  /*4e40*/  @!P0 FMUL.FTZ R2, R6, R3.reuse ;  /* 0x0000000306028220 */ /* 0x080fe20000410000 */
[----:B--2---:R-:W-:Y:S05]  /*4e50*/  @!P0 MOV R49, R64 ;  /* 0x0000004000318202 */ /* 0x004fea0000000f00 */
[--C-:B------:R-:W-:Y:S02]  /*4e60*/  @!P0 HADD2.F32 R10, -RZ, R49.reuse.H0_H0 ;  /* 0x20000031ff0a8230 */ /* 0x100fe40000004100 */
[----:B------:R-:W-:Y:S03]  /*4e70*/  @!P0 HADD2.F32 R49, -RZ, R49.H1_H1 ;  /* 0x30000031ff318230 */ /* 0x000fe60000004100 */
[C---:B------:R-:W-:Y:S02]  /*4e80*/  @!P0 FMUL.FTZ R54, R10.reuse, R3 ;  /* 0x000000030a368220 */ /* 0x040fe40000410000 */
[-C--:B------:R-:W-:Y:S01]  /*4e90*/  @!P0 FFMA.FTZ R2, R10, R11.reuse, R2 ;  /* 0x0000000b0a028223 */ /* 0x080fe20000010002 */
[----:B------:R-:W-:Y:S01]  /*4ea0*/  @!P0 HADD2.F32 R10, -RZ, R8.H0_H0 ;  /* 0x20000008ff0a8230 */ /* 0x000fe20000004100 */
[----:B------:R-:W-:Y:S01]  /*4eb0*/  @!P0 FFMA.FTZ R98, R6, R11, -R54 ;  /* 0x0000000b06628223 */ /* 0x000fe20000010836 */
[----:B------:R-:W-:Y:S01]  /*4ec0*/  @!P0 MOV R6, R21 ;  /* 0x0000001500068202 */ /* 0x000fe20000000f00 */
[----:B------:R-:W-:Y:S02]  /*4ed0*/  @!P0 IMAD.MOV.U32 R11, RZ, RZ, R65 ;  /* 0x000000ffff0b8224 */ /* 0x000fe400078e0041 */
[-C--:B------:R-:W-:Y:S02]  /*4ee0*/  @!P0 FMUL.FTZ R53, R49, R9.reuse ;  /* 0x0000000931358220 */ /* 0x080fe40000410000 */
[C---:B------:R-:W-:Y:S01]  /*4ef0*/  @!P0 FMUL.FTZ R3, R5.reuse, R9 ;  /* 0x0000000905038220 */ /* 0x040fe20000410000 */
[--C-:B------:R-:W-:Y:S01]  /*4f00*/  @!P0 HADD2.F32 R9, -RZ, R6.reuse.H0_H0 ;  /* 0x20000006ff098230 */ /* 0x100fe20000004100 */
[-C--:B------:R-:W-:Y:S01]  /*4f10*/  @!P0 FFMA.FTZ R97, R5, R50.reuse, -R53 ;  /* 0x0000003205618223 */ /* 0x080fe20000010835 */
[----:B------:R-:W-:Y:S01]  /*4f20*/  @!P0 HADD2.F32 R5, -RZ, R13.H1_H1 ;  /* 0x3000000dff058230 */ /* 0x000fe20000004100 */
[----:B------:R-:W-:Y:S01]  /*4f30*/  @!P0 FFMA.FTZ R3, R49, R50, R3 ;  /* 0x0000003231038223 */ /* 0x000fe20000010003 */
[----:B------:R-:W-:Y:S01]  /*4f40*/  @!P0 HADD2.F32 R50, -RZ, R51.H1_H1 ;  /* 0x30000033ff328230 */ /* 0x000fe20000004100 */
[----:B------:R-:W-:Y:S01]  /*4f50*/  @!P0 IMAD.MOV.U32 R13, RZ, RZ, R67 ;  /* 0x000000ffff0d8224 */ /* 0x000fe200078e0043 */
[--C-:B------:R-:W-:Y:S02]  /*4f60*/  @!P0 HADD2.F32 R49, -RZ, R11.reuse.H0_H0 ;  /* 0x2000000bff318230 */ /* 0x100fe40000004100 */
[----:B------:R-:W-:Y:S01]  /*4f70*/  @!P0 HADD2.F32 R51, -RZ, R11.H1_H1 ;  /* 0x3000000bff338230 */ /* 0x000fe20000004100 */
[----:B------:R-:W-:Y:S01]  /*4f80*/  @!P0 F2FP.PACK_AB R2, R3, R2 ;  /* 0x000000020302823e */ /* 0x000fe200000000ff */
[----:B------:R-:W-:Y:S01]  /*4f90*/  @!P0 HADD2.F32 R8, -RZ, R6.H1_H1 ;  /* 0x30000006ff088230 */ /* 0x000fe20000004100 */
[----:B------:R-:W-:Y:S01]  /*4fa0*/  @!P0 FMUL.FTZ R6, R49, R5 ;  /* 0x0000000531068220 */ /* 0x000fe20000410000 */
[--C-:B------:R-:W-:Y:S01]  /*4fb0*/  @!P0 HADD2.F32 R56, -RZ, R13.reuse.H0_H0 ;  /* 0x2000000dff388230 */ /* 0x100fe20000004100 */
[----:B------:R-:W-:Y:S01]  /*4fc0*/  @!P0 FMUL.FTZ R11, R51, R10 ;  /* 0x0000000a330b8220 */ /* 0x000fe20000410000 */
[----:B------:R-:W-:Y:S01]  /*4fd0*/  @!P0 MOV R64, R2 ;  /* 0x0000000200408202 */ /* 0x000fe20000000f00 */
[C---:B------:R-:W-:Y:S01]  /*4fe0*/  @!P0 FFMA.FTZ R96, R9.reuse, R50, -R6 ;  /* 0x0000003209608223 */ /* 0x040fe20000010806 */
[----:B------:R-:W-:Y:S01]  /*4ff0*/  @!P0 HADD2.F32 R58, -RZ, R13.H1_H1 ;  /* 0x3000000dff3a8230 */ /* 0x000fe20000004100 */
[C---:B------:R-:W-:Y:S01]  /*5000*/  @!P0 FMUL.FTZ R6, R8.reuse, R10 ;  /* 0x0000000a08068220 */ /* 0x040fe20000410000 */
[----:B------:R-:W-:Y:S01]  /*5010*/  @!P0 HADD2.F32 R10, -RZ, R26.H0_H0 ;  /* 0x2000001aff0a8230 */ /* 0x000fe20000004100 */
[----:B------:R-:W-:Y:S01]  /*5020*/  @!P0 FFMA.FTZ R95, R8, R52, -R11 ;  /* 0x00000034085f8223 */ /* 0x000fe2000001080b */
[----:B------:R-:W-:Y:S01]  /*5030*/  @!P0 MOV R8, R23 ;  /* 0x0000001700088202 */ /* 0x000fe20000000f00 */
[----:B------:R-:W-:Y:S01]  /*5040*/  @!P0 FMUL.FTZ R5, R9, R5 ;  /* 0x0000000509058220 */ /* 0x000fe20000410000 */
[----:B------:R-:W-:Y:S01]  /*5050*/  @!P0 HADD2.F32 R11, -RZ, R14.H0_H0 ;  /* 0x2000000eff0b8230 */ /* 0x000fe20000004100 */
[----:B------:R-:W-:Y:S01]  /*5060*/  @!P0 FMUL.FTZ R13, R56, R10 ;  /* 0x0000000a380d8220 */ /* 0x000fe20000410000 */
[----:B------:R-:W-:Y:S01]  /*5070*/  @!P0 HADD2.F32 R53, -RZ, R76.H0_H0 ;  /* 0x2000004cff358230 */ /* 0x000fe20000004100 */
[----:B------:R-:W-:Y:S01]  /*5080*/  @!P0 FFMA.FTZ R5, R49, R50, R5 ;  /* 0x0000003231058223 */ /* 0x000fe20000010005 */
[--C-:B------:R-:W-:Y:S01]  /*5090*/  @!P0 HADD2.F32 R9, -RZ, R8.reuse.H0_H0 ;  /* 0x20000008ff098230 */ /* 0x100fe20000004100 */
[----:B------:R-:W-:Y:S01]  /*50a0*/  @!P0 FMUL.FTZ R14, R58, R11 ;  /* 0x0000000b3a0e8220 */ /* 0x000fe20000410000 */
[----:B------:R-:W-:Y:S01]  /*50b0*/  @!P0 HADD2.F32 R8, -RZ, R8.H1_H1 ;  /* 0x30000008ff088230 */ /* 0x000fe20000004100 */
[----:B------:R-:W-:Y:S01]  /*50c0*/  @!P0 FFMA.FTZ R6, R51, R52, R6 ;  /* 0x0000003433068223 */ /* 0x000fe20000010006 */
[----:B------:R-:W-:Y:S01]  /*50d0*/  @!P0 F2FP.PACK_AB R49, R95, R96 ;  /* 0x000000605f31823e */ /* 0x000fe200000000ff */
[C---:B------:R-:W-:Y:S01]  /*50e0*/  @!P0 FFMA.FTZ R94, R9.reuse, R57, -R13 ;  /* 0x00000039095e8223 */ /* 0x040fe2000001080d */
[----:B------:R-:W-:Y:S01]  /*50f0*/  @!P0 MOV R13, R66 ;  /* 0x00000042000d8202 */ /* 0x000fe20000000f00 */
[----:B------:R-:W-:Y:S01]  /*5100*/  @!P0 FMUL.FTZ R10, R9, R10 ;  /* 0x0000000a090a8220 */ /* 0x000fe20000410000 */
[----:B------:R-:W-:Y:S01]  /*5110*/  @!P0 MOV R21, R49 ;  /* 0x0000003100158202 */ /* 0x000fe20000000f00 */
[----:B------:R-:W-:Y:S01]  /*5120*/  @!P0 IMAD.MOV.U32 R9, RZ, RZ, R22 ;  /* 0x000000ffff098224 */ /* 0x000fe200078e0016 */
[----:B------:R-:W-:Y:S01]  /*5130*/  @!P0 F2FP.PACK_AB R5, R6, R5 ;  /* 0x000000050605823e */ /* 0x000fe200000000ff */
[C---:B------:R-:W-:Y:S01]  /*5140*/  @!P0 FMUL.FTZ R11, R8.reuse, R11 ;  /* 0x0000000b080b8220 */ /* 0x040fe20000410000 */
[--C-:B------:R-:W-:Y:S01]  /*5150*/  @!P0 HADD2.F32 R54, -RZ, R13.reuse.H1_H1 ;  /* 0x3000000dff368230 */ /* 0x100fe20000004100 */
[----:B------:R-:W-:Y:S01]  /*5160*/  @!P0 FFMA.FTZ R93, R8, R59, -R14 ;  /* 0x0000003b085d8223 */ /* 0x000fe2000001080e */
[----:B------:R-:W-:Y:S01]  /*5170*/  @!P0 HADD2.F32 R8, -RZ, R26.H1_H1 ;  /* 0x3000001aff088230 */ /* 0x000fe20000004100 */
[----:B------:R-:W-:Y:S01]  /*5180*/  @!P0 IMAD.MOV.U32 R65, RZ, RZ, R5 ;  /* 0x000000ffff418224 */ /* 0x000fe200078e0005 */
[----:B------:R-:W-:Y:S01]  /*5190*/  @!P0 HADD2.F32 R26, -RZ, R13.H0_H0 ;  /* 0x2000000dff1a8230 */ /* 0x000fe20000004100 */
[----:B------:R-:W-:Y:S01]  /*51a0*/  @!P0 FMUL.FTZ R91, R54, R15 ;  /* 0x0000000f365b8220 */ /* 0x000fe20000410000 */
[--C-:B------:R-:W-:Y:S02]  /*51b0*/  @!P0 HADD2.F32 R14, -RZ, R9.reuse.H0_H0 ;  /* 0x20000009ff0e8230 */ /* 0x100fe40000004100 */
[----:B------:R-:W-:Y:S01]  /*51c0*/  @!P0 HADD2.F32 R13, -RZ, R9.H1_H1 ;  /* 0x30000009ff0d8230 */ /* 0x000fe20000004100 */
[-C--:B------:R-:W-:Y:S02]  /*51d0*/  @!P0 FMUL.FTZ R9, R26, R8.reuse ;  /* 0x000000081a098220 */ /* 0x080fe40000410000 */
[C---:B------:R-:W-:Y:S02]  /*51e0*/  @!P0 FMUL.FTZ R8, R14.reuse, R8 ;  /* 0x000000080e088220 */ /* 0x040fe40000410000 */
[----:B------:R-:W-:Y:S01]  /*51f0*/  @!P0 FFMA.FTZ R92, R14, R53, -R9 ;  /* 0x000000350e5c8223 */ /* 0x000fe20000010809 */
[----:B------:R-:W-:Y:S01]  /*5200*/  @!P0 F2FP.PACK_AB R14, R93, R94 ;  /* 0x0000005e5d0e823e */ /* 0x000fe200000000ff */
[----:B------:R-:W-:Y:S01]  /*5210*/  @!P0 FMUL.FTZ R9, R13, R15 ;  /* 0x0000000f0d098220 */ /* 0x000fe20000410000 */
[----:B------:R-:W-:Y:S01]  /*5220*/  @!P0 F2FP.PACK_AB R15, R97, R98 ;  /* 0x00000062610f823e */ /* 0x000fe200000000ff */
[----:B------:R-:W-:Y:S01]  /*5230*/  @!P0 FFMA.FTZ R8, R26, R53, R8 ;  /* 0x000000351a088223 */ /* 0x000fe20000010008 */
[----:B------:R-:W-:Y:S01]  /*5240*/  @!P0 MOV R23, R14 ;  /* 0x0000000e00178202 */ /* 0x000fe20000000f00 */
[----:B------:R-:W-:Y:S01]  /*5250*/  @!P0 FFMA.FTZ R9, R54, R55, R9 ;  /* 0x0000003736098223 */ /* 0x000fe20000010009 */
[----:B------:R-:W-:Y:S01]  /*5260*/  @!P0 MOV R20, R15 ;  /* 0x0000000f00148202 */ /* 0x000fe20000000f00 */
[----:B------:R-:W-:Y:S02]  /*5270*/  @!P0 FFMA.FTZ R10, R56, R57, R10 ;  /* 0x00000039380a8223 */ /* 0x000fe4000001000a */
[----:B------:R-:W-:Y:S01]  /*5280*/  @!P0 FFMA.FTZ R91, R13, R55, -R91 ;  /* 0x000000370d5b8223 */ /* 0x000fe2000001085b */
[----:B------:R-:W-:Y:S01]  /*5290*/  @!P0 F2FP.PACK_AB R8, R9, R8 ;  /* 0x000000080908823e */ /* 0x000fe200000000ff */
[----:B------:R-:W-:Y:S03]  /*52a0*/  @!P0 FFMA.FTZ R11, R58, R59, R11 ;  /* 0x0000003b3a0b8223 */ /* 0x000fe6000001000b */
[----:B------:R-:W-:Y:S02]  /*52b0*/  @!P0 F2FP.PACK_AB R13, R91, R92 ;  /* 0x0000005c5b0d823e */ /* 0x000fe400000000ff */
[----:B------:R-:W-:Y:S02]  /*52c0*/  @!P0 F2FP.PACK_AB R10, R11, R10 ;  /* 0x0000000a0b0a823e */ /* 0x000fe400000000ff */
[----:B------:R-:W-:Y:S01]  /*52d0*/  @!P0 MOV R66, R8 ;  /* 0x0000000800428202 */ /* 0x000fe20000000f00 */
[----:B------:R-:W-:Y:S01]  /*52e0*/  @!P0 IMAD.MOV.U32 R22, RZ, RZ, R13 ;  /* 0x000000ffff168224 */ /* 0x000fe200078e000d */
[----:B------:R-:W-:Y:S02]  /*52f0*/  @!P0 MOV R67, R10 ;  /* 0x0000000a00438202 */ /* 0x000fe40000000f00 */
[C---:B------:R-:W-:Y:S04]  /*5300*/  LEA R2, P0, R113.reuse, R88, 0x1 ;  /* 0x0000005871027211 */ /* 0x040fe800078008ff */
[----:B------:R-:W-:Y:S02]  /*5310*/  LEA.HI.X R3, R113, R89, R133, 0x1, P0 ;  /* 0x0000005971037211 */ /* 0x000fe400000f0c85 */
[C---:B------:R-:W-:Y:S03]  /*5320*/  ISETP.GE.AND P0, PT, R90.reuse, c[0x0][0x1d4], PT ;  /* 0x000075005a007a0c */ /* 0x040fe60003f06270 */
[----:B------:R1:W-:Y:S10]  /*5330*/  ST.E.128 [R2.64], R20 ;  /* 0x0000001402007985 */ /* 0x0003f4000c101d0e */
[----:B------:R-:W-:Y:S05]  /*5340*/  @!P0 IMAD.WIDE R8, R90, 0x2, R88 ;  /* 0x000000025a088825 */ /* 0x000fea00078e0258 */
[----:B------:R1:W-:Y:S02]  /*5350*/  @!P0 ST.E.128 [R8.64], R64 ;  /* 0x0000004008008985 */ /* 0x0003e4000c101d0e */
.L_x_1163:
[----:B------:R-:W-:Y:S05]  /*5360*/  BSYNC B0 ;  /* 0x0000000000007941 */ /* 0x000fea0003800000 */
.L_x_1162:
[----:B------:R-:W-:Y:S11]  /*5370*/  ISETP.GE.AND P0, PT, R36, c[0x0][0x1d4], PT ;  /* 0x0000750024007a0c */ /* 0x000ff60003f06270 */
[----:B------:R-:W-:Y:S02]  /*5380*/  @!UPT UIADD3 URZ, URZ, URZ, URZ ;  /* 0x0000003f3f3ff290 */ /* 0x000fe4000fffe03f */
[----:B------:R-:W-:-:S05]  /*5390*/  @P0 BRA `(.L_x_1161) ;  /* 0x0000076000000947 */ /* 0x000fca0003800000 */
[----:B-1----:R-:W-:Y:S01]  /*53a0*/  SEL R2, R86, R85, !P2 ;  /* 0x0000005556027207 */ /* 0x002fe20005000000 */
[----:B------:R-:W1:Y:S01]  /*53b0*/  LDS.128 R20, [R150+0xa080] ;  /* 0x00a0800096147984 */ /* 0x000e620000000c00 */
[----:B------:R-:W-:Y:S02]  /*53c0*/  ISETP.GE.AND P0, PT, R36, c[0x0][0x27c], PT ;  /* 0x00009f0024007a0c */ /* 0x000fe40003f06270 */
[----:B------:R-:W-:Y:S04]  /*53d0*/  SHF.R.S32.HI R3, RZ, 0x1f, R2 ;  /* 0x0000001fff037819 */ /* 0x000fe80000011402 */
[----:B------:R-:W-:Y:S04]  /*53e0*/  LEA.HI R2, R3, R2, RZ, 0x4 ;  /* 0x0000000203027211 */ /* 0x000fe800078f20ff */
[----:B------:R-:W-:Y:S03]  /*53f0*/  LEA.HI.SX32 R2, R2, R83, 0x1c ;  /* 0x0000005302027211 */ /* 0x000fe600078fe2ff */
[----:B------:R-:W-:Y:S01]  /*5400*/  @!P0 SHF.R.U64 R5, R16, 0x10, R17 ;  /* 0x0000001010058819 */ /* 0x000fe20000001211 */
[----:B------:R-:W-:Y:S01]  /*5410*/  @!P0 HADD2.F32 R13, -RZ, R76.H1_H1 ;  /* 0x3000004cff0d8230 */ /* 0x000fe20000004100 */
[----:B------:R-:W-:Y:S01]  /*5420*/  SHF.R.S32.HI R3, RZ, 0x1f, R2 ;  /* 0x0000001fff037819 */ /* 0x000fe20000011402 */
[----:B------:R-:W-:Y:S01]  /*5430*/  @!P0 HADD2.F32 R51, -RZ, R77.H1_H1 ;  /* 0x3000004dff338230 */ /* 0x000fe20000004100 */
[----:B------:R-:W-:Y:S01]  /*5440*/  SHF.L.U32 R54, R2, 0x3, RZ ;  /* 0x0000000302367819 */ /* 0x000fe200000006ff */
[----:B------:R-:W-:Y:S01]  /*5450*/  @!P0 HADD2.F32 R9, -RZ, R5.H0_H0 ;  /* 0x20000005ff098230 */ /* 0x000fe20000004100 */
        /* <DEDUP_REMOVED lines=13> */
[----:B------:R-:W-:Y:S02]  /*5530*/  @!P0 SHF.R.U32.HI R11, RZ, 0x10, R19 ;  /* 0x00000010ff0b8819 */ /* 0x000fe40000011613 */
[----:B------:R-:W-:Y:S01]  /*5540*/  @!P0 HADD2.F32 R19, -RZ, R26.H0_H0 ;  /* 0x2000001aff138230 */ /* 0x000fe20000004100 */
[----:B------:R-:W-:Y:S02]  /*5550*/  SHF.L.U32 R2, R2, 0x1, RZ ;  /* 0x0000000102027819 */ /* 0x000fe400000006ff */
[--C-:B------:R-:W-:Y:S01]  /*5560*/  @!P0 SHF.R.U32.HI R53, RZ, 0x10, R63.reuse ;  /* 0x00000010ff358819 */ /* 0x100fe2000001163f */
[----:B------:R-:W-:Y:S01]  /*5570*/  @!P0 HADD2.F32 R11, -RZ, R11.H0_H0 ;  /* 0x2000000bff0b8230 */ /* 0x000fe20000004100 */
[----:B------:R-:W-:Y:S01]  /*5580*/  @!P0 SHF.R.U64 R49, R62, 0x10, R63 ;  /* 0x000000103e318819 */ /* 0x000fe2000000123f */
[----:B------:R1:W2:Y:S02]  /*5590*/  LDS.128 R56, [R2+0xa080] ;  /* 0x00a0800002387984 */ /* 0x0002a40000000c00 */
[----:B------:R-:W-:Y:S02]  /*55a0*/  @!P0 HADD2.F32 R53, -RZ, R53.H0_H0 ;  /* 0x20000035ff358230 */ /* 0x000fe40000004100 */
        /* <DEDUP_REMOVED lines=14> */
[CC--:B------:R-:W-:Y:S02]  /*5690*/  @!P0 FMUL.FTZ R17, R14.reuse, R9.reuse ;  /* 0x000000090e118220 */ /* 0x0c0fe40000410000 */
[C---:B------:R-:W-:Y:S01]  /*56a0*/  @!P0 FMUL.FTZ R3, R5.reuse, R9 ;  /* 0x0000000905038220 */ /* 0x040fe20000410000 */
[----:B------:R-:W-:Y:S01]  /*56b0*/  @!P0 HADD2.F32 R18, -RZ, R13.H1_H1 ;  /* 0x3000000dff128230 */ /* 0x000fe20000004100 */
[-C--:B------:R-:W-:Y:S01]  /*56c0*/  @!P0 FFMA.FTZ R65, R5, R16.reuse, -R17 ;  /* 0x0000001005418223 */ /* 0x080fe20000010811 */
[----:B------:R-:W-:Y:S01]  /*56d0*/  @!P0 HADD2.F32 R5, -RZ, R27.H1_H1 ;  /* 0x3000001bff058230 */ /* 0x000fe20000004100 */
[----:B------:R-:W-:Y:S01]  /*56e0*/  @!P0 FFMA.FTZ R3, R14, R16, R3 ;  /* 0x000000100e038223 */ /* 0x000fe20000010003 */
[----:B------:R-:W-:Y:S01]  /*56f0*/  @!P0 HADD2.F32 R16, -RZ, R13.H0_H0 ;  /* 0x2000000dff108230 */ /* 0x000fe20000004100 */
[----:B------:R-:W-:Y:S01]  /*5700*/  @!P0 FMUL.FTZ R14, R18, R10 ;  /* 0x0000000a120e8220 */ /* 0x000fe20000410000 */
[----:B------:R-:W-:Y:S01]  /*5710*/  @!P0 HADD2.F32 R17, -RZ, R77.H0_H0 ;  /* 0x2000004dff118230 */ /* 0x000fe20000004100 */
[----:B------:R-:W-:Y:S01]  /*5720*/  @!P0 IMAD.MOV.U32 R13, RZ, RZ, R59 ;  /* 0x000000ffff0d8224 */ /* 0x000fe200078e003b */
[--C-:B------:R-:W-:Y:S01]  /*5730*/  @!P0 HADD2.F32 R9, -RZ, R6.reuse.H0_H0 ;  /* 0x20000006ff098230 */ /* 0x100fe20000004100 */
[----:B------:R-:W-:Y:S01]  /*5740*/  @!P0 F2FP.PACK_AB R2, R3, R2 ;  /* 0x000000020302823e */ /* 0x000fe200000000ff */
[----:B------:R-:W-:Y:S01]  /*5750*/  @!P0 HADD2.F32 R8, -RZ, R6.H1_H1 ;  /* 0x30000006ff088230 */ /* 0x000fe20000004100 */
[-C--:B------:R-:W-:Y:S01]  /*5760*/  @!P0 FMUL.FTZ R6, R16, R5.reuse ;  /* 0x0000000510068220 */ /* 0x080fe20000410000 */
[--C-:B------:R-:W-:Y:S01]  /*5770*/  @!P0 HADD2.F32 R50, -RZ, R13.reuse.H0_H0 ;  /* 0x2000000dff328230 */ /* 0x100fe20000004100 */
[C---:B------:R-:W-:Y:S01]  /*5780*/  @!P0 FMUL.FTZ R5, R9.reuse, R5 ;  /* 0x0000000509058220 */ /* 0x040fe20000410000 */
[----:B------:R-:W-:Y:S01]  /*5790*/  @!P0 MOV R56, R2 ;  /* 0x0000000200388202 */ /* 0x000fe20000000f00 */
[----:B------:R-:W-:Y:S01]  /*57a0*/  @!P0 FFMA.FTZ R64, R9, R17, -R6 ;  /* 0x0000001109408223 */ /* 0x000fe20000010806 */
[----:B------:R-:W-:Y:S01]  /*57b0*/  @!P0 HADD2.F32 R52, -RZ, R13.H1_H1 ;  /* 0x3000000dff348230 */ /* 0x000fe20000004100 */
[C---:B------:R-:W-:Y:S01]  /*57c0*/  @!P0 FMUL.FTZ R6, R8.reuse, R10 ;  /* 0x0000000a08068220 */ /* 0x040fe20000410000 */
[----:B------:R-:W-:Y:S01]  /*57d0*/  @!P0 HADD2.F32 R10, -RZ, R37.H0_H0 ;  /* 0x20000025ff0a8230 */ /* 0x000fe20000004100 */
[----:B------:R-:W-:Y:S01]  /*57e0*/  @!P0 FFMA.FTZ R63, R8, R19, -R14 ;  /* 0x00000013083f8223 */ /* 0x000fe2000001080e */
[----:B------:R-:W-:Y:S01]  /*57f0*/  @!P0 MOV R8, R23 ;  /* 0x0000001700088202 */ /* 0x000fe20000000f00 */
[----:B------:R-:W-:Y:S01]  /*5800*/  @!P0 FMUL.FTZ R14, R52, R11 ;  /* 0x0000000b340e8220 */ /* 0x000fe20000410000 */
[----:B------:R-:W-:Y:S01]  /*5810*/  @!P0 HADD2.F32 R27, -RZ, R78.H0_H0 ;  /* 0x2000004eff1b8230 */ /* 0x000fe20000004100 */
[----:B------:R-:W-:Y:S02]  /*5820*/  @!P0 FMUL.FTZ R13, R50, R10 ;  /* 0x0000000a320d8220 */ /* 0x000fe40000410000 */
[----:B------:R-:W-:Y:S01]  /*5830*/  @!P0 FFMA.FTZ R5, R16, R17, R5 ;  /* 0x0000001110058223 */ /* 0x000fe20000010005 */
[--C-:B------:R-:W-:Y:S01]  /*5840*/  @!P0 HADD2.F32 R9, -RZ, R8.reuse.H0_H0 ;  /* 0x20000008ff098230 */ /* 0x100fe20000004100 */
[----:B------:R-:W-:Y:S01]  /*5850*/  @!P0 FFMA.FTZ R6, R18, R19, R6 ;  /* 0x0000001312068223 */ /* 0x000fe20000010006 */
[----:B------:R-:W-:Y:S01]  /*5860*/  @!P0 HADD2.F32 R8, -RZ, R8.H1_H1 ;  /* 0x30000008ff088230 */ /* 0x000fe20000004100 */
[----:B------:R-:W-:Y:S02]  /*5870*/  @!P0 F2FP.PACK_AB R16, R63, R64 ;  /* 0x000000403f10823e */ /* 0x000fe400000000ff */
[C---:B------:R-:W-:Y:S01]  /*5880*/  @!P0 FFMA.FTZ R62, R9.reuse, R51, -R13 ;  /* 0x00000033093e8223 */ /* 0x040fe2000001080d */
[----:B------:R-:W-:Y:S01]  /*5890*/  @!P0 MOV R13, R58 ;  /* 0x0000003a000d8202 */ /* 0x000fe20000000f00 */
[----:B------:R-:W-:Y:S01]  /*58a0*/  @!P0 FMUL.FTZ R10, R9, R10 ;  /* 0x0000000a090a8220 */ /* 0x000fe20000410000 */
[----:B------:R-:W-:Y:S01]  /*58b0*/  @!P0 MOV R21, R16 ;  /* 0x0000001000158202 */ /* 0x000fe20000000f00 */
[----:B------:R-:W-:Y:S01]  /*58c0*/  @!P0 IMAD.MOV.U32 R9, RZ, RZ, R22 ;  /* 0x000000ffff098224 */ /* 0x000fe200078e0016 */
[----:B------:R-:W-:Y:S01]  /*58d0*/  @!P0 F2FP.PACK_AB R5, R6, R5 ;  /* 0x000000050605823e */ /* 0x000fe200000000ff */
[C---:B------:R-:W-:Y:S01]  /*58e0*/  @!P0 FMUL.FTZ R11, R8.reuse, R11 ;  /* 0x0000000b080b8220 */ /* 0x040fe20000410000 */
[----:B------:R-:W-:Y:S01]  /*58f0*/  @!P0 HADD2.F32 R26, -RZ, R13.H0_H0 ;  /* 0x2000000dff1a8230 */ /* 0x000fe20000004100 */
[----:B------:R-:W-:Y:S01]  /*5900*/  @!P0 FFMA.FTZ R61, R8, R53, -R14 ;  /* 0x00000035083d8223 */ /* 0x000fe2000001080e */
[----:B------:R-:W-:Y:S01]  /*5910*/  @!P0 HADD2.F32 R8, -RZ, R37.H1_H1 ;  /* 0x30000025ff088230 */ /* 0x000fe20000004100 */
[----:B------:R-:W-:Y:S01]  /*5920*/  @!P0 IMAD.MOV.U32 R57, RZ, RZ, R5 ;  /* 0x000000ffff398224 */ /* 0x000fe200078e0005 */
[----:B------:R-:W-:Y:S02]  /*5930*/  @!P0 HADD2.F32 R14, -RZ, R9.H0_H0 ;  /* 0x20000009ff0e8230 */ /* 0x000fe40000004100 */
[----:B------:R-:W-:Y:S02]  /*5940*/  @!P0 HADD2.F32 R37, -RZ, R13.H1_H1 ;  /* 0x3000000dff258230 */ /* 0x000fe40000004100 */
[----:B------:R-:W-:Y:S01]  /*5950*/  @!P0 HADD2.F32 R13, -RZ, R9.H1_H1 ;  /* 0x30000009ff0d8230 */ /* 0x000fe20000004100 */
[-C--:B------:R-:W-:Y:S02]  /*5960*/  @!P0 FMUL.FTZ R9, R26, R8.reuse ;  /* 0x000000081a098220 */ /* 0x080fe40000410000 */
[C---:B------:R-:W-:Y:S02]  /*5970*/  @!P0 FMUL.FTZ R8, R14.reuse, R8 ;  /* 0x000000080e088220 */ /* 0x040fe40000410000 */
[----:B------:R-:W-:Y:S01]  /*5980*/  @!P0 FFMA.FTZ R60, R14, R27, -R9 ;  /* 0x0000001b0e3c8223 */ /* 0x000fe20000010809 */
[----:B------:R-:W-:Y:S01]  /*5990*/  @!P0 F2FP.PACK_AB R14, R61, R62 ;  /* 0x0000003e3d0e823e */ /* 0x000fe200000000ff */
[----:B------:R-:W-:Y:S02]  /*59a0*/  @!P0 FMUL.FTZ R9, R13, R15 ;  /* 0x0000000f0d098220 */ /* 0x000fe40000410000 */
[----:B------:R-:W-:Y:S01]  /*59b0*/  @!P0 FFMA.FTZ R8, R26, R27, R8 ;  /* 0x0000001b1a088223 */ /* 0x000fe20000010008 */
[----:B------:R-:W-:Y:S01]  /*59c0*/  @!P0 MOV R23, R14 ;  /* 0x0000000e00178202 */ /* 0x000fe20000000f00 */
[----:B------:R-:W-:Y:S01]  /*59d0*/  @!P0 FMUL.FTZ R55, R37, R15 ;  /* 0x0000000f25378220 */ /* 0x000fe20000410000 */
[----:B------:R-:W-:Y:S01]  /*59e0*/  @!P0 F2FP.PACK_AB R15, R65, R66 ;  /* 0x00000042410f823e */ /* 0x000fe200000000ff */
[----:B------:R-:W-:Y:S02]  /*59f0*/  @!P0 FFMA.FTZ R9, R37, R49, R9 ;  /* 0x0000003125098223 */ /* 0x000fe40000010009 */
[----:B------:R-:W-:Y:S01]  /*5a00*/  @!P0 FFMA.FTZ R10, R50, R51, R10 ;  /* 0x00000033320a8223 */ /* 0x000fe2000001000a */
[----:B------:R-:W-:Y:S01]  /*5a10*/  @!P0 MOV R20, R15 ;  /* 0x0000000f00148202 */ /* 0x000fe20000000f00 */
        /* <DEDUP_REMOVED lines=14> */
.L_x_1161:
[----:B-123--:R-:W-:Y:S05]  /*5b00*/  BSYNC B1 ;  /* 0x0000000000017941 */ /* 0x00efea0003800000 */
.L_x_1160:
[----:B------:R1:W2:Y:S04]  /*5b10*/  SHFL.IDX PT, R51, R99, 0x1, 0x181f ;  /* 0x00381f0063337f89 */ /* 0x0002a800000e0000 */
[----:B------:R1:W3:Y:S01]  /*5b20*/  SHFL.IDX PT, R50, R100, 0x1, 0x181f ;  /* 0x00381f0064327f89 */ /* 0x0002e200000e0000 */
[----:B------:R-:W-:-:S05]  /*5b30*/  @P5 BRA `(.L_x_1149) ;  /* 0x0000130000005947 */ /* 0x000fca0003800000 */
[----:B------:R-:W-:Y:S01]  /*5b40*/  ISETP.GE.AND P0, PT, R24, c[0x0][0x1d4], PT ;  /* 0x0000750018007a0c */ /* 0x000fe20003f06270 */
[----:B------:R-:W-:Y:S01]  /*5b50*/  @!UPT UIADD3 URZ, URZ, URZ, URZ ;  /* 0x0000003f3f3ff290 */ /* 0x000fe2000fffe03f */
[----:B------:R-:W-:Y:S11]  /*5b60*/  BSSY B0, `(.L_x_1164) ;  /* 0x0000078000007945 */ /* 0x000ff60003800000 */
[----:B------:R-:W-:-:S05]  /*5b70*/  @P0 BRA `(.L_x_1165) ;  /* 0x0000076000000947 */ /* 0x000fca0003800000 */
[----:B------:R-:W-:Y:S01]  /*5b80*/  SEL R2, R86, R85, !P1 ;  /* 0x0000005556027207 */ /* 0x000fe20004800000 */
[----:B------:R-:W4:Y:S01]  /*5b90*/  LDS.128 R16, [R151+0xa080] ;  /* 0x00a0800097107984 */ /* 0x000f220000000c00 */
        /* <DEDUP_REMOVED lines=10> */
[----:B------:R-:W-:Y:S02]  /*5c40*/  LEA.HI R3, R3, R2, RZ, 0x3 ;  /* 0x0000000203037211 */ /* 0x000fe400078f18ff */
[----:B------:R-:W-:Y:S02]  /*5c50*/  @!P0 SHF.R.U64 R20, R68, 0x10, R69 ;  /* 0x0000001044148819 */ /* 0x000fe40000001245 */
[----:B------:R-:W-:Y:S02]  /*5c60*/  SHF.R.S32.HI R2, RZ, 0x3, R3 ;  /* 0x00000003ff027819 */ /* 0x000fe40000011403 */
[----:B------:R-:W-:Y:S01]  /*5c70*/  LOP3.LUT R3, R118, 0x38, R49, 0xf8, !PT ;  /* 0x0000003876037812 */ /* 0x000fe200078ef831 */
[----:B------:R-:W-:Y:S01]  /*5c80*/  @!P0 HADD2.F32 R20, -RZ, R20.H0_H0 ;  /* 0x20000014ff148230 */ /* 0x000fe20000004100 */
[----:B------:R-:W-:Y:S01]  /*5c90*/  @!P0 SHF.R.U32.HI R10, RZ, 0x10, R29 ;  /* 0x00000010ff0a8819 */ /* 0x000fe2000001161d */
[----:B------:R-:W-:Y:S01]  /*5ca0*/  IMAD R2, R2, 0xc00, R12 ;  /* 0x00000c0002027824 */ /* 0x000fe200078e020c */
[----:B------:R-:W-:Y:S02]  /*5cb0*/  LOP3.LUT R3, R3, R157, RZ, 0x3c, !PT ;  /* 0x0000009d03037212 */ /* 0x000fe400078e3cff */
[----:B------:R-:W-:Y:S01]  /*5cc0*/  @!P0 SHF.R.U32.HI R23, RZ, 0x10, R69 ;  /* 0x00000010ff178819 */ /* 0x000fe20000011645 */
[----:B------:R-:W-:Y:S01]  /*5cd0*/  @!P0 HADD2.F32 R10, -RZ, R10.H0_H0 ;  /* 0x2000000aff0a8230 */ /* 0x000fe20000004100 */
[----:B------:R-:W-:Y:S01]  /*5ce0*/  @!P0 SHF.R.U32.HI R11, RZ, 0x10, R31 ;  /* 0x00000010ff0b8819 */ /* 0x000fe2000001161f */
[----:B------:R-:W-:Y:S01]  /*5cf0*/  IMAD.IADD R2, R2, 0x1, R3 ;  /* 0x0000000102027824 */ /* 0x000fe200078e0203 */
[----:B------:R-:W-:Y:S01]  /*5d00*/  @!P0 HADD2.F32 R3, -RZ, R43.H0_H0 ;  /* 0x2000002bff038230 */ /* 0x000fe20000004100 */
[----:B------:R-:W-:Y:S01]  /*5d10*/  @!P0 SHF.R.U64 R15, R30, 0x10, R31 ;  /* 0x000000101e0f8819 */ /* 0x000fe2000000121f */
[----:B------:R-:W-:Y:S01]  /*5d20*/  @!P0 HADD2.F32 R23, -RZ, R23.H0_H0 ;  /* 0x20000017ff178230 */ /* 0x000fe20000004100 */
[--C-:B------:R-:W-:Y:S01]  /*5d30*/  @!P0 SHF.R.U32.HI R26, RZ, 0x10, R71.reuse ;  /* 0x00000010ff1a8819 */ /* 0x100fe20000011647 */
[----:B------:R-:W-:Y:S01]  /*5d40*/  @!P0 HADD2.F32 R31, -RZ, R79.H1_H1 ;  /* 0x3000004fff1f8230 */ /* 0x000fe20000004100 */
[----:B------:R-:W-:Y:S01]  /*5d50*/  SHF.L.U32 R2, R2, 0x1, RZ ;  /* 0x0000000102027819 */ /* 0x000fe200000006ff */
[----:B------:R-:W-:Y:S01]  /*5d60*/  @!P0 HADD2.F32 R11, -RZ, R11.H0_H0 ;  /* 0x2000000bff0b8230 */ /* 0x000fe20000004100 */
[----:B------:R-:W-:Y:S01]  /*5d70*/  @!P0 SHF.R.U64 R29, R70, 0x10, R71 ;  /* 0x00000010461d8819 */ /* 0x000fe20000001247 */
[----:B------:R-:W-:Y:S02]  /*5d80*/  @!P0 HADD2.F32 R15, -RZ, R15.H0_H0 ;  /* 0x2000000fff0f8230 */ /* 0x000fe40000004100 */
[----:B------:R4:W5:Y:S02]  /*5d90*/  LDS.128 R52, [R2+0xa080] ;  /* 0x00a0800002347984 */ /* 0x0009640000000c00 */
[----:B------:R-:W-:Y:S01]  /*5da0*/  @!P0 HADD2.F32 R29, -RZ, R29.H0_H0 ;  /* 0x2000001dff1d8230 */ /* 0x000fe20000004100 */
[----:B----4-:R-:W-:Y:S05]  /*5db0*/  @!P0 IMAD.MOV.U32 R2, RZ, RZ, R16 ;  /* 0x000000ffff028224 */ /* 0x010fea00078e0010 */
[--C-:B------:R-:W-:Y:S02]  /*5dc0*/  @!P0 HADD2.F32 R6, -RZ, R2.reuse.H0_H0 ;  /* 0x20000002ff068230 */ /* 0x100fe40000004100 */
[----:B------:R-:W-:Y:S03]  /*5dd0*/  @!P0 HADD2.F32 R5, -RZ, R2.H1_H1 ;  /* 0x30000002ff058230 */ /* 0x000fe60000004100 */
[-C--:B------:R-:W-:Y:S01]  /*5de0*/  @!P0 FMUL.FTZ R2, R6, R3.reuse ;  /* 0x0000000306028220 */ /* 0x080fe20000410000 */
[----:B-----5:R-:W-:Y:S05]  /*5df0*/  @!P0 MOV R14, R52 ;  /* 0x00000034000e8202 */ /* 0x020fea0000000f00 */
[--C-:B------:R-:W-:Y:S02]  /*5e00*/  @!P0 HADD2.F32 R9, -RZ, R14.reuse.H0_H0 ;  /* 0x2000000eff098230 */ /* 0x100fe40000004100 */
[----:B------:R-:W-:Y:S03]  /*5e10*/  @!P0 HADD2.F32 R14, -RZ, R14.H1_H1 ;  /* 0x3000000eff0e8230 */ /* 0x000fe60000004100 */
[----:B------:R-:W-:Y:S02]  /*5e20*/  @!P0 FMUL.FTZ R22, R9, R3 ;  /* 0x0000000309168220 */ /* 0x000fe40000410000 */
[-C--:B------:R-:W-:Y:S02]  /*5e30*/  @!P0 FMUL.FTZ R21, R14, R8.reuse ;  /* 0x000000080e158220 */ /* 0x080fe40000410000 */
[----:B------:R-:W-:Y:S02]  /*5e40*/  @!P0 FMUL.FTZ R3, R5, R8 ;  /* 0x0000000805038220 */ /* 0x000fe40000410000 */
[----:B------:R-:W-:Y:S02]  /*5e50*/  @!P0 IMAD.MOV.U32 R8, RZ, RZ, R53 ;  /* 0x000000ffff088224 */ /* 0x000fe400078e0035 */
[-C--:B------:R-:W-:Y:S02]  /*5e60*/  @!P0 FFMA.FTZ R2, R9, R13.reuse, R2 ;  /* 0x0000000d09028223 */ /* 0x080fe40000010002 */
[----:B------:R-:W-:Y:S01]  /*5e70*/  @!P0 FFMA.FTZ R62, R6, R13, -R22 ;  /* 0x0000000d063e8223 */ /* 0x000fe20000010816 */
[----:B------:R-:W-:Y:S01]  /*5e80*/  @!P0 MOV R6, R17 ;  /* 0x0000001100068202 */ /* 0x000fe20000000f00 */
[-C--:B------:R-:W-:Y:S01]  /*5e90*/  @!P0 FFMA.FTZ R61, R5, R20.reuse, -R21 ;  /* 0x00000014053d8223 */ /* 0x080fe20000010815 */
[----:B------:R-:W-:Y:S01]  /*5ea0*/  @!P0 HADD2.F32 R5, -RZ, R43.H1_H1 ;  /* 0x3000002bff058230 */ /* 0x000fe20000004100 */
[----:B------:R-:W-:Y:S01]  /*5eb0*/  @!P0 FFMA.FTZ R3, R14, R20, R3 ;  /* 0x000000140e038223 */ /* 0x000fe20000010003 */
[--C-:B------:R-:W-:Y:S01]  /*5ec0*/  @!P0 HADD2.F32 R20, -RZ, R8.reuse.H0_H0 ;  /* 0x20000008ff148230 */ /* 0x100fe20000004100 */
[----:B------:R-:W-:Y:S01]  /*5ed0*/  @!P0 IMAD.MOV.U32 R13, RZ, RZ, R55 ;  /* 0x000000ffff0d8224 */ /* 0x000fe200078e0037 */
[----:B------:R-:W-:Y:S02]  /*5ee0*/  @!P0 HADD2.F32 R22, -RZ, R8.H1_H1 ;  /* 0x30000008ff168230 */ /* 0x000fe40000004100 */
[----:B------:R-:W-:Y:S01]  /*5ef0*/  @!P0 HADD2.F32 R21, -RZ, R79.H0_H0 ;  /* 0x2000004fff158230 */ /* 0x000fe20000004100 */
[----:B------:R-:W-:Y:S01]  /*5f00*/  @!P0 F2FP.PACK_AB R2, R3, R2 ;  /* 0x000000020302823e */ /* 0x000fe200000000ff */
[--C-:B------:R-:W-:Y:S01]  /*5f10*/  @!P0 HADD2.F32 R9, -RZ, R6.reuse.H0_H0 ;  /* 0x20000006ff098230 */ /* 0x100fe20000004100 */
[----:B------:R-:W-:Y:S01]  /*5f20*/  @!P0 FMUL.FTZ R14, R22, R10 ;  /* 0x0000000a160e8220 */ /* 0x000fe20000410000 */
[----:B------:R-:W-:Y:S01]  /*5f30*/  @!P0 HADD2.F32 R8, -RZ, R6.H1_H1 ;  /* 0x30000006ff088230 */ /* 0x000fe20000004100 */
[-C--:B------:R-:W-:Y:S01]  /*5f40*/  @!P0 FMUL.FTZ R6, R20, R5.reuse ;  /* 0x0000000514068220 */ /* 0x080fe20000410000 */
[----:B------:R-:W-:Y:S01]  /*5f50*/  @!P0 MOV R52, R2 ;  /* 0x0000000200348202 */ /* 0x000fe20000000f00 */
[C---:B------:R-:W-:Y:S01]  /*5f60*/  @!P0 FMUL.FTZ R5, R9.reuse, R5 ;  /* 0x0000000509058220 */ /* 0x040fe20000410000 */
[--C-:B------:R-:W-:Y:S01]  /*5f70*/  @!P0 HADD2.F32 R30, -RZ, R13.reuse.H0_H0 ;  /* 0x2000000dff1e8230 */ /* 0x100fe20000004100 */
        /* <DEDUP_REMOVED lines=35> */
[C---:B------:R-:W-:Y:S01]  /*61b0*/  @!P0 FMUL.FTZ R44, R28.reuse, R15 ;  /* 0x0000000f1c2c8220 */ /* 0x040fe20000410000 */
        /* <DEDUP_REMOVED lines=12> */
[C---:B---3--:R-:W-:Y:S04]  /*6280*/  LEA R2, P0, R113.reuse, R50, 0x1 ;  /* 0x0000003271027211 */ /* 0x048fe800078008ff */
[----:B--2---:R-:W-:Y:S02]  /*6290*/  LEA.HI.X R3, R113, R51, R133, 0x1, P0 ;  /* 0x0000003371037211 */ /* 0x004fe400000f0c85 */
[C---:B------:R-:W-:Y:S03]  /*62a0*/  ISETP.GE.AND P0, PT, R49.reuse, c[0x0][0x1d4], PT ;  /* 0x0000750031007a0c */ /* 0x040fe60003f06270 */
[----:B------:R2:W-:Y:S10]  /*62b0*/  ST.E.128 [R2.64], R16 ;  /* 0x0000001002007985 */ /* 0x0005f4000c101d0e */
[----:B------:R-:W-:Y:S05]  /*62c0*/  @!P0 IMAD.WIDE R8, R49, 0x2, R50 ;  /* 0x0000000231088825 */ /* 0x000fea00078e0232 */
[----:B------:R2:W-:Y:S02]  /*62d0*/  @!P0 ST.E.128 [R8.64], R52 ;  /* 0x0000003408008985 */ /* 0x0005e4000c101d0e */
.L_x_1165:
[----:B------:R-:W-:Y:S05]  /*62e0*/  BSYNC B0 ;  /* 0x0000000000007941 */ /* 0x000fea0003800000 */
.L_x_1164:
[----:B------:R-:W-:Y:S11]  /*62f0*/  ISETP.GE.AND P0, PT, R36, c[0x0][0x1d4], PT ;  /* 0x0000750024007a0c */ /* 0x000ff60003f06270 */
[----:B------:R-:W-:Y:S02]  /*6300*/  @!UPT UIADD3 URZ, URZ, URZ, URZ ;  /* 0x0000003f3f3ff290 */ /* 0x000fe4000fffe03f */
[----:B------:R-:W-:-:S05]  /*6310*/  @P0 BRA `(.L_x_1149) ;  /* 0x00000b2000000947 */ /* 0x000fca0003800000 */
[----:B--2---:R-:W-:Y:S01]  /*6320*/  SEL R2, R86, R85, !P2 ;  /* 0x0000005556027207 */ /* 0x004fe20005000000 */
[----:B------:R-:W2:Y:S01]  /*6330*/  LDS.128 R16, [R149+0xa080] ;  /* 0x00a0800095107984 */ /* 0x000ea20000000c00 */
[C---:B---3--:R-:W-:Y:S02]  /*6340*/  LEA R56, P0, R112.reuse, R50, 0x1 ;  /* 0x0000003270387211 */ /* 0x048fe400078008ff */
[----:B------:R-:W-:Y:S02]  /*6350*/  SHF.R.S32.HI R3, RZ, 0x1f, R2 ;  /* 0x0000001fff037819 */ /* 0x000fe40000011402 */
[----:B------:R-:W-:Y:S02]  /*6360*/  LEA.HI.X R57, R112, R51, R131, 0x1, P0 ;  /* 0x0000003370397211 */ /* 0x000fe400000f0c83 */
[----:B------:R-:W-:Y:S02]  /*6370*/  LEA.HI R2, R3, R2, RZ, 0x4 ;  /* 0x0000000203027211 */ /* 0x000fe400078f20ff */
[----:B------:R-:W-:Y:S02]  /*6380*/  ISETP.GE.AND P0, PT, R36, c[0x0][0x27c], PT ;  /* 0x00009f0024007a0c */ /* 0x000fe40003f06270 */
[----:B------:R-:W-:Y:S04]  /*6390*/  LEA.HI.SX32 R2, R2, R83, 0x1c ;  /* 0x0000005302027211 */ /* 0x000fe800078fe2ff */
[----:B------:R-:W-:Y:S02]  /*63a0*/  SHF.R.S32.HI R3, RZ, 0x1f, R2 ;  /* 0x0000001fff037819 */ /* 0x000fe40000011402 */
[----:B------:R-:W-:Y:S02]  /*63b0*/  SHF.L.U32 R37, R2, 0x3, RZ ;  /* 0x0000000302257819 */ /* 0x000fe400000006ff */
[----:B------:R-:W-:Y:S03]  /*63c0*/  LEA.HI R3, R3, R2, RZ, 0x3 ;  /* 0x0000000203037211 */ /* 0x000fe600078f18ff */
[----:B------:R-:W-:Y:S01]  /*63d0*/  @!P0 SHF.R.U64 R5, R32, 0x10, R33 ;  /* 0x0000001020058819 */ /* 0x000fe20000001221 */
[----:B------:R-:W-:Y:S01]  /*63e0*/  @!P0 HADD2.F32 R13, -RZ, R80.H1_H1 ;  /* 0x30000050ff0d8230 */ /* 0x000fe20000004100 */
[----:B------:R-:W-:Y:S01]  /*63f0*/  SHF.R.S32.HI R2, RZ, 0x3, R3 ;  /* 0x00000003ff027819 */ /* 0x000fe20000011403 */
[----:B------:R-:W-:Y:S01]  /*6400*/  @!P0 HADD2.F32 R31, -RZ, R81.H1_H1 ;  /* 0x30000051ff1f8230 */ /* 0x000fe20000004100 */
[----:B------:R-:W-:Y:S01]  /*6410*/  LOP3.LUT R3, R118, 0x38, R37, 0xf8, !PT ;  /* 0x0000003876037812 */ /* 0x000fe200078ef825 */
[----:B------:R-:W-:Y:S01]  /*6420*/  @!P0 HADD2.F32 R27, -RZ, R82.H0_H0 ;  /* 0x20000052ff1b8230 */ /* 0x000fe20000004100 */
[----:B------:R-:W-:Y:S01]  /*6430*/  @!P0 SHF.R.U32.HI R8, RZ, 0x10, R33 ;  /* 0x00000010ff088819 */ /* 0x000fe20000011621 */
[----:B------:R-:W-:Y:S01]  /*6440*/  IMAD R2, R2, 0xc00, R12 ;  /* 0x00000c0002027824 */ /* 0x000fe200078e020c */
[----:B------:R-:W-:Y:S01]  /*6450*/  LOP3.LUT R3, R3, R157, RZ, 0x3c, !PT ;  /* 0x0000009d03037212 */ /* 0x000fe200078e3cff */
[----:B------:R-:W-:Y:S01]  /*6460*/  @!P0 HADD2.F32 R9, -RZ, R5.H0_H0 ;  /* 0x20000005ff098230 */ /* 0x000fe20000004100 */
[--C-:B------:R-:W-:Y:S02]  /*6470*/  @!P0 SHF.R.U32.HI R11, RZ, 0x10, R35.reuse ;  /* 0x00000010ff0b8819 */ /* 0x100fe40000011623 */
[----:B------:R-:W-:Y:S01]  /*6480*/  @!P0 SHF.R.U64 R15, R34, 0x10, R35 ;  /* 0x00000010220f8819 */ /* 0x000fe20000001223 */
[----:B------:R-:W-:Y:S01]  /*6490*/  IMAD.IADD R2, R2, 0x1, R3 ;  /* 0x0000000102027824 */ /* 0x000fe200078e0203 */
[----:B------:R-:W-:Y:S01]  /*64a0*/  @!P0 HADD2.F32 R3, -RZ, R46.H0_H0 ;  /* 0x2000002eff038230 */ /* 0x000fe20000004100 */
[--C-:B------:R-:W-:Y:S01]  /*64b0*/  @!P0 SHF.R.U64 R20, R72, 0x10, R73.reuse ;  /* 0x0000001048148819 */ /* 0x100fe20000001249 */
[----:B------:R-:W-:Y:S01]  /*64c0*/  @!P0 HADD2.F32 R11, -RZ, R11.H0_H0 ;  /* 0x2000000bff0b8230 */ /* 0x000fe20000004100 */
[----:B------:R-:W-:Y:S01]  /*64d0*/  @!P0 SHF.R.U32.HI R23, RZ, 0x10, R73 ;  /* 0x00000010ff178819 */ /* 0x000fe20000011649 */
[----:B------:R-:W-:Y:S01]  /*64e0*/  @!P0 HADD2.F32 R15, -RZ, R15.H0_H0 ;  /* 0x2000000fff0f8230 */ /* 0x000fe20000004100 */
[----:B------:R-:W-:Y:S01]  /*64f0*/  SHF.L.U32 R2, R2, 0x1, RZ ;  /* 0x0000000102027819 */ /* 0x000fe200000006ff */
[----:B------:R-:W-:Y:S01]  /*6500*/  @!P0 HADD2.F32 R20, -RZ, R20.H0_H0 ;  /* 0x20000014ff148230 */ /* 0x000fe20000004100 */
[--C-:B------:R-:W-:Y:S01]  /*6510*/  @!P0 SHF.R.U32.HI R33, RZ, 0x10, R75.reuse ;  /* 0x00000010ff218819 */ /* 0x100fe2000001164b */
[----:B------:R-:W-:Y:S01]  /*6520*/  @!P0 HADD2.F32 R23, -RZ, R23.H0_H0 ;  /* 0x20000017ff178230 */ /* 0x000fe20000004100 */
[----:B------:R-:W-:Y:S01]  /*6530*/  @!P0 SHF.R.U64 R29, R74, 0x10, R75 ;  /* 0x000000104a1d8819 */ /* 0x000fe2000000124b */
[----:B------:R2:W3:Y:S02]  /*6540*/  LDS.128 R52, [R2+0xa080] ;  /* 0x00a0800002347984 */ /* 0x0004e40000000c00 */
[----:B------:R-:W-:Y:S02]  /*6550*/  @!P0 HADD2.F32 R33, -RZ, R33.H0_H0 ;  /* 0x20000021ff218230 */ /* 0x000fe40000004100 */
[----:B------:R-:W-:Y:S01]  /*6560*/  @!P0 HADD2.F32 R29, -RZ, R29.H0_H0 ;  /* 0x2000001dff1d8230 */ /* 0x000fe20000004100 */
[----:B--2---:R-:W-:Y:S05]  /*6570*/  @!P0 IMAD.MOV.U32 R2, RZ, RZ, R16 ;  /* 0x000000ffff028224 */ /* 0x004fea00078e0010 */
[--C-:B------:R-:W-:Y:S02]  /*6580*/  @!P0 HADD2.F32 R6, -RZ, R2.reuse.H0_H0 ;  /* 0x20000002ff068230 */ /* 0x100fe40000004100 */
[----:B------:R-:W-:Y:S03]  /*6590*/  @!P0 HADD2.F32 R5, -RZ, R2.H1_H1 ;  /* 0x30000002ff058230 */ /* 0x000fe60000004100 */
[-C--:B------:R-:W-:Y:S01]  /*65a0*/  @!P0 FMUL.FTZ R2, R6, R3.reuse ;  /* 0x0000000306028220 */ /* 0x080fe20000410000 */
[----:B---3--:R-:W-:Y:S05]  /*65b0*/  @!P0 MOV R14, R52 ;  /* 0x00000034000e8202 */ /* 0x008fea0000000f00 */
        /* <DEDUP_REMOVED lines=14> */
[--C-:B------:R-:W-:Y:S02]  /*66a0*/  @!P0 HADD2.F32 R20, -RZ, R13.reuse.H0_H0 ;  /* 0x2000000dff148230 */ /* 0x100fe40000004100 */
[----:B------:R-:W-:Y:S01]  /*66b0*/  @!P0 HADD2.F32 R22, -RZ, R13.H1_H1 ;  /* 0x3000000dff168230 */ /* 0x000fe20000004100 */
[----:B------:R-:W-:Y:S01]  /*66c0*/  @!P0 IMAD.MOV.U32 R13, RZ, RZ, R55 ;  /* 0x000000ffff0d8224 */ /* 0x000fe200078e0037 */
[----:B------:R-:W-:Y:S01]  /*66d0*/  @!P0 HADD2.F32 R21, -RZ, R81.H0_H0 ;  /* 0x20000051ff158230 */ /* 0x000fe20000004100 */
[----:B------:R-:W-:Y:S01]  /*66e0*/  @!P0 F2FP.PACK_AB R2, R3, R2 ;  /* 0x000000020302823e */ /* 0x000fe200000000ff */
[----:B------:R-:W-:Y:S01]  /*66f0*/  @!P0 HADD2.F32 R9, -RZ, R6.H0_H0 ;  /* 0x20000006ff098230 */ /* 0x000fe20000004100 */
[----:B------:R-:W-:Y:S01]  /*6700*/  @!P0 FMUL.FTZ R6, R20, R5 ;  /* 0x0000000514068220 */ /* 0x000fe20000410000 */
[--C-:B------:R-:W-:Y:S01]  /*6710*/  @!P0 HADD2.F32 R30, -RZ, R13.reuse.H0_H0 ;  /* 0x2000000dff1e8230 */ /* 0x100fe20000004100 */
[----:B------:R-:W-:Y:S01]  /*6720*/  @!P0 FMUL.FTZ R14, R22, R10 ;  /* 0x0000000a160e8220 */ /* 0x000fe20000410000 */
[----:B------:R-:W-:Y:S01]  /*6730*/  @!P0 HADD2.F32 R32, -RZ, R13.H1_H1 ;  /* 0x3000000dff208230 */ /* 0x000fe20000004100 */
[C---:B------:R-:W-:Y:S01]  /*6740*/  @!P0 FFMA.FTZ R49, R9.reuse, R21, -R6 ;  /* 0x0000001509318223 */ /* 0x040fe20000010806 */
[----:B------:R-:W-:Y:S01]  /*6750*/  @!P0 MOV R52, R2 ;  /* 0x0000000200348202 */ /* 0x000fe20000000f00 */
[C---:B------:R-:W-:Y:S01]  /*6760*/  @!P0 FMUL.FTZ R6, R8.reuse, R10 ;  /* 0x0000000a08068220 */ /* 0x040fe20000410000 */
[----:B------:R-:W-:Y:S01]  /*6770*/  @!P0 HADD2.F32 R10, -RZ, R47.H0_H0 ;  /* 0x2000002fff0a8230 */ /* 0x000fe20000004100 */
[----:B------:R-:W-:Y:S01]  /*6780*/  @!P0 FFMA.FTZ R46, R8, R23, -R14 ;  /* 0x00000017082e8223 */ /* 0x000fe2000001080e */
[----:B------:R-:W-:Y:S01]  /*6790*/  @!P0 MOV R8, R19 ;  /* 0x0000001300088202 */ /* 0x000fe20000000f00 */
[----:B------:R-:W-:Y:S02]  /*67a0*/  @!P0 FMUL.FTZ R5, R9, R5 ;  /* 0x0000000509058220 */ /* 0x000fe40000410000 */
[----:B------:R-:W-:Y:S02]  /*67b0*/  @!P0 FMUL.FTZ R13, R30, R10 ;  /* 0x0000000a1e0d8220 */ /* 0x000fe40000410000 */
[----:B------:R-:W-:Y:S01]  /*67c0*/  @!P0 FMUL.FTZ R14, R32, R11 ;  /* 0x0000000b200e8220 */ /* 0x000fe20000410000 */
[--C-:B------:R-:W-:Y:S01]  /*67d0*/  @!P0 HADD2.F32 R9, -RZ, R8.reuse.H0_H0 ;  /* 0x20000008ff098230 */ /* 0x100fe20000004100 */
[----:B------:R-:W-:Y:S01]  /*67e0*/  @!P0 FFMA.FTZ R5, R20, R21, R5 ;  /* 0x0000001514058223 */ /* 0x000fe20000010005 */
[----:B------:R-:W-:Y:S01]  /*67f0*/  @!P0 F2FP.PACK_AB R20, R46, R49 ;  /* 0x000000312e14823e */ /* 0x000fe200000000ff */
[----:B------:R-:W-:Y:S01]  /*6800*/  @!P0 FFMA.FTZ R6, R22, R23, R6 ;  /* 0x0000001716068223 */ /* 0x000fe20000010006 */
[----:B------:R-:W-:Y:S01]  /*6810*/  @!P0 HADD2.F32 R8, -RZ, R8.H1_H1 ;  /* 0x30000008ff088230 */ /* 0x000fe20000004100 */
        /* <DEDUP_REMOVED lines=11> */
[----:B------:R-:W-:Y:S02]  /*68d0*/  @!P0 HADD2.F32 R28, -RZ, R13.H1_H1 ;  /* 0x3000000dff1c8230 */ /* 0x000fe40000004100 */
[--C-:B------:R-:W-:Y:S02]  /*68e0*/  @!P0 HADD2.F32 R14, -RZ, R9.reuse.H0_H0 ;  /* 0x20000009ff0e8230 */ /* 0x100fe40000004100 */
[----:B------:R-:W-:Y:S01]  /*68f0*/  @!P0 HADD2.F32 R13, -RZ, R9.H1_H1 ;  /* 0x30000009ff0d8230 */ /* 0x000fe20000004100 */
[-C--:B------:R-:W-:Y:S02]  /*6900*/  @!P0 FMUL.FTZ R9, R26, R8.reuse ;  /* 0x000000081a098220 */ /* 0x080fe40000410000 */
[----:B------:R-:W-:Y:S02]  /*6910*/  @!P0 FMUL.FTZ R34, R28, R15 ;  /* 0x0000000f1c228220 */ /* 0x000fe40000410000 */
[C---:B------:R-:W-:Y:S02]  /*6920*/  @!P0 FFMA.FTZ R35, R14.reuse, R27, -R9 ;  /* 0x0000001b0e238223 */ /* 0x040fe40000010809 */
[----:B------:R-:W-:Y:S02]  /*6930*/  @!P0 FFMA.FTZ R34, R13, R29, -R34 ;  /* 0x0000001d0d228223 */ /* 0x000fe40000010822 */
[----:B------:R-:W-:Y:S01]  /*6940*/  @!P0 FMUL.FTZ R8, R14, R8 ;  /* 0x000000080e088220 */ /* 0x000fe20000410000 */
[----:B------:R-:W-:Y:S01]  /*6950*/  @!P0 F2FP.PACK_AB R14, R43, R44 ;  /* 0x0000002c2b0e823e */ /* 0x000fe200000000ff */
[----:B------:R-:W-:Y:S01]  /*6960*/  @!P0 FMUL.FTZ R9, R13, R15 ;  /* 0x0000000f0d098220 */ /* 0x000fe20000410000 */
[----:B------:R-:W-:Y:S01]  /*6970*/  @!P0 F2FP.PACK_AB R13, R34, R35 ;  /* 0x00000023220d823e */ /* 0x000fe200000000ff */
[----:B------:R-:W-:Y:S01]  /*6980*/  @!P0 FFMA.FTZ R8, R26, R27, R8 ;  /* 0x0000001b1a088223 */ /* 0x000fe20000010008 */
[----:B------:R-:W-:Y:S01]  /*6990*/  @!P0 F2FP.PACK_AB R15, R58, R59 ;  /* 0x0000003b3a0f823e */ /* 0x000fe200000000ff */
[----:B------:R-:W-:Y:S01]  /*69a0*/  @!P0 FFMA.FTZ R9, R28, R29, R9 ;  /* 0x0000001d1c098223 */ /* 0x000fe20000010009 */
[----:B------:R-:W-:Y:S01]  /*69b0*/  @!P0 MOV R19, R14 ;  /* 0x0000000e00138202 */ /* 0x000fe20000000f00 */
[----:B------:R-:W-:Y:S01]  /*69c0*/  @!P0 FFMA.FTZ R10, R30, R31, R10 ;  /* 0x0000001f1e0a8223 */ /* 0x000fe2000001000a */
[----:B------:R-:W-:Y:S01]  /*69d0*/  @!P0 MOV R16, R15 ;  /* 0x0000000f00108202 */ /* 0x000fe20000000f00 */
[----:B------:R-:W-:Y:S01]  /*69e0*/  @!P0 IMAD.MOV.U32 R18, RZ, RZ, R13 ;  /* 0x000000ffff128224 */ /* 0x000fe200078e000d */
[----:B------:R-:W-:Y:S01]  /*69f0*/  @!P0 F2FP.PACK_AB R8, R9, R8 ;  /* 0x000000080908823e */ /* 0x000fe200000000ff */
[----:B------:R-:W-:Y:S03]  /*6a00*/  @!P0 FFMA.FTZ R11, R32, R33, R11 ;  /* 0x00000021200b8223 */ /* 0x000fe6000001000b */
        /* <DEDUP_REMOVED lines=11> */
.L_x_1135:
        /* <DEDUP_REMOVED lines=9> */
[----:B-12---:R-:W-:Y:S02]  /*6b50*/  ISETP.GE.AND P0, PT, R24, c[0x0][0x1d4], PT ;  /* 0x0000750018007a0c */ /* 0x006fe40003f06270 */
        /* <DEDUP_REMOVED lines=20> */
.L_x_1167:
[----:B-12---:R-:W-:Y:S05]  /*6ca0*/  BSYNC B0 ;  /* 0x0000000000007941 */ /* 0x006fea0003800000 */
.L_x_1166:
[----:B---3--:R1:W2:Y:S01]  /*6cb0*/  SHFL.IDX PT, R3, R99, 0x1, 0x181f ;  /* 0x00381f0063037f89 */ /* 0x0082a200000e0000 */
[----:B------:R-:W-:Y:S03]  /*6cc0*/  ISETP.GE.AND P0, PT, R6, 0x21, PT ;  /* 0x000000210600780c */ /* 0x000fe60003f06270 */
[----:B------:R1:W3:Y:S10]  /*6cd0*/  SHFL.IDX PT, R2, R100, 0x1, 0x181f ;  /* 0x00381f0064027f89 */ /* 0x0002f400000e0000 */
[----:B------:R-:W-:-:S05]  /*6ce0*/  @!P0 BRA `(.L_x_1149) ;  /* 0x0000015000008947 */ /* 0x000fca0003800000 */
[----:B------:R-:W-:Y:S02]  /*6cf0*/  ISETP.GE.AND P0, PT, R24, c[0x0][0x1d4], PT ;  /* 0x0000750018007a0c */ /* 0x000fe40003f06270 */
[----:B------:R-:W-:Y:S11]  /*6d00*/  ISETP.GE.AND P4, PT, R36, c[0x0][0x1d4], PT ;  /* 0x0000750024007a0c */ /* 0x000ff60003f86270 */
[----:B------:R-:W4:Y:S01]  /*6d10*/  @!P0 LDS.128 R20, [R87+0xb080] ;  /* 0x00b0800057148984 */ /* 0x000f220000000c00 */
[CC--:B---3--:R-:W-:Y:S04]  /*6d20*/  @!P0 LEA R8, P3, R24.reuse, R2.reuse, 0x1 ;  /* 0x0000000218088211 */ /* 0x0c8fe800078608ff */
[-C--:B--2---:R-:W-:Y:S02]  /*6d30*/  @!P0 LEA.HI.X R9, R24, R3.reuse, R25, 0x1, P3 ;  /* 0x0000000318098211 */ /* 0x084fe400018f0c19 */
        /* <DEDUP_REMOVED lines=8> */
[----:B------:R-:W2:Y:S10]  /*6dc0*/  @!P4 LDS.128 R16, [R87+0xc880] ;  /* 0x00c880005710c984 */ /* 0x000eb40000000c00 */
[C---:B------:R-:W-:Y:S04]  /*6dd0*/  @!P0 LEA R2, P5, R102.reuse, R2, 0x1 ;  /* 0x0000000266028211 */ /* 0x040fe800078a08ff */
[----:B------:R-:W-:Y:S01]  /*6de0*/  @!P0 LEA.HI.X R3, R102, R3, R110, 0x1, P5 ;  /* 0x0000000366038211 */ /* 0x000fe200028f0c6e */
[----:B--2---:R-:W-:Y:S04]  /*6df0*/  @!P4 ST.E.128 [R14.64], R16 ;  /* 0x000000100e00c985 */ /* 0x004fe8000c101d0e */
[----:B------:R-:W2:Y:S04]  /*6e00*/  @!P3 LDS.128 R16, [R87+0xe080] ;  /* 0x00e080005710b984 */ /* 0x000ea80000000c00 */
[----:B--2---:R-:W-:Y:S04]  /*6e10*/  @!P3 ST.E.128 [R10.64], R16 ;  /* 0x000000100a00b985 */ /* 0x004fe8000c101d0e */
[----:B------:R-:W2:Y:S04]  /*6e20*/  @!P0 LDS.128 R8, [R87+0xf880] ;  /* 0x00f8800057088984 */ /* 0x000ea80000000c00 */
[----:B--2---:R2:W-:Y:S02]  /*6e30*/  @!P0 ST.E.128 [R2.64], R8 ;  /* 0x0000000802008985 */ /* 0x0045e4000c101d0e */
.L_x_1149:
[----:B------:R-:W-:Y:S05]  /*6e40*/  BSYNC B2 ;  /* 0x0000000000027941 */ /* 0x000fea0003800000 */
.L_x_1134:
[----:B--23--:R-:W-:Y:S01]  /*6e50*/  IMAD.IADD R2, R104, 0x1, -R45 ;  /* 0x0000000168027824 */ /* 0x00cfe200078e0a2d */
[----:B------:R-:W-:Y:S01]  /*6e60*/  P2R R14, PR, RZ, 0x2 ;  /* 0x00000002ff0e7803 */ /* 0x000fe20000000000 */
[----:B------:R-:W-:Y:S01]  /*6e70*/  IMAD.WIDE R8, R48, 0x30, R140 ;  /* 0x0000003030087825 */ /* 0x000fe200078e028c */
[----:B------:R-:W-:Y:S01]  /*6e80*/  ISETP.NE.AND P1, PT, R117, RZ, PT ;  /* 0x000000ff7500720c */ /* 0x000fe20003f25270 */
[----:B------:R-:W-:Y:S01]  /*6e90*/  BSSY B0, `(.L_x_1168) ;  /* 0x000004c000007945 */ /* 0x000fe20003800000 */
[----:B------:R-:W-:Y:S01]  /*6ea0*/  ISETP.GE.AND P3, PT, R2, 0x21, PT ;  /* 0x000000210200780c */ /* 0x000fe20003f66270 */
[----:B------:R-:W-:Y:S01]  /*6eb0*/  IMAD R6, R116, c[0x0][0x218], RZ ;  /* 0x0000860074067a24 */ /* 0x000fe200078e02ff */
[----:B------:R-:W-:Y:S02]  /*6ec0*/  ISETP.NE.AND P6, PT, R139, RZ, PT ;  /* 0x000000ff8b00720c */ /* 0x000fe40003fc5270 */
[----:B------:R-:W-:Y:S01]  /*6ed0*/  ISETP.NE.AND P5, PT, R138, RZ, PT ;  /* 0x000000ff8a00720c */ /* 0x000fe20003fa5270 */
[----:B------:R-:W-:Y:S08]  /*6ee0*/  IMAD R6, R105, c[0x0][0x21c], R6 ;  /* 0x0000870069067a24 */ /* 0x000ff000078e0206 */
[----:B------:R-:W-:Y:S01]  /*6ef0*/  @P3 IADD3 R13, P0, R8, 0x20, RZ ;  /* 0x00000020080d3810 */ /* 0x000fe20007f1e0ff */
[--C-:B------:R-:W-:Y:S04]  /*6f00*/  @P3 IMAD.MOV.U32 R11, RZ, RZ, R130.reuse ;  /* 0x000000ffff0b3224 */ /* 0x100fe800078e0082 */
[----:B------:R-:W-:Y:S01]  /*6f10*/  @P3 IMAD.X R10, RZ, RZ, R9, P0 ;  /* 0x000000ffff0a3224 */ /* 0x000fe200000e0609 */
[----:B------:R-:W-:Y:S11]  /*6f20*/  ISETP.GE.AND P0, PT, R2, 0x1, PT ;  /* 0x000000010200780c */ /* 0x000ff60003f06270 */
[----:B------:R-:W-:Y:S02]  /*6f30*/  @!UPT UIADD3 URZ, URZ, URZ, URZ ;  /* 0x0000003f3f3ff290 */ /* 0x000fe4000fffe03f */
[----:B------:R-:W-:Y:S01]  /*6f40*/  @P0 MOV R2, R120 ;  /* 0x0000007800020202 */ /* 0x000fe20000000f00 */
[----:B------:R-:W-:Y:S02]  /*6f50*/  @P0 IMAD R5, R9, c[0x0][0x258], RZ ;  /* 0x0000960009050a24 */ /* 0x000fe400078e02ff */
[----:B------:R-:W-:Y:S04]  /*6f60*/  @P0 IMAD.MOV.U32 R3, RZ, RZ, R130 ;  /* 0x000000ffff030224 */ /* 0x000fe800078e0082 */
[C---:B------:R-:W-:Y:S04]  /*6f70*/  @P0 IMAD.WIDE.U32 R2, R8.reuse, c[0x0][0x258], R2 ;  /* 0x0000960008020a25 */ /* 0x040fe800078e0002 */
[----:B------:R-:W-:Y:S05]  /*6f80*/  @P0 IMAD R8, R8, c[0x0][0x25c], R5 ;  /* 0x0000970008080a24 */ /* 0x000fea00078e0205 */
[----:B------:R-:W-:Y:S02]  /*6f90*/  @P0 IADD3 R3, R3, R8, RZ ;  /* 0x0000000803030210 */ /* 0x000fe40007ffe0ff */
[C---:B------:R-:W-:Y:S04]  /*6fa0*/  @P0 LEA R8, P4, R2.reuse, c[0x0][0x250], 0x1 ;  /* 0x0000940002080a11 */ /* 0x040fe800078808ff */
[----:B------:R-:W-:Y:S01]  /*6fb0*/  @P0 LEA.HI.X R9, R2, c[0x0][0x254], R3, 0x1, P4 ;  /* 0x0000950002090a11 */ /* 0x000fe200020f0c03 */
[----:B------:R-:W-:Y:S04]  /*6fc0*/  IMAD R2, R115, c[0x0][0x208], RZ ;  /* 0x0000820073027a24 */ /* 0x000fe800078e02ff */
[----:B------:R-:W-:Y:S01]  /*6fd0*/  @!PT LDS RZ, [RZ] ;  /* 0x00000000fffff984 */ /* 0x000fe20000000800 */
[----:B------:R-:W-:Y:S01]  /*6fe0*/  @!PT LDS RZ, [RZ] ;  /* 0x00000000fffff984 */ /* 0x000fe20000000800 */
[----:B------:R-:W-:Y:S01]  /*6ff0*/  @!PT LDS RZ, [RZ] ;  /* 0x00000000fffff984 */ /* 0x000fe20000000800 */
[----:B------:R2:W-:Y:S01]  /*7000*/  @P0 LDGSTS.E.BYPASS.LTC128B.128 [R87+0x4080], [R8.64], !P1 ;  /* 0x0408000008570fae */ /* 0x0005e2000c901d4e */
[C---:B------:R-:W-:Y:S02]  /*7010*/  IMAD R5, R108.reuse, c[0x0][0x20c], R2 ;  /* 0x000083006c057a24 */ /* 0x040fe400078e0202 */
[----:B------:R-:W-:Y:S04]  /*7020*/  IMAD.WIDE.U32 R2, R108, c[0x0][0x208], RZ ;  /* 0x000082006c027a25 */ /* 0x000fe800078e00ff */
[----:B------:R-:W-:Y:S04]  /*7030*/  IMAD.IADD R3, R3, 0x1, R5 ;  /* 0x0000000103037824 */ /* 0x000fe800078e0205 */
[----:B------:R-:W-:Y:S05]  /*7040*/  IMAD.WIDE.U32 R2, R105, c[0x0][0x218], R2 ;  /* 0x0000860069027a25 */ /* 0x000fea00078e0002 */
[----:B------:R-:W-:Y:S01]  /*7050*/  IADD3 R5, P4, R160, R2, RZ ;  /* 0x00000002a0057210 */ /* 0x000fe20007f9e0ff */
[----:B------:R-:W-:Y:S01]  /*7060*/  @P3 IMAD R2, R10, c[0x0][0x258], RZ ;  /* 0x000096000a023a24 */ /* 0x000fe200078e02ff */
[----:B------:R-:W-:Y:S02]  /*7070*/  @P3 MOV R10, R120 ;  /* 0x00000078000a3202 */ /* 0x000fe40000000f00 */
[----:B------:R-:W-:Y:S01]  /*7080*/  IADD3.X R6, R154, R3, R6, P4, !PT ;  /* 0x000000039a067210 */ /* 0x000fe200027fe406 */
[C---:B------:R-:W-:Y:S02]  /*7090*/  @P3 IMAD R2, R13.reuse, c[0x0][0x25c], R2 ;  /* 0x000097000d023a24 */ /* 0x040fe400078e0202 */
[----:B------:R-:W-:Y:S05]  /*70a0*/  @P3 IMAD.WIDE.U32 R10, R13, c[0x0][0x258], R10 ;  /* 0x000096000d0a3a25 */ /* 0x000fea00078e000a */
[----:B------:R-:W-:Y:S02]  /*70b0*/  @P3 IADD3 R3, R11, R2, RZ ;  /* 0x000000020b033210 */ /* 0x000fe40007ffe0ff */
[C---:B------:R-:W-:Y:S04]  /*70c0*/  @P3 LEA R2, P4, R10.reuse, c[0x0][0x250], 0x1 ;  /* 0x000094000a023a11 */ /* 0x040fe800078808ff */
[----:B------:R-:W-:Y:S02]  /*70d0*/  @P3 LEA.HI.X R3, R10, c[0x0][0x254], R3, 0x1, P4 ;  /* 0x000095000a033a11 */ /* 0x000fe400020f0c03 */
[C---:B------:R-:W-:Y:S04]  /*70e0*/  LEA R13, P4, R5.reuse, c[0x0][0x1f8], 0x1 ;  /* 0x00007e00050d7a11 */ /* 0x040fe800078808ff */
[----:B------:R-:W-:Y:S02]  /*70f0*/  LEA.HI.X R6, R5, c[0x0][0x1fc], R6, 0x1, P4 ;  /* 0x00007f0005067a11 */ /* 0x000fe400020f0c06 */
[----:B------:R-:W-:Y:S11]  /*7100*/  ISETP.NE.AND P4, PT, R137, RZ, PT ;  /* 0x000000ff8900720c */ /* 0x000ff60003f85270 */
[----:B------:R-:W-:Y:S02]  /*7110*/  @!UPT UIADD3 URZ, URZ, URZ, URZ ;  /* 0x0000003f3f3ff290 */ /* 0x000fe4000fffe03f */
        /* <DEDUP_REMOVED lines=9> */
[----:B---3--:R2:W3:Y:S01]  /*71b0*/  SHFL.IDX PT, R2, R13, RZ, 0x181f ;  /* 0x00181fff0d027589 */ /* 0x0084e200000e0000 */
[----:B------:R-:W-:Y:S04]  /*71c0*/  DEPBAR.LE SB0, 0x0 ;  /* 0x000080000000791a */ /* 0x000fe80000000000 */
[----:B------:R2:W4:Y:S04]  /*71d0*/  SHFL.IDX PT, R3, R6, RZ, 0x181f ;  /* 0x00181fff06037589 */ /* 0x00052800000e0000 */
[----:B------:R-:W-:Y:S06]  /*71e0*/  BAR.SYNC.DEFER_BLOCKING 0x0 ;  /* 0x0000000000007b1d */ /* 0x000fec0000010000 */
[----:B------:R-:W-:-:S05]  /*71f0*/  @!P0 BRA `(.L_x_1169) ;  /* 0x0000015000008947 */ /* 0x000fca0003800000 */
[----:B------:R-:W-:Y:S02]  /*7200*/  ISETP.GE.AND P0, PT, R24, c[0x0][0x1d4], PT ;  /* 0x0000750018007a0c */ /* 0x000fe40003f06270 */
[----:B------:R-:W-:Y:S11]  /*7210*/  ISETP.GE.AND P5, PT, R36, c[0x0][0x1d4], PT ;  /* 0x0000750024007a0c */ /* 0x000ff60003fa6270 */
[----:B------:R-:W5:Y:S01]  /*7220*/  @!P0 LDS.128 R20, [R87+0x4080] ;  /* 0x0040800057148984 */ /* 0x000f620000000c00 */
[CC--:B--23--:R-:W-:Y:S04]  /*7230*/  @!P0 LEA R8, P4, R24.reuse, R2.reuse, 0x1 ;  /* 0x0000000218088211 */ /* 0x0ccfe800078808ff */
[-C--:B----4-:R-:W-:Y:S02]  /*7240*/  @!P0 LEA.HI.X R9, R24, R3.reuse, R25, 0x1, P4 ;  /* 0x0000000318098211 */ /* 0x090fe400020f0c19 */
[CC--:B------:R-:W-:Y:S04]  /*7250*/  @!P5 LEA R14, P4, R101.reuse, R2.reuse, 0x1 ;  /* 0x00000002650ed211 */ /* 0x0c0fe800078808ff */
[-C--:B------:R-:W-:Y:S02]  /*7260*/  @!P5 LEA.HI.X R15, R101, R3.reuse, R109, 0x1, P4 ;  /* 0x00000003650fd211 */ /* 0x080fe400020f0c6d */
[----:B------:R-:W-:Y:S11]  /*7270*/  ISETP.GE.AND P4, PT, R107, c[0x0][0x1d4], PT ;  /* 0x000075006b007a0c */ /* 0x000ff60003f86270 */
[----:B------:R-:W-:Y:S02]  /*7280*/  @!UPT UIADD3 URZ, URZ, URZ, URZ ;  /* 0x0000003f3f3ff290 */ /* 0x000fe4000fffe03f */
[CC--:B------:R-:W-:Y:S04]  /*7290*/  @!P4 LEA R10, P6, R103.reuse, R2.reuse, 0x1 ;  /* 0x00000002670ac211 */ /* 0x0c0fe800078c08ff */
[-C--:B------:R-:W-:Y:S01]  /*72a0*/  @!P4 LEA.HI.X R11, R103, R3.reuse, R111, 0x1, P6 ;  /* 0x00000003670bc211 */ /* 0x080fe200030f0c6f */
[----:B-----5:R-:W-:Y:S01]  /*72b0*/  @!P0 ST.E.128 [R8.64], R20 ;  /* 0x0000001408008985 */ /* 0x020fe2000c101d0e */
        /* <DEDUP_REMOVED lines=9> */
.L_x_1169:
[----:B------:R-:W-:Y:S05]  /*7350*/  BSYNC B0 ;  /* 0x0000000000007941 */ /* 0x000fea0003800000 */
.L_x_1168:
[----:B--2-4-:R2:W4:Y:S01]  /*7360*/  SHFL.IDX PT, R3, R6, 0x1, 0x181f ;  /* 0x00381f0006037f89 */ /* 0x01452200000e0000 */
[----:B------:R-:W-:Y:S03]  /*7370*/  BSSY B0, `(.L_x_1170) ;  /* 0x0000018000007945 */ /* 0x000fe60003800000 */
[----:B---3--:R2:W3:Y:S01]  /*7380*/  SHFL.IDX PT, R2, R13, 0x1, 0x181f ;  /* 0x00381f000d027f89 */ /* 0x0084e200000e0000 */
[----:B------:R-:W-:-:S05]  /*7390*/  @!P3 BRA `(.L_x_1171) ;  /* 0x000001500000b947 */ /* 0x000fca0003800000 */
[----:B------:R-:W-:Y:S02]  /*73a0*/  ISETP.GE.AND P0, PT, R24, c[0x0][0x1d4], PT ;  /* 0x0000750018007a0c */ /* 0x000fe40003f06270 */
[----:B------:R-:W-:Y:S11]  /*73b0*/  ISETP.GE.AND P4, PT, R36, c[0x0][0x1d4], PT ;  /* 0x0000750024007a0c */ /* 0x000ff60003f86270 */
[----:B------:R-:W5:Y:S01]  /*73c0*/  @!P0 LDS.128 R20, [R87+0x5080] ;  /* 0x0050800057148984 */ /* 0x000f620000000c00 */
[CC--:B---3--:R-:W-:Y:S04]  /*73d0*/  @!P0 LEA R8, P3, R24.reuse, R2.reuse, 0x1 ;  /* 0x0000000218088211 */ /* 0x0c8fe800078608ff */
        /* <DEDUP_REMOVED lines=9> */
[----:B------:R-:W3:Y:S10]  /*7470*/  @!P4 LDS.128 R16, [R87+0x6880] ;  /* 0x006880005710c984 */ /* 0x000ef40000000c00 */
[C---:B------:R-:W-:Y:S04]  /*7480*/  @!P0 LEA R2, P5, R102.reuse, R2, 0x1 ;  /* 0x0000000266028211 */ /* 0x040fe800078a08ff */
[----:B------:R-:W-:Y:S01]  /*7490*/  @!P0 LEA.HI.X R3, R102, R3, R110, 0x1, P5 ;  /* 0x0000000366038211 */ /* 0x000fe200028f0c6e */
[----:B---3--:R-:W-:Y:S04]  /*74a0*/  @!P4 ST.E.128 [R14.64], R16 ;  /* 0x000000100e00c985 */ /* 0x008fe8000c101d0e */
[----:B------:R-:W3:Y:S04]  /*74b0*/  @!P3 LDS.128 R16, [R87+0x8080] ;  /* 0x008080005710b984 */ /* 0x000ee80000000c00 */
[----:B---3--:R-:W-:Y:S04]  /*74c0*/  @!P3 ST.E.128 [R10.64], R16 ;  /* 0x000000100a00b985 */ /* 0x008fe8000c101d0e */
[----:B------:R-:W3:Y:S04]  /*74d0*/  @!P0 LDS.128 R8, [R87+0x9880] ;  /* 0x0098800057088984 */ /* 0x000ee80000000c00 */
[----:B---3--:R3:W-:Y:S02]  /*74e0*/  @!P0 ST.E.128 [R2.64], R8 ;  /* 0x0000000802008985 */ /* 0x0087e4000c101d0e */
.L_x_1171:
[----:B------:R-:W-:Y:S05]  /*74f0*/  BSYNC B0 ;  /* 0x0000000000007941 */ /* 0x000fea0003800000 */
.L_x_1170:
[----:B------:R-:W-:Y:S11]  /*7500*/  ISETP.GT.AND P5, PT, R48, R148, PT ;  /* 0x000000943000720c */ /* 0x000ff60003fa4270 */
[----:B------:R-:W-:Y:S02]  /*7510*/  @!UPT UIADD3 URZ, URZ, URZ, URZ ;  /* 0x0000003f3f3ff290 */ /* 0x000fe4000fffe03f */
[----:B------:R-:W-:-:S05]  /*7520*/  @!P5 BRA `(.L_x_1172) ;  /* 0x000002600000d947 */ /* 0x000fca0003800000 */
[----:B------:R-:W-:Y:S01]  /*7530*/  IADD3 R5, R48, -0x1, RZ ;  /* 0xffffffff30057810 */ /* 0x000fe20007ffe0ff */
[----:B---3--:R-:W-:Y:S01]  /*7540*/  IMAD.MOV.U32 R2, RZ, RZ, R144 ;  /* 0x000000ffff027224 */ /* 0x008fe200078e0090 */
[----:B------:R-:W-:Y:S01]  /*7550*/  ISETP.GE.AND P3, PT, R114, 0x1, PT ;  /* 0x000000017200780c */ /* 0x000fe20003f66270 */
[----:B----4-:R-:W-:Y:S01]  /*7560*/  IMAD.MOV.U32 R3, RZ, RZ, R143 ;  /* 0x000000ffff037224 */ /* 0x010fe200078e008f */
[----:B------:R-:W-:Y:S01]  /*7570*/  SHF.R.S32.HI R8, RZ, 0x1f, R5 ;  /* 0x0000001fff087819 */ /* 0x000fe20000011405 */
[C---:B--2---:R-:W-:Y:S01]  /*7580*/  IMAD R6, R5.reuse, UR7, RZ ;  /* 0x0000000705067c24 */ /* 0x044fe2000f8e02ff */
        /* <DEDUP_REMOVED lines=32> */
.L_x_1172:
[----:B------:R-:W0:Y:S01]  /*7790*/  LDGDEPBAR ;  /* 0x00000000000079af */ /* 0x000e220000000000 */
[----:B------:R-:W-:Y:S01]  /*77a0*/  IADD3 R48, R48, -0x1, RZ ;  /* 0xffffffff30307810 */ /* 0x000fe20007ffe0ff */
[----:B------:R-:W-:-:S05]  /*77b0*/  @P5 BRA `(.L_x_1173) ;  /* 0xffffa28000005947 */ /* 0x000fca000383ffff */
[----:B--2---:R-:W2:Y:S04]  /*77c0*/  LDL R5, [R1+0x64] ;  /* 0x0000640001057983 */ /* 0x004ea80000100800 */
[----:B------:R1:W5:Y:S04]  /*77d0*/  LDL R19, [R1+0x58] ;  /* 0x0000580001137983 */ /* 0x0003680000100800 */
[----:B------:R-:W-:Y:S01]  /*77e0*/  BAR.SYNC.DEFER_BLOCKING 0x0 ;  /* 0x0000000000007b1d */ /* 0x000fe20000010000 */
[----:B--2---:R-:W-:-:S05]  /*77f0*/  IADD3 R0, R5, 0x2f, RZ ;  /* 0x0000002f05007810 */ /* 0x004fca0007ffe0ff */
[----:B------:R-:W-:-:S05]  /*7800*/  IMAD.HI R0, R0, 0x2aaaaaab, RZ ;  /* 0x2aaaaaab00007827 */ /* 0x000fca00078e02ff */
[----:B---3--:R-:W-:-:S04]  /*7810*/  SHF.R.U32.HI R2, RZ, 0x1f, R0 ;  /* 0x0000001fff027819 */ /* 0x008fc80000011600 */
[----:B------:R-:W-:Y:S02]  /*7820*/  LEA.HI.SX32 R7, R0, R2, 0x1d ;  /* 0x0000000200077211 */ /* 0x000fe400078feaff */
.L_x_1133:
[----:B-1----:R-:W-:Y:S01]  /*7830*/  IMAD.MOV.U32 R0, RZ, RZ, c[0x0][0x2c4] ;  /* 0x0000b100ff007624 */ /* 0x002fe200078e00ff */
[----:B------:R1:W-:Y:S01]  /*7840*/  STL.64 [R1], R166 ;  /* 0x000000a601007387 */ /* 0x0003e20000100a00 */
[----:B------:R-:W-:-:S03]  /*7850*/  IMAD.MOV.U32 R4, RZ, RZ, c[0x0][0x32c] ;  /* 0x0000cb00ff047624 */ /* 0x000fc600078e00ff */
[----:B------:R-:W-:Y:S02]  /*7860*/  ISETP.NE.AND P2, PT, R0, 0x1, PT ;  /* 0x000000010000780c */ /* 0x000fe40003f45270 */
[----:B------:R-:W-:Y:S02]  /*7870*/  IADD3 R0, R164, 0x7f, RZ ;  /* 0x0000007fa4007810 */ /* 0x000fe40007ffe0ff */
[----:B------:R-:W-:-:S09]  /*7880*/  ISETP.GE.AND P1, PT, R4, 0x1, PT ;  /* 0x000000010400780c */ /* 0x000fd20003f26270 */
[----:B------:R-:W-:-:S05]  /*7890*/  @P2 IMAD.HI.U32 R2, R0, c[0x0][0x2c8], RZ ;  /* 0x0000b20000022a27 */ /* 0x000fca00078e00ff */
[----:B------:R-:W-:-:S04]  /*78a0*/  @P2 SHF.R.U32.HI R0, RZ, c[0x0][0x2cc], R2 ;  /* 0x0000b300ff002a19 */ /* 0x000fc80000011602 */
[----:B------:R-:W-:-:S05]  /*78b0*/  IADD3 R0, R0, 0x1, R5 ;  /* 0x0000000100007810 */ /* 0x000fca0007ffe005 */
[----:B-----5:R-:W-:-:S05]  /*78c0*/  IMAD.IADD R2, R0, 0x1, -R19 ;  /* 0x0000000100027824 */ /* 0x020fca00078e0a13 */
[----:B----4-:R-:W-:Y:S01]  /*78d0*/  IADD3 R3, R2, c[0x0][0x328], RZ ;  /* 0x0000ca0002037a10 */ /* 0x010fe20007ffe0ff */
[----:B------:R-:W-:Y:S05]  /*78e0*/  @!P1 BRA `(.L_x_1174) ;  /* 0x0000010000009947 */ /* 0x000fea0003800000 */
[C---:B-1----:R-:W-:Y:S01]  /*78f0*/  ISETP.GT.AND P0, PT, R2.reuse, RZ, PT ;  /* 0x000000ff0200720c */ /* 0x042fe20003f04270 */
[----:B------:R-:W-:Y:S01]  /*7900*/  BSSY B0, `(.L_x_1175) ;  /* 0x000000c000007945 */ /* 0x000fe20003800000 */
        /* <DEDUP_REMOVED lines=8> */
.L_x_1176:
[----:B------:R-:W-:-:S13]  /*7990*/  ISETP.NE.AND P0, PT, R4, 0x1, PT ;  /* 0x000000010400780c */ /* 0x000fda0003f05270 */
[----:B------:R-:W-:-:S05]  /*79a0*/  @P0 IMAD.HI.U32 R2, R0, c[0x0][0x330], RZ ;  /* 0x0000cc0000020a27 */ /* 0x000fca00078e00ff */
[----:B------:R-:W-:Y:S02]  /*79b0*/  @P0 SHF.R.U32.HI R0, RZ, c[0x0][0x334], R2 ;  /* 0x0000cd00ff000a19 */ /* 0x000fe40000011602 */
.L_x_1177:
[----:B------:R-:W-:Y:S05]  /*79c0*/  BSYNC B0 ;  /* 0x0000000000007941 */ /* 0x000fea0003800000 */
.L_x_1175:
[----:B------:R-:W-:-:S05]  /*79d0*/  IMAD R0, R0, R4, c[0x0][0x32c] ;  /* 0x0000cb0000007624 */ /* 0x000fca00078e0204 */
[----:B------:R-:W-:-:S04]  /*79e0*/  IMNMX R3, R3, R0, PT ;  /* 0x0000000003037217 */ /* 0x000fc80003800200 */
.L_x_1174:
[----:B-1----:R-:W-:Y:S01]  /*79f0*/  IADD3 R3, R3, 0x2f, RZ ;  /* 0x0000002f03037810 */ /* 0x002fe20007ffe0ff */
[----:B------:R-:W-:-:S04]  /*7a00*/  @P2 IMAD.HI.U32 R2, R164, c[0x0][0x2c8], RZ ;  /* 0x0000b200a4022a27 */ /* 0x000fc800078e00ff */
[----:B------:R-:W-:-:S04]  /*7a10*/  IMAD.HI R3, R3, 0x2aaaaaab, RZ ;  /* 0x2aaaaaab03037827 */ /* 0x000fc800078e02ff */
[----:B------:R-:W-:Y:S01]  /*7a20*/  IMAD.MOV.U32 R0, RZ, RZ, R164 ;  /* 0x000000ffff007224 */ /* 0x000fe200078e00a4 */
[----:B------:R-:W-:Y:S02]  /*7a30*/  @P2 SHF.R.U32.HI R0, RZ, c[0x0][0x2cc], R2 ;  /* 0x0000b300ff002a19 */ /* 0x000fe40000011602 */
[----:B------:R-:W-:Y:S02]  /*7a40*/  SHF.R.U32.HI R2, RZ, 0x1f, R3 ;  /* 0x0000001fff027819 */ /* 0x000fe40000011603 */
[----:B------:R-:W-:Y:S02]  /*7a50*/  IADD3 R0, R0, R5, -R19 ;  /* 0x0000000500007210 */ /* 0x000fe40007ffe813 */
[----:B------:R-:W-:Y:S02]  /*7a60*/  LEA.HI.SX32 R2, R3, R2, 0x1d ;  /* 0x0000000203027211 */ /* 0x000fe400078feaff */
[----:B------:R-:W-:Y:S02]  /*7a70*/  IADD3 R3, R0, -c[0x0][0x324], RZ ;  /* 0x8000c90000037a10 */ /* 0x000fe40007ffe0ff */
[----:B------:R-:W-:Y:S01]  /*7a80*/  IMNMX R222, R2, R7, PT ;  /* 0x0000000702de7217 */ /* 0x000fe20003800200 */
[----:B------:R-:W-:Y:S05]  /*7a90*/  @!P1 BRA `(.L_x_1178) ;  /* 0x000000f000009947 */ /* 0x000fea0003800000 */
[----:B------:R-:W-:Y:S01]  /*7aa0*/  ISETP.GT.AND P0, PT, R0, -0x1, PT ;  /* 0xffffffff0000780c */ /* 0x000fe20003f04270 */
[----:B------:R-:W-:-:S12]  /*7ab0*/  BSSY B0, `(.L_x_1179) ;  /* 0x000000b000007945 */ /* 0x000fd80003800000 */
[----:B------:R-:W-:Y:S05]  /*7ac0*/  @P0 BRA `(.L_x_1180) ;  /* 0x0000006000000947 */ /* 0x000fea0003800000 */
[----:B------:R-:W-:Y:S02]  /*7ad0*/  ISETP.NE.AND P0, PT, R4, 0x1, PT ;  /* 0x000000010400780c */ /* 0x000fe40003f05270 */
[----:B------:R-:W-:-:S11]  /*7ae0*/  LOP3.LUT R0, RZ, R0, RZ, 0x33, !PT ;  /* 0x00000000ff007212 */ /* 0x000fd600078e33ff */
[----:B------:R-:W-:-:S05]  /*7af0*/  @P0 IMAD.HI.U32 R2, R0, c[0x0][0x330], RZ ;  /* 0x0000cc0000020a27 */ /* 0x000fca00078e00ff */
[----:B------:R-:W-:-:S04]  /*7b00*/  @P0 SHF.R.U32.HI R0, RZ, c[0x0][0x334], R2 ;  /* 0x0000cd00ff000a19 */ /* 0x000fc80000011602 */
[----:B------:R-:W-:Y:S01]  /*7b10*/  LOP3.LUT R0, RZ, R0, RZ, 0x33, !PT ;  /* 0x00000000ff007212 */ /* 0x000fe200078e33ff */
[----:B------:R-:W-:Y:S05]  /*7b20*/  BRA `(.L_x_1181) ;  /* 0x0000003000007947 */ /* 0x000fea0003800000 */
.L_x_1180:
[----:B------:R-:W-:-:S13]  /*7b30*/  ISETP.NE.AND P0, PT, R4, 0x1, PT ;  /* 0x000000010400780c */ /* 0x000fda0003f05270 */
[----:B------:R-:W-:-:S05]  /*7b40*/  @P0 IMAD.HI.U32 R2, R0, c[0x0][0x330], RZ ;  /* 0x0000cc0000020a27 */ /* 0x000fca00078e00ff */
[----:B------:R-:W-:Y:S02]  /*7b50*/  @P0 SHF.R.U32.HI R0, RZ, c[0x0][0x334], R2 ;  /* 0x0000cd00ff000a19 */ /* 0x000fe40000011602 */
.L_x_1181:
[----:B------:R-:W-:Y:S05]  /*7b60*/  BSYNC B0 ;  /* 0x0000000000007941 */ /* 0x000fea0003800000 */
.L_x_1179:
[----:B------:R-:W-:-:S05]  /*7b70*/  IMAD R0, R0, c[0x0][0x32c], RZ ;  /* 0x0000cb0000007a24 */ /* 0x000fca00078e02ff */
[----:B------:R-:W-:-:S05]  /*7b80*/  IMNMX R3, R3, R0, !PT ;  /* 0x0000000003037217 */ /* 0x000fca0007800200 */
.L_x_1178:
[----:B------:R-:W-:Y:S01]  /*7b90*/  IMAD.HI R0, R3, 0x2aaaaaab, RZ ;  /* 0x2aaaaaab03007827 */ /* 0x000fe200078e02ff */
[----:B------:R-:W-:Y:S01]  /*7ba0*/  PLOP3.LUT P1, PT, PT, PT, PT, 0x80, 0x0 ;  /* 0x000000000000781c */ /* 0x000fe20003f2f070 */
[----:B------:R-:W-:Y:S01]  /*7bb0*/  CS2R R12, SRZ ;  /* 0x00000000000c7805 */ /* 0x000fe2000001ff00 */
[----:B------:R-:W-:Y:S01]  /*7bc0*/  CS2R R132, SRZ ;  /* 0x0000000000847805 */ /* 0x000fe2000001ff00 */
[----:B------:R-:W-:Y:S01]  /*7bd0*/  IMAD.MOV.U32 R135, RZ, RZ, RZ ;  /* 0x000000ffff877224 */ /* 0x000fe200078e00ff */
[----:B------:R-:W-:Y:S01]  /*7be0*/  SHF.R.U32.HI R2, RZ, 0x1f, R0 ;  /* 0x0000001fff027819 */ /* 0x000fe20000011600 */
[----:B------:R-:W-:Y:S01]  /*7bf0*/  CS2R R14, SRZ ;  /* 0x00000000000e7805 */ /* 0x000fe2000001ff00 */
[----:B------:R-:W-:Y:S01]  /*7c00*/  IMAD.MOV.U32 R130, RZ, RZ, RZ ;  /* 0x000000ffff827224 */ /* 0x000fe200078e00ff */
[----:B------:R-:W-:Y:S01]  /*7c10*/  CS2R R128, SRZ ;  /* 0x0000000000807805 */ /* 0x000fe2000001ff00 */
[----:B------:R-:W-:Y:S01]  /*7c20*/  LEA.HI.SX32 R0, R0, R2, 0x1d ;  /* 0x0000000200007211 */ /* 0x000fe200078feaff */
[----:B------:R-:W-:Y:S01]  /*7c30*/  CS2R R10, SRZ ;  /* 0x00000000000a7805 */ /* 0x000fe2000001ff00 */
[----:B------:R-:W-:Y:S01]  /*7c40*/  MOV R126, RZ ;  /* 0x000000ff007e7202 */ /* 0x000fe20000000f00 */
[----:B------:R-:W-:Y:S01]  /*7c50*/  CS2R R124, SRZ ;  /* 0x00000000007c7805 */ /* 0x000fe2000001ff00 */
[----:B------:R-:W-:Y:S01]  /*7c60*/  IMNMX R234, RZ, R0, !PT ;  /* 0x00000000ffea7217 */ /* 0x000fe20007800200 */
[----:B------:R-:W-:Y:S01]  /*7c70*/  IMAD.MOV.U32 R122, RZ, RZ, RZ ;  /* 0x000000ffff7a7224 */ /* 0x000fe200078e00ff */
[----:B------:R-:W-:Y:S01]  /*7c80*/  CS2R R120, SRZ ;  /* 0x0000000000787805 */ /* 0x000fe2000001ff00 */
[----:B------:R-:W-:Y:S01]  /*7c90*/  CS2R R16, SRZ ;  /* 0x0000000000107805 */ /* 0x000fe2000001ff00 */
[----:B------:R-:W-:Y:S01]  /*7ca0*/  ISETP.GT.AND P0, PT, R222, R234, PT ;  /* 0x000000eade00720c */ /* 0x000fe20003f04270 */
        /* <DEDUP_REMOVED lines=57> */
[----:B------:R-:W-:Y:S01]  /*8040*/  MOV R148, RZ ;  /* 0x000000ff00947202 */ /* 0x000fe20000000f00 */
[----:B------:R-:W-:Y:S01]  /*8050*/  CS2R R146, SRZ ;  /* 0x0000000000927805 */ /* 0x000fe2000001ff00 */
[----:B------:R-:W-:Y:S01]  /*8060*/  CS2R R144, SRZ ;  /* 0x0000000000907805 */ /* 0x000fe2000001ff00 */
[----:B------:R-:W-:Y:S01]  /*8070*/  CS2R R142, SRZ ;  /* 0x00000000008e7805 */ /* 0x000fe2000001ff00 */
[----:B------:R-:W-:Y:S01]  /*8080*/  CS2R R140, SRZ ;  /* 0x00000000008c7805 */ /* 0x000fe2000001ff00 */
[----:B------:R-:W-:Y:S01]  /*8090*/  IMAD.MOV.U32 R49, RZ, RZ, RZ ;  /* 0x000000ffff317224 */ /* 0x000fe200078e00ff */
[----:B------:R-:W-:Y:S01]  /*80a0*/  MOV R137, RZ ;  /* 0x000000ff00897202 */ /* 0x000fe20000000f00 */
[----:B------:R-:W-:Y:S05]  /*80b0*/  @!P0 BRA `(.L_x_1182) ;  /* 0x00010a9000008947 */ /* 0x000fea0003800000 */
[----:B------:R-:W2:Y:S04]  /*80c0*/  LDL R40, [R1+0x70] ;  /* 0x0000700001287983 */ /* 0x000ea80000100800 */
[----:B------:R-:W3:Y:S01]  /*80d0*/  LDL R0, [R1+0x4c] ;  /* 0x00004c0001007983 */ /* 0x000ee20000100800 */
[----:B------:R-:W-:Y:S01]  /*80e0*/  ISETP.NE.U32.AND P0, PT, RZ, c[0x0][0x340], PT ;  /* 0x0000d000ff007a0c */ /* 0x000fe20003f05070 */
[----:B------:R-:W-:-:S03]  /*80f0*/  ULDC.64 UR4, c[0x0][0x18] ;  /* 0x0000060000047ab9 */ /* 0x000fc60000000a00 */
[----:B------:R-:W-:Y:S01]  /*8100*/  ISETP.NE.AND.EX P1, PT, RZ, c[0x0][0x344], PT, P0 ;  /* 0x0000d100ff007a0c */ /* 0x000fe20003f25300 */
[----:B------:R-:W1:Y:S01]  /*8110*/  S2R R7, SR_CTAID.Y ;  /* 0x0000000000077919 */ /* 0x000e620000002600 */
[----:B------:R-:W-:Y:S02]  /*8120*/  SHF.R.S32.HI R32, RZ, 0x1f, R166 ;  /* 0x0000001fff207819 */ /* 0x000fe400000114a6 */
[----:B------:R-:W-:-:S09]  /*8130*/  ISETP.NE.U32.AND P0, PT, RZ, c[0x0][0x348], PT ;  /* 0x0000d200ff007a0c */ /* 0x000fd20003f05070 */
[----:B------:R-:W-:Y:S01]  /*8140*/  @P1 IMAD.MOV.U32 R2, RZ, RZ, 0x4 ;  /* 0x00000004ff021424 */ /* 0x000fe200078e00ff */
[----:B------:R-:W-:Y:S01]  /*8150*/  LEA.HI R6, R32, R166, RZ, 0x3 ;  /* 0x000000a620067211 */ /* 0x000fe200078f18ff */
[----:B------:R-:W-:Y:S01]  /*8160*/  UIADD3 UR4, UP0, UR4, 0x10080, URZ ;  /* 0x0001008004047890 */ /* 0x000fe2000ff1e03f */
[----:B------:R-:W-:Y:S01]  /*8170*/  STL [R1+0x10], R19 ;  /* 0x0000101301007387 */ /* 0x000fe20000100800 */
[----:B------:R-:W-:Y:S02]  /*8180*/  P2R R13, PR, RZ, 0x2 ;  /* 0x00000002ff0d7803 */ /* 0x000fe40000000000 */
[----:B-1----:R-:W-:Y:S02]  /*8190*/  SHF.R.S32.HI R7, RZ, 0x1f, R7 ;  /* 0x0000001fff077819 */ /* 0x002fe40000011407 */
[----:B------:R-:W-:Y:S02]  /*81a0*/  SHF.R.S32.HI R29, RZ, 0x3, R6 ;  /* 0x00000003ff1d7819 */ /* 0x000fe40000011406 */
[----:B------:R-:W-:Y:S01]  /*81b0*/  ISETP.NE.AND.EX P0, PT, RZ, c[0x0][0x34c], PT, P0 ;  /* 0x0000d300ff007a0c */ /* 0x000fe20003f05300 */
[----:B--2---:R-:W-:-:S05]  /*81c0*/  @P1 IMAD.WIDE R2, R40, R2, c[0x0][0x340] ;  /* 0x0000d00028021625 */ /* 0x004fca00078e0202 */
[----:B------:R3:W2:Y:S01]  /*81d0*/  @P1 LDG.E R27, [R2.64] ;  /* 0x0000000e021b1981 */ /* 0x0006a2000c1e1900 */
[CC--:B------:R-:W-:Y:S01]  /*81e0*/  LEA.HI R31, R32.reuse, R166.reuse, RZ, 0x4 ;  /* 0x000000a6201f7211 */ /* 0x0c0fe200078f20ff */
[----:B------:R-:W-:Y:S01]  /*81f0*/  UIADD3.X UR5, URZ, UR5, URZ, UP0, !UPT ;  /* 0x000000053f057290 */ /* 0x000fe200087fe43f */
[----:B------:R-:W-:Y:S02]  /*8200*/  LEA.HI R12, R32, R166, RZ, 0x6 ;  /* 0x000000a6200c7211 */ /* 0x000fe400078f30ff */
[----:B------:R-:W-:Y:S02]  /*8210*/  IADD3 R145, R222, -0x1, RZ ;  /* 0xffffffffde917810 */ /* 0x000fe40007ffe0ff */
[----:B---3--:R-:W-:-:S05]  /*8220*/  SHF.R.S32.HI R2, RZ, 0x1f, R0 ;  /* 0x0000001fff027819 */ /* 0x008fca0000011400 */
[----:B------:R-:W-:-:S04]  /*8230*/  IMAD R2, R2, c[0x0][0x178], RZ ;  /* 0x00005e0002027a24 */ /* 0x000fc800078e02ff */
[C---:B------:R-:W-:Y:S02]  /*8240*/  IMAD R4, R0.reuse, c[0x0][0x17c], R2 ;  /* 0x00005f0000047a24 */ /* 0x040fe400078e0202 */
[----:B------:R-:W-:Y:S01]  /*8250*/  IMAD.WIDE.U32 R2, R0, c[0x0][0x178], RZ ;  /* 0x00005e0000027a25 */ /* 0x000fe200078e00ff */
[----:B------:R-:W-:-:S03]  /*8260*/  LOP3.LUT R0, R6, 0xfffffff8, RZ, 0xc0, !PT ;  /* 0xfffffff806007812 */ /* 0x000fc600078ec0ff */
[----:B------:R-:W-:Y:S02]  /*8270*/  IMAD.IADD R3, R3, 0x1, R4 ;  /* 0x0000000103037824 */ /* 0x000fe400078e0204 */
[----:B------:R-:W-:Y:S02]  /*8280*/  IMAD R4, R7, c[0x0][0x1b8], RZ ;  /* 0x00006e0007047a24 */ /* 0x000fe400078e02ff */
[----:B------:R-:W1:Y:S01]  /*8290*/  S2R R7, SR_CTAID.Y ;  /* 0x0000000000077919 */ /* 0x000e620000002600 */
[----:B------:R-:W-:Y:S01]  /*82a0*/  IMAD.IADD R26, R166, 0x1, -R0 ;  /* 0x00000001a61a7824 */ /* 0x000fe200078e0a00 */
[----:B------:R-:W-:-:S03]  /*82b0*/  SHF.R.S32.HI R0, RZ, 0x1f, R40 ;  /* 0x0000001fff007819 */ /* 0x000fc60000011428 */
[----:B------:R-:W-:Y:S01]  /*82c0*/  IMAD R8, R26, 0x20, R29 ;  /* 0x000000201a087824 */ /* 0x000fe200078e021d */
[----:B------:R-:W-:-:S03]  /*82d0*/  SEL R6, R0, RZ, !P0 ;  /* 0x000000ff00067207 */ /* 0x000fc60004000000 */
[----:B------:R-:W-:Y:S02]  /*82e0*/  IMAD.IADD R8, R164, 0x1, R8 ;  /* 0x00000001a4087824 */ /* 0x000fe400078e0208 */
[----:B------:R-:W-:Y:S02]  /*82f0*/  IMAD R6, R6, c[0x0][0x1c0], RZ ;  /* 0x0000700006067a24 */ /* 0x000fe400078e02ff */
[----:B------:R-:W-:Y:S02]  /*8300*/  IMAD.MOV.U32 R0, RZ, RZ, R8 ;  /* 0x000000ffff007224 */ /* 0x000fe400078e0008 */
[C---:B-1----:R-:W-:Y:S02]  /*8310*/  IMAD R4, R7.reuse, c[0x0][0x1bc], R4 ;  /* 0x00006f0007047a24 */ /* 0x042fe400078e0204 */
[----:B------:R-:W-:-:S04]  /*8320*/  IMAD.WIDE.U32 R2, R7, c[0x0][0x1b8], R2 ;  /* 0x00006e0007027a25 */ /* 0x000fc800078e0002 */
[----:B------:R-:W-:-:S04]  /*8330*/  @P2 IMAD.HI.U32 R7, R8, c[0x0][0x2c8], RZ ;  /* 0x0000b20008072a27 */ /* 0x000fc800078e00ff */
[----:B------:R-:W-:Y:S01]  /*8340*/  IMAD.IADD R3, R3, 0x1, R4 ;  /* 0x0000000103037824 */ /* 0x000fe200078e0204 */
[----:B------:R-:W-:Y:S02]  /*8350*/  SEL R4, R40, RZ, !P0 ;  /* 0x000000ff28047207 */ /* 0x000fe40004000000 */
[----:B------:R-:W-:-:S03]  /*8360*/  @P2 SHF.R.U32.HI R0, RZ, c[0x0][0x2cc], R7 ;  /* 0x0000b300ff002a19 */ /* 0x000fc60000011607 */
[C---:B------:R-:W-:Y:S01]  /*8370*/  IMAD R7, R4.reuse, c[0x0][0x1c4], R6 ;  /* 0x0000710004077a24 */ /* 0x040fe200078e0206 */
[----:B------:R-:W-:Y:S01]  /*8380*/  SHF.R.S32.HI R6, RZ, 0x1f, R0 ;  /* 0x0000001fff067819 */ /* 0x000fe20000011400 */
[----:B------:R-:W-:-:S04]  /*8390*/  IMAD.WIDE.U32 R2, R4, c[0x0][0x1c0], R2 ;  /* 0x0000700004027a25 */ /* 0x000fc800078e0002 */
[----:B------:R-:W-:Y:S02]  /*83a0*/  IMAD.MOV R4, RZ, RZ, -R0 ;  /* 0x000000ffff047224 */ /* 0x000fe400078e0a00 */
[----:B------:R-:W-:Y:S01]  /*83b0*/  IMAD.IADD R3, R3, 0x1, R7 ;  /* 0x0000000103037824 */ /* 0x000fe200078e0207 */
[----:B------:R-:W-:Y:S01]  /*83c0*/  LOP3.LUT R7, R31, 0xfffffff0, RZ, 0xc0, !PT ;  /* 0xfffffff01f077812 */ /* 0x000fe200078ec0ff */
[----:B------:R-:W-:Y:S02]  /*83d0*/  IMAD R6, R6, c[0x0][0x1b0], RZ ;  /* 0x00006c0006067a24 */ /* 0x000fe400078e02ff */
[----:B------:R-:W-:Y:S02]  /*83e0*/  IMAD R4, R4, c[0x0][0x2c4], R8 ;  /* 0x0000b10004047a24 */ /* 0x000fe400078e0208 */
[C---:B------:R-:W-:Y:S02]  /*83f0*/  IMAD R6, R0.reuse, c[0x0][0x1b4], R6 ;  /* 0x00006d0000067a24 */ /* 0x040fe400078e0206 */
[----:B------:R-:W-:Y:S01]  /*8400*/  IMAD.WIDE.U32 R2, R0, c[0x0][0x1b0], R2 ;  /* 0x00006c0000027a25 */ /* 0x000fe200078e0002 */
[----:B------:R-:W-:-:S03]  /*8410*/  SHF.R.S32.HI R0, RZ, 0x1f, R4 ;  /* 0x0000001fff007819 */ /* 0x000fc60000011404 */
[----:B------:R-:W-:Y:S02]  /*8420*/  IMAD.IADD R3, R3, 0x1, R6 ;  /* 0x0000000103037824 */ /* 0x000fe400078e0206 */
[----:B------:R-:W-:Y:S02]  /*8430*/  IMAD R0, R0, c[0x0][0x1a8], RZ ;  /* 0x00006a0000007a24 */ /* 0x000fe400078e02ff */
[----:B------:R-:W-:-:S04]  /*8440*/  IMAD.WIDE.U32 R2, R4, c[0x0][0x1a8], R2 ;  /* 0x00006a0004027a25 */ /* 0x000fc800078e0002 */
[----:B------:R-:W-:Y:S01]  /*8450*/  IMAD R10, R4, c[0x0][0x1ac], R0 ;  /* 0x00006b00040a7a24 */ /* 0x000fe200078e0200 */
[----:B------:R-:W-:Y:S01]  /*8460*/  LEA R20, P0, R2, c[0x0][0x160], 0x1 ;  /* 0x0000580002147a11 */ /* 0x000fe200078008ff */
[----:B------:R-:W-:Y:S02]  /*8470*/  IMAD.IADD R0, R166, 0x1, -R7 ;  /* 0x00000001a6007824 */ /* 0x000fe400078e0a07 */
[----:B------:R-:W-:Y:S02]  /*8480*/  IMAD.SHL.U32 R4, R29, 0x40, RZ ;  /* 0x000000401d047824 */ /* 0x000fe400078e00ff */
[----:B------:R-:W-:Y:S01]  /*8490*/  IMAD.U32 R6, RZ, RZ, UR4 ;  /* 0x00000004ff067e24 */ /* 0x000fe2000f8e00ff */
[----:B------:R-:W-:Y:S01]  /*84a0*/  SHF.R.S32.HI R11, RZ, 0x1f, R0 ;  /* 0x0000001fff0b7819 */ /* 0x000fe20000011400 */
[----:B------:R-:W-:Y:S01]  /*84b0*/  IMAD.U32 R7, RZ, RZ, UR5 ;  /* 0x00000005ff077e24 */ /* 0x000fe2000f8e00ff */
[----:B------:R-:W-:Y:S01]  /*84c0*/  LOP3.LUT R4, R4, 0x1c0, RZ, 0xc0, !PT ;  /* 0x000001c004047812 */ /* 0x000fe200078ec0ff */
[----:B------:R-:W-:Y:S01]  /*84d0*/  IMAD.SHL.U32 R8, R26, 0x8, RZ ;  /* 0x000000081a087824 */ /* 0x000fe200078e00ff */
[----:B------:R-:W-:Y:S01]  /*84e0*/  LEA.HI R30, R11, R0, RZ, 0x3 ;  /* 0x000000000b1e7211 */ /* 0x000fe200078f18ff */
[----:B------:R-:W-:Y:S01]  /*84f0*/  IMAD.IADD R3, R3, 0x1, R10 ;  /* 0x0000000103037824 */ /* 0x000fe200078e020a */
[----:B------:R1:W-:Y:S01]  /*8500*/  STL.64 [R1+0x8], R6 ;  /* 0x0000080601007387 */ /* 0x0003e20000100a00 */
[----:B------:R-:W-:-:S02]  /*8510*/  SHF.R.U32.HI R9, RZ, 0x3, R4 ;  /* 0x00000003ff097819 */ /* 0x000fc40000011604 */
[----:B------:R-:W-:Y:S02]  /*8520*/  LOP3.LUT R4, R4, 0x38, R8, 0xf8, !PT ;  /* 0x0000003804047812 */ /* 0x000fe400078ef808 */
[----:B------:R-:W-:Y:S02]  /*8530*/  LEA.HI.X R18, R2, c[0x0][0x164], R3, 0x1, P0 ;  /* 0x0000590002127a11 */ /* 0x000fe400000f0c03 */
[----:B------:R-:W-:Y:S02]  /*8540*/  ISETP.NE.AND P0, PT, R13, RZ, PT ;  /* 0x000000ff0d00720c */ /* 0x000fe40003f05270 */
[C---:B------:R-:W-:Y:S02]  /*8550*/  IADD3 R22, R8.reuse, 0x40, RZ ;  /* 0x0000004008167810 */ /* 0x040fe40007ffe0ff */
[C---:B------:R-:W-:Y:S02]  /*8560*/  IADD3 R23, R8.reuse, 0x80, RZ ;  /* 0x0000008008177810 */ /* 0x040fe40007ffe0ff */
[----:B------:R-:W-:-:S02]  /*8570*/  IADD3 R24, R8, 0xc0, RZ ;  /* 0x000000c008187810 */ /* 0x000fc40007ffe0ff */
[----:B------:R-:W-:Y:S01]  /*8580*/  LOP3.LUT R4, R4, R9, RZ, 0x3c, !PT ;  /* 0x0000000904047212 */ /* 0x000fe200078e3cff */
[----:B------:R-:W-:Y:S01]  /*8590*/  IMAD.MOV.U32 R9, RZ, RZ, 0x10 ;  /* 0x00000010ff097424 */ /* 0x000fe200078e00ff */
[----:B------:R-:W-:Y:S02]  /*85a0*/  ISETP.GE.AND P3, PT, R8, c[0x0][0x198], PT ;  /* 0x0000660008007a0c */ /* 0x000fe40003f66270 */
[----:B------:R-:W-:Y:S02]  /*85b0*/  ISETP.GE.AND P6, PT, R22, c[0x0][0x198], PT ;  /* 0x0000660016007a0c */ /* 0x000fe40003fc6270 */
[----:B------:R-:W-:Y:S02]  /*85c0*/  ISETP.GE.AND P5, PT, R23, c[0x0][0x198], PT ;  /* 0x0000660017007a0c */ /* 0x000fe40003fa6270 */
[----:B------:R-:W-:Y:S02]  /*85d0*/  ISETP.GE.AND P4, PT, R24, c[0x0][0x198], PT ;  /* 0x0000660018007a0c */ /* 0x000fe40003f86270 */
[----:B-1----:R-:W-:Y:S01]  /*85e0*/  LOP3.LUT R7, R30, 0xfffffff8, RZ, 0xc0, !PT ;  /* 0xfffffff81e077812 */ /* 0x002fe200078ec0ff */
[----:B------:R-:W-:-:S04]  /*85f0*/  IMAD.SHL.U32 R6, R12, 0x8, RZ ;  /* 0x000000080c067824 */ /* 0x000fc800078e00ff */
[----:B------:R-:W-:Y:S01]  /*8600*/  IMAD.IADD R28, R0, 0x1, -R7 ;  /* 0x00000001001c7824 */ /* 0x000fe200078e0a07 */
[----:B------:R-:W-:Y:S01]  /*8610*/  LOP3.LUT R21, R4, 0xfffffe00, R6, 0xf8, !PT ;  /* 0xfffffe0004157812 */ /* 0x000fe200078ef806 */
[----:B------:R-:W-:-:S03]  /*8620*/  IMAD.MOV.U32 R6, RZ, RZ, 0x20 ;  /* 0x00000020ff067424 */ /* 0x000fc600078e00ff */
[----:B------:R-:W-:-:S05]  /*8630*/  R2P PR, R28, 0x6 ;  /* 0x000000061c007804 */ /* 0x000fca0000000000 */
[----:B------:R-:W-:Y:S02]  /*8640*/  SEL R9, R9, 0xfffffff0, !P1 ;  /* 0xfffffff009097807 */ /* 0x000fe40004800000 */
[----:B------:R-:W-:Y:S01]  /*8650*/  SEL R6, R6, 0xffffffe0, !P2 ;  /* 0xffffffe006067807 */ /* 0x000fe20005000000 */
[----:B--2---:R-:W-:Y:S01]  /*8660*/  @!P0 IMAD.MOV.U32 R27, RZ, RZ, R40 ;  /* 0x000000ffff1b8224 */ /* 0x004fe200078e0028 */
[----:B------:R-:W-:Y:S05]  /*8670*/  BRA.DIV ~URZ, `(.L_x_1183) ;  /* 0x00012de27f007947 */ /* 0x000fea000b800000 */
[----:B------:R1:W2:Y:S02]  /*8680*/  SHFL.IDX PT, R0, R18, RZ, 0x181f ;  /* 0x00181fff12007589 */ /* 0x0002a400000e0000 */
.L_x_1313:
[----:B------:R-:W-:Y:S05]  /*8690*/  BRA.DIV ~URZ, `(.L_x_1184) ;  /* 0x00012e427f007947 */ /* 0x000fea000b800000 */
[----:B------:R3:W4:Y:S02]  /*86a0*/  SHFL.IDX PT, R2, R20, RZ, 0x181f ;  /* 0x00181fff14027589 */ /* 0x00072400000e0000 */
.L_x_1314:
[----:B------:R-:W-:Y:S01]  /*86b0*/  IMAD R19, R19, c[0x0][0x2c4], RZ ;  /* 0x0000b10013137a24 */ /* 0x000fe200078e02ff */
[----:B------:R-:W-:Y:S01]  /*86c0*/  IADD3 R17, R164, R29, RZ ;  /* 0x0000001da4117210 */ /* 0x000fe20007ffe0ff */
[----:B------:R-:W-:Y:S01]  /*86d0*/  BSSY B0, `(.L_x_1185) ;  /* 0x0000019000007945 */ /* 0x000fe20003800000 */
[----:B--2---:R-:W-:Y:S02]  /*86e0*/  MOV R3, R0 ;  /* 0x0000000000037202 */ /* 0x004fe40000000f00 */
[----:B------:R-:W-:-:S13]  /*86f0*/  ISETP.GE.AND P0, PT, R17, R19, PT ;  /* 0x000000131100720c */ /* 0x000fda0003f06270 */
[----:B------:R-:W-:Y:S05]  /*8700*/  @P0 BRA `(.L_x_1186) ;  /* 0x0000015000000947 */ /* 0x000fea0003800000 */
[----:B------:R-:W-:Y:S01]  /*8710*/  SHF.R.S32.HI R7, RZ, 0x1f, R22 ;  /* 0x0000001fff077819 */ /* 0x000fe20000011416 */
[----:B----4-:R-:W-:Y:S01]  /*8720*/  IMAD.WIDE R14, R8, 0x2, R2 ;  /* 0x00000002080e7825 */ /* 0x010fe200078e0202 */
        /* <DEDUP_REMOVED lines=11> */
[----:B------:R-:W-:Y:S01]  /*87e0*/  @!PT LDS RZ, [RZ] ;  /* 0x00000000fffff984 */ /* 0x000fe20000000800 */
[----:B------:R-:W-:Y:S01]  /*87f0*/  @!PT LDS RZ, [RZ] ;  /* 0x00000000fffff984 */ /* 0x000fe20000000800 */
[----:B------:R2:W-:Y:S01]  /*8800*/  LDGSTS.E.BYPASS.LTC128B.128 [R0+0x10080], [R14.64], !P3 ;  /* 0x100800000e007fae */ /* 0x0005e2000d901d4e */
[----:B------:R-:W-:-:S03]  /*8810*/  IMAD.WIDE R10, R4, 0x2, R2 ;  /* 0x00000002040a7825 */ /* 0x000fc600078e0202 */
[----:B------:R2:W-:Y:S01]  /*8820*/  LDGSTS.E.BYPASS.LTC128B.128 [R0+0x14080], [R12.64], !P6 ;  /* 0x140800000c007fae */ /* 0x0005e2000f101d4e */
[----:B------:R-:W-:-:S03]  /*8830*/  IMAD.WIDE R2, R16, 0x2, R2 ;  /* 0x0000000210027825 */ /* 0x000fc600078e0202 */
[----:B------:R2:W-:Y:S04]  /*8840*/  LDGSTS.E.BYPASS.LTC128B.128 [R0+0x18080], [R10.64], !P5 ;  /* 0x180800000a007fae */ /* 0x0005e8000e901d4e */
[----:B------:R2:W-:Y:S02]  /*8850*/  LDGSTS.E.BYPASS.LTC128B.128 [R0+0x1c080], [R2.64], !P4 ;  /* 0x1c08000002007fae */ /* 0x0005e4000e101d4e */
.L_x_1186:
[----:B------:R-:W-:Y:S05]  /*8860*/  BSYNC B0 ;  /* 0x0000000000007941 */ /* 0x000fea0003800000 */
.L_x_1185:
[----:B------:R-:W-:Y:S05]  /*8870*/  BRA.DIV ~URZ, `(.L_x_1187) ;  /* 0x00012ce27f007947 */ /* 0x000fea000b800000 */
[----:B------:R1:W2:Y:S04]  /*8880*/  SHFL.IDX PT, R4, R18, 0x1, 0x181f ;  /* 0x00381f0012047f89 */ /* 0x0002a800000e0000 */
[----:B--2-4-:R1:W2:Y:S02]  /*8890*/  SHFL.IDX PT, R2, R20, 0x1, 0x181f ;  /* 0x00381f0014027f89 */ /* 0x0142a400000e0000 */
.L_x_1315:
[----:B------:R-:W-:Y:S01]  /*88a0*/  IADD3 R0, R17, 0x20, RZ ;  /* 0x0000002011007810 */ /* 0x000fe20007ffe0ff */
[----:B------:R-:W-:Y:S01]  /*88b0*/  BSSY B0, `(.L_x_1188) ;  /* 0x0000019000007945 */ /* 0x000fe20003800000 */
[----:B------:R-:W-:-:S02]  /*88c0*/  IMAD.MOV.U32 R3, RZ, RZ, R4 ;  /* 0x000000ffff037224 */ /* 0x000fc400078e0004 */
[----:B------:R-:W-:-:S13]  /*88d0*/  ISETP.GE.AND P0, PT, R0, R19, PT ;  /* 0x000000130000720c */ /* 0x000fda0003f06270 */
[----:B------:R-:W-:Y:S05]  /*88e0*/  @P0 BRA `(.L_x_1189) ;  /* 0x0000015000000947 */ /* 0x000fea0003800000 */
[----:B------:R-:W-:Y:S01]  /*88f0*/  SHF.R.S32.HI R7, RZ, 0x1f, R22 ;  /* 0x0000001fff077819 */ /* 0x000fe20000011416 */
[----:B--2---:R-:W-:Y:S01]  /*8900*/  IMAD.WIDE R14, R8, 0x2, R2 ;  /* 0x00000002080e7825 */ /* 0x004fe200078e0202 */
        /* <DEDUP_REMOVED lines=19> */
.L_x_1189:
[----:B------:R-:W-:Y:S05]  /*8a40*/  BSYNC B0 ;  /* 0x0000000000007941 */ /* 0x000fea0003800000 */
.L_x_1188:
[----:B------:R-:W-:Y:S05]  /*8a50*/  BRA.DIV ~URZ, `(.L_x_1190) ;  /* 0x00012bf27f007947 */ /* 0x000fea000b800000 */
[----:B------:R4:W1:Y:S02]  /*8a60*/  SHFL.IDX PT, R4, R18, 0x2, 0x181f ;  /* 0x00581f0012047f89 */ /* 0x00086400000e0000 */
.L_x_1316:
[----:B------:R-:W-:Y:S05]  /*8a70*/  BRA.DIV ~URZ, `(.L_x_1191) ;  /* 0x00012c527f007947 */ /* 0x000fea000b800000 */
[----:B--2---:R2:W3:Y:S02]  /*8a80*/  SHFL.IDX PT, R2, R20, 0x2, 0x181f ;  /* 0x00581f0014027f89 */ /* 0x0044e400000e0000 */
.L_x_1317:
[----:B------:R-:W-:Y:S01]  /*8a90*/  IADD3 R0, R17, 0x40, RZ ;  /* 0x0000004011007810 */ /* 0x000fe20007ffe0ff */
[----:B------:R-:W-:Y:S01]  /*8aa0*/  BSSY B0, `(.L_x_1192) ;  /* 0x0000019000007945 */ /* 0x000fe20003800000 */
[----:B-1----:R-:W-:Y:S02]  /*8ab0*/  IMAD.MOV.U32 R3, RZ, RZ, R4 ;  /* 0x000000ffff037224 */ /* 0x002fe400078e0004 */
[----:B------:R-:W-:-:S13]  /*8ac0*/  ISETP.GE.AND P0, PT, R0, R19, PT ;  /* 0x000000130000720c */ /* 0x000fda0003f06270 */
[----:B------:R-:W-:Y:S05]  /*8ad0*/  @P0 BRA `(.L_x_1193) ;  /* 0x0000015000000947 */ /* 0x000fea0003800000 */
[----:B------:R-:W-:Y:S01]  /*8ae0*/  SHF.R.S32.HI R7, RZ, 0x1f, R22 ;  /* 0x0000001fff077819 */ /* 0x000fe20000011416 */
[----:B---3--:R-:W-:Y:S01]  /*8af0*/  IMAD.WIDE R14, R8, 0x2, R2 ;  /* 0x00000002080e7825 */ /* 0x008fe200078e0202 */
        /* <DEDUP_REMOVED lines=19> */
.L_x_1193:
[----:B------:R-:W-:Y:S05]  /*8c30*/  BSYNC B0 ;  /* 0x0000000000007941 */ /* 0x000fea0003800000 */
.L_x_1192:
[----:B------:R-:W-:Y:S05]  /*8c40*/  BRA.DIV ~URZ, `(.L_x_1194) ;  /* 0x00012b027f007947 */ /* 0x000fea000b800000 */
[----:B-1----:R1:W2:Y:S04]  /*8c50*/  SHFL.IDX PT, R11, R18, 0x3, 0x181f ;  /* 0x00781f00120b7f89 */ /* 0x0022a800000e0000 */
[----:B------:R1:W4:Y:S02]  /*8c60*/  SHFL.IDX PT, R10, R20, 0x3, 0x181f ;  /* 0x00781f00140a7f89 */ /* 0x00032400000e0000 */
.L_x_1318:
[----:B----4-:R-:W4:Y:S04]  /*8c70*/  LDL R128, [R1] ;  /* 0x0000000001807983 */ /* 0x010f280000100800 */
[----:B------:R1:W5:Y:S04]  /*8c80*/  LDL R25, [R1+0x64] ;  /* 0x0000640001197983 */ /* 0x0003680000100800 */
[----:B------:R1:W5:Y:S01]  /*8c90*/  LDL R238, [R1+0x48] ;  /* 0x0000480001ee7983 */ /* 0x0003620000100800 */
[----:B------:R-:W-:Y:S01]  /*8ca0*/  IADD3 R0, R17, 0x60, RZ ;  /* 0x0000006011007810 */ /* 0x000fe20007ffe0ff */
[----:B------:R-:W-:Y:S01]  /*8cb0*/  ULDC.64 UR4, c[0x0][0x40] ;  /* 0x0000100000047ab9 */ /* 0x000fe20000000a00 */
[----:B---3--:R-:W-:Y:S01]  /*8cc0*/  IADD3 R2, P1, R1, c[0x0][0x20], RZ ;  /* 0x0000080001027a10 */ /* 0x008fe20007f3e0ff */
[----:B------:R-:W-:Y:S01]  /*8cd0*/  UIADD3 UR4, UP0, UR4, 0x160, URZ ;  /* 0x0000016004047890 */ /* 0x000fe2000ff1e03f */
[----:B------:R-:W-:Y:S01]  /*8ce0*/  ISETP.GE.AND P0, PT, R0, R19, PT ;  /* 0x000000130000720c */ /* 0x000fe20003f06270 */
[----:B-12---:R-:W1:Y:S01]  /*8cf0*/  S2R R20, SR_CTAID.Y ;  /* 0x0000000000147919 */ /* 0x006e620000002600 */
[----:B------:R-:W-:Y:S01]  /*8d00*/  SHF.R.S32.HI R15, RZ, 0x4, R31 ;  /* 0x00000004ff0f7819 */ /* 0x000fe2000001141f */
[----:B------:R-:W-:Y:S01]  /*8d10*/  IMAD.X R3, RZ, RZ, c[0x0][0x24], P1 ;  /* 0x00000900ff037624 */ /* 0x000fe200008e06ff */
[----:B------:R-:W-:Y:S01]  /*8d20*/  UIADD3.X UR5, URZ, UR5, URZ, UP0, !UPT ;  /* 0x000000053f057290 */ /* 0x000fe200087fe43f */
[----:B------:R-:W-:Y:S01]  /*8d30*/  IADD3 R16, P2, R2, 0x48, RZ ;  /* 0x0000004802107810 */ /* 0x000fe20007f5e0ff */
[----:B------:R-:W-:Y:S01]  /*8d40*/  IMAD.WIDE.U32 R240, R27, c[0x0][0x2b0], RZ ;  /* 0x0000ac001bf07a25 */ /* 0x000fe200078e00ff */
[----:B------:R-:W-:Y:S01]  /*8d50*/  LOP3.LUT R212, R212, 0xfffffeff, RZ, 0xc0, !PT ;  /* 0xfffffeffd4d47812 */ /* 0x000fe200078ec0ff */
[----:B------:R-:W-:Y:S02]  /*8d60*/  STL.64 [R1+0x20], R2 ;  /* 0x0000200201007387 */ /* 0x000fe40000100a00 */
[----:B------:R-:W-:-:S03]  /*8d70*/  IMAD.X R17, RZ, RZ, R3, P2 ;  /* 0x000000ffff117224 */ /* 0x000fc600010e0603 */
[----:B------:R-:W-:Y:S01]  /*8d80*/  @!P0 IMAD.SHL.U32 R18, R21, 0x2, RZ ;  /* 0x0000000215128824 */ /* 0x000fe200078e00ff */
[----:B------:R-:W-:Y:S01]  /*8d90*/  @!P0 SHF.R.S32.HI R0, RZ, 0x1f, R24 ;  /* 0x0000001fff008819 */ /* 0x000fe20000011418 */
[----:B------:R-:W-:Y:S01]  /*8da0*/  @!P0 IMAD.WIDE R12, R8, 0x2, R10 ;  /* 0x00000002080c8825 */ /* 0x000fe200078e020a */
[----:B------:R-:W-:Y:S01]  /*8db0*/  @!P0 SHF.R.S32.HI R4, RZ, 0x1f, R23 ;  /* 0x0000001fff048819 */ /* 0x000fe20000011417 */
[----:B------:R-:W-:Y:S01]  /*8dc0*/  STL.64 [R1+0x30], R16 ;  /* 0x0000301001007387 */ /* 0x000fe20000100a00 */
[----:B------:R-:W-:Y:S02]  /*8dd0*/  @!P0 LEA.HI R8, R0, R24, RZ, 0x3 ;  /* 0x0000001800088211 */ /* 0x000fe400078f18ff */
[----:B------:R-:W-:Y:S01]  /*8de0*/  @!P0 SHF.R.S32.HI R7, RZ, 0x1f, R22 ;  /* 0x0000001fff078819 */ /* 0x000fe20000011416 */
[----:B------:R-:W-:Y:S01]  /*8df0*/  @!PT LDS RZ, [RZ] ;  /* 0x00000000fffff984 */ /* 0x000fe20000000800 */
[----:B------:R-:W-:Y:S01]  /*8e00*/  @!PT LDS RZ, [RZ] ;  /* 0x00000000fffff984 */ /* 0x000fe20000000800 */
[----:B------:R-:W-:Y:S01]  /*8e10*/  @!PT LDS RZ, [RZ] ;  /* 0x00000000fffff984 */ /* 0x000fe20000000800 */
[----:B------:R2:W-:Y:S01]  /*8e20*/  @!P0 LDGSTS.E.BYPASS.LTC128B.128 [R18+0x13080], [R12.64], !P3 ;  /* 0x130800000c128fae */ /* 0x0005e2000d901d4e */
[----:B------:R-:W-:Y:S02]  /*8e30*/  IADD3 R14, P3, R2, 0x10, RZ ;  /* 0x00000010020e7810 */ /* 0x000fe40007f7e0ff */
[----:B------:R-:W-:-:S02]  /*8e40*/  @!P0 LEA.HI R19, R4, R23, RZ, 0x3 ;  /* 0x0000001704138211 */ /* 0x000fc400078f18ff */
[----:B------:R-:W-:Y:S02]  /*8e50*/  @!P0 LEA.HI R7, R7, R22, RZ, 0x3 ;  /* 0x0000001607078211 */ /* 0x000fe400078f18ff */
[----:B------:R-:W-:Y:S02]  /*8e60*/  @!P0 LOP3.LUT R8, R8, 0xfffffff8, RZ, 0xc0, !PT ;  /* 0xfffffff808088812 */ /* 0x000fe400078ec0ff */
[----:B------:R-:W-:Y:S02]  /*8e70*/  @!P0 LOP3.LUT R4, R7, 0xfffffff8, RZ, 0xc0, !PT ;  /* 0xfffffff807048812 */ /* 0x000fe400078ec0ff */
[----:B-1----:R-:W-:Y:S02]  /*8e80*/  SHF.R.S32.HI R33, RZ, 0x1f, R20 ;  /* 0x0000001fff217819 */ /* 0x002fe40000011414 */
[----:B------:R-:W1:Y:S01]  /*8e90*/  S2R R20, SR_CTAID.Y ;  /* 0x0000000000147919 */ /* 0x000e620000002600 */
[----:B--2---:R-:W-:Y:S02]  /*8ea0*/  LEA.HI R13, R31, R15, RZ, 0x1 ;  /* 0x0000000f1f0d7211 */ /* 0x004fe400078f08ff */
[----:B------:R-:W-:-:S02]  /*8eb0*/  IADD3 R12, P1, R2, 0x4, RZ ;  /* 0x00000004020c7810 */ /* 0x000fc40007f3e0ff */
[----:B------:R-:W-:-:S03]  /*8ec0*/  LOP3.LUT R0, R13, 0xfffffffe, RZ, 0xc0, !PT ;  /* 0xfffffffe0d007812 */ /* 0x000fc600078ec0ff */
[--C-:B------:R-:W-:Y:S02]  /*8ed0*/  IMAD.X R13, RZ, RZ, R3.reuse, P1 ;  /* 0x000000ffff0d7224 */ /* 0x100fe400008e0603 */
[----:B------:R-:W-:Y:S02]  /*8ee0*/  IMAD.IADD R23, R15, 0x1, -R0 ;  /* 0x000000010f177824 */ /* 0x000fe400078e0a00 */
[----:B------:R-:W-:Y:S01]  /*8ef0*/  IMAD.X R15, RZ, RZ, R3, P3 ;  /* 0x000000ffff0f7224 */ /* 0x000fe200018e0603 */
[----:B------:R2:W-:Y:S01]  /*8f00*/  STL.64 [R1+0x38], R12 ;  /* 0x0000380c01007387 */ /* 0x0005e20000100a00 */
[----:B------:R-:W-:Y:S02]  /*8f10*/  IMAD.SHL.U32 R0, R28, 0x40, RZ ;  /* 0x000000401c007824 */ /* 0x000fe400078e00ff */
[----:B------:R-:W-:Y:S01]  /*8f20*/  IMAD.SHL.U32 R7, R23, 0x8, RZ ;  /* 0x0000000817077824 */ /* 0x000fe200078e00ff */
[----:B------:R3:W-:Y:S02]  /*8f30*/  STL.64 [R1+0x28], R14 ;  /* 0x0000280e01007387 */ /* 0x0007e40000100a00 */
[----:B------:R-:W-:-:S04]  /*8f40*/  LOP3.LUT R0, R0, 0x1c0, RZ, 0xc0, !PT ;  /* 0x000001c000007812 */ /* 0x000fc800078ec0ff */
[----:B------:R-:W-:Y:S02]  /*8f50*/  LOP3.LUT R7, R0, 0x8, R7, 0xf8, !PT ;  /* 0x0000000800077812 */ /* 0x000fe400078ef807 */
[----:B------:R-:W-:-:S04]  /*8f60*/  SHF.R.U32.HI R0, RZ, 0x3, R0 ;  /* 0x00000003ff007819 */ /* 0x000fc80000011600 */
[----:B------:R-:W-:Y:S01]  /*8f70*/  LOP3.LUT R22, R7, R0, RZ, 0x3c, !PT ;  /* 0x0000000007167212 */ /* 0x000fe200078e3cff */
[----:B------:R-:W-:Y:S01]  /*8f80*/  IMAD.SHL.U32 R7, R30, 0x40, RZ ;  /* 0x000000401e077824 */ /* 0x000fe200078e00ff */
[----:B------:R-:W-:Y:S01]  /*8f90*/  SHF.R.S32.HI R0, RZ, 0x1f, R27 ;  /* 0x0000001fff007819 */ /* 0x000fe2000001141b */
[----:B-1----:R-:W-:-:S03]  /*8fa0*/  IMAD.WIDE.U32 R30, R20, c[0x0][0x210], RZ ;  /* 0x00008400141e7a25 */ /* 0x002fc600078e00ff */
[----:B------:R-:W-:Y:S01]  /*8fb0*/  LOP3.LUT R21, R7, 0xfffffe00, RZ, 0xc0, !PT ;  /* 0xfffffe0007157812 */ /* 0x000fe200078ec0ff */
[----:B------:R-:W-:Y:S01]  /*8fc0*/  IMAD R0, R0, c[0x0][0x2b0], RZ ;  /* 0x0000ac0000007a24 */ /* 0x000fe200078e02ff */
[----:B--2---:R-:W-:Y:S01]  /*8fd0*/  IADD3 R12, P1, R2, 0x8, RZ ;  /* 0x00000008020c7810 */ /* 0x004fe20007f3e0ff */
[----:B---3--:R-:W-:Y:S02]  /*8fe0*/  IMAD.U32 R14, RZ, RZ, UR4 ;  /* 0x00000004ff0e7e24 */ /* 0x008fe4000f8e00ff */
[----:B------:R-:W-:Y:S02]  /*8ff0*/  IMAD.U32 R15, RZ, RZ, UR5 ;  /* 0x00000005ff0f7e24 */ /* 0x000fe4000f8e00ff */
[----:B------:R-:W-:-:S03]  /*9000*/  IMAD.X R13, RZ, RZ, R3, P1 ;  /* 0x000000ffff0d7224 */ /* 0x000fc600008e0603 */
[----:B------:R1:W-:Y:S04]  /*9010*/  STL.64 [R1+0x18], R14 ;  /* 0x0000180e01007387 */ /* 0x0003e80000100a00 */
[----:B------:R2:W-:Y:S01]  /*9020*/  STL.64 [R1+0x40], R12 ;  /* 0x0000400c01007387 */ /* 0x0005e20000100a00 */
[----:B-1----:R-:W-:Y:S01]  /*9030*/  @!P0 IMAD.WIDE R14, R4, 0x2, R10 ;  /* 0x00000002040e8825 */ /* 0x002fe200078e020a */
[----:B--2---:R-:W-:-:S04]  /*9040*/  @!P0 LOP3.LUT R12, R19, 0xfffffff8, RZ, 0xc0, !PT ;  /* 0xfffffff8130c8812 */ /* 0x004fc800078ec0ff */
[----:B------:R1:W-:Y:S01]  /*9050*/  @!P0 LDGSTS.E.BYPASS.LTC128B.128 [R18+0x17080], [R14.64], !P6 ;  /* 0x170800000e128fae */ /* 0x0003e2000f101d4e */
[----:B------:R-:W-:-:S04]  /*9060*/  @!P0 IMAD.WIDE R12, R12, 0x2, R10 ;  /* 0x000000020c0c8825 */ /* 0x000fc800078e020a */
[----:B------:R-:W-:Y:S01]  /*9070*/  @!P0 IMAD.WIDE R10, R8, 0x2, R10 ;  /* 0x00000002080a8825 */ /* 0x000fe200078e020a */
[----:B------:R2:W-:Y:S03]  /*9080*/  @!P0 LDGSTS.E.BYPASS.LTC128B.128 [R18+0x1b080], [R12.64], !P5 ;  /* 0x1b0800000c128fae */ /* 0x0005e6000e901d4e */
[----:B------:R-:W-:Y:S01]  /*9090*/  IMAD R8, R33, c[0x0][0x210], RZ ;  /* 0x0000840021087a24 */ /* 0x000fe200078e02ff */
[----:B------:R3:W-:Y:S01]  /*90a0*/  @!P0 LDGSTS.E.BYPASS.LTC128B.128 [R18+0x1f080], [R10.64], !P4 ;  /* 0x1f0800000a128fae */ /* 0x0007e2000e101d4e */
[----:B------:R-:W-:Y:S02]  /*90b0*/  LOP3.LUT P0, RZ, R26, 0x4, RZ, 0xc0, !PT ;  /* 0x000000041aff7812 */ /* 0x000fe4000780c0ff */
[----:B------:R-:W-:Y:S01]  /*90c0*/  IMAD R8, R20, c[0x0][0x214], R8 ;  /* 0x0000850014087a24 */ /* 0x000fe200078e0208 */
[----:B------:R-:W0:Y:S01]  /*90d0*/  LDGDEPBAR ;  /* 0x00000000000079af */ /* 0x000e220000000000 */
[----:B------:R-:W-:Y:S02]  /*90e0*/  WARPSYNC 0xffffffff ;  /* 0xffffffff00007948 */ /* 0x000fe40003800000 */
[----:B------:R-:W-:-:S02]  /*90f0*/  IMAD.IADD R246, R31, 0x1, R8 ;  /* 0x000000011ff67824 */ /* 0x000fc400078e0208 */
[----:B--2---:R-:W-:Y:S02]  /*9100*/  IMAD.MOV.U32 R13, RZ, RZ, 0x20 ;  /* 0x00000020ff0d7424 */ /* 0x004fe400078e00ff */
[----:B------:R-:W-:Y:S02]  /*9110*/  IMAD.SHL.U32 R12, R26, 0x40, RZ ;  /* 0x000000401a0c7824 */ /* 0x000fe400078e00ff */
[----:B---3--:R-:W-:Y:S01]  /*9120*/  IMAD R11, R27, c[0x0][0x2b4], R0 ;  /* 0x0000ad001b0b7a24 */ /* 0x008fe200078e0200 */
[----:B------:R-:W-:Y:S01]  /*9130*/  SEL R7, R13, 0xffffffe0, !P0 ;  /* 0xffffffe00d077807 */ /* 0x000fe20004000000 */
[----:B------:R-:W-:Y:S02]  /*9140*/  IMAD R10, R33, c[0x0][0x1e8], RZ ;  /* 0x00007a00210a7a24 */ /* 0x000fe400078e02ff */
[----:B-1----:R-:W-:-:S04]  /*9150*/  IMAD.WIDE.U32 R18, R20, c[0x0][0x1e8], RZ ;  /* 0x00007a0014127a25 */ /* 0x002fc800078e00ff */
[----:B------:R-:W-:Y:S01]  /*9160*/  IMAD R10, R20, c[0x0][0x1ec], R10 ;  /* 0x00007b00140a7a24 */ /* 0x000fe200078e020a */
[----:B------:R-:W-:Y:S01]  /*9170*/  LOP3.LUT R20, R12, 0x1c0, RZ, 0xc0, !PT ;  /* 0x000001c00c147812 */ /* 0x000fe200078ec0ff */
[----:B------:R-:W-:Y:S02]  /*9180*/  IMAD.IADD R244, R241, 0x1, R11 ;  /* 0x00000001f1f47824 */ /* 0x000fe400078e020b */
[----:B------:R-:W-:Y:S01]  /*9190*/  IMAD.IADD R245, R19, 0x1, R10 ;  /* 0x0000000113f57824 */ /* 0x000fe200078e020a */
[----:B----4-:R-:W-:-:S04]  /*91a0*/  SHF.R.S32.HI R14, RZ, 0x1f, R128 ;  /* 0x0000001fff0e7819 */ /* 0x010fc80000011480 */
[----:B------:R-:W-:-:S04]  /*91b0*/  LEA.HI R4, R14, R128, RZ, 0x3 ;  /* 0x000000800e047211 */ /* 0x000fc800078f18ff */
[----:B------:R-:W-:-:S05]  /*91c0*/  LOP3.LUT R0, R4, 0xfffffff8, RZ, 0xc0, !PT ;  /* 0xfffffff804007812 */ /* 0x000fca00078ec0ff */
[----:B------:R-:W-:-:S04]  /*91d0*/  IMAD.IADD R0, R128, 0x1, -R0 ;  /* 0x0000000180007824 */ /* 0x000fc800078e0a00 */
[----:B------:R-:W-:-:S05]  /*91e0*/  IMAD.SHL.U32 R223, R0, 0x8, RZ ;  /* 0x0000000800df7824 */ /* 0x000fca00078e00ff */
[C---:B------:R-:W-:Y:S02]  /*91f0*/  ISETP.GE.AND P5, PT, R223.reuse, c[0x0][0x1d4], PT ;  /* 0x00007500df007a0c */ /* 0x040fe40003fa6270 */
[C---:B------:R-:W-:Y:S02]  /*9200*/  IADD3 R17, R223.reuse, 0x40, RZ ;  /* 0x00000040df117810 */ /* 0x040fe40007ffe0ff */
[----:B------:R-:W-:Y:S02]  /*9210*/  IADD3 R16, R223, 0x80, RZ ;  /* 0x00000080df107810 */ /* 0x000fe40007ffe0ff */
[----:B------:R-:W-:Y:S02]  /*9220*/  ISETP.GE.AND P6, PT, R17, c[0x0][0x1d4], PT ;  /* 0x0000750011007a0c */ /* 0x000fe40003fc6270 */
[----:B------:R-:W-:Y:S02]  /*9230*/  ISETP.GE.AND P2, PT, R16, c[0x0][0x1d4], PT ;  /* 0x0000750010007a0c */ /* 0x000fe40003f46270 */
[----:B------:R-:W-:-:S03]  /*9240*/  IADD3 R15, R223, 0xc0, RZ ;  /* 0x000000c0df0f7810 */ /* 0x000fc60007ffe0ff */
[----:B------:R-:W-:Y:S02]  /*9250*/  @P5 LOP3.LUT R212, R212, 0x100, RZ, 0xfc, !PT ;  /* 0x00000100d4d45812 */ /* 0x000fe400078efcff */
[----:B------:R-:W-:Y:S02]  /*9260*/  ISETP.GE.AND P3, PT, R15, c[0x0][0x1d4], PT ;  /* 0x000075000f007a0c */ /* 0x000fe40003f66270 */
[----:B------:R-:W-:-:S04]  /*9270*/  LOP3.LUT R212, R212, 0xffffff7f, RZ, 0xc0, !PT ;  /* 0xffffff7fd4d47812 */ /* 0x000fc800078ec0ff */
[----:B------:R-:W-:-:S04]  /*9280*/  @P6 LOP3.LUT R212, R212, 0x80, RZ, 0xfc, !PT ;  /* 0x00000080d4d46812 */ /* 0x000fc800078efcff */
[----:B------:R-:W-:-:S04]  /*9290*/  LOP3.LUT R212, R212, 0xffffffbf, RZ, 0xc0, !PT ;  /* 0xffffffbfd4d47812 */ /* 0x000fc800078ec0ff */
[----:B------:R-:W-:-:S04]  /*92a0*/  @P2 LOP3.LUT R212, R212, 0x40, RZ, 0xfc, !PT ;  /* 0x00000040d4d42812 */ /* 0x000fc800078efcff */
[----:B------:R-:W-:-:S04]  /*92b0*/  LOP3.LUT R212, R212, 0xfffffbff, RZ, 0xc0, !PT ;  /* 0xfffffbffd4d47812 */ /* 0x000fc800078ec0ff */
[----:B------:R-:W-:Y:S02]  /*92c0*/  @P3 LOP3.LUT R212, R212, 0x400, RZ, 0xfc, !PT ;  /* 0x00000400d4d43812 */ /* 0x000fe400078efcff */
[----:B------:R-:W-:Y:S01]  /*92d0*/  SHF.R.S32.HI R237, RZ, 0x3, R4 ;  /* 0x00000003ffed7819 */ /* 0x000fe20000011404 */
[----:B------:R-:W-:Y:S01]  /*92e0*/  IMAD.MOV.U32 R103, RZ, RZ, 0x30 ;  /* 0x00000030ff677424 */ /* 0x000fe200078e00ff */
[----:B------:R-:W-:Y:S01]  /*92f0*/  BAR.SYNC.DEFER_BLOCKING 0x0 ;  /* 0x0000000000007b1d */ /* 0x000fe20000010000 */
[----:B------:R-:W-:Y:S02]  /*9300*/  IMAD.MOV.U32 R3, RZ, RZ, c[0x0][0x2b8] ;  /* 0x0000ae00ff037624 */ /* 0x000fe400078e00ff */
[----:B------:R-:W-:Y:S02]  /*9310*/  IMAD R144, R222, R103, -0x30 ;  /* 0xffffffd0de907424 */ /* 0x000fe400078e0267 */
[----:B------:R-:W-:Y:S01]  /*9320*/  IMAD R235, R0, 0x20, R237 ;  /* 0x0000002000eb7824 */ /* 0x000fe200078e02ed */
[----:B------:R-:W-:Y:S01]  /*9330*/  ISETP.NE.AND P1, PT, R3, 0x1, PT ;  /* 0x000000010300780c */ /* 0x000fe20003f25270 */
[----:B------:R-:W-:Y:S02]  /*9340*/  IMAD.MOV.U32 R224, RZ, RZ, RZ ;  /* 0x000000ffffe07224 */ /* 0x000fe400078e00ff */
[----:B------:R-:W-:-:S05]  /*9350*/  IMAD.IADD R3, R235, 0x1, R144 ;  /* 0x00000001eb037824 */ /* 0x000fca00078e0290 */
[----:B-----5:R-:W-:Y:S01]  /*9360*/  ISETP.GE.AND P0, PT, R3, R25, PT ;  /* 0x000000190300720c */ /* 0x020fe20003f06270 */
[----:B------:R-:W-:-:S03]  /*9370*/  IMAD.IADD R3, R238, 0x1, R3 ;  /* 0x00000001ee037824 */ /* 0x000fc600078e0203 */
[----:B------:R-:W-:Y:S01]  /*9380*/  ISETP.GT.OR P0, PT, R235, 0x2f, P0 ;  /* 0x0000002feb00780c */ /* 0x000fe20000704670 */
[----:B------:R-:W-:-:S04]  /*9390*/  @P1 IMAD.HI.U32 R4, R3, c[0x0][0x2bc], RZ ;  /* 0x0000af0003041a27 */ /* 0x000fc800078e00ff */
[----:B------:R-:W-:Y:S01]  /*93a0*/  IMAD.MOV.U32 R0, RZ, RZ, R3 ;  /* 0x000000ffff007224 */ /* 0x000fe200078e0003 */
[----:B------:R-:W-:-:S07]  /*93b0*/  @P1 SHF.R.U32.HI R0, RZ, c[0x0][0x2c0], R4 ;  /* 0x0000b000ff001a19 */ /* 0x000fce0000011604 */
[----:B------:R-:W-:-:S04]  /*93c0*/  @!P0 IADD3 R4, P1, R0, R240, RZ ;  /* 0x000000f000048210 */ /* 0x000fc80007f3e0ff */
[----:B------:R-:W-:Y:S02]  /*93d0*/  @!P0 LEA.HI.X.SX32 R8, R0, R244, 0x1, P1 ;  /* 0x000000f400088211 */ /* 0x000fe400008f0eff */
[----:B------:R-:W-:-:S04]  /*93e0*/  @!P0 LEA R10, P1, R4, c[0x0][0x2a0], 0x2 ;  /* 0x0000a800040a8a11 */ /* 0x000fc800078210ff */
[----:B------:R-:W-:-:S05]  /*93f0*/  @!P0 LEA.HI.X R11, R4, c[0x0][0x2a4], R8, 0x2, P1 ;  /* 0x0000a900040b8a11 */ /* 0x000fca00008f1408 */
[----:B------:R1:W2:Y:S01]  /*9400*/  @!P0 LDG.E R224, [R10.64] ;  /* 0x0000000e0ae08981 */ /* 0x0002a2000c1e1900 */
[----:B------:R-:W-:Y:S01]  /*9410*/  IMAD.MOV R0, RZ, RZ, -R0 ;  /* 0x000000ffff007224 */ /* 0x000fe200078e0a00 */
[----:B------:R-:W-:Y:S01]  /*9420*/  LEA.HI R14, R14, R128, RZ, 0x6 ;  /* 0x000000800e0e7211 */ /* 0x000fe200078f30ff */
[----:B------:R-:W-:Y:S01]  /*9430*/  IMAD.SHL.U32 R4, R237, 0x40, RZ ;  /* 0x00000040ed047824 */ /* 0x000fe200078e00ff */
[----:B------:R-:W-:Y:S01]  /*9440*/  LOP3.LUT R212, R212, 0xfffffdff, RZ, 0xc0, !PT ;  /* 0xfffffdffd4d47812 */ /* 0x000fe200078ec0ff */
[----:B------:R-:W-:Y:S01]  /*9450*/  IMAD R225, R0, c[0x0][0x2b8], R3 ;  /* 0x0000ae0000e17a24 */ /* 0x000fe200078e0203 */
[----:B------:R-:W-:Y:S01]  /*9460*/  BSSY B2, `(.L_x_1195) ;  /* 0x000004f000027945 */ /* 0x000fe20003800000 */
[----:B------:R-:W-:Y:S01]  /*9470*/  IMAD R103, R222, -0x30, R103 ;  /* 0xffffffd0de677824 */ /* 0x000fe200078e0267 */
[----:B------:R-:W-:Y:S02]  /*9480*/  IADD3 R101, R2, 0x18, RZ ;  /* 0x0000001802657810 */ /* 0x000fe40007ffe0ff */
[----:B------:R-:W-:Y:S01]  /*9490*/  SHF.R.S32.HI R141, RZ, 0x1f, R225 ;  /* 0x0000001fff8d7819 */ /* 0x000fe200000114e1 */
[----:B------:R-:W-:Y:S01]  /*94a0*/  IMAD.IADD R142, R25, 0x1, R103 ;  /* 0x00000001198e7824 */ /* 0x000fe200078e0267 */
[----:B------:R-:W-:-:S03]  /*94b0*/  MOV R146, 0x9950 ;  /* 0x0000995000927802 */ /* 0x000fc60000000f00 */
[----:B------:R-:W-:-:S04]  /*94c0*/  IMAD R0, R141, c[0x0][0x1e0], RZ ;  /* 0x000078008d007a24 */ /* 0x000fc800078e02ff */
[C---:B------:R-:W-:Y:S02]  /*94d0*/  IMAD R0, R225.reuse, c[0x0][0x1e4], R0 ;  /* 0x00007900e1007a24 */ /* 0x040fe400078e0200 */
[----:B-1----:R-:W-:-:S04]  /*94e0*/  IMAD.WIDE.U32 R10, R225, c[0x0][0x1e0], RZ ;  /* 0x00007800e10a7a25 */ /* 0x002fc800078e00ff */
        /* <DEDUP_REMOVED lines=9> */
[----:B------:R-:W-:Y:S01]  /*9580*/  SHFL.IDX PT, R10, R12, RZ, 0x181f ;  /* 0x00181fff0c0a7589 */ /* 0x000fe200000e0000 */
[----:B------:R-:W-:Y:S02]  /*9590*/  LOP3.LUT R0, R4, 0x1c0, RZ, 0xc0, !PT ;  /* 0x000001c004007812 */ /* 0x000fe400078ec0ff */
[----:B------:R-:W-:Y:S01]  /*95a0*/  IMNMX R4, R142, 0x30, PT ;  /* 0x000000308e047817 */ /* 0x000fe20003800200 */
[----:B------:R-:W1:Y:S01]  /*95b0*/  SHFL.IDX PT, R11, R3, RZ, 0x181f ;  /* 0x00181fff030b7589 */ /* 0x000e6200000e0000 */
[----:B------:R-:W-:Y:S02]  /*95c0*/  LOP3.LUT R13, R0, 0x38, R223, 0xf8, !PT ;  /* 0x00000038000d7812 */ /* 0x000fe400078ef8df */
[----:B------:R-:W-:Y:S01]  /*95d0*/  SHF.R.U32.HI R8, RZ, 0x3, R0 ;  /* 0x00000003ff087819 */ /* 0x000fe20000011600 */
[----:B------:R-:W-:Y:S01]  /*95e0*/  IMAD.IADD R0, R4, 0x1, -R237 ;  /* 0x0000000104007824 */ /* 0x000fe200078e0aed */
[----:B------:R-:W-:Y:S01]  /*95f0*/  SHFL.IDX PT, R12, R12, 0x1, 0x181f ;  /* 0x00381f000c0c7f89 */ /* 0x000fe200000e0000 */
[----:B------:R-:W-:Y:S01]  /*9600*/  IMAD.SHL.U32 R4, R14, 0x8, RZ ;  /* 0x000000080e047824 */ /* 0x000fe200078e00ff */
[----:B------:R-:W-:-:S02]  /*9610*/  LOP3.LUT R8, R13, R8, RZ, 0x3c, !PT ;  /* 0x000000080d087212 */ /* 0x000fc400078e3cff */
[----:B------:R2:W3:Y:S01]  /*9620*/  SHFL.IDX PT, R13, R3, 0x1, 0x181f ;  /* 0x00381f00030d7f89 */ /* 0x0004e200000e0000 */
[----:B------:R-:W-:Y:S02]  /*9630*/  ISETP.GE.AND P1, PT, R0, 0x1, PT ;  /* 0x000000010000780c */ /* 0x000fe40003f26270 */
[----:B------:R-:W-:Y:S02]  /*9640*/  SHF.R.S32.HI R14, RZ, 0x1f, R16 ;  /* 0x0000001fff0e7819 */ /* 0x000fe40000011410 */
[----:B------:R-:W-:Y:S02]  /*9650*/  LOP3.LUT R213, R8, 0xfffffe00, R4, 0xf8, !PT ;  /* 0xfffffe0008d57812 */ /* 0x000fe400078ef804 */
[----:B------:R-:W-:Y:S02]  /*9660*/  SHF.R.S32.HI R8, RZ, 0x1f, R15 ;  /* 0x0000001fff087819 */ /* 0x000fe4000001140f */
[----:B------:R-:W-:Y:S02]  /*9670*/  ISETP.GT.AND P0, PT, R0, 0x20, PT ;  /* 0x000000200000780c */ /* 0x000fe40003f04270 */
[----:B------:R-:W-:-:S03]  /*9680*/  LEA.HI R0, R8, R15, RZ, 0x3 ;  /* 0x0000000f08007211 */ /* 0x000fc600078f18ff */
[----:B-1----:R-:W-:Y:S01]  /*9690*/  @P1 IMAD.WIDE R18, R223, 0x2, R10 ;  /* 0x00000002df121825 */ /* 0x002fe200078e020a */
[----:B------:R-:W-:-:S04]  /*96a0*/  LOP3.LUT R247, R0, 0xfffffff8, RZ, 0xc0, !PT ;  /* 0xfffffff800f77812 */ /* 0x000fc800078ec0ff */
[----:B------:R-:W-:-:S03]  /*96b0*/  SHF.R.S32.HI R250, RZ, 0x1f, R247 ;  /* 0x0000001ffffa7819 */ /* 0x000fc600000114f7 */
[----:B------:R-:W-:Y:S01]  /*96c0*/  @P0 IMAD.SHL.U32 R0, R213, 0x2, RZ ;  /* 0x00000002d5000824 */ /* 0x000fe200078e00ff */
[----:B--2---:R-:W-:-:S04]  /*96d0*/  SHF.R.S32.HI R3, RZ, 0x1f, R17 ;  /* 0x0000001fff037819 */ /* 0x004fc80000011411 */
[----:B------:R-:W-:Y:S02]  /*96e0*/  LEA.HI R4, R3, R17, RZ, 0x3 ;  /* 0x0000001103047211 */ /* 0x000fe400078f18ff */
[----:B------:R-:W-:Y:S02]  /*96f0*/  LEA.HI R3, R14, R16, RZ, 0x3 ;  /* 0x000000100e037211 */ /* 0x000fe400078f18ff */
[----:B------:R-:W-:Y:S02]  /*9700*/  LOP3.LUT R249, R4, 0xfffffff8, RZ, 0xc0, !PT ;  /* 0xfffffff804f97812 */ /* 0x000fe400078ec0ff */
[----:B------:R-:W-:Y:S01]  /*9710*/  LOP3.LUT R248, R3, 0xfffffff8, RZ, 0xc0, !PT ;  /* 0xfffffff803f87812 */ /* 0x000fe200078ec0ff */
[----:B------:R-:W-:Y:S01]  /*9720*/  @P1 IMAD.SHL.U32 R3, R213, 0x2, RZ ;  /* 0x00000002d5031824 */ /* 0x000fe200078e00ff */
[----:B------:R-:W-:Y:S01]  /*9730*/  LEA.HI R4, R32, R166, RZ, 0x5 ;  /* 0x000000a620047211 */ /* 0x000fe200078f28ff */
[----:B------:R-:W-:Y:S01]  /*9740*/  @P1 IMAD.WIDE R16, R249, 0x2, R10 ;  /* 0x00000002f9101825 */ /* 0x000fe200078e020a */
[----:B------:R-:W-:-:S02]  /*9750*/  SHF.R.S32.HI R252, RZ, 0x1f, R249 ;  /* 0x0000001ffffc7819 */ /* 0x000fc400000114f9 */
[----:B------:R3:W-:Y:S01]  /*9760*/  @P1 LDGSTS.E.BYPASS.LTC128B.128 [R3+0xa080], [R18.64], !P5 ;  /* 0x0a08000012031fae */ /* 0x0007e2000e901d4e */
[----:B------:R-:W-:Y:S01]  /*9770*/  @P1 IMAD.WIDE R14, R248, 0x2, R10 ;  /* 0x00000002f80e1825 */ /* 0x000fe200078e020a */
[----:B------:R-:W-:Y:S02]  /*9780*/  SHF.R.S32.HI R251, RZ, 0x1f, R248 ;  /* 0x0000001ffffb7819 */ /* 0x000fe400000114f8 */
[----:B------:R1:W-:Y:S01]  /*9790*/  @P1 LDGSTS.E.BYPASS.LTC128B.128 [R3+0xb880], [R16.64], !P6 ;  /* 0x0b88000010031fae */ /* 0x0003e2000f101d4e */
[----:B------:R-:W-:-:S03]  /*97a0*/  @P1 IMAD.WIDE R10, R247, 0x2, R10 ;  /* 0x00000002f70a1825 */ /* 0x000fc600078e020a */
[----:B------:R2:W-:Y:S04]  /*97b0*/  @P1 LDGSTS.E.BYPASS.LTC128B.128 [R3+0xd080], [R14.64], !P2 ;  /* 0x0d0800000e031fae */ /* 0x0005e8000d101d4e */
[----:B------:R4:W-:Y:S01]  /*97c0*/  @P1 LDGSTS.E.BYPASS.LTC128B.128 [R3+0xe880], [R10.64], !P3 ;  /* 0x0e8800000a031fae */ /* 0x0009e2000d901d4e */
[----:B------:R-:W-:-:S13]  /*97d0*/  ISETP.GT.AND P1, PT, R235, 0x2f, PT ;  /* 0x0000002feb00780c */ /* 0x000fda0003f24270 */
[----:B------:R-:W-:Y:S01]  /*97e0*/  @P1 LOP3.LUT R212, R212, 0x200, RZ, 0xfc, !PT ;  /* 0x00000200d4d41812 */ /* 0x000fe200078efcff */
[----:B---3--:R-:W-:-:S04]  /*97f0*/  @P0 IMAD.WIDE R18, R223, 0x2, R12 ;  /* 0x00000002df120825 */ /* 0x008fc800078e020c */
[--C-:B-1----:R-:W-:Y:S01]  /*9800*/  @P0 IMAD.WIDE R16, R249, 0x2, R12.reuse ;  /* 0x00000002f9100825 */ /* 0x102fe200078e020c */
[----:B------:R1:W-:Y:S03]  /*9810*/  @P0 LDGSTS.E.BYPASS.LTC128B.128 [R0+0xb080], [R18.64], !P5 ;  /* 0x0b08000012000fae */ /* 0x0003e6000e901d4e */
[--C-:B--2---:R-:W-:Y:S01]  /*9820*/  @P0 IMAD.WIDE R14, R248, 0x2, R12.reuse ;  /* 0x00000002f80e0825 */ /* 0x104fe200078e020c */
[----:B------:R1:W-:Y:S03]  /*9830*/  @P0 LDGSTS.E.BYPASS.LTC128B.128 [R0+0xc880], [R16.64], !P6 ;  /* 0x0c88000010000fae */ /* 0x0003e6000f101d4e */
[----:B------:R-:W-:Y:S01]  /*9840*/  @P0 IMAD.WIDE R12, R247, 0x2, R12 ;  /* 0x00000002f70c0825 */ /* 0x000fe200078e020c */
[----:B------:R1:W-:Y:S01]  /*9850*/  @P0 LDGSTS.E.BYPASS.LTC128B.128 [R0+0xe080], [R14.64], !P2 ;  /* 0x0e0800000e000fae */ /* 0x0003e2000d101d4e */
[----:B----4-:R-:W-:-:S02]  /*9860*/  LOP3.LUT R10, R22, R21, RZ, 0xfc, !PT ;  /* 0x00000015160a7212 */ /* 0x010fc400078efcff */
[----:B------:R-:W-:Y:S01]  /*9870*/  IMAD.SHL.U32 R3, R29, 0x8, RZ ;  /* 0x000000081d037824 */ /* 0x000fe200078e00ff */
[----:B------:R1:W-:Y:S01]  /*9880*/  @P0 LDGSTS.E.BYPASS.LTC128B.128 [R0+0xf880], [R12.64], !P3 ;  /* 0x0f8800000c000fae */ /* 0x0003e2000d901d4e */
[----:B------:R-:W-:-:S03]  /*9890*/  LOP3.LUT P0, RZ, R26, 0x2, RZ, 0xc0, !PT ;  /* 0x000000021aff7812 */ /* 0x000fc6000780c0ff */
[----:B------:R-:W0:Y:S01]  /*98a0*/  LDGDEPBAR ;  /* 0x00000000000079af */ /* 0x000e220000000000 */
[----:B------:R-:W-:Y:S01]  /*98b0*/  LOP3.LUT R3, R20, 0x8, R3, 0xf8, !PT ;  /* 0x0000000814037812 */ /* 0x000fe200078ef803 */
[----:B-1----:R-:W-:Y:S01]  /*98c0*/  IMAD.SHL.U32 R0, R4, 0x20, RZ ;  /* 0x0000002004007824 */ /* 0x002fe200078e00ff */
[----:B------:R-:W-:-:S04]  /*98d0*/  SHF.R.U32.HI R4, RZ, 0x3, R20 ;  /* 0x00000003ff047819 */ /* 0x000fc80000011614 */
[----:B------:R-:W-:Y:S01]  /*98e0*/  LOP3.LUT R3, R3, R4, RZ, 0x3c, !PT ;  /* 0x0000000403037212 */ /* 0x000fe200078e3cff */
[----:B------:R-:W-:Y:S01]  /*98f0*/  IMAD.MOV.U32 R4, RZ, RZ, 0x10 ;  /* 0x00000010ff047424 */ /* 0x000fe200078e00ff */
[----:B------:R-:W-:-:S03]  /*9900*/  LOP3.LUT R0, R0, 0xfffffc00, RZ, 0xc0, !PT ;  /* 0xfffffc0000007812 */ /* 0x000fc600078ec0ff */
[----:B------:R-:W-:Y:S01]  /*9910*/  IMAD R8, R23, 0x200, R3 ;  /* 0x0000020017087824 */ /* 0x000fe200078e0203 */
[----:B------:R-:W-:Y:S02]  /*9920*/  IADD3 R0, R22, R21, R0 ;  /* 0x0000001516007210 */ /* 0x000fe40007ffe000 */
[----:B------:R-:W-:Y:S02]  /*9930*/  SEL R4, R4, 0xfffffff0, !P0 ;  /* 0xfffffff004047807 */ /* 0x000fe40004000000 */
[----:B------:R-:W-:Y:S05]  /*9940*/  CALL.REL.NOINC `($_ZN7cutlass13device_kernelIN5flash19enable_sm80_to_sm89INS1_16FlashAttnFwdSm80INS1_25CollectiveMainloopFwdSm80ILi8ELi1ELb0EN4cute5tupleIJNS5_1CILi128EEENS7_ILi48EEENS7_ILi256EEEEEELi256ENS_6half_tEfNS_4arch4Sm80ELb0ELb1ELb1ELb1ELb1ELb1ELb1ELb0EEENS1_21CollectiveEpilogueFwdINS6_IJS8_SA_S9_EEENS6_IJNS7_ILi1EEESI_SI_EEESC_SE_Li256ELb1ELb1ELb0ELb0EEENS1_19SingleTileSchedulerILb1ELb0ELb1ELi128EEEEEEEEEvNT_6ParamsE$_ZZN5flash25CollectiveMainloopFwdSm80ILi8ELi1ELb0EN4cute5tupleIJNS1_1CILi128EEENS3_ILi48EEENS3_ILi256EEEEEELi256EN7cutlass6half_tEfNS8_4arch4Sm80ELb0ELb1ELb1ELb1ELb1ELb1ELb1ELb0EE3mmaINS_16FlashAttnFwdSm80ISC_NS_21CollectiveEpilogueFwdINS2_IJS4_S6_S5_EEENS2_IJNS3_ILi1EEESH_SH_EEES9_SB_Li256ELb1ELb1ELb0ELb0EEENS_19SingleTileSchedulerILb1ELb0ELb1ELi128EEEE13SharedStorageENS1_6TensorINS1_11ArrayEngineIfLm128EEENS1_6LayoutINS2_IJNS2_IJNS3_ILi2EEESS_EEESH_NS3_ILi32EEEEEENS2_IJNS2_IJSH_SS_EEENS3_ILi0EEENS3_ILi4EEEEEEEEEENS_7SoftmaxILi2ELi0EEEEEbRKNSC_6ParamsERT0_RT1_iRKNS_16SeqlenInfoQKNewKILb1ELb1EEENS2_IJiiiiEEERT_ENKUlvE_clEv) ;  /* 0x00013a4000007944 */ /* 0x000fea0003c00000 */
[----:B------:R-:W-:Y:S05]  /*9950*/  BSYNC B2 ;  /* 0x0000000000027941 */ /* 0x000fea0003800000 */
.L_x_1195:
[----:B------:R2:W5:Y:S01]  /*9960*/  LDL R88, [R1] ;  /* 0x0000000001587983 */ /* 0x0005620000100800 */
[----:B------:R-:W-:-:S04]  /*9970*/  DEPBAR.LE SB0, 0x0 ;  /* 0x000080000000791a */ /* 0x000fc80000000000 */
[----:B------:R2:W5:Y:S01]  /*9980*/  LDL R232, [R1+0x10] ;  /* 0x0000100001e87983 */ /* 0x0005620000100800 */
[----:B------:R-:W-:Y:S01]  /*9990*/  WARPSYNC 0xffffffff ;  /* 0xffffffff00007948 */ /* 0x000fe20003800000 */
[----:B------:R-:W-:Y:S01]  /*99a0*/  SHF.L.U32 R200, R8, 0x1, RZ ;  /* 0x0000000108c87819 */ /* 0x000fe200000006ff */
[----:B------:R-:W-:Y:S01]  /*99b0*/  IMAD.WIDE.U32 R2, R225, c[0x0][0x208], RZ ;  /* 0x00008200e1027a25 */ /* 0x000fe200078e00ff */
[----:B------:R-:W-:Y:S01]  /*99c0*/  BAR.SYNC.DEFER_BLOCKING 0x0 ;  /* 0x0000000000007b1d */ /* 0x000fe20000010000 */
[C---:B------:R-:W-:Y:S02]  /*99d0*/  LEA R209, R0.reuse, 0x10080, 0x1 ;  /* 0x0001008000d17811 */ /* 0x040fe400078e08ff */
[----:B-1----:R-:W-:Y:S01]  /*99e0*/  SHF.L.U32 R16, R0, 0x1, RZ ;  /* 0x0000000100107819 */ /* 0x002fe200000006ff */
[----:B------:R-:W-:Y:S01]  /*99f0*/  IMAD R0, R4, 0x2, R200 ;  /* 0x0000000204007824 */ /* 0x000fe200078e02c8 */
[----:B------:R-:W-:Y:S01]  /*9a00*/  LEA R208, R9, R209, 0x1 ;  /* 0x000000d109d07211 */ /* 0x000fe200078e08ff */
[----:B------:R-:W1:Y:S04]  /*9a10*/  S2R R11, SR_CTAID.Y ;  /* 0x00000000000b7919 */ /* 0x000e680000002600 */
[----:B------:R-:W3:Y:S04]  /*9a20*/  LDSM.16.M88.4 R56, [R0+0xa080] ;  /* 0x00a080000038783b */ /* 0x000ee80000000200 */
[----:B------:R-:W4:Y:S01]  /*9a30*/  LDSM.16.M88.4 R64, [R0+0xa880] ;  /* 0x00a880000040783b */ /* 0x000f220000000200 */
[----:B-1----:R-:W-:-:S03]  /*9a40*/  IMAD.WIDE.U32 R12, R11, c[0x0][0x210], RZ ;  /* 0x000084000b0c7a25 */ /* 0x002fc600078e00ff */
[----:B------:R1:W2:Y:S04]  /*9a50*/  LDSM.16.M88.4 R72, [R0+0xb080] ;  /* 0x00b080000048783b */ /* 0x0002a80000000200 */
[----:B------:R-:W2:Y:S04]  /*9a60*/  LDSM.16.M88.4 R16, [R16+0x10080] ;  /* 0x010080001010783b */ /* 0x000ea80000000200 */
[----:B------:R2:W2:Y:S04]  /*9a70*/  LDSM.16.M88.4 R36, [R200+0xa080] ;  /* 0x00a08000c824783b */ /* 0x0004a80000000200 */
[----:B------:R2:W2:Y:S04]  /*9a80*/  LDSM.16.M88.4 R40, [R200+0xa880] ;  /* 0x00a88000c828783b */ /* 0x0004a80000000200 */
[----:B------:R2:W2:Y:S04]  /*9a90*/  LDSM.16.M88.4 R28, [R200+0xb080] ;  /* 0x00b08000c81c783b */ /* 0x0004a80000000200 */
[----:B------:R2:W2:Y:S01]  /*9aa0*/  LDSM.16.M88.4 R24, [R208] ;  /* 0x00000000d018783b */ /* 0x0004a20000000200 */
[----:B-1----:R-:W-:-:S04]  /*9ab0*/  IMAD R0, R141, c[0x0][0x208], RZ ;  /* 0x000082008d007a24 */ /* 0x002fc800078e02ff */
[----:B------:R-:W-:-:S04]  /*9ac0*/  IMAD R0, R225, c[0x0][0x20c], R0 ;  /* 0x00008300e1007a24 */ /* 0x000fc800078e0200 */
[----:B------:R-:W-:Y:S02]  /*9ad0*/  IMAD.IADD R3, R3, 0x1, R0 ;  /* 0x0000000103037824 */ /* 0x000fe400078e0200 */
[----:B------:R-:W-:Y:S02]  /*9ae0*/  IMAD R0, R143, c[0x0][0x218], RZ ;  /* 0x000086008f007a24 */ /* 0x000fe400078e02ff */
[----:B------:R-:W-:-:S04]  /*9af0*/  IMAD.WIDE.U32 R2, R224, c[0x0][0x218], R2 ;  /* 0x00008600e0027a25 */ /* 0x000fc800078e0002 */
[----:B------:R-:W-:Y:S01]  /*9b00*/  IMAD R8, R224, c[0x0][0x21c], R0 ;  /* 0x00008700e0087a24 */ /* 0x000fe200078e0200 */
[----:B------:R-:W-:Y:S02]  /*9b10*/  IADD3 R2, P1, R12, R2, RZ ;  /* 0x000000020c027210 */ /* 0x000fe40007f3e0ff */
[----:B------:R-:W-:Y:S02]  /*9b20*/  IADD3 R0, R200, 0xa080, RZ ;  /* 0x0000a080c8007810 */ /* 0x000fe40007ffe0ff */
[----:B------:R-:W-:Y:S02]  /*9b30*/  LEA R11, P0, R2, c[0x0][0x1f8], 0x1 ;  /* 0x00007e00020b7a11 */ /* 0x000fe400078008ff */
[----:B------:R-:W-:Y:S02]  /*9b40*/  IADD3.X R3, R246, R3, R8, P1, !PT ;  /* 0x00000003f6037210 */ /* 0x000fe40000ffe408 */
[----:B------:R-:W-:Y:S01]  /*9b50*/  LEA R207, R4, R0, 0x1 ;  /* 0x0000000004cf7211 */ /* 0x000fe200078e08ff */
[----:B------:R-:W-:Y:S01]  /*9b60*/  IMAD.IADD R0, R142, 0x1, -R237 ;  /* 0x000000018e007824 */ /* 0x000fe200078e0aed */
[----:B------:R-:W-:Y:S01]  /*9b70*/  LEA.HI.X R4, R2, c[0x0][0x1fc], R3, 0x1, P0 ;  /* 0x00007f0002047a11 */ /* 0x000fe200000f0c03 */
[----:B------:R-:W-:Y:S05]  /*9b80*/  BRA.DIV ~URZ, `(.L_x_1196) ;  /* 0x00011cb27f007947 */ /* 0x000fea000b800000 */
[----:B---34-:R1:W3:Y:S02]  /*9b90*/  SHFL.IDX PT, R3, R4, RZ, 0x181f ;  /* 0x00181fff04037589 */ /* 0x0182e400000e0000 */
.L_x_1319:
[----:B------:R-:W4:Y:S01]  /*9ba0*/  SHFL.IDX PT, R2, R11, RZ, 0x181f ;  /* 0x00181fff0b027589 */ /* 0x000f2200000e0000 */
[----:B------:R-:W-:Y:S01]  /*9bb0*/  ISETP.GE.AND P1, PT, R223, c[0x0][0x1d4], PT ;  /* 0x00007500df007a0c */ /* 0x000fe20003f26270 */
[----:B------:R-:W-:Y:S01]  /*9bc0*/  IMAD.SHL.U32 R213, R213, 0x2, RZ ;  /* 0x00000002d5d57824 */ /* 0x000fe200078e00ff */
[----:B------:R-:W-:Y:S01]  /*9bd0*/  IADD3 R8, R223, 0x40, RZ ;  /* 0x00000040df087810 */ /* 0x000fe20007ffe0ff */
[----:B------:R-:W-:Y:S01]  /*9be0*/  BSSY B0, `(.L_x_1197) ;  /* 0x0000030000007945 */ /* 0x000fe20003800000 */
[----:B------:R-:W-:-:S02]  /*9bf0*/  ISETP.LT.OR P0, PT, R0, 0x1, P1 ;  /* 0x000000010000780c */ /* 0x000fc40000f01670 */
[----:B------:R-:W-:Y:S02]  /*9c00*/  ISETP.GE.AND P4, PT, R8, c[0x0][0x1d4], PT ;  /* 0x0000750008007a0c */ /* 0x000fe40003f86270 */
[C---:B------:R-:W-:Y:S02]  /*9c10*/  IADD3 R8, R223.reuse, 0x80, RZ ;  /* 0x00000080df087810 */ /* 0x040fe40007ffe0ff */
[----:B------:R-:W-:Y:S02]  /*9c20*/  ISETP.GT.AND P5, PT, R128, 0x7f, PT ;  /* 0x0000007f8000780c */ /* 0x000fe40003fa4270 */
[----:B------:R-:W-:Y:S02]  /*9c30*/  ISETP.GE.AND P3, PT, R8, c[0x0][0x1d4], PT ;  /* 0x0000750008007a0c */ /* 0x000fe40003f66270 */
[----:B------:R-:W-:Y:S02]  /*9c40*/  IADD3 R8, R223, 0xc0, RZ ;  /* 0x000000c0df087810 */ /* 0x000fe40007ffe0ff */
[----:B------:R-:W-:-:S02]  /*9c50*/  LOP3.LUT R212, R212, 0xfffff7ff, RZ, 0xc0, !PT ;  /* 0xfffff7ffd4d47812 */ /* 0x000fc400078ec0ff */
[----:B------:R-:W-:Y:S01]  /*9c60*/  ISETP.GE.AND P2, PT, R8, c[0x0][0x1d4], PT ;  /* 0x0000750008007a0c */ /* 0x000fe20003f46270 */
[----:B---34-:R-:W-:-:S04]  /*9c70*/  IMAD.WIDE R12, R223, 0x2, R2 ;  /* 0x00000002df0c7825 */ /* 0x018fc800078e0202 */
[----:B------:R-:W-:Y:S01]  /*9c80*/  @P5 LOP3.LUT R212, R212, 0x800, RZ, 0xfc, !PT ;  /* 0x00000800d4d45812 */ /* 0x000fe200078efcff */
[----:B------:R-:W-:Y:S01]  /*9c90*/  @!PT LDS RZ, [RZ] ;  /* 0x00000000fffff984 */ /* 0x000fe20000000800 */
[----:B------:R-:W-:Y:S01]  /*9ca0*/  @!PT LDS RZ, [RZ] ;  /* 0x00000000fffff984 */ /* 0x000fe20000000800 */
[----:B------:R3:W-:Y:S01]  /*9cb0*/  LDGSTS.E.BYPASS.LTC128B.128 [R213+0x4080], [R12.64], !P0 ;  /* 0x040800000cd57fae */ /* 0x0007e2000c101d4e */
[----:B------:R-:W-:Y:S01]  /*9cc0*/  ISETP.LT.OR P0, PT, R0, 0x1, P4 ;  /* 0x000000010000780c */ /* 0x000fe20002701670 */
[----:B---3--:R-:W-:-:S12]  /*9cd0*/  IMAD.WIDE R12, R249, 0x2, R2 ;  /* 0x00000002f90c7825 */ /* 0x008fd800078e0202 */
[----:B------:R3:W-:Y:S01]  /*9ce0*/  LDGSTS.E.BYPASS.LTC128B.128 [R213+0x5880], [R12.64], !P0 ;  /* 0x058800000cd57fae */ /* 0x0007e2000c101d4e */
[----:B------:R-:W-:Y:S01]  /*9cf0*/  ISETP.LT.OR P0, PT, R0, 0x1, P3 ;  /* 0x000000010000780c */ /* 0x000fe20001f01670 */
[----:B---3--:R-:W-:-:S04]  /*9d00*/  IMAD.WIDE R12, R248, 0x2, R2 ;  /* 0x00000002f80c7825 */ /* 0x008fc800078e0202 */
[----:B------:R-:W-:-:S08]  /*9d10*/  IMAD.WIDE R2, R247, 0x2, R2 ;  /* 0x00000002f7027825 */ /* 0x000fd000078e0202 */
[----:B------:R3:W-:Y:S01]  /*9d20*/  LDGSTS.E.BYPASS.LTC128B.128 [R213+0x7080], [R12.64], !P0 ;  /* 0x070800000cd57fae */ /* 0x0007e2000c101d4e */
[----:B------:R-:W-:-:S13]  /*9d30*/  ISETP.LT.OR P0, PT, R0, 0x1, P2 ;  /* 0x000000010000780c */ /* 0x000fda0001701670 */
[----:B------:R4:W-:Y:S02]  /*9d40*/  LDGSTS.E.BYPASS.LTC128B.128 [R213+0x8880], [R2.64], !P0 ;  /* 0x0888000002d57fae */ /* 0x0009e4000c101d4e */
[----:B----4-:R-:W-:Y:S01]  /*9d50*/  SHF.R.S32.HI R2, RZ, 0x1f, R223 ;  /* 0x0000001fff027819 */ /* 0x010fe200000114df */
[----:B------:R-:W-:Y:S05]  /*9d60*/  @P5 BRA `(.L_x_1198) ;  /* 0x0000017000005947 */ /* 0x000fea0003800000 */
[----:B---3--:R-:W-:Y:S05]  /*9d70*/  BRA.DIV ~URZ, `(.L_x_1199) ;  /* 0x00011b427f007947 */ /* 0x008fea000b800000 */
[----:B-1----:R-:W1:Y:S04]  /*9d80*/  SHFL.IDX PT, R4, R4, 0x1, 0x181f ;  /* 0x00381f0004047f89 */ /* 0x002e6800000e0000 */
[----:B------:R3:W4:Y:S02]  /*9d90*/  SHFL.IDX PT, R2, R11, 0x1, 0x181f ;  /* 0x00381f000b027f89 */ /* 0x00072400000e0000 */
.L_x_1320:
[C---:B----4-:R-:W-:Y:S02]  /*9da0*/  LEA R20, P0, R249.reuse, R2, 0x1 ;  /* 0x00000002f9147211 */ /* 0x050fe400078008ff */
[----:B------:R-:W-:Y:S02]  /*9db0*/  SHF.R.S32.HI R3, RZ, 0x1f, R223 ;  /* 0x0000001fff037819 */ /* 0x000fe400000114df */
[----:B-1----:R-:W-:-:S02]  /*9dc0*/  LEA.HI.X R21, R249, R4, R252, 0x1, P0 ;  /* 0x00000004f9157211 */ /* 0x002fc400000f0cfc */
[----:B------:R-:W-:-:S04]  /*9dd0*/  LEA R14, P0, R248, R2, 0x1 ;  /* 0x00000002f80e7211 */ /* 0x000fc800078008ff */
[----:B------:R-:W-:Y:S02]  /*9de0*/  LEA.HI.X R15, R248, R4, R251, 0x1, P0 ;  /* 0x00000004f80f7211 */ /* 0x000fe400000f0cfb */
[----:B------:R-:W-:-:S04]  /*9df0*/  LEA R12, P0, R223, R2, 0x1 ;  /* 0x00000002df0c7211 */ /* 0x000fc800078008ff */
[----:B------:R-:W-:Y:S02]  /*9e00*/  LEA.HI.X R13, R223, R4, R3, 0x1, P0 ;  /* 0x00000004df0d7211 */ /* 0x000fe400000f0c03 */
[----:B------:R-:W-:-:S13]  /*9e10*/  ISETP.LT.OR P0, PT, R0, 0x21, P1 ;  /* 0x000000210000780c */ /* 0x000fda0000f01670 */
[----:B------:R-:W-:Y:S01]  /*9e20*/  @!PT LDS RZ, [RZ] ;  /* 0x00000000fffff984 */ /* 0x000fe20000000800 */
[----:B------:R-:W-:Y:S01]  /*9e30*/  @!PT LDS RZ, [RZ] ;  /* 0x00000000fffff984 */ /* 0x000fe20000000800 */
[----:B------:R-:W-:Y:S01]  /*9e40*/  @!PT LDS RZ, [RZ] ;  /* 0x00000000fffff984 */ /* 0x000fe20000000800 */
[----:B------:R1:W-:Y:S01]  /*9e50*/  LDGSTS.E.BYPASS.LTC128B.128 [R213+0x5080], [R12.64], !P0 ;  /* 0x050800000cd57fae */ /* 0x0003e2000c101d4e */
[----:B------:R-:W-:-:S04]  /*9e60*/  LEA R2, P0, R247, R2, 0x1 ;  /* 0x00000002f7027211 */ /* 0x000fc800078008ff */
[----:B------:R-:W-:Y:S02]  /*9e70*/  LEA.HI.X R3, R247, R4, R250, 0x1, P0 ;  /* 0x00000004f7037211 */ /* 0x000fe400000f0cfa */
[----:B------:R-:W-:-:S13]  /*9e80*/  ISETP.LT.OR P0, PT, R0, 0x21, P4 ;  /* 0x000000210000780c */ /* 0x000fda0002701670 */
[----:B------:R1:W-:Y:S01]  /*9e90*/  LDGSTS.E.BYPASS.LTC128B.128 [R213+0x6880], [R20.64], !P0 ;  /* 0x0688000014d57fae */ /* 0x0003e2000c101d4e */
[----:B------:R-:W-:-:S13]  /*9ea0*/  ISETP.LT.OR P0, PT, R0, 0x21, P3 ;  /* 0x000000210000780c */ /* 0x000fda0001f01670 */
[----:B------:R1:W-:Y:S01]  /*9eb0*/  LDGSTS.E.BYPASS.LTC128B.128 [R213+0x8080], [R14.64], !P0 ;  /* 0x080800000ed57fae */ /* 0x0003e2000c101d4e */
[----:B------:R-:W-:-:S13]  /*9ec0*/  ISETP.LT.OR P0, PT, R0, 0x21, P2 ;  /* 0x000000210000780c */ /* 0x000fda0001701670 */
[----:B------:R1:W-:Y:S02]  /*9ed0*/  LDGSTS.E.BYPASS.LTC128B.128 [R213+0x9880], [R2.64], !P0 ;  /* 0x0988000002d57fae */ /* 0x0003e4000c101d4e */
.L_x_1198:
[----:B---3--:R-:W-:Y:S05]  /*9ee0*/  BSYNC B0 ;  /* 0x0000000000007941 */ /* 0x008fea0003800000 */
.L_x_1197:
[----:B------:R-:W0:Y:S01]  /*9ef0*/  LDGDEPBAR ;  /* 0x00000000000079af */ /* 0x000e220000000000 */
[----:B------:R-:W-:Y:S01]  /*9f00*/  WARPSYNC 0xffffffff ;  /* 0xffffffff00007948 */ /* 0x000fe20003800000 */
[C---:B-12---:R-:W-:Y:S01]  /*9f10*/  HMMA.16816.F32 R20, R16.reuse, R36, RZ ;  /* 0x000000241014723c */ /* 0x046fe200000018ff */
[C---:B------:R-:W-:Y:S01]  /*9f20*/  LEA R211, R6.reuse, R209, 0x1 ;  /* 0x000000d106d37211 */ /* 0x040fe200078e08ff */
[----:B------:R-:W-:Y:S01]  /*9f30*/  LDSM.16.M88.4 R76, [R200+0xb880] ;  /* 0x00b88000c84c783b */ /* 0x000fe20000000200 */
[C---:B------:R-:W-:Y:S01]  /*9f40*/  LEA R206, R7.reuse, R200, 0x1 ;  /* 0x000000c807ce7211 */ /* 0x040fe200078e08ff */
[----:B------:R-:W-:Y:S01]  /*9f50*/  BSSY B1, `(.L_x_1200) ;  /* 0x0000104000017945 */ /* 0x000fe20003800000 */
[----:B------:R-:W-:Y:S01]  /*9f60*/  LEA R210, R6, R208, 0x1 ;  /* 0x000000d006d27211 */ /* 0x000fe200078e08ff */
[----:B------:R-:W-:Y:S01]  /*9f70*/  LDSM.16.M88.4 R12, [R211] ;  /* 0x00000000d30c783b */ /* 0x000fe20000000200 */
[----:B------:R-:W-:Y:S01]  /*9f80*/  LEA R205, R7, R207, 0x1 ;  /* 0x000000cf07cd7211 */ /* 0x000fe200078e08ff */
[C---:B------:R-:W-:Y:S01]  /*9f90*/  HMMA.16816.F32 R36, R16.reuse, R38, RZ ;  /* 0x000000261024723c */ /* 0x040fe200000018ff */
[----:B------:R-:W-:Y:S01]  /*9fa0*/  ISETP.GT.AND P0, PT, R145, R234, PT ;  /* 0x000000ea9100720c */ /* 0x000fe20003f04270 */
[----:B-----5:R-:W1:Y:S04]  /*9fb0*/  LDSM.16.M88.4 R48, [R206+0xa080] ;  /* 0x00a08000ce30783b */ /* 0x020e680000000200 */
[----:B------:R-:W2:Y:S02]  /*9fc0*/  LDSM.16.M88.4 R52, [R206+0xa880] ;  /* 0x00a88000ce34783b */ /* 0x000ea40000000200 */
[C---:B------:R-:W-:Y:S02]  /*9fd0*/  HMMA.16816.F32 R32, R16.reuse, R40, RZ ;  /* 0x000000281020723c */ /* 0x040fe400000018ff */
[----:B------:R-:W3:Y:S04]  /*9fe0*/  LDSM.16.M88.4 R60, [R206+0xb080] ;  /* 0x00b08000ce3c783b */ /* 0x000ee80000000200 */
[----:B------:R-:W-:Y:S02]  /*9ff0*/  LDSM.16.M88.4 R68, [R205] ;  /* 0x00000000cd44783b */ /* 0x000fe40000000200 */
[C---:B------:R-:W-:Y:S02]  /*a000*/  HMMA.16816.F32 R40, R16.reuse, R42, RZ ;  /* 0x0000002a1028723c */ /* 0x040fe400000018ff */
[----:B------:R-:W-:Y:S04]  /*a010*/  LDSM.16.M88.4 R80, [R200+0xd080] ;  /* 0x00d08000c850783b */ /* 0x000fe80000000200 */
[----:B------:R-:W-:Y:S02]  /*a020*/  LDSM.16.M88.4 R84, [R200+0xe880] ;  /* 0x00e88000c854783b */ /* 0x000fe40000000200 */
[C---:B------:R-:W-:Y:S08]  /*a030*/  HMMA.16816.F32 R44, R16.reuse, R28, RZ ;  /* 0x0000001c102c723c */ /* 0x040ff000000018ff */
[----:B------:R-:W-:Y:S08]  /*a040*/  HMMA.16816.F32 R28, R16, R30, RZ ;  /* 0x0000001e101c723c */ /* 0x000ff000000018ff */
[C---:B------:R-:W-:Y:S01]  /*a050*/  HMMA.16816.F32 R16, R24.reuse, R56, R20 ;  /* 0x000000381810723c */ /* 0x040fe20000001814 */
[----:B------:R-:W4:Y:S07]  /*a060*/  LDSM.16.M88.4 R20, [R210] ;  /* 0x00000000d214783b */ /* 0x000f2e0000000200 */
[C---:B------:R-:W-:Y:S01]  /*a070*/  HMMA.16816.F32 R36, R24.reuse, R58, R36 ;  /* 0x0000003a1824723c */ /* 0x040fe20000001824 */
[----:B------:R-:W2:Y:S07]  /*a080*/  LDSM.16.M88.4 R56, [R205+0x800] ;  /* 0x00080000cd38783b */ /* 0x000eae0000000200 */
[C---:B------:R-:W-:Y:S08]  /*a090*/  HMMA.16816.F32 R32, R24.reuse, R64, R32 ;  /* 0x000000401820723c */ /* 0x040ff00000001820 */
[C---:B------:R-:W-:Y:S01]  /*a0a0*/  HMMA.16816.F32 R40, R24.reuse, R66, R40 ;  /* 0x000000421828723c */ /* 0x040fe20000001828 */
[----:B------:R-:W3:Y:S07]  /*a0b0*/  LDSM.16.M88.4 R64, [R205+0x1000] ;  /* 0x00100000cd40783b */ /* 0x000eee0000000200 */
[C---:B------:R-:W-:Y:S08]  /*a0c0*/  HMMA.16816.F32 R44, R24.reuse, R72, R44 ;  /* 0x00000048182c723c */ /* 0x040ff0000000182c */
[----:B------:R-:W-:Y:S01]  /*a0d0*/  HMMA.16816.F32 R28, R24, R74, R28 ;  /* 0x0000004a181c723c */ /* 0x000fe2000000181c */
[----:B------:R-:W4:Y:S04]  /*a0e0*/  LDSM.16.M88.4 R24, [R209+0x4000] ;  /* 0x00400000d118783b */ /* 0x000f280000000200 */
[----:B------:R-:W-:Y:S03]  /*a0f0*/  LDSM.16.M88.4 R72, [R207+0x1800] ;  /* 0x00180000cf48783b */ /* 0x000fe60000000200 */
[C---:B-1----:R-:W-:Y:S08]  /*a100*/  HMMA.16816.F32 R16, R12.reuse, R48, R16 ;  /* 0x000000300c10723c */ /* 0x042ff00000001810 */
[C---:B------:R-:W-:Y:S01]  /*a110*/  HMMA.16816.F32 R48, R12.reuse, R50, R36 ;  /* 0x000000320c30723c */ /* 0x040fe20000001824 */
[----:B------:R-:W1:Y:S07]  /*a120*/  LDSM.16.M88.4 R36, [R200+0xc080] ;  /* 0x00c08000c824783b */ /* 0x000e6e0000000200 */
[C---:B--2---:R-:W-:Y:S08]  /*a130*/  HMMA.16816.F32 R32, R12.reuse, R52, R32 ;  /* 0x000000340c20723c */ /* 0x044ff00000001820 */
[C---:B------:R-:W-:Y:S01]  /*a140*/  HMMA.16816.F32 R40, R12.reuse, R54, R40 ;  /* 0x000000360c28723c */ /* 0x040fe20000001828 */
[----:B------:R-:W2:Y:S07]  /*a150*/  LDSM.16.M88.4 R52, [R200+0xc880] ;  /* 0x00c88000c834783b */ /* 0x000eae0000000200 */
[C---:B---3--:R-:W-:Y:S08]  /*a160*/  HMMA.16816.F32 R44, R12.reuse, R60, R44 ;  /* 0x0000003c0c2c723c */ /* 0x048ff0000000182c */
[----:B------:R-:W-:Y:S01]  /*a170*/  HMMA.16816.F32 R28, R12, R62, R28 ;  /* 0x0000003e0c1c723c */ /* 0x000fe2000000181c */
[----:B------:R-:W-:Y:S07]  /*a180*/  LDSM.16.M88.4 R60, [R206+0xc880] ;  /* 0x00c88000ce3c783b */ /* 0x000fee0000000200 */
[C---:B----4-:R-:W-:Y:S01]  /*a190*/  HMMA.16816.F32 R12, R20.reuse, R68, R16 ;  /* 0x00000044140c723c */ /* 0x050fe20000001810 */
[----:B------:R-:W3:Y:S07]  /*a1a0*/  LDSM.16.M88.4 R16, [R208+0x4000] ;  /* 0x00400000d010783b */ /* 0x000eee0000000200 */
[C---:B------:R-:W-:Y:S01]  /*a1b0*/  HMMA.16816.F32 R48, R20.reuse, R70, R48 ;  /* 0x000000461430723c */ /* 0x040fe20000001830 */
[----:B------:R-:W-:Y:S07]  /*a1c0*/  LDSM.16.M88.4 R68, [R206+0xb880] ;  /* 0x00b88000ce44783b */ /* 0x000fee0000000200 */
[C---:B------:R-:W-:Y:S08]  /*a1d0*/  HMMA.16816.F32 R32, R20.reuse, R56, R32 ;  /* 0x000000381420723c */ /* 0x040ff00000001820 */
[C---:B------:R-:W-:Y:S01]  /*a1e0*/  HMMA.16816.F32 R40, R20.reuse, R58, R40 ;  /* 0x0000003a1428723c */ /* 0x040fe20000001828 */
[----:B------:R-:W4:Y:S07]  /*a1f0*/  LDSM.16.M88.4 R56, [R207+0x2000] ;  /* 0x00200000cf38783b */ /* 0x000f2e0000000200 */
[C---:B------:R-:W-:Y:S08]  /*a200*/  HMMA.16816.F32 R44, R20.reuse, R64, R44 ;  /* 0x00000040142c723c */ /* 0x040ff0000000182c */
[----:B------:R-:W-:Y:S01]  /*a210*/  HMMA.16816.F32 R28, R20, R66, R28 ;  /* 0x00000042141c723c */ /* 0x000fe2000000181c */
[----:B------:R-:W3:Y:S07]  /*a220*/  LDSM.16.M88.4 R64, [R207+0x2800] ;  /* 0x00280000cf40783b */ /* 0x000eee0000000200 */
[C---:B------:R-:W-:Y:S01]  /*a230*/  HMMA.16816.F32 R20, R24.reuse, R76, R12 ;  /* 0x0000004c1814723c */ /* 0x040fe2000000180c */
[----:B------:R-:W3:Y:S07]  /*a240*/  LDSM.16.M88.4 R12, [R211+0x4000] ;  /* 0x00400000d30c783b */ /* 0x000eee0000000200 */
[C---:B------:R-:W-:Y:S01]  /*a250*/  HMMA.16816.F32 R48, R24.reuse, R78, R48 ;  /* 0x0000004e1830723c */ /* 0x040fe20000001830 */
[----:B------:R-:W-:Y:S07]  /*a260*/  LDSM.16.M88.4 R76, [R205+0x1800] ;  /* 0x00180000cd4c783b */ /* 0x000fee0000000200 */
[C---:B-1----:R-:W-:Y:S08]  /*a270*/  HMMA.16816.F32 R32, R24.reuse, R36, R32 ;  /* 0x000000241820723c */ /* 0x042ff00000001820 */
[C---:B------:R-:W-:Y:S08]  /*a280*/  HMMA.16816.F32 R40, R24.reuse, R38, R40 ;  /* 0x000000261828723c */ /* 0x040ff00000001828 */
[C---:B--2---:R-:W-:Y:S08]  /*a290*/  HMMA.16816.F32 R44, R24.reuse, R52, R44 ;  /* 0x00000034182c723c */ /* 0x044ff0000000182c */
[----:B------:R-:W-:Y:S01]  /*a2a0*/  HMMA.16816.F32 R28, R24, R54, R28 ;  /* 0x00000036181c723c */ /* 0x000fe2000000181c */
[----:B------:R-:W1:Y:S04]  /*a2b0*/  LDSM.16.M88.4 R52, [R206+0xc080] ;  /* 0x00c08000ce34783b */ /* 0x000e680000000200 */
[----:B------:R-:W2:Y:S03]  /*a2c0*/  LDSM.16.M88.4 R24, [R210+0x4000] ;  /* 0x00400000d218783b */ /* 0x000ea60000000200 */
[C---:B---3--:R-:W-:Y:S08]  /*a2d0*/  HMMA.16816.F32 R20, R16.reuse, R72, R20 ;  /* 0x000000481014723c */ /* 0x048ff00000001814 */
[C---:B------:R-:W-:Y:S01]  /*a2e0*/  HMMA.16816.F32 R48, R16.reuse, R74, R48 ;  /* 0x0000004a1030723c */ /* 0x040fe20000001830 */
[----:B------:R-:W-:Y:S07]  /*a2f0*/  LDSM.16.M88.4 R72, [R207+0x3000] ;  /* 0x00300000cf48783b */ /* 0x000fee0000000200 */
[C---:B----4-:R-:W-:Y:S08]  /*a300*/  HMMA.16816.F32 R36, R16.reuse, R56, R32 ;  /* 0x000000381024723c */ /* 0x050ff00000001820 */
[C---:B------:R-:W-:Y:S01]  /*a310*/  HMMA.16816.F32 R32, R16.reuse, R58, R40 ;  /* 0x0000003a1020723c */ /* 0x040fe20000001828 */
[----:B------:R-:W3:Y:S07]  /*a320*/  LDSM.16.M88.4 R56, [R205+0x2000] ;  /* 0x00200000cd38783b */ /* 0x000eee0000000200 */
[C---:B------:R-:W-:Y:S08]  /*a330*/  HMMA.16816.F32 R44, R16.reuse, R64, R44 ;  /* 0x00000040102c723c */ /* 0x040ff0000000182c */
[----:B------:R-:W-:Y:S01]  /*a340*/  HMMA.16816.F32 R28, R16, R66, R28 ;  /* 0x00000042101c723c */ /* 0x000fe2000000181c */
[----:B------:R-:W4:Y:S07]  /*a350*/  LDSM.16.M88.4 R64, [R205+0x2800] ;  /* 0x00280000cd40783b */ /* 0x000f2e0000000200 */
[C---:B------:R-:W-:Y:S01]  /*a360*/  HMMA.16816.F32 R16, R12.reuse, R68, R20 ;  /* 0x000000440c10723c */ /* 0x040fe20000001814 */
[----:B------:R-:W2:Y:S07]  /*a370*/  LDSM.16.M88.4 R20, [R209+0x8000] ;  /* 0x00800000d114783b */ /* 0x000eae0000000200 */
[C---:B------:R-:W-:Y:S01]  /*a380*/  HMMA.16816.F32 R48, R12.reuse, R70, R48 ;  /* 0x000000460c30723c */ /* 0x040fe20000001830 */
[----:B------:R-:W-:Y:S07]  /*a390*/  LDSM.16.M88.4 R68, [R207+0x4000] ;  /* 0x00400000cf44783b */ /* 0x000fee0000000200 */
[C---:B-1----:R-:W-:Y:S08]  /*a3a0*/  HMMA.16816.F32 R40, R12.reuse, R52, R36 ;  /* 0x000000340c28723c */ /* 0x042ff00000001824 */
[C---:B------:R-:W-:Y:S01]  /*a3b0*/  HMMA.16816.F32 R36, R12.reuse, R54, R32 ;  /* 0x000000360c24723c */ /* 0x040fe20000001820 */
[----:B------:R-:W1:Y:S07]  /*a3c0*/  LDSM.16.M88.4 R52, [R200+0xd880] ;  /* 0x00d88000c834783b */ /* 0x000e6e0000000200 */
[C---:B------:R-:W-:Y:S08]  /*a3d0*/  HMMA.16816.F32 R32, R12.reuse, R60, R44 ;  /* 0x0000003c0c20723c */ /* 0x040ff0000000182c */
[----:B------:R-:W-:Y:S01]  /*a3e0*/  HMMA.16816.F32 R28, R12, R62, R28 ;  /* 0x0000003e0c1c723c */ /* 0x000fe2000000181c */
[----:B------:R-:W1:Y:S07]  /*a3f0*/  LDSM.16.M88.4 R60, [R200+0xe080] ;  /* 0x00e08000c83c783b */ /* 0x000e6e0000000200 */
[C---:B--2---:R-:W-:Y:S01]  /*a400*/  HMMA.16816.F32 R12, R24.reuse, R76, R16 ;  /* 0x0000004c180c723c */ /* 0x044fe20000001810 */
[----:B------:R-:W2:Y:S07]  /*a410*/  LDSM.16.M88.4 R16, [R208+0x8000] ;  /* 0x00800000d010783b */ /* 0x000eae0000000200 */
[C---:B------:R-:W-:Y:S01]  /*a420*/  HMMA.16816.F32 R48, R24.reuse, R78, R48 ;  /* 0x0000004e1830723c */ /* 0x040fe20000001830 */
[----:B------:R-:W-:Y:S07]  /*a430*/  LDSM.16.M88.4 R76, [R206+0xd080] ;  /* 0x00d08000ce4c783b */ /* 0x000fee0000000200 */
[C---:B---3--:R-:W-:Y:S08]  /*a440*/  HMMA.16816.F32 R44, R24.reuse, R56, R40 ;  /* 0x00000038182c723c */ /* 0x048ff00000001828 */
[C---:B------:R-:W-:Y:S01]  /*a450*/  HMMA.16816.F32 R40, R24.reuse, R58, R36 ;  /* 0x0000003a1828723c */ /* 0x040fe20000001824 */
[----:B------:R-:W3:Y:S07]  /*a460*/  LDSM.16.M88.4 R56, [R207+0x3800] ;  /* 0x00380000cf38783b */ /* 0x000eee0000000200 */
[C---:B----4-:R-:W-:Y:S08]  /*a470*/  HMMA.16816.F32 R32, R24.reuse, R64, R32 ;  /* 0x000000401820723c */ /* 0x050ff00000001820 */
[----:B------:R-:W-:Y:S01]  /*a480*/  HMMA.16816.F32 R28, R24, R66, R28 ;  /* 0x00000042181c723c */ /* 0x000fe2000000181c */
[----:B------:R-:W-:Y:S07]  /*a490*/  LDSM.16.M88.4 R64, [R206+0xe080] ;  /* 0x00e08000ce40783b */ /* 0x000fee0000000200 */
[C---:B------:R-:W-:Y:S01]  /*a4a0*/  HMMA.16816.F32 R24, R20.reuse, R80, R12 ;  /* 0x000000501418723c */ /* 0x040fe2000000180c */
[----:B------:R-:W4:Y:S07]  /*a4b0*/  LDSM.16.M88.4 R12, [R211+0x8000] ;  /* 0x00800000d30c783b */ /* 0x000f2e0000000200 */
[C---:B------:R-:W-:Y:S01]  /*a4c0*/  HMMA.16816.F32 R36, R20.reuse, R82, R48 ;  /* 0x000000521424723c */ /* 0x040fe20000001830 */
[----:B------:R-:W3:Y:S04]  /*a4d0*/  LDSM.16.M88.4 R48, [R206+0xd880] ;  /* 0x00d88000ce30783b */ /* 0x000ee80000000200 */
[----:B------:R-:W-:Y:S03]  /*a4e0*/  LDSM.16.M88.4 R80, [R207+0x4800] ;  /* 0x00480000cf50783b */ /* 0x000fe60000000200 */
[C---:B-1----:R-:W-:Y:S08]  /*a4f0*/  HMMA.16816.F32 R44, R20.reuse, R52, R44 ;  /* 0x00000034142c723c */ /* 0x042ff0000000182c */
[C---:B------:R-:W-:Y:S08]  /*a500*/  HMMA.16816.F32 R40, R20.reuse, R54, R40 ;  /* 0x000000361428723c */ /* 0x040ff00000001828 */
[C---:B------:R-:W-:Y:S08]  /*a510*/  HMMA.16816.F32 R32, R20.reuse, R60, R32 ;  /* 0x0000003c1420723c */ /* 0x040ff00000001820 */
[----:B------:R-:W-:Y:S01]  /*a520*/  HMMA.16816.F32 R28, R20, R62, R28 ;  /* 0x0000003e141c723c */ /* 0x000fe2000000181c */
[----:B------:R-:W-:Y:S07]  /*a530*/  LDSM.16.M88.4 R60, [R205+0x3800] ;  /* 0x00380000cd3c783b */ /* 0x000fee0000000200 */
[C---:B--2---:R-:W-:Y:S01]  /*a540*/  HMMA.16816.F32 R20, R16.reuse, R72, R24 ;  /* 0x000000481014723c */ /* 0x044fe20000001818 */
[----:B------:R-:W-:Y:S07]  /*a550*/  LDSM.16.M88.4 R24, [R210+0x8000] ;  /* 0x00800000d218783b */ /* 0x000fee0000000200 */
[C---:B------:R-:W-:Y:S01]  /*a560*/  HMMA.16816.F32 R36, R16.reuse, R74, R36 ;  /* 0x0000004a1024723c */ /* 0x040fe20000001824 */
[----:B------:R-:W1:Y:S07]  /*a570*/  LDSM.16.M88.4 R72, [R205+0x3000] ;  /* 0x00300000cd48783b */ /* 0x000e6e0000000200 */
[C---:B---3--:R-:W-:Y:S08]  /*a580*/  HMMA.16816.F32 R52, R16.reuse, R56, R44 ;  /* 0x000000381034723c */ /* 0x048ff0000000182c */
[C---:B------:R-:W-:Y:S01]  /*a590*/  HMMA.16816.F32 R44, R16.reuse, R58, R40 ;  /* 0x0000003a102c723c */ /* 0x040fe20000001828 */
[----:B------:R-:W-:Y:S07]  /*a5a0*/  LDSM.16.M88.4 R56, [R200+0xf080] ;  /* 0x00f08000c838783b */ /* 0x000fee0000000200 */
[C---:B------:R-:W-:Y:S08]  /*a5b0*/  HMMA.16816.F32 R40, R16.reuse, R68, R32 ;  /* 0x000000441028723c */ /* 0x040ff00000001820 */
[----:B------:R-:W-:Y:S01]  /*a5c0*/  HMMA.16816.F32 R32, R16, R70, R28 ;  /* 0x000000461020723c */ /* 0x000fe2000000181c */
[----:B------:R-:W2:Y:S04]  /*a5d0*/  LDSM.16.M88.4 R28, [R209+0xc000] ;  /* 0x00c00000d11c783b */ /* 0x000ea80000000200 */
[----:B------:R-:W3:Y:S03]  /*a5e0*/  LDSM.16.M88.4 R68, [R205+0x4000] ;  /* 0x00400000cd44783b */ /* 0x000ee60000000200 */
[C---:B----4-:R-:W-:Y:S08]  /*a5f0*/  HMMA.16816.F32 R16, R12.reuse, R76, R20 ;  /* 0x0000004c0c10723c */ /* 0x050ff00000001814 */
[C---:B------:R-:W-:Y:S01]  /*a600*/  HMMA.16816.F32 R20, R12.reuse, R78, R36 ;  /* 0x0000004e0c14723c */ /* 0x040fe20000001824 */
[----:B------:R-:W-:Y:S07]  /*a610*/  LDSM.16.M88.4 R76, [R206+0xe880] ;  /* 0x00e88000ce4c783b */ /* 0x000fee0000000200 */
[C---:B------:R-:W-:Y:S08]  /*a620*/  HMMA.16816.F32 R52, R12.reuse, R48, R52 ;  /* 0x000000300c34723c */ /* 0x040ff00000001834 */
[C---:B------:R-:W-:Y:S08]  /*a630*/  HMMA.16816.F32 R48, R12.reuse, R50, R44 ;  /* 0x000000320c30723c */ /* 0x040ff0000000182c */
[C---:B------:R-:W-:Y:S08]  /*a640*/  HMMA.16816.F32 R44, R12.reuse, R64, R40 ;  /* 0x000000400c2c723c */ /* 0x040ff00000001828 */
[----:B------:R-:W-:Y:S01]  /*a650*/  HMMA.16816.F32 R32, R12, R66, R32 ;  /* 0x000000420c20723c */ /* 0x000fe20000001820 */
[----:B------:R-:W-:Y:S07]  /*a660*/  LDSM.16.M88.4 R64, [R207+0x5000] ;  /* 0x00500000cf40783b */ /* 0x000fee0000000200 */
[C---:B-1----:R-:W-:Y:S01]  /*a670*/  HMMA.16816.F32 R12, R24.reuse, R72, R16 ;  /* 0x00000048180c723c */ /* 0x042fe20000001810 */
[----:B------:R-:W-:Y:S07]  /*a680*/  LDSM.16.M88.4 R16, [R211+0xc000] ;  /* 0x00c00000d310783b */ /* 0x000fee0000000200 */
[C---:B------:R-:W-:Y:S01]  /*a690*/  HMMA.16816.F32 R36, R24.reuse, R74, R20 ;  /* 0x0000004a1824723c */ /* 0x040fe20000001814 */
[----:B------:R-:W1:Y:S04]  /*a6a0*/  LDSM.16.M88.4 R20, [R208+0xc000] ;  /* 0x00c00000d014783b */ /* 0x000e680000000200 */
[----:B------:R-:W-:Y:S03]  /*a6b0*/  LDSM.16.M88.4 R72, [R206+0xf080] ;  /* 0x00f08000ce48783b */ /* 0x000fe60000000200 */
[----:B------:R-:W-:Y:S01]  /*a6c0*/  HMMA.16816.F32 R40, R24, R60, R52 ;  /* 0x0000003c1828723c */ /* 0x000fe20000001834 */
[----:B------:R-:W4:Y:S07]  /*a6d0*/  LDSM.16.M88.4 R52, [R200+0xf880] ;  /* 0x00f88000c834783b */ /* 0x000f2e0000000200 */
[----:B--2---:R-:W-:Y:S08]  /*a6e0*/  HMMA.16816.F32 R12, R28, R84, R12 ;  /* 0x000000541c0c723c */ /* 0x004ff0000000180c */
[C---:B------:R-:W-:Y:S01]  /*a6f0*/  HMMA.16816.F32 R48, R24.reuse, R62, R48 ;  /* 0x0000003e1830723c */ /* 0x040fe20000001830 */
[----:B------:R-:W2:Y:S07]  /*a700*/  LDSM.16.M88.4 R60, [R207+0x5800] ;  /* 0x00580000cf3c783b */ /* 0x000eae0000000200 */
[C---:B---3--:R-:W-:Y:S08]  /*a710*/  HMMA.16816.F32 R44, R24.reuse, R68, R44 ;  /* 0x00000044182c723c */ /* 0x048ff0000000182c */
[----:B------:R-:W-:Y:S01]  /*a720*/  HMMA.16816.F32 R32, R24, R70, R32 ;  /* 0x000000461820723c */ /* 0x000fe20000001820 */
[----:B------:R-:W-:Y:S07]  /*a730*/  LDSM.16.M88.4 R68, [R206+0xf880] ;  /* 0x00f88000ce44783b */ /* 0x000fee0000000200 */
[----:B------:R-:W-:Y:S01]  /*a740*/  HMMA.16816.F32 R24, R28, R86, R36 ;  /* 0x000000561c18723c */ /* 0x000fe20000001824 */
[----:B------:R-:W-:Y:S07]  /*a750*/  LDSM.16.M88.4 R84, [R205+0x4800] ;  /* 0x00480000cd54783b */ /* 0x000fee0000000200 */
[----:B-1----:R-:W-:Y:S01]  /*a760*/  HMMA.16816.F32 R36, R20, R80, R12 ;  /* 0x000000501424723c */ /* 0x002fe2000000180c */
[----:B------:R-:W1:Y:S07]  /*a770*/  LDSM.16.M88.4 R12, [R210+0xc000] ;  /* 0x00c00000d20c783b */ /* 0x000e6e0000000200 */
[C---:B------:R-:W-:Y:S08]  /*a780*/  HMMA.16816.F32 R40, R28.reuse, R56, R40 ;  /* 0x000000381c28723c */ /* 0x040ff00000001828 */
[C---:B------:R-:W-:Y:S08]  /*a790*/  HMMA.16816.F32 R48, R28.reuse, R58, R48 ;  /* 0x0000003a1c30723c */ /* 0x040ff00000001830 */
[C---:B----4-:R-:W-:Y:S08]  /*a7a0*/  HMMA.16816.F32 R44, R28.reuse, R52, R44 ;  /* 0x000000341c2c723c */ /* 0x050ff0000000182c */
[----:B------:R-:W-:Y:S08]  /*a7b0*/  HMMA.16816.F32 R32, R28, R54, R32 ;  /* 0x000000361c20723c */ /* 0x000ff00000001820 */
[----:B------:R-:W-:Y:S08]  /*a7c0*/  HMMA.16816.F32 R28, R20, R82, R24 ;  /* 0x00000052141c723c */ /* 0x000ff00000001818 */
[----:B------:R-:W-:Y:S08]  /*a7d0*/  HMMA.16816.F32 R36, R16, R76, R36 ;  /* 0x0000004c1024723c */ /* 0x000ff00000001824 */
[C---:B------:R-:W-:Y:S01]  /*a7e0*/  HMMA.16816.F32 R24, R20.reuse, R64, R40 ;  /* 0x000000401418723c */ /* 0x040fe20000001828 */
[----:B------:R-:W-:Y:S07]  /*a7f0*/  LDSM.16.M88.4 R40, [R205+0x5800] ;  /* 0x00580000cd28783b */ /* 0x000fee0000000200 */
[----:B------:R-:W-:Y:S01]  /*a800*/  HMMA.16816.F32 R56, R20, R66, R48 ;  /* 0x000000421438723c */ /* 0x000fe20000001830 */
[----:B------:R-:W3:Y:S01]  /*a810*/  LDSM.16.M88.4 R64, [R205+0x5000] ;  /* 0x00500000cd40783b */ /* 0x000ee20000000200 */
[----:B------:R-:W-:-:S06]  /*a820*/  DEPBAR.LE SB0, 0x0 ;  /* 0x000080000000791a */ /* 0x000fcc0000000000 */
[----:B--2---:R-:W-:Y:S08]  /*a830*/  HMMA.16816.F32 R52, R20, R60, R44 ;  /* 0x0000003c1434723c */ /* 0x004ff0000000182c */
[----:B------:R-:W-:Y:S08]  /*a840*/  HMMA.16816.F32 R44, R16, R78, R28 ;  /* 0x0000004e102c723c */ /* 0x000ff0000000181c */
[----:B------:R-:W-:Y:S08]  /*a850*/  HMMA.16816.F32 R48, R20, R62, R32 ;  /* 0x0000003e1430723c */ /* 0x000ff00000001820 */
[----:B-1----:R-:W-:Y:S08]  /*a860*/  HMMA.16816.F32 R20, R12, R84, R36 ;  /* 0x000000540c14723c */ /* 0x002ff00000001824 */
[C---:B------:R-:W-:Y:S08]  /*a870*/  HMMA.16816.F32 R32, R16.reuse, R72, R24 ;  /* 0x000000481020723c */ /* 0x040ff00000001818 */
[----:B------:R-:W-:Y:S08]  /*a880*/  HMMA.16816.F32 R28, R16, R74, R56 ;  /* 0x0000004a101c723c */ /* 0x000ff00000001838 */
[----:B------:R-:W-:Y:S01]  /*a890*/  HMMA.16816.F32 R44, R12, R86, R44 ;  /* 0x000000560c2c723c */ /* 0x000fe2000000182c */
[----:B------:R-:W-:-:S07]  /*a8a0*/  FMUL.FTZ R0, R20, c[0x0][0x320] ;  /* 0x0000c80014007a20 */ /* 0x000fce0000410000 */
[C---:B------:R-:W-:Y:S08]  /*a8b0*/  HMMA.16816.F32 R24, R16.reuse, R68, R52 ;  /* 0x000000441018723c */ /* 0x040ff00000001834 */
[----:B------:R-:W-:Y:S08]  /*a8c0*/  HMMA.16816.F32 R16, R16, R70, R48 ;  /* 0x000000461010723c */ /* 0x000ff00000001830 */
[C---:B---3--:R-:W-:Y:S01]  /*a8d0*/  HMMA.16816.F32 R48, R12.reuse, R64, R32 ;  /* 0x000000400c30723c */ /* 0x048fe20000001820 */
[----:B------:R1:W2:Y:S07]  /*a8e0*/  MUFU.TANH R35, R0 ;  /* 0x0000000000237308 */ /* 0x0002ae0000002400 */
[C---:B------:R-:W-:Y:S08]  /*a8f0*/  HMMA.16816.F32 R64, R12.reuse, R66, R28 ;  /* 0x000000420c40723c */ /* 0x040ff0000000181c */
[----:B------:R-:W-:Y:S01]  /*a900*/  HMMA.16816.F32 R36, R12, R40, R24 ;  /* 0x000000280c24723c */ /* 0x000fe20000001818 */
[----:B-1----:R-:W-:-:S04]  /*a910*/  FMUL.FTZ R0, R21, c[0x0][0x320] ;  /* 0x0000c80015007a20 */ /* 0x002fc80000410000 */
[----:B------:R1:W3:Y:S03]  /*a920*/  MUFU.TANH R28, R0 ;  /* 0x00000000001c7308 */ /* 0x0002e60000002400 */
[----:B------:R-:W-:Y:S01]  /*a930*/  HMMA.16816.F32 R40, R12, R42, R16 ;  /* 0x0000002a0c28723c */ /* 0x000fe20000001810 */
[----:B-1----:R-:W-:-:S04]  /*a940*/  FMUL.FTZ R0, R22, c[0x0][0x320] ;  /* 0x0000c80016007a20 */ /* 0x002fc80000410000 */
[----:B------:R1:W4:Y:S02]  /*a950*/  MUFU.TANH R53, R0 ;  /* 0x0000000000357308 */ /* 0x0003240000002400 */
[----:B-1----:R-:W-:-:S06]  /*a960*/  FMUL.FTZ R0, R23, c[0x0][0x320] ;  /* 0x0000c80017007a20 */ /* 0x002fcc0000410000 */
[----:B------:R1:W1:Y:S02]  /*a970*/  MUFU.TANH R52, R0 ;  /* 0x0000000000347308 */ /* 0x0002640000002400 */
[----:B-1----:R-:W-:-:S06]  /*a980*/  FMUL.FTZ R0, R44, c[0x0][0x320] ;  /* 0x0000c8002c007a20 */ /* 0x002fcc0000410000 */
[----:B------:R1:W1:Y:S02]  /*a990*/  MUFU.TANH R23, R0 ;  /* 0x0000000000177308 */ /* 0x0002640000002400 */
[----:B-1----:R-:W-:-:S06]  /*a9a0*/  FMUL.FTZ R0, R45, c[0x0][0x320] ;  /* 0x0000c8002d007a20 */ /* 0x002fcc0000410000 */
[----:B------:R1:W1:Y:S01]  /*a9b0*/  MUFU.TANH R22, R0 ;  /* 0x0000000000167308 */ /* 0x0002620000002400 */
[----:B------:R-:W-:Y:S06]  /*a9c0*/  BAR.SYNC.DEFER_BLOCKING 0x0 ;  /* 0x0000000000007b1d */ /* 0x000fec0000010000 */
[----:B------:R-:W-:Y:S05]  /*a9d0*/  @!P0 BRA `(.L_x_1201) ;  /* 0x000005b000008947 */ /* 0x000fea0003800000 */
[----:B-1234-:R-:W-:Y:S01]  /*a9e0*/  IMAD.MOV.U32 R0, RZ, RZ, 0x1 ;  /* 0x00000001ff007424 */ /* 0x01efe200078e00ff */
[C---:B------:R-:W-:Y:S01]  /*a9f0*/  IADD3 R2, R235.reuse, R144, R238 ;  /* 0x00000090eb027210 */ /* 0x040fe20007ffe0ee */
[----:B------:R-:W-:Y:S01]  /*aa00*/  IMAD.MOV.U32 R224, RZ, RZ, RZ ;  /* 0x000000ffffe07224 */ /* 0x000fe200078e00ff */
[----:B------:R-:W-:-:S02]  /*aa10*/  ISETP.GT.AND P1, PT, R235, 0x2f, PT ;  /* 0x0000002feb00780c */ /* 0x000fc40003f24270 */
[----:B------:R-:W-:Y:S02]  /*aa20*/  ISETP.NE.AND P0, PT, R0, c[0x0][0x2b8], PT ;  /* 0x0000ae0000007a0c */ /* 0x000fe40003f05270 */
[----:B------:R-:W-:-:S05]  /*aa30*/  IADD3 R2, R2, -0x30, RZ ;  /* 0xffffffd002027810 */ /* 0x000fca0007ffe0ff */
[----:B------:R-:W-:-:S06]  /*aa40*/  IMAD.MOV.U32 R0, RZ, RZ, R2 ;  /* 0x000000ffff007224 */ /* 0x000fcc00078e0002 */
        /* <DEDUP_REMOVED lines=8> */
[----:B------:R-:W-:Y:S02]  /*aad0*/  IADD3 R11, -R237, 0x30, RZ ;  /* 0x00000030ed0b7810 */ /* 0x000fe40007ffe1ff */
[----:B------:R-:W1:Y:S01]  /*aae0*/  S2R R8, SR_CTAID.Y ;  /* 0x0000000000087919 */ /* 0x000e620000002600 */
[----:B------:R-:W-:-:S04]  /*aaf0*/  IMAD R225, R0, c[0x0][0x2b8], R2 ;  /* 0x0000ae0000e17a24 */ /* 0x000fc800078e0202 */
[----:B------:R-:W-:Y:S01]  /*ab00*/  IMAD.WIDE.U32 R2, R225, c[0x0][0x1e0], RZ ;  /* 0x00007800e1027a25 */ /* 0x000fe200078e00ff */
[----:B------:R-:W-:-:S05]  /*ab10*/  SHF.R.S32.HI R0, RZ, 0x1f, R225 ;  /* 0x0000001fff007819 */ /* 0x000fca00000114e1 */
[----:B------:R-:W-:-:S04]  /*ab20*/  IMAD R0, R0, c[0x0][0x1e0], RZ ;  /* 0x0000780000007a24 */ /* 0x000fc800078e02ff */
[----:B------:R-:W-:-:S04]  /*ab30*/  IMAD R0, R225, c[0x0][0x1e4], R0 ;  /* 0x00007900e1007a24 */ /* 0x000fc800078e0200 */
[----:B------:R-:W-:Y:S02]  /*ab40*/  IMAD.IADD R3, R3, 0x1, R0 ;  /* 0x0000000103037824 */ /* 0x000fe400078e0200 */
[----:B-1----:R-:W-:Y:S01]  /*ab50*/  IMAD.WIDE.U32 R90, R8, c[0x0][0x1e8], RZ ;  /* 0x00007a00085a7a25 */ /* 0x002fe200078e00ff */
[----:B--2---:R-:W-:-:S03]  /*ab60*/  SHF.R.S32.HI R0, RZ, 0x1f, R224 ;  /* 0x0000001fff007819 */ /* 0x004fc600000114e0 */
[----:B------:R-:W-:-:S04]  /*ab70*/  IMAD.WIDE.U32 R2, R224, c[0x0][0x1f0], R2 ;  /* 0x00007c00e0027a25 */ /* 0x000fc800078e0002 */
[----:B------:R-:W-:-:S04]  /*ab80*/  IMAD R0, R0, c[0x0][0x1f0], RZ ;  /* 0x00007c0000007a24 */ /* 0x000fc800078e02ff */
[----:B------:R-:W-:Y:S01]  /*ab90*/  IMAD R4, R224, c[0x0][0x1f4], R0 ;  /* 0x00007d00e0047a24 */ /* 0x000fe200078e0200 */
[----:B------:R-:W-:-:S04]  /*aba0*/  IADD3 R0, P0, R90, R2, RZ ;  /* 0x000000025a007210 */ /* 0x000fc80007f1e0ff */
[----:B------:R-:W-:Y:S02]  /*abb0*/  IADD3.X R2, R245, R3, R4, P0, !PT ;  /* 0x00000003f5027210 */ /* 0x000fe400007fe404 */
[----:B------:R-:W-:-:S04]  /*abc0*/  LEA R8, P0, R0, c[0x0][0x1c8], 0x1 ;  /* 0x0000720000087a11 */ /* 0x000fc800078008ff */
[----:B------:R-:W-:Y:S02]  /*abd0*/  LEA.HI.X R7, R0, c[0x0][0x1cc], R2, 0x1, P0 ;  /* 0x0000730000077a11 */ /* 0x000fe400000f0c02 */
[----:B------:R-:W-:Y:S01]  /*abe0*/  ISETP.GE.AND P0, PT, R11, 0x1, PT ;  /* 0x000000010b00780c */ /* 0x000fe20003f06270 */
[----:B------:R-:W-:Y:S10]  /*abf0*/  BRA.DIV ~URZ, `(.L_x_1202) ;  /* 0x00010db27f007947 */ /* 0x000ff4000b800000 */
[----:B------:R1:W2:Y:S02]  /*ac00*/  SHFL.IDX PT, R4, R7, RZ, 0x181f ;  /* 0x00181fff07047589 */ /* 0x0002a400000e0000 */
.L_x_1321:
[----:B------:R-:W-:Y:S05]  /*ac10*/  BRA.DIV ~URZ, `(.L_x_1203) ;  /* 0x00010e127f007947 */ /* 0x000fea000b800000 */
[----:B------:R3:W4:Y:S02]  /*ac20*/  SHFL.IDX PT, R0, R8, RZ, 0x181f ;  /* 0x00181fff08007589 */ /* 0x00072400000e0000 */
.L_x_1322:
[----:B------:R-:W-:Y:S01]  /*ac30*/  BSSY B0, `(.L_x_1204) ;  /* 0x0000019000007945 */ /* 0x000fe20003800000 */
[----:B------:R-:W-:Y:S05]  /*ac40*/  @!P0 BRA `(.L_x_1205) ;  /* 0x0000017000008947 */ /* 0x000fea0003800000 */
[----:B------:R-:W-:Y:S02]  /*ac50*/  SHF.R.S32.HI R2, RZ, 0x1f, R223 ;  /* 0x0000001fff027819 */ /* 0x000fe400000114df */
[C---:B----4-:R-:W-:Y:S02]  /*ac60*/  LEA R16, P0, R223.reuse, R0, 0x1 ;  /* 0x00000000df107211 */ /* 0x050fe400078008ff */
[C---:B------:R-:W-:Y:S02]  /*ac70*/  IADD3 R20, R223.reuse, 0x40, RZ ;  /* 0x00000040df147810 */ /* 0x040fe40007ffe0ff */
[----:B--2---:R-:W-:-:S02]  /*ac80*/  LEA.HI.X R17, R223, R4, R2, 0x1, P0 ;  /* 0x00000004df117211 */ /* 0x004fc400000f0c02 */
[----:B------:R-:W-:Y:S02]  /*ac90*/  LEA R14, P0, R249, R0, 0x1 ;  /* 0x00000000f90e7211 */ /* 0x000fe400078008ff */
[C---:B------:R-:W-:Y:S02]  /*aca0*/  IADD3 R19, R223.reuse, 0x80, RZ ;  /* 0x00000080df137810 */ /* 0x040fe40007ffe0ff */
[C---:B------:R-:W-:Y:S02]  /*acb0*/  IADD3 R18, R223.reuse, 0xc0, RZ ;  /* 0x000000c0df127810 */ /* 0x040fe40007ffe0ff */
[----:B------:R-:W-:Y:S02]  /*acc0*/  ISETP.GE.AND P4, PT, R223, c[0x0][0x1d4], PT ;  /* 0x00007500df007a0c */ /* 0x000fe40003f86270 */
[----:B------:R-:W-:Y:S02]  /*acd0*/  LEA.HI.X R15, R249, R4, R252, 0x1, P0 ;  /* 0x00000004f90f7211 */ /* 0x000fe400000f0cfc */
[----:B------:R-:W-:-:S02]  /*ace0*/  ISETP.GE.AND P3, PT, R20, c[0x0][0x1d4], PT ;  /* 0x0000750014007a0c */ /* 0x000fc40003f66270 */
[----:B------:R-:W-:Y:S02]  /*acf0*/  LEA R12, P0, R248, R0, 0x1 ;  /* 0x00000000f80c7211 */ /* 0x000fe400078008ff */
[----:B------:R-:W-:Y:S02]  /*ad00*/  ISETP.GE.AND P2, PT, R19, c[0x0][0x1d4], PT ;  /* 0x0000750013007a0c */ /* 0x000fe40003f46270 */
[----:B------:R-:W-:Y:S02]  /*ad10*/  ISETP.GE.AND P1, PT, R18, c[0x0][0x1d4], PT ;  /* 0x0000750012007a0c */ /* 0x000fe40003f26270 */
[----:B------:R-:W-:Y:S01]  /*ad20*/  LEA.HI.X R13, R248, R4, R251, 0x1, P0 ;  /* 0x00000004f80d7211 */ /* 0x000fe200000f0cfb */
[----:B------:R-:W-:Y:S01]  /*ad30*/  @!PT LDS RZ, [RZ] ;  /* 0x00000000fffff984 */ /* 0x000fe20000000800 */
[----:B------:R-:W-:Y:S01]  /*ad40*/  @!PT LDS RZ, [RZ] ;  /* 0x00000000fffff984 */ /* 0x000fe20000000800 */
[----:B------:R-:W-:Y:S01]  /*ad50*/  @!PT LDS RZ, [RZ] ;  /* 0x00000000fffff984 */ /* 0x000fe20000000800 */
[----:B------:R2:W-:Y:S01]  /*ad60*/  LDGSTS.E.BYPASS.LTC128B.128 [R213+0xa080], [R16.64], !P4 ;  /* 0x0a08000010d57fae */ /* 0x0005e2000e101d4e */
[----:B------:R-:W-:-:S03]  /*ad70*/  LEA R2, P0, R247, R0, 0x1 ;  /* 0x00000000f7027211 */ /* 0x000fc600078008ff */
[----:B------:R2:W-:Y:S01]  /*ad80*/  LDGSTS.E.BYPASS.LTC128B.128 [R213+0xb880], [R14.64], !P3 ;  /* 0x0b8800000ed57fae */ /* 0x0005e2000d901d4e */
[----:B------:R-:W-:-:S03]  /*ad90*/  LEA.HI.X R3, R247, R4, R250, 0x1, P0 ;  /* 0x00000004f7037211 */ /* 0x000fc600000f0cfa */
[----:B------:R2:W-:Y:S04]  /*ada0*/  LDGSTS.E.BYPASS.LTC128B.128 [R213+0xd080], [R12.64], !P2 ;  /* 0x0d0800000cd57fae */ /* 0x0005e8000d101d4e */
[----:B------:R2:W-:Y:S02]  /*adb0*/  LDGSTS.E.BYPASS.LTC128B.128 [R213+0xe880], [R2.64], !P1 ;  /* 0x0e88000002d57fae */ /* 0x0005e4000c901d4e */
.L_x_1205:
[----:B------:R-:W-:Y:S05]  /*adc0*/  BSYNC B0 ;  /* 0x0000000000007941 */ /* 0x000fea0003800000 */
.L_x_1204:
[----:B------:R-:W-:Y:S05]  /*add0*/  BRA.DIV ~URZ, `(.L_x_1206) ;  /* 0x00010cd27f007947 */ /* 0x000fea000b800000 */
[----:B--2---:R2:W1:Y:S04]  /*ade0*/  SHFL.IDX PT, R4, R7, 0x1, 0x181f ;  /* 0x00381f0007047f89 */ /* 0x00446800000e0000 */
[----:B----4-:R2:W4:Y:S02]  /*adf0*/  SHFL.IDX PT, R0, R8, 0x1, 0x181f ;  /* 0x00381f0008007f89 */ /* 0x01052400000e0000 */
.L_x_1323:
[----:B------:R-:W-:-:S13]  /*ae00*/  ISETP.GE.AND P0, PT, R11, 0x21, PT ;  /* 0x000000210b00780c */ /* 0x000fda0003f06270 */
[----:B------:R-:W-:Y:S05]  /*ae10*/  @!P0 BRA `(.L_x_1201) ;  /* 0x0000017000008947 */ /* 0x000fea0003800000 */
[----:B------:R-:W-:Y:S02]  /*ae20*/  SHF.R.S32.HI R2, RZ, 0x1f, R223 ;  /* 0x0000001fff027819 */ /* 0x000fe400000114df */
[C---:B----4-:R-:W-:Y:S02]  /*ae30*/  LEA R16, P0, R223.reuse, R0, 0x1 ;  /* 0x00000000df107211 */ /* 0x050fe400078008ff */
[C---:B------:R-:W-:Y:S02]  /*ae40*/  IADD3 R18, R223.reuse, 0x40, RZ ;  /* 0x00000040df127810 */ /* 0x040fe40007ffe0ff */
[----:B-1----:R-:W-:Y:S02]  /*ae50*/  LEA.HI.X R17, R223, R4, R2, 0x1, P0 ;  /* 0x00000004df117211 */ /* 0x002fe400000f0c02 */
[----:B------:R-:W-:Y:S02]  /*ae60*/  LEA R14, P0, R249, R0, 0x1 ;  /* 0x00000000f90e7211 */ /* 0x000fe400078008ff */
[----:B--23--:R-:W-:-:S02]  /*ae70*/  IADD3 R8, R223, 0x80, RZ ;  /* 0x00000080df087810 */ /* 0x00cfc40007ffe0ff */
[C---:B------:R-:W-:Y:S02]  /*ae80*/  IADD3 R7, R223.reuse, 0xc0, RZ ;  /* 0x000000c0df077810 */ /* 0x040fe40007ffe0ff */
[----:B------:R-:W-:Y:S02]  /*ae90*/  ISETP.GE.AND P4, PT, R223, c[0x0][0x1d4], PT ;  /* 0x00007500df007a0c */ /* 0x000fe40003f86270 */
[----:B------:R-:W-:Y:S02]  /*aea0*/  LEA.HI.X R15, R249, R4, R252, 0x1, P0 ;  /* 0x00000004f90f7211 */ /* 0x000fe400000f0cfc */
[----:B------:R-:W-:Y:S02]  /*aeb0*/  ISETP.GE.AND P3, PT, R18, c[0x0][0x1d4], PT ;  /* 0x0000750012007a0c */ /* 0x000fe40003f66270 */
[----:B------:R-:W-:Y:S02]  /*aec0*/  LEA R12, P0, R248, R0, 0x1 ;  /* 0x00000000f80c7211 */ /* 0x000fe400078008ff */
[----:B------:R-:W-:-:S02]  /*aed0*/  ISETP.GE.AND P2, PT, R8, c[0x0][0x1d4], PT ;  /* 0x0000750008007a0c */ /* 0x000fc40003f46270 */
        /* <DEDUP_REMOVED lines=11> */
.L_x_1201:
[----:B--234-:R-:W-:Y:S05]  /*af90*/  BSYNC B1 ;  /* 0x0000000000017941 */ /* 0x01cfea0003800000 */
.L_x_1200:
[----:B------:R-:W2:Y:S01]  /*afa0*/  LDL R11, [R1+0x4] ;  /* 0x00000400010b7983 */ /* 0x000ea20000100800 */
[----:B-1----:R-:W-:Y:S01]  /*afb0*/  SHF.R.S32.HI R0, RZ, 0x1f, R88 ;  /* 0x0000001fff007819 */ /* 0x002fe20000011458 */
[----:B------:R-:W-:Y:S01]  /*afc0*/  IMAD.MOV.U32 R13, RZ, RZ, 0x1 ;  /* 0x00000001ff0d7424 */ /* 0x000fe200078e00ff */
[----:B------:R-:W-:Y:S01]  /*afd0*/  LOP3.LUT R14, RZ, c[0x0][0x324], RZ, 0x33, !PT ;  /* 0x0000c900ff0e7a12 */ /* 0x000fe200078e33ff */
[----:B------:R-:W0:Y:S01]  /*afe0*/  LDGDEPBAR ;  /* 0x00000000000079af */ /* 0x000e220000000000 */
[CC--:B------:R-:W-:Y:S02]  /*aff0*/  LEA.HI R2, R0.reuse, R88.reuse, RZ, 0x2 ;  /* 0x0000005800027211 */ /* 0x0c0fe400078f10ff */
[----:B------:R-:W-:-:S02]  /*b000*/  LEA.HI R0, R0, R88, RZ, 0x5 ;  /* 0x0000005800007211 */ /* 0x000fc400078f28ff */
[----:B------:R-:W-:Y:S02]  /*b010*/  LOP3.LUT R2, R2, 0xfffffffc, RZ, 0xc0, !PT ;  /* 0xfffffffc02027812 */ /* 0x000fe400078ec0ff */
[----:B------:R-:W-:Y:S02]  /*b020*/  LOP3.LUT R3, R0, 0xffffffe0, RZ, 0xc0, !PT ;  /* 0xffffffe000037812 */ /* 0x000fe400078ec0ff */
[----:B------:R-:W-:Y:S01]  /*b030*/  SHF.R.S32.HI R4, RZ, 0x5, R0 ;  /* 0x00000005ff047819 */ /* 0x000fe20000011400 */
[C---:B------:R-:W-:Y:S01]  /*b040*/  IMAD.IADD R2, R88.reuse, 0x1, -R2 ;  /* 0x0000000158027824 */ /* 0x040fe200078e0a02 */
[----:B------:R-:W-:Y:S01]  /*b050*/  SHF.R.S32.HI R7, RZ, 0x1f, R0 ;  /* 0x0000001fff077819 */ /* 0x000fe20000011400 */
[----:B------:R-:W-:Y:S01]  /*b060*/  IMAD.IADD R0, R88, 0x1, -R3 ;  /* 0x0000000158007824 */ /* 0x000fe200078e0a03 */
[----:B------:R-:W-:Y:S02]  /*b070*/  ISETP.NE.AND P0, PT, R13, c[0x0][0x2c4], PT ;  /* 0x0000b1000d007a0c */ /* 0x000fe40003f05270 */
[----:B------:R-:W-:-:S02]  /*b080*/  LEA.HI R7, R7, R4, RZ, 0x3 ;  /* 0x0000000407077211 */ /* 0x000fc400078f18ff */
[----:B------:R-:W-:Y:S02]  /*b090*/  LEA.HI R3, R2, R2, RZ, 0x1 ;  /* 0x0000000202037211 */ /* 0x000fe400078f08ff */
[----:B------:R-:W-:Y:S02]  /*b0a0*/  SHF.R.S32.HI R12, RZ, 0x1f, R0 ;  /* 0x0000001fff0c7819 */ /* 0x000fe40000011400 */
[----:B------:R-:W-:Y:S02]  /*b0b0*/  LOP3.LUT R8, R7, 0xffffff8, RZ, 0xc0, !PT ;  /* 0x0ffffff807087812 */ /* 0x000fe400078ec0ff */
[----:B------:R-:W-:Y:S02]  /*b0c0*/  LOP3.LUT R7, R3, 0x1ffffffe, RZ, 0xc0, !PT ;  /* 0x1ffffffe03077812 */ /* 0x000fe400078ec0ff */
[----:B------:R-:W-:Y:S01]  /*b0d0*/  LEA.HI R3, R12, R0, RZ, 0x2 ;  /* 0x000000000c037211 */ /* 0x000fe200078f10ff */
[----:B------:R-:W-:Y:S02]  /*b0e0*/  IMAD.IADD R4, R4, 0x1, -R8 ;  /* 0x0000000104047824 */ /* 0x000fe400078e0a08 */
[----:B------:R-:W-:Y:S01]  /*b0f0*/  IMAD.IADD R2, R2, 0x1, -R7 ;  /* 0x0000000102027824 */ /* 0x000fe200078e0a07 */
[----:B------:R-:W-:Y:S01]  /*b100*/  SHF.R.S32.HI R243, RZ, 0x2, R3 ;  /* 0x00000002fff37819 */ /* 0x000fe20000011403 */
[----:B------:R-:W-:Y:S01]  /*b110*/  IMAD.SHL.U32 R242, R4, 0x10, RZ ;  /* 0x0000001004f27824 */ /* 0x000fe200078e00ff */
[----:B------:R-:W-:Y:S01]  /*b120*/  LOP3.LUT R3, R3, 0x7ffffffc, RZ, 0xc0, !PT ;  /* 0x7ffffffc03037812 */ /* 0x000fe200078ec0ff */
[----:B------:R-:W-:-:S04]  /*b130*/  IMAD.SHL.U32 R239, R2, 0x8, RZ ;  /* 0x0000000802ef7824 */ /* 0x000fc800078e00ff */
[----:B------:R-:W-:Y:S02]  /*b140*/  IMAD.IADD R3, R0, 0x1, -R3 ;  /* 0x0000000100037824 */ /* 0x000fe400078e0a03 */
[----:B------:R-:W-:Y:S02]  /*b150*/  IMAD.IADD R0, R103, 0x1, R5 ;  /* 0x0000000167007824 */ /* 0x000fe400078e0205 */
[----:B------:R-:W-:-:S04]  /*b160*/  IMAD.SHL.U32 R233, R3, 0x2, RZ ;  /* 0x0000000203e97824 */ /* 0x000fc800078e00ff */
[--C-:B------:R-:W-:Y:S02]  /*b170*/  IMAD.IADD R20, R0, 0x1, -R233.reuse ;  /* 0x0000000100147824 */ /* 0x100fe400078e0ae9 */
[----:B------:R-:W-:Y:S02]  /*b180*/  IMAD.IADD R21, R103, 0x1, -R233 ;  /* 0x0000000167157824 */ /* 0x000fe400078e0ae9 */
[----:B--2---:R-:W-:-:S05]  /*b190*/  IMAD R2, R11, 0x80, R243 ;  /* 0x000000800b027824 */ /* 0x004fca00078e02f3 */
[----:B------:R-:W-:Y:S02]  /*b1a0*/  IADD3 R4, R239, R2, R242 ;  /* 0x00000002ef047210 */ /* 0x000fe40007ffe0f2 */
[----:B------:R-:W-:-:S03]  /*b1b0*/  IADD3 R2, -R233, 0x1, R0 ;  /* 0x00000001e9027810 */ /* 0x000fc60007ffe100 */
[----:B------:R-:W-:-:S04]  /*b1c0*/  @P0 IMAD.HI.U32 R3, R4, c[0x0][0x2c8], RZ ;  /* 0x0000b20004030a27 */ /* 0x000fc800078e00ff */
[----:B------:R-:W-:Y:S01]  /*b1d0*/  IMAD.IADD R2, R2, 0x1, -R232 ;  /* 0x0000000102027824 */ /* 0x000fe200078e0ae8 */
[----:B------:R-:W-:-:S03]  /*b1e0*/  @P0 SHF.R.U32.HI R4, RZ, c[0x0][0x2cc], R3 ;  /* 0x0000b300ff040a19 */ /* 0x000fc60000011603 */
[C---:B------:R-:W-:Y:S01]  /*b1f0*/  IMAD.IADD R19, R2.reuse, 0x1, R14 ;  /* 0x0000000102137824 */ /* 0x040fe200078e020e */
[----:B------:R-:W-:Y:S01]  /*b200*/  IADD3 R18, R2, c[0x0][0x328], RZ ;  /* 0x0000ca0002127a10 */ /* 0x000fe20007ffe0ff */
[----:B------:R-:W-:Y:S05]  /*b210*/  BRA.DIV ~URZ, `(.L_x_1207) ;  /* 0x000109827f007947 */ /* 0x000fea000b800000 */
[----:B------:R1:W2:Y:S02]  /*b220*/  SHFL.IDX PT, R3, R4, RZ, 0x1c1f ;  /* 0x001c1fff04037589 */ /* 0x0002a400000e0000 */
.L_x_1324:
[----:B------:R-:W-:Y:S01]  /*b230*/  FMUL.FTZ R0, R48, c[0x0][0x320] ;  /* 0x0000c80030007a20 */ /* 0x000fe20000410000 */
[----:B--2---:R-:W-:Y:S02]  /*b240*/  IADD3 R2, R18, R3, RZ ;  /* 0x0000000312027210 */ /* 0x004fe40007ffe0ff */
[----:B------:R-:W-:Y:S01]  /*b250*/  LOP3.LUT R212, R212, 0xffffefff, RZ, 0xc0, !PT ;  /* 0xffffefffd4d47812 */ /* 0x000fe200078ec0ff */
[----:B------:R2:W3:Y:S01]  /*b260*/  MUFU.TANH R17, R0 ;  /* 0x0000000000117308 */ /* 0x0004e20000002400 */
[----:B------:R-:W-:Y:S01]  /*b270*/  IMNMX R2, R20, R2, PT ;  /* 0x0000000214027217 */ /* 0x000fe20003800200 */
[----:B--2---:R-:W-:-:S06]  /*b280*/  FMUL.FTZ R0, R49, c[0x0][0x320] ;  /* 0x0000c80031007a20 */ /* 0x004fcc0000410000 */
[----:B------:R2:W4:Y:S02]  /*b290*/  MUFU.TANH R16, R0 ;  /* 0x0000000000107308 */ /* 0x0005240000002400 */
[----:B--2---:R-:W-:-:S06]  /*b2a0*/  FMUL.FTZ R0, R64, c[0x0][0x320] ;  /* 0x0000c80040007a20 */ /* 0x004fcc0000410000 */
[----:B------:R2:W1:Y:S02]  /*b2b0*/  MUFU.TANH R15, R0 ;  /* 0x00000000000f7308 */ /* 0x0004640000002400 */
[----:B--2---:R-:W-:-:S06]  /*b2c0*/  FMUL.FTZ R0, R65, c[0x0][0x320] ;  /* 0x0000c80041007a20 */ /* 0x004fcc0000410000 */
[----:B------:R2:W1:Y:S02]  /*b2d0*/  MUFU.TANH R14, R0 ;  /* 0x00000000000e7308 */ /* 0x0004640000002400 */
[----:B--2---:R-:W-:Y:S01]  /*b2e0*/  FMUL.FTZ R0, R36, c[0x0][0x320] ;  /* 0x0000c80024007a20 */ /* 0x004fe20000410000 */
[----:B------:R-:W-:-:S05]  /*b2f0*/  MOV R36, 0x1 ;  /* 0x0000000100247802 */ /* 0x000fca0000000f00 */
[----:B------:R2:W1:Y:S01]  /*b300*/  MUFU.TANH R13, R0 ;  /* 0x00000000000d7308 */ /* 0x0004620000002400 */
[----:B------:R-:W-:-:S13]  /*b310*/  ISETP.LE.AND P0, PT, R36, c[0x0][0x32c], PT ;  /* 0x0000cb0024007a0c */ /* 0x000fda0003f03270 */
[----:B------:R-:W-:Y:S01]  /*b320*/  @P0 LOP3.LUT R212, R212, 0x1000, RZ, 0xfc, !PT ;  /* 0x00001000d4d40812 */ /* 0x000fe200078efcff */
[----:B--2---:R-:W-:-:S04]  /*b330*/  FMUL.FTZ R0, R40, c[0x0][0x320] ;  /* 0x0000c80028007a20 */ /* 0x004fc80000410000 */
[----:B------:R2:W1:Y:S02]  /*b340*/  MUFU.TANH R12, R0 ;  /* 0x00000000000c7308 */ /* 0x0004640000002400 */
[----:B--2---:R-:W-:-:S06]  /*b350*/  FMUL.FTZ R0, R41, c[0x0][0x320] ;  /* 0x0000c80029007a20 */ /* 0x004fcc0000410000 */
[----:B------:R2:W1:Y:S02]  /*b360*/  MUFU.TANH R11, R0 ;  /* 0x00000000000b7308 */ /* 0x0004640000002400 */
[----:B--2---:R-:W-:-:S06]  /*b370*/  FMUL.FTZ R0, R37, c[0x0][0x320] ;  /* 0x0000c80025007a20 */ /* 0x004fcc0000410000 */
[----:B------:R2:W1:Y:S02]  /*b380*/  MUFU.TANH R8, R0 ;  /* 0x0000000000087308 */ /* 0x0004640000002400 */
[----:B--2---:R-:W-:Y:S01]  /*b390*/  IADD3 R0, R19, R3, RZ ;  /* 0x0000000313007210 */ /* 0x004fe20007ffe0ff */
[----:B------:R-:W-:Y:S05]  /*b3a0*/  @!P0 BRA `(.L_x_1208) ;  /* 0x0000012000008947 */ /* 0x000fea0003800000 */
[----:B-1-34-:R-:W-:Y:S01]  /*b3b0*/  IADD3 R3, -R232, R5, R3 ;  /* 0x00000005e8037210 */ /* 0x01afe20007ffe103 */
[----:B------:R-:W-:Y:S03]  /*b3c0*/  BSSY B0, `(.L_x_1209) ;  /* 0x000000c000007945 */ /* 0x000fe60003800000 */
[----:B------:R-:W-:-:S13]  /*b3d0*/  ISETP.GT.AND P0, PT, R3, -0x1, PT ;  /* 0xffffffff0300780c */ /* 0x000fda0003f04270 */
[----:B------:R-:W-:Y:S05]  /*b3e0*/  @P0 BRA `(.L_x_1210) ;  /* 0x0000006000000947 */ /* 0x000fea0003800000 */
[----:B------:R-:W-:Y:S02]  /*b3f0*/  ISETP.NE.AND P0, PT, R36, c[0x0][0x32c], PT ;  /* 0x0000cb0024007a0c */ /* 0x000fe40003f05270 */
[----:B------:R-:W-:-:S11]  /*b400*/  LOP3.LUT R3, RZ, R3, RZ, 0x33, !PT ;  /* 0x00000003ff037212 */ /* 0x000fd600078e33ff */
[----:B------:R-:W-:-:S05]  /*b410*/  @P0 IMAD.HI.U32 R7, R3, c[0x0][0x330], RZ ;  /* 0x0000cc0003070a27 */ /* 0x000fca00078e00ff */
[----:B------:R-:W-:-:S04]  /*b420*/  @P0 SHF.R.U32.HI R3, RZ, c[0x0][0x334], R7 ;  /* 0x0000cd00ff030a19 */ /* 0x000fc80000011607 */
[----:B------:R-:W-:Y:S01]  /*b430*/  LOP3.LUT R3, RZ, R3, RZ, 0x33, !PT ;  /* 0x00000003ff037212 */ /* 0x000fe200078e33ff */
[----:B------:R-:W-:Y:S05]  /*b440*/  BRA `(.L_x_1211) ;  /* 0x0000003000007947 */ /* 0x000fea0003800000 */
.L_x_1210:
[----:B------:R-:W-:-:S13]  /*b450*/  ISETP.NE.AND P0, PT, R36, c[0x0][0x32c], PT ;  /* 0x0000cb0024007a0c */ /* 0x000fda0003f05270 */
[----:B------:R-:W-:-:S05]  /*b460*/  @P0 IMAD.HI.U32 R7, R3, c[0x0][0x330], RZ ;  /* 0x0000cc0003070a27 */ /* 0x000fca00078e00ff */
[----:B------:R-:W-:Y:S02]  /*b470*/  @P0 SHF.R.U32.HI R3, RZ, c[0x0][0x334], R7 ;  /* 0x0000cd00ff030a19 */ /* 0x000fe40000011607 */
.L_x_1211:
[----:B------:R-:W-:Y:S05]  /*b480*/  BSYNC B0 ;  /* 0x0000000000007941 */ /* 0x000fea0003800000 */
.L_x_1209:
[----:B------:R-:W-:-:S05]  /*b490*/  IMAD R3, R3, c[0x0][0x32c], R21 ;  /* 0x0000cb0003037a24 */ /* 0x000fca00078e0215 */
[----:B------:R-:W-:Y:S02]  /*b4a0*/  IADD3 R7, R3, c[0x0][0x32c], RZ ;  /* 0x0000cb0003077a10 */ /* 0x000fe40007ffe0ff */
[----:B------:R-:W-:Y:S02]  /*b4b0*/  IMNMX R0, R0, R3, !PT ;  /* 0x0000000300007217 */ /* 0x000fe40007800200 */
[----:B------:R-:W-:Y:S02]  /*b4c0*/  IMNMX R2, R2, R7, PT ;  /* 0x0000000702027217 */ /* 0x000fe40003800200 */
.L_x_1208:
[C---:B-1-34-:R-:W-:Y:S02]  /*b4d0*/  ISETP.GE.AND P0, PT, R103.reuse, 0x2, PT ;  /* 0x000000026700780c */ /* 0x05afe40003f06270 */
[----:B------:R-:W-:Y:S02]  /*b4e0*/  LOP3.LUT R212, R212, 0xfffffff7, RZ, 0xc0, !PT ;  /* 0xfffffff7d4d47812 */ /* 0x000fe400078ec0ff */
[C---:B------:R-:W-:Y:S02]  /*b4f0*/  ISETP.GE.AND P1, PT, R103.reuse, 0x9, PT ;  /* 0x000000096700780c */ /* 0x040fe40003f26270 */
[----:B------:R-:W-:-:S02]  /*b500*/  ISETP.GE.AND P6, PT, R103, 0x12, PT ;  /* 0x000000126700780c */ /* 0x000fc40003fc6270 */
[C---:B------:R-:W-:Y:S02]  /*b510*/  ISETP.GE.AND P5, PT, R103.reuse, 0x19, PT ;  /* 0x000000196700780c */ /* 0x040fe40003fa6270 */
[C---:B------:R-:W-:Y:S02]  /*b520*/  ISETP.GE.AND P4, PT, R103.reuse, 0x1a, PT ;  /* 0x0000001a6700780c */ /* 0x040fe40003f86270 */
[----:B------:R-:W-:Y:S02]  /*b530*/  ISETP.GE.AND P3, PT, R103, 0x21, PT ;  /* 0x000000216700780c */ /* 0x000fe40003f66270 */
[----:B------:R-:W-:Y:S02]  /*b540*/  @P0 LOP3.LUT R212, R212, 0x8, RZ, 0xfc, !PT ;  /* 0x00000008d4d40812 */ /* 0x000fe400078efcff */
[----:B------:R-:W-:Y:S02]  /*b550*/  ISETP.GT.AND P0, PT, R0, 0x1, !P0 ;  /* 0x000000010000780c */ /* 0x000fe40004704270 */
[----:B------:R-:W-:-:S02]  /*b560*/  LOP3.LUT R212, R212, 0xfffffffb, RZ, 0xc0, !PT ;  /* 0xfffffffbd4d47812 */ /* 0x000fc400078ec0ff */
[----:B------:R-:W-:Y:S02]  /*b570*/  ISETP.LT.OR P0, PT, R2, 0x2, P0 ;  /* 0x000000020200780c */ /* 0x000fe40000701670 */
[----:B------:R-:W-:Y:S02]  /*b580*/  @P1 LOP3.LUT R212, R212, 0x4, RZ, 0xfc, !PT ;  /* 0x00000004d4d41812 */ /* 0x000fe400078efcff */
[----:B------:R-:W-:Y:S02]  /*b590*/  FSEL R24, R28, -INF , !P0 ;  /* 0xff8000001c187808 */ /* 0x000fe40004000000 */
[----:B------:R-:W-:Y:S02]  /*b5a0*/  ISETP.GT.AND P0, PT, R0, 0x8, !P1 ;  /* 0x000000080000780c */ /* 0x000fe40004f04270 */
[----:B------:R-:W-:Y:S02]  /*b5b0*/  ISETP.GE.AND P1, PT, R103, 0xa, PT ;  /* 0x0000000a6700780c */ /* 0x000fe40003f26270 */
[----:B------:R-:W-:-:S02]  /*b5c0*/  ISETP.LT.OR P0, PT, R2, 0x9, P0 ;  /* 0x000000090200780c */ /* 0x000fc40000701670 */
[----:B------:R-:W-:Y:S02]  /*b5d0*/  LOP3.LUT R212, R212, 0xfffffffd, RZ, 0xc0, !PT ;  /* 0xfffffffdd4d47812 */ /* 0x000fe400078ec0ff */
[----:B------:R-:W-:Y:S02]  /*b5e0*/  FSEL R25, R23, -INF , !P0 ;  /* 0xff80000017197808 */ /* 0x000fe40004000000 */
[----:B------:R-:W-:Y:S02]  /*b5f0*/  ISETP.GT.AND P0, PT, R0, 0x9, !P1 ;  /* 0x000000090000780c */ /* 0x000fe40004f04270 */
[----:B------:R-:W-:Y:S02]  /*b600*/  ISETP.GE.AND P2, PT, R103, 0x22, PT ;  /* 0x000000226700780c */ /* 0x000fe40003f46270 */
[----:B------:R-:W-:Y:S02]  /*b610*/  ISETP.LT.OR P0, PT, R2, 0xa, P0 ;  /* 0x0000000a0200780c */ /* 0x000fe40000701670 */
[----:B------:R-:W-:-:S02]  /*b620*/  @P1 LOP3.LUT R212, R212, 0x2, RZ, 0xfc, !PT ;  /* 0x00000002d4d41812 */ /* 0x000fc400078efcff */
[----:B------:R-:W-:Y:S02]  /*b630*/  ISETP.GE.AND P1, PT, R103, 0x11, PT ;  /* 0x000000116700780c */ /* 0x000fe40003f26270 */
[----:B------:R-:W-:Y:S02]  /*b640*/  FSEL R33, R22, -INF , !P0 ;  /* 0xff80000016217808 */ /* 0x000fe40004000000 */
[----:B------:R-:W-:Y:S02]  /*b650*/  ISETP.GT.AND P0, PT, R0, 0x10, !P1 ;  /* 0x000000100000780c */ /* 0x000fe40004f04270 */
[----:B------:R-:W-:Y:S02]  /*b660*/  LOP3.LUT R212, R212, 0xfffffffe, RZ, 0xc0, !PT ;  /* 0xfffffffed4d47812 */ /* 0x000fe400078ec0ff */
[----:B------:R-:W-:-:S04]  /*b670*/  ISETP.LT.OR P0, PT, R2, 0x11, P0 ;  /* 0x000000110200780c */ /* 0x000fc80000701670 */
[----:B------:R-:W-:Y:S02]  /*b680*/  FSEL R32, R17, -INF , !P0 ;  /* 0xff80000011207808 */ /* 0x000fe40004000000 */
[----:B------:R-:W-:Y:S02]  /*b690*/  ISETP.GT.AND P0, PT, R0, 0x11, !P6 ;  /* 0x000000110000780c */ /* 0x000fe40007704270 */
[----:B------:R-:W-:Y:S02]  /*b6a0*/  @P1 LOP3.LUT R212, R212, 0x1, RZ, 0xfc, !PT ;  /* 0x00000001d4d41812 */ /* 0x000fe400078efcff */
[----:B------:R-:W-:Y:S02]  /*b6b0*/  ISETP.LT.OR P0, PT, R2, 0x12, P0 ;  /* 0x000000120200780c */ /* 0x000fe40000701670 */
[----:B------:R-:W-:Y:S02]  /*b6c0*/  ISETP.GE.AND P1, PT, R103, 0x29, PT ;  /* 0x000000296700780c */ /* 0x000fe40003f26270 */
[----:B------:R-:W-:-:S02]  /*b6d0*/  FSEL R31, R16, -INF , !P0 ;  /* 0xff800000101f7808 */ /* 0x000fc40004000000 */
[----:B------:R-:W-:Y:S02]  /*b6e0*/  ISETP.GT.AND P0, PT, R0, 0x18, !P5 ;  /* 0x000000180000780c */ /* 0x000fe40006f04270 */
[----:B------:R-:W-:Y:S02]  /*b6f0*/  LOP3.LUT R212, R212, 0xffffffef, RZ, 0xc0, !PT ;  /* 0xffffffefd4d47812 */ /* 0x000fe400078ec0ff */
[----:B------:R-:W-:-:S04]  /*b700*/  ISETP.LT.OR P0, PT, R2, 0x19, P0 ;  /* 0x000000190200780c */ /* 0x000fc80000701670 */
[----:B------:R-:W-:Y:S02]  /*b710*/  FSEL R30, R15, -INF , !P0 ;  /* 0xff8000000f1e7808 */ /* 0x000fe40004000000 */
[----:B------:R-:W-:Y:S02]  /*b720*/  ISETP.GT.AND P0, PT, R0, 0x19, !P4 ;  /* 0x000000190000780c */ /* 0x000fe40006704270 */
[----:B------:R-:W-:Y:S02]  /*b730*/  @P1 LOP3.LUT R212, R212, 0x10, RZ, 0xfc, !PT ;  /* 0x00000010d4d41812 */ /* 0x000fe400078efcff */
[----:B------:R-:W-:Y:S02]  /*b740*/  ISETP.LT.OR P0, PT, R2, 0x1a, P0 ;  /* 0x0000001a0200780c */ /* 0x000fe40000701670 */
[----:B------:R-:W-:Y:S02]  /*b750*/  LOP3.LUT R212, R212, 0xffffffdf, RZ, 0xc0, !PT ;  /* 0xffffffdfd4d47812 */ /* 0x000fe400078ec0ff */
[----:B------:R-:W-:-:S02]  /*b760*/  FSEL R29, R14, -INF , !P0 ;  /* 0xff8000000e1d7808 */ /* 0x000fc40004000000 */
[----:B------:R-:W-:-:S04]  /*b770*/  ISETP.GT.AND P0, PT, R0, 0x20, !P3 ;  /* 0x000000200000780c */ /* 0x000fc80005f04270 */
[----:B------:R-:W-:-:S04]  /*b780*/  ISETP.LT.OR P0, PT, R2, 0x21, P0 ;  /* 0x000000210200780c */ /* 0x000fc80000701670 */
[----:B------:R-:W-:Y:S02]  /*b790*/  FSEL R28, R13, -INF , !P0 ;  /* 0xff8000000d1c7808 */ /* 0x000fe40004000000 */
[----:B------:R-:W-:-:S04]  /*b7a0*/  ISETP.GT.AND P0, PT, R0, 0x21, !P2 ;  /* 0x000000210000780c */ /* 0x000fc80005704270 */
[----:B------:R-:W-:-:S04]  /*b7b0*/  ISETP.LT.OR P0, PT, R2, 0x22, P0 ;  /* 0x000000220200780c */ /* 0x000fc80000701670 */
[----:B------:R-:W-:Y:S02]  /*b7c0*/  FSEL R27, R8, -INF , !P0 ;  /* 0xff800000081b7808 */ /* 0x000fe40004000000 */
[----:B------:R-:W-:Y:S02]  /*b7d0*/  ISETP.GT.AND P0, PT, R0, 0x28, !P1 ;  /* 0x000000280000780c */ /* 0x000fe40004f04270 */
[----:B------:R-:W-:Y:S02]  /*b7e0*/  ISETP.GE.AND P1, PT, R103, 0x1, PT ;  /* 0x000000016700780c */ /* 0x000fe40003f26270 */
[----:B------:R-:W-:-:S04]  /*b7f0*/  ISETP.LT.OR P0, PT, R2, 0x29, P0 ;  /* 0x000000290200780c */ /* 0x000fc80000701670 */
[----:B------:R-:W-:Y:S02]  /*b800*/  FSEL R34, R12, -INF , !P0 ;  /* 0xff8000000c227808 */ /* 0x000fe40004000000 */
[----:B------:R-:W-:-:S04]  /*b810*/  ISETP.GT.AND P0, PT, R0, RZ, !P1 ;  /* 0x000000ff0000720c */ /* 0x000fc80004f04270 */
[----:B------:R-:W-:-:S04]  /*b820*/  ISETP.LT.OR P0, PT, R2, 0x1, P0 ;  /* 0x000000010200780c */ /* 0x000fc80000701670 */
[----:B------:R-:W-:Y:S02]  /*b830*/  FSEL R22, R35, -INF , !P0 ;  /* 0xff80000023167808 */ /* 0x000fe40004000000 */
[----:B------:R-:W-:-:S13]  /*b840*/  ISETP.GE.AND P0, PT, R103, 0x2a, PT ;  /* 0x0000002a6700780c */ /* 0x000fda0003f06270 */
[----:B------:R-:W-:Y:S02]  /*b850*/  @P0 LOP3.LUT R212, R212, 0x20, RZ, 0xfc, !PT ;  /* 0x00000020d4d40812 */ /* 0x000fe400078efcff */
[----:B------:R-:W-:-:S04]  /*b860*/  ISETP.GT.AND P0, PT, R0, 0x29, !P0 ;  /* 0x000000290000780c */ /* 0x000fc80004704270 */
[----:B------:R-:W-:-:S04]  /*b870*/  ISETP.LT.OR P0, PT, R2, 0x2a, P0 ;  /* 0x0000002a0200780c */ /* 0x000fc80000701670 */
[----:B------:R-:W-:Y:S01]  /*b880*/  FSEL R26, R11, -INF , !P0 ;  /* 0xff8000000b1a7808 */ /* 0x000fe20004000000 */
[----:B------:R-:W-:Y:S06]  /*b890*/  BRA.DIV ~URZ, `(.L_x_1212) ;  /* 0x000103827f007947 */ /* 0x000fec000b800000 */
[----:B------:R1:W2:Y:S02]  /*b8a0*/  SHFL.IDX PT, R3, R4, 0x1, 0x1c1f ;  /* 0x003c1f0004037f89 */ /* 0x0002a400000e0000 */
.L_x_1325:
[----:B------:R-:W-:Y:S01]  /*b8b0*/  FMUL.FTZ R0, R46, c[0x0][0x320] ;  /* 0x0000c8002e007a20 */ /* 0x000fe20000410000 */
[----:B------:R-:W-:Y:S02]  /*b8c0*/  ISETP.LE.AND P0, PT, R36, c[0x0][0x32c], PT ;  /* 0x0000cb0024007a0c */ /* 0x000fe40003f03270 */
[----:B--2---:R-:W-:Y:S01]  /*b8d0*/  IADD3 R2, R18, R3, RZ ;  /* 0x0000000312027210 */ /* 0x004fe20007ffe0ff */
[----:B------:R2:W3:Y:S03]  /*b8e0*/  MUFU.TANH R17, R0 ;  /* 0x0000000000117308 */ /* 0x0004e60000002400 */
[----:B------:R-:W-:Y:S01]  /*b8f0*/  IMNMX R2, R20, R2, PT ;  /* 0x0000000214027217 */ /* 0x000fe20003800200 */
[----:B--2---:R-:W-:-:S04]  /*b900*/  FMUL.FTZ R0, R42, c[0x0][0x320] ;  /* 0x0000c8002a007a20 */ /* 0x004fc80000410000 */
[----:B------:R2:W4:Y:S02]  /*b910*/  MUFU.TANH R16, R0 ;  /* 0x0000000000107308 */ /* 0x0005240000002400 */
[----:B--2---:R-:W-:-:S06]  /*b920*/  FMUL.FTZ R0, R43, c[0x0][0x320] ;  /* 0x0000c8002b007a20 */ /* 0x004fcc0000410000 */
[----:B------:R2:W1:Y:S02]  /*b930*/  MUFU.TANH R23, R0 ;  /* 0x0000000000177308 */ /* 0x0004640000002400 */
        /* <DEDUP_REMOVED lines=27> */
.L_x_1215:
[----:B------:R-:W-:-:S04]  /*baf0*/  MOV R4, 0x1 ;  /* 0x0000000100047802 */ /* 0x000fc80000000f00 */
[----:B------:R-:W-:-:S13]  /*bb00*/  ISETP.NE.AND P0, PT, R4, c[0x0][0x32c], PT ;  /* 0x0000cb0004007a0c */ /* 0x000fda0003f05270 */
[----:B------:R-:W-:-:S05]  /*bb10*/  @P0 IMAD.HI.U32 R4, R3, c[0x0][0x330], RZ ;  /* 0x0000cc0003040a27 */ /* 0x000fca00078e00ff */
[----:B------:R-:W-:Y:S02]  /*bb20*/  @P0 SHF.R.U32.HI R3, RZ, c[0x0][0x334], R4 ;  /* 0x0000cd00ff030a19 */ /* 0x000fe40000011604 */
.L_x_1216:
[----:B------:R-:W-:Y:S05]  /*bb30*/  BSYNC B0 ;  /* 0x0000000000007941 */ /* 0x000fea0003800000 */
.L_x_1214:
[----:B------:R-:W-:-:S05]  /*bb40*/  IMAD R3, R3, c[0x0][0x32c], R21 ;  /* 0x0000cb0003037a24 */ /* 0x000fca00078e0215 */
[----:B------:R-:W-:Y:S02]  /*bb50*/  IADD3 R4, R3, c[0x0][0x32c], RZ ;  /* 0x0000cb0003047a10 */ /* 0x000fe40007ffe0ff */
[----:B------:R-:W-:Y:S02]  /*bb60*/  IMNMX R0, R0, R3, !PT ;  /* 0x0000000300007217 */ /* 0x000fe40007800200 */
[----:B------:R-:W-:Y:S02]  /*bb70*/  IMNMX R2, R2, R4, PT ;  /* 0x0000000402027217 */ /* 0x000fe40003800200 */
.L_x_1213:
[----:B-1-34-:R-:W-:Y:S02]  /*bb80*/  LOP3.LUT P0, RZ, R212, 0x8, RZ, 0xc0, !PT ;  /* 0x00000008d4ff7812 */ /* 0x01afe4000780c0ff */
[----:B------:R-:W-:Y:S02]  /*bb90*/  FMNMX.FTZ R136, R22, R24, !PT ;  /* 0x0000001816887209 */ /* 0x000fe40007810000 */
[----:B------:R-:W-:Y:S02]  /*bba0*/  ISETP.GT.AND P0, PT, R0, 0x1, !P0 ;  /* 0x000000010000780c */ /* 0x000fe40004704270 */
[----:B------:R-:W-:-:S02]  /*bbb0*/  FMNMX.FTZ R136, R25, R136, !PT ;  /* 0x0000008819887209 */ /* 0x000fc40007810000 */
[----:B------:R-:W-:Y:S02]  /*bbc0*/  ISETP.LT.OR P0, PT, R2, 0x2, P0 ;  /* 0x000000020200780c */ /* 0x000fe40000701670 */
[----:B------:R-:W-:Y:S02]  /*bbd0*/  FMNMX.FTZ R136, R33, R136, !PT ;  /* 0x0000008821887209 */ /* 0x000fe40007810000 */
[----:B------:R-:W-:Y:S02]  /*bbe0*/  FSEL R18, R52, -INF , !P0 ;  /* 0xff80000034127808 */ /* 0x000fe40004000000 */
[----:B------:R-:W-:Y:S02]  /*bbf0*/  LOP3.LUT P0, RZ, R212, 0x4, RZ, 0xc0, !PT ;  /* 0x00000004d4ff7812 */ /* 0x000fe4000780c0ff */
[----:B------:R-:W-:Y:S02]  /*bc00*/  FMNMX.FTZ R136, R32, R136, !PT ;  /* 0x0000008820887209 */ /* 0x000fe40007810000 */
[----:B------:R-:W-:-:S02]  /*bc10*/  ISETP.GT.AND P0, PT, R0, 0x8, !P0 ;  /* 0x000000080000780c */ /* 0x000fc40004704270 */
[----:B------:R-:W-:Y:S02]  /*bc20*/  FMNMX.FTZ R136, R31, R136, !PT ;  /* 0x000000881f887209 */ /* 0x000fe40007810000 */
[----:B------:R-:W-:Y:S02]  /*bc30*/  ISETP.LT.OR P0, PT, R2, 0x9, P0 ;  /* 0x000000090200780c */ /* 0x000fe40000701670 */
[----:B------:R-:W-:Y:S02]  /*bc40*/  FMNMX.FTZ R136, R30, R136, !PT ;  /* 0x000000881e887209 */ /* 0x000fe40007810000 */
[----:B------:R-:W-:Y:S02]  /*bc50*/  FSEL R19, R17, -INF , !P0 ;  /* 0xff80000011137808 */ /* 0x000fe40004000000 */
[----:B------:R-:W-:Y:S02]  /*bc60*/  LOP3.LUT P0, RZ, R212, 0x2, RZ, 0xc0, !PT ;  /* 0x00000002d4ff7812 */ /* 0x000fe4000780c0ff */
[----:B------:R-:W-:-:S02]  /*bc70*/  FMNMX.FTZ R136, R29, R136, !PT ;  /* 0x000000881d887209 */ /* 0x000fc40007810000 */
[----:B------:R-:W-:Y:S02]  /*bc80*/  ISETP.GT.AND P0, PT, R0, 0x9, !P0 ;  /* 0x000000090000780c */ /* 0x000fe40004704270 */
[----:B------:R-:W-:Y:S02]  /*bc90*/  FMNMX.FTZ R136, R28, R136, !PT ;  /* 0x000000881c887209 */ /* 0x000fe40007810000 */
[----:B------:R-:W-:Y:S02]  /*bca0*/  ISETP.LT.OR P0, PT, R2, 0xa, P0 ;  /* 0x0000000a0200780c */ /* 0x000fe40000701670 */
[----:B------:R-:W-:Y:S02]  /*bcb0*/  FMNMX.FTZ R136, R27, R136, !PT ;  /* 0x000000881b887209 */ /* 0x000fe40007810000 */
[----:B------:R-:W-:Y:S02]  /*bcc0*/  FSEL R17, R15, -INF , !P0 ;  /* 0xff8000000f117808 */ /* 0x000fe40004000000 */
[----:B------:R-:W-:-:S02]  /*bcd0*/  LOP3.LUT P0, RZ, R212, 0x1, RZ, 0xc0, !PT ;  /* 0x00000001d4ff7812 */ /* 0x000fc4000780c0ff */
[----:B------:R-:W-:Y:S02]  /*bce0*/  FMNMX.FTZ R136, R34, R136, !PT ;  /* 0x0000008822887209 */ /* 0x000fe40007810000 */
[----:B------:R-:W-:Y:S02]  /*bcf0*/  ISETP.GT.AND P0, PT, R0, 0x10, !P0 ;  /* 0x000000100000780c */ /* 0x000fe40004704270 */
[----:B------:R-:W-:Y:S02]  /*bd00*/  FMNMX.FTZ R136, R26, R136, !PT ;  /* 0x000000881a887209 */ /* 0x000fe40007810000 */
[----:B------:R-:W-:-:S04]  /*bd10*/  ISETP.LT.OR P0, PT, R2, 0x11, P0 ;  /* 0x000000110200780c */ /* 0x000fc80000701670 */
[----:B------:R-:W-:Y:S02]  /*bd20*/  FSEL R15, R12, -INF , !P0 ;  /* 0xff8000000c0f7808 */ /* 0x000fe40004000000 */
[----:B------:R-:W-:Y:S02]  /*bd30*/  ISETP.GT.AND P0, PT, R0, 0x11, !P6 ;  /* 0x000000110000780c */ /* 0x000fe40007704270 */
[----:B------:R-:W-:Y:S02]  /*bd40*/  LOP3.LUT P6, RZ, R212, 0x20, RZ, 0xc0, !PT ;  /* 0x00000020d4ff7812 */ /* 0x000fe400078cc0ff */
[----:B------:R-:W-:-:S04]  /*bd50*/  ISETP.LT.OR P0, PT, R2, 0x12, P0 ;  /* 0x000000120200780c */ /* 0x000fc80000701670 */
[----:B------:R-:W-:Y:S02]  /*bd60*/  FSEL R12, R7, -INF , !P0 ;  /* 0xff800000070c7808 */ /* 0x000fe40004000000 */
[----:B------:R-:W-:Y:S02]  /*bd70*/  ISETP.GT.AND P0, PT, R0, 0x18, !P5 ;  /* 0x000000180000780c */ /* 0x000fe40006f04270 */
[----:B------:R-:W-:Y:S02]  /*bd80*/  LOP3.LUT P5, RZ, R212, 0x10, RZ, 0xc0, !PT ;  /* 0x00000010d4ff7812 */ /* 0x000fe400078ac0ff */
[----:B------:R-:W-:-:S04]  /*bd90*/  ISETP.LT.OR P0, PT, R2, 0x19, P0 ;  /* 0x000000190200780c */ /* 0x000fc80000701670 */
[----:B------:R-:W-:Y:S02]  /*bda0*/  FSEL R14, R14, -INF , !P0 ;  /* 0xff8000000e0e7808 */ /* 0x000fe40004000000 */
[----:B------:R-:W-:-:S04]  /*bdb0*/  ISETP.GT.AND P0, PT, R0, 0x19, !P4 ;  /* 0x000000190000780c */ /* 0x000fc80006704270 */
        /* <DEDUP_REMOVED lines=8> */
[----:B------:R-:W-:-:S04]  /*be40*/  ISETP.GT.AND P0, PT, R0, RZ, !P1 ;  /* 0x000000ff0000720c */ /* 0x000fc80004f04270 */
[----:B------:R-:W-:-:S04]  /*be50*/  ISETP.LT.OR P0, PT, R2, 0x1, P0 ;  /* 0x000000010200780c */ /* 0x000fc80000701670 */
[----:B------:R-:W-:Y:S02]  /*be60*/  FSEL R8, R53, -INF , !P0 ;  /* 0xff80000035087808 */ /* 0x000fe40004000000 */
[----:B------:R-:W-:Y:S02]  /*be70*/  ISETP.GT.AND P0, PT, R0, 0x28, !P5 ;  /* 0x000000280000780c */ /* 0x000fe40006f04270 */
[----:B------:R-:W-:Y:S02]  /*be80*/  FMNMX.FTZ R7, R8, R18, !PT ;  /* 0x0000001208077209 */ /* 0x000fe40007810000 */
[----:B------:R-:W-:Y:S02]  /*be90*/  ISETP.LT.OR P0, PT, R2, 0x29, P0 ;  /* 0x000000290200780c */ /* 0x000fe40000701670 */
[----:B------:R-:W-:Y:S02]  /*bea0*/  FMNMX.FTZ R7, R19, R7, !PT ;  /* 0x0000000713077209 */ /* 0x000fe40007810000 */
[----:B------:R-:W-:-:S02]  /*beb0*/  FSEL R16, R16, -INF , !P0 ;  /* 0xff80000010107808 */ /* 0x000fc40004000000 */
[----:B------:R-:W-:Y:S02]  /*bec0*/  FMNMX.FTZ R7, R17, R7, !PT ;  /* 0x0000000711077209 */ /* 0x000fe40007810000 */
[----:B------:R-:W-:Y:S02]  /*bed0*/  ISETP.GT.AND P0, PT, R0, 0x29, !P6 ;  /* 0x000000290000780c */ /* 0x000fe40007704270 */
        /* <DEDUP_REMOVED lines=9> */
[----:B------:R-:W-:Y:S01]  /*bf70*/  FMNMX.FTZ R7, R11, R7, !PT ;  /* 0x000000070b077209 */ /* 0x000fe20007810000 */
[----:B------:R-:W-:Y:S05]  /*bf80*/  BRA.DIV ~URZ, `(.L_x_1217) ;  /* 0x0000fd127f007947 */ /* 0x000fea000b800000 */
[----:B------:R1:W2:Y:S02]  /*bf90*/  SHFL.BFLY PT, R0, R136, 0x2, 0x1f ;  /* 0x0c401f0088007f89 */ /* 0x0002a400000e0000 */
.L_x_1326:
[----:B-12---:R-:W-:Y:S01]  /*bfa0*/  FMNMX.FTZ R136, R136, R0, !PT ;  /* 0x0000000088887209 */ /* 0x006fe20007810000 */
[----:B------:R-:W-:Y:S05]  /*bfb0*/  BRA.DIV ~URZ, `(.L_x_1218) ;  /* 0x0000fd327f007947 */ /* 0x000fea000b800000 */
[----:B------:R-:W1:Y:S04]  /*bfc0*/  SHFL.BFLY PT, R0, R7, 0x2, 0x1f ;  /* 0x0c401f0007007f89 */ /* 0x000e6800000e0000 */
[----:B------:R-:W2:Y:S01]  /*bfd0*/  SHFL.BFLY PT, R2, R136, 0x1, 0x1f ;  /* 0x0c201f0088027f89 */ /* 0x000ea200000e0000 */
[----:B-1----:R-:W-:Y:S02]  /*bfe0*/  FMNMX.FTZ R7, R7, R0, !PT ;  /* 0x0000000007077209 */ /* 0x002fe40007810000 */
[----:B--2---:R-:W-:-:S03]  /*bff0*/  FMNMX.FTZ R136, R136, R2, !PT ;  /* 0x0000000288887209 */ /* 0x004fc60007810000 */
[----:B------:R1:W2:Y:S04]  /*c000*/  SHFL.BFLY PT, R3, R7, 0x1, 0x1f ;  /* 0x0c201f0007037f89 */ /* 0x0002a800000e0000 */
.L_x_1327:
[C---:B------:R-:W-:Y:S01]  /*c010*/  FMUL.FTZ R0, R136.reuse, c[0x0][0x2d0] ;  /* 0x0000b40088007a20 */ /* 0x040fe20000410000 */
[----:B------:R-:W-:Y:S01]  /*c020*/  FSETP.NEU.FTZ.AND P0, PT, R136, -INF , PT ;  /* 0xff8000008800780b */ /* 0x000fe20003f1d000 */
[----:B------:R-:W-:Y:S01]  /*c030*/  WARPSYNC 0xffffffff ;  /* 0xffffffff00007948 */ /* 0x000fe20003800000 */
[----:B-12---:R-:W-:Y:S02]  /*c040*/  FMNMX.FTZ R7, R3, R7, !PT ;  /* 0x0000000703077209 */ /* 0x006fe40007810000 */
[----:B------:R-:W-:Y:S02]  /*c050*/  FSEL R0, R0, RZ, P0 ;  /* 0x000000ff00007208 */ /* 0x000fe40000000000 */
[C---:B------:R-:W-:Y:S01]  /*c060*/  FSETP.NEU.FTZ.AND P0, PT, R7.reuse, -INF , PT ;  /* 0xff8000000700780b */ /* 0x040fe20003f1d000 */
[----:B------:R-:W-:Y:S01]  /*c070*/  FMUL.FTZ R3, R7, c[0x0][0x2d0] ;  /* 0x0000b40007037a20 */ /* 0x000fe20000410000 */
[----:B------:R-:W-:Y:S01]  /*c080*/  SHF.L.U32 R201, R10, 0x1, RZ ;  /* 0x000000010ac97819 */ /* 0x000fe200000006ff */
[----:B------:R-:W-:-:S04]  /*c090*/  FFMA.FTZ R2, R22, c[0x0][0x2d0], -R0 ;  /* 0x0000b40016027a23 */ /* 0x000fc80000010800 */
[----:B------:R1:W-:Y:S02]  /*c0a0*/  MUFU.EX2 R38, R2 ;  /* 0x0000000200267308 */ /* 0x0003e40000000800 */
[----:B-1----:R-:W-:-:S06]  /*c0b0*/  FFMA.FTZ R2, R24, c[0x0][0x2d0], -R0 ;  /* 0x0000b40018027a23 */ /* 0x002fcc0000010800 */
[----:B------:R1:W2:Y:S02]  /*c0c0*/  MUFU.EX2 R36, R2 ;  /* 0x0000000200247308 */ /* 0x0002a40000000800 */
[----:B-1----:R-:W-:-:S06]  /*c0d0*/  FFMA.FTZ R2, R25, c[0x0][0x2d0], -R0 ;  /* 0x0000b40019027a23 */ /* 0x002fcc0000010800 */
[----:B------:R1:W3:Y:S02]  /*c0e0*/  MUFU.EX2 R37, R2 ;  /* 0x0000000200257308 */ /* 0x0002e40000000800 */
[----:B-1----:R-:W-:-:S06]  /*c0f0*/  FFMA.FTZ R2, R33, c[0x0][0x2d0], -R0 ;  /* 0x0000b40021027a23 */ /* 0x002fcc0000010800 */
[----:B------:R1:W4:Y:S02]  /*c100*/  MUFU.EX2 R35, R2 ;  /* 0x0000000200237308 */ /* 0x0003240000000800 */
[----:B-1----:R-:W-:-:S06]  /*c110*/  FFMA.FTZ R2, R32, c[0x0][0x2d0], -R0 ;  /* 0x0000b40020027a23 */ /* 0x002fcc0000010800 */
[----:B------:R1:W5:Y:S02]  /*c120*/  MUFU.EX2 R33, R2 ;  /* 0x0000000200217308 */ /* 0x0003640000000800 */
[----:B-1----:R-:W-:-:S06]  /*c130*/  FFMA.FTZ R2, R31, c[0x0][0x2d0], -R0 ;  /* 0x0000b4001f027a23 */ /* 0x002fcc0000010800 */
        /* <DEDUP_REMOVED lines=8> */
[----:B------:R1:W-:Y:S02]  /*c1c0*/  MUFU.EX2 R132, R2 ;  /* 0x0000000200847308 */ /* 0x0003e40000000800 */
[----:B-1----:R-:W-:-:S06]  /*c1d0*/  FFMA.FTZ R2, R34, c[0x0][0x2d0], -R0 ;  /* 0x0000b40022027a23 */ /* 0x002fcc0000010800 */
[----:B------:R1:W-:Y:S02]  /*c1e0*/  MUFU.EX2 R28, R2 ;  /* 0x00000002001c7308 */ /* 0x0003e40000000800 */
[----:B-1----:R-:W-:Y:S01]  /*c1f0*/  FFMA.FTZ R2, R26, c[0x0][0x2d0], -R0 ;  /* 0x0000b4001a027a23 */ /* 0x002fe20000010800 */
[----:B------:R-:W-:Y:S01]  /*c200*/  FSEL R0, R3, RZ, P0 ;  /* 0x000000ff03007208 */ /* 0x000fe20000000000 */
[----:B--2---:R-:W-:-:S04]  /*c210*/  FADD.FTZ R3, R38, R36 ;  /* 0x0000002426037221 */ /* 0x004fc80000010000 */
[----:B------:R1:W-:Y:S01]  /*c220*/  MUFU.EX2 R134, R2 ;  /* 0x0000000200867308 */ /* 0x0003e20000000800 */
[----:B---3--:R-:W-:-:S04]  /*c230*/  FADD.FTZ R3, R37, R3 ;  /* 0x0000000325037221 */ /* 0x008fc80000010000 */
[----:B----4-:R-:W-:-:S04]  /*c240*/  FADD.FTZ R3, R35, R3 ;  /* 0x0000000323037221 */ /* 0x010fc80000010000 */
[----:B-----5:R-:W-:Y:S02]  /*c250*/  FADD.FTZ R3, R33, R3 ;  /* 0x0000000321037221 */ /* 0x020fe40000010000 */
[----:B-1----:R-:W-:-:S04]  /*c260*/  FFMA.FTZ R2, R8, c[0x0][0x2d0], -R0 ;  /* 0x0000b40008027a23 */ /* 0x002fc80000010800 */
[----:B------:R1:W-:Y:S02]  /*c270*/  MUFU.EX2 R27, R2 ;  /* 0x00000002001b7308 */ /* 0x0003e40000000800 */
[----:B-1----:R-:W-:Y:S01]  /*c280*/  FFMA.FTZ R2, R18, c[0x0][0x2d0], -R0 ;  /* 0x0000b40012027a23 */ /* 0x002fe20000010800 */
[----:B------:R-:W-:-:S05]  /*c290*/  F2FP.PACK_AB R18, R30, R32 ;  /* 0x000000201e12723e */ /* 0x000fca00000000ff */
[----:B------:R1:W2:Y:S02]  /*c2a0*/  MUFU.EX2 R26, R2 ;  /* 0x00000002001a7308 */ /* 0x0002a40000000800 */
[----:B-1----:R-:W-:Y:S02]  /*c2b0*/  FFMA.FTZ R2, R19, c[0x0][0x2d0], -R0 ;  /* 0x0000b40013027a23 */ /* 0x002fe40000010800 */
[----:B--2---:R-:W-:-:S04]  /*c2c0*/  FADD.FTZ R4, R27, R26 ;  /* 0x0000001a1b047221 */ /* 0x004fc80000010000 */
[----:B------:R1:W2:Y:S02]  /*c2d0*/  MUFU.EX2 R25, R2 ;  /* 0x0000000200197308 */ /* 0x0002a40000000800 */
[----:B-1----:R-:W-:Y:S02]  /*c2e0*/  FFMA.FTZ R2, R17, c[0x0][0x2d0], -R0 ;  /* 0x0000b40011027a23 */ /* 0x002fe40000010800 */
[----:B--2---:R-:W-:-:S04]  /*c2f0*/  FADD.FTZ R4, R25, R4 ;  /* 0x0000000419047221 */ /* 0x004fc80000010000 */
[----:B------:R1:W2:Y:S02]  /*c300*/  MUFU.EX2 R24, R2 ;  /* 0x0000000200187308 */ /* 0x0002a40000000800 */
[----:B-1----:R-:W-:Y:S01]  /*c310*/  FFMA.FTZ R2, R15, c[0x0][0x2d0], -R0 ;  /* 0x0000b4000f027a23 */ /* 0x002fe20000010800 */
[C---:B--2---:R-:W-:Y:S01]  /*c320*/  F2FP.PACK_AB R15, R24.reuse, R25 ;  /* 0x00000019180f723e */ /* 0x044fe200000000ff */
[----:B------:R-:W-:-:S04]  /*c330*/  FADD.FTZ R4, R24, R4 ;  /* 0x0000000418047221 */ /* 0x000fc80000010000 */
[----:B------:R1:W2:Y:S02]  /*c340*/  MUFU.EX2 R23, R2 ;  /* 0x0000000200177308 */ /* 0x0002a40000000800 */
[----:B-1----:R-:W-:Y:S01]  /*c350*/  FFMA.FTZ R2, R12, c[0x0][0x2d0], -R0 ;  /* 0x0000b4000c027a23 */ /* 0x002fe20000010800 */
[----:B------:R-:W-:Y:S01]  /*c360*/  F2FP.PACK_AB R12, R36, R38 ;  /* 0x00000026240c723e */ /* 0x000fe200000000ff */
[----:B--2---:R-:W-:-:S04]  /*c370*/  FADD.FTZ R4, R23, R4 ;  /* 0x0000000417047221 */ /* 0x004fc80000010000 */
[----:B------:R1:W2:Y:S02]  /*c380*/  MUFU.EX2 R17, R2 ;  /* 0x0000000200117308 */ /* 0x0002a40000000800 */
[----:B-1----:R-:W-:Y:S01]  /*c390*/  FFMA.FTZ R2, R14, c[0x0][0x2d0], -R0 ;  /* 0x0000b4000e027a23 */ /* 0x002fe20000010800 */
[----:B------:R-:W-:-:S05]  /*c3a0*/  F2FP.PACK_AB R14, R35, R37 ;  /* 0x00000025230e723e */ /* 0x000fca00000000ff */
[----:B------:R1:W3:Y:S02]  /*c3b0*/  MUFU.EX2 R22, R2 ;  /* 0x0000000200167308 */ /* 0x0002e40000000800 */
[----:B-1----:R-:W-:Y:S01]  /*c3c0*/  FFMA.FTZ R2, R13, c[0x0][0x2d0], -R0 ;  /* 0x0000b4000d027a23 */ /* 0x002fe20000010800 */
[----:B------:R-:W-:-:S05]  /*c3d0*/  F2FP.PACK_AB R13, R26, R27 ;  /* 0x0000001b1a0d723e */ /* 0x000fca00000000ff */
[----:B------:R1:W4:Y:S02]  /*c3e0*/  MUFU.EX2 R19, R2 ;  /* 0x0000000200137308 */ /* 0x0003240000000800 */
[----:B-1----:R-:W-:-:S06]  /*c3f0*/  FFMA.FTZ R2, R20, c[0x0][0x2d0], -R0 ;  /* 0x0000b40014027a23 */ /* 0x002fcc0000010800 */
[----:B------:R1:W5:Y:S02]  /*c400*/  MUFU.EX2 R8, R2 ;  /* 0x0000000200087308 */ /* 0x0003640000000800 */
[----:B-1----:R-:W-:-:S06]  /*c410*/  FFMA.FTZ R2, R21, c[0x0][0x2d0], -R0 ;  /* 0x0000b40015027a23 */ /* 0x002fcc0000010800 */
[----:B------:R1:W1:Y:S02]  /*c420*/  MUFU.EX2 R133, R2 ;  /* 0x0000000200857308 */ /* 0x0002640000000800 */
[C---:B-1----:R-:W-:Y:S02]  /*c430*/  FADD.FTZ R2, R31.reuse, R3 ;  /* 0x000000031f027221 */ /* 0x042fe40000010000 */
[----:B------:R-:W-:Y:S01]  /*c440*/  FFMA.FTZ R3, R16, c[0x0][0x2d0], -R0 ;  /* 0x0000b40010037a23 */ /* 0x000fe20000010800 */
[----:B------:R-:W-:Y:S01]  /*c450*/  F2FP.PACK_AB R16, R31, R33 ;  /* 0x000000211f10723e */ /* 0x000fe200000000ff */
[----:B------:R-:W-:Y:S02]  /*c460*/  FADD.FTZ R2, R32, R2 ;  /* 0x0000000220027221 */ /* 0x000fe40000010000 */
[----:B------:R2:W1:Y:S02]  /*c470*/  MUFU.EX2 R135, R3 ;  /* 0x0000000300877308 */ /* 0x0004640000000800 */
[----:B------:R-:W-:-:S02]  /*c480*/  FADD.FTZ R2, R30, R2 ;  /* 0x000000021e027221 */ /* 0x000fc40000010000 */
[C---:B--2---:R-:W-:Y:S01]  /*c490*/  FADD.FTZ R3, R17.reuse, R4 ;  /* 0x0000000411037221 */ /* 0x044fe20000010000 */
[----:B------:R-:W-:Y:S01]  /*c4a0*/  F2FP.PACK_AB R17, R17, R23 ;  /* 0x000000171111723e */ /* 0x000fe200000000ff */
[----:B------:R-:W-:Y:S02]  /*c4b0*/  FFMA.FTZ R4, R11, c[0x0][0x2d0], -R0 ;  /* 0x0000b4000b047a23 */ /* 0x000fe40000010800 */
[----:B---3--:R-:W-:Y:S02]  /*c4c0*/  FADD.FTZ R3, R22, R3 ;  /* 0x0000000316037221 */ /* 0x008fe40000010000 */
[----:B------:R-:W-:Y:S02]  /*c4d0*/  FADD.FTZ R0, R29, R2 ;  /* 0x000000021d007221 */ /* 0x000fe40000010000 */
[----:B------:R-:W2:Y:S01]  /*c4e0*/  MUFU.EX2 R4, R4 ;  /* 0x0000000400047308 */ /* 0x000ea20000000800 */
[C---:B----4-:R-:W-:Y:S01]  /*c4f0*/  FADD.FTZ R3, R19.reuse, R3 ;  /* 0x0000000313037221 */ /* 0x050fe20000010000 */
[----:B------:R-:W-:Y:S01]  /*c500*/  F2FP.PACK_AB R19, R19, R22 ;  /* 0x000000161313723e */ /* 0x000fe200000000ff */
[C---:B------:R-:W-:Y:S01]  /*c510*/  FADD.FTZ R0, R132.reuse, R0 ;  /* 0x0000000084007221 */ /* 0x040fe20000010000 */
[----:B------:R-:W-:Y:S01]  /*c520*/  F2FP.PACK_AB R132, R132, R29 ;  /* 0x0000001d8484723e */ /* 0x000fe200000000ff */
[----:B-----5:R-:W-:-:S02]  /*c530*/  FADD.FTZ R3, R8, R3 ;  /* 0x0000000308037221 */ /* 0x020fc40000010000 */
[----:B------:R-:W-:Y:S02]  /*c540*/  FADD.FTZ R0, R28, R0 ;  /* 0x000000001c007221 */ /* 0x000fe40000010000 */
[C---:B------:R-:W-:Y:S01]  /*c550*/  FADD.FTZ R3, R133.reuse, R3 ;  /* 0x0000000385037221 */ /* 0x040fe20000010000 */
[----:B------:R-:W-:Y:S01]  /*c560*/  F2FP.PACK_AB R133, R133, R8 ;  /* 0x000000088585723e */ /* 0x000fe200000000ff */
[C---:B------:R-:W-:Y:S01]  /*c570*/  FADD.FTZ R231, R134.reuse, R0 ;  /* 0x0000000086e77221 */ /* 0x040fe20000010000 */
[----:B------:R-:W-:Y:S01]  /*c580*/  F2FP.PACK_AB R134, R134, R28 ;  /* 0x0000001c8686723e */ /* 0x000fe200000000ff */
[----:B-1----:R-:W-:Y:S01]  /*c590*/  FADD.FTZ R3, R135, R3 ;  /* 0x0000000387037221 */ /* 0x002fe20000010000 */
[----:B--2---:R-:W-:-:S03]  /*c5a0*/  F2FP.PACK_AB R135, R4, R135 ;  /* 0x000000870487723e */ /* 0x004fc600000000ff */
[----:B------:R-:W-:Y:S02]  /*c5b0*/  FADD.FTZ R230, R4, R3 ;  /* 0x0000000304e67221 */ /* 0x000fe40000010000 */
[----:B------:R-:W2:Y:S04]  /*c5c0*/  LDL R3, [R1+0x4] ;  /* 0x0000040001037983 */ /* 0x000ea80000100800 */
[----:B------:R-:W3:Y:S04]  /*c5d0*/  LDL R137, [R1+0x64] ;  /* 0x0000640001897983 */ /* 0x000ee80000100800 */
[----:B------:R-:W3:Y:S04]  /*c5e0*/  LDL R4, [R1+0x58] ;  /* 0x0000580001047983 */ /* 0x000ee80000100800 */
[----:B------:R-:W1:Y:S04]  /*c5f0*/  LDSM.16.MT88.4 R28, [R201+0x5880] ;  /* 0x00588000c91c783b */ /* 0x000e680000004200 */
[----:B------:R-:W4:Y:S04]  /*c600*/  LDSM.16.MT88.4 R24, [R201+0x4080] ;  /* 0x00408000c918783b */ /* 0x000f280000004200 */
[----:B------:R-:W5:Y:S04]  /*c610*/  LDSM.16.MT88.4 R60, [R201+0x6080] ;  /* 0x00608000c93c783b */ /* 0x000f680000004200 */
[----:B------:R-:W4:Y:S01]  /*c620*/  LDSM.16.MT88.4 R32, [R201+0x4880] ;  /* 0x00488000c920783b */ /* 0x000f220000004200 */
[----:B------:R-:W-:-:S03]  /*c630*/  IMAD R202, R9, 0x2, R201 ;  /* 0x0000000209ca7824 */ /* 0x000fc600078e02c9 */
[----:B------:R-:W4:Y:S04]  /*c640*/  LDSM.16.MT88.4 R56, [R201+0x8880] ;  /* 0x00888000c938783b */ /* 0x000f280000004200 */
[----:B------:R-:W-:Y:S01]  /*c650*/  LDSM.16.MT88.4 R40, [R201+0x7080] ;  /* 0x00708000c928783b */ /* 0x000fe20000004200 */
[----:B------:R-:W-:-:S03]  /*c660*/  IMAD R204, R6, 0x2, R201 ;  /* 0x0000000206cc7824 */ /* 0x000fc600078e02c9 */
[----:B------:R-:W-:Y:S04]  /*c670*/  LDSM.16.MT88.4 R64, [R202+0x4880] ;  /* 0x00488000ca40783b */ /* 0x000fe80000004200 */
[----:B------:R-:W-:Y:S04]  /*c680*/  LDSM.16.MT88.4 R8, [R204+0x5880] ;  /* 0x00588000cc08783b */ /* 0x000fe80000004200 */
[----:B------:R-:W-:Y:S04]  /*c690*/  LDSM.16.MT88.4 R92, [R204+0x7080] ;  /* 0x00708000cc5c783b */ /* 0x000fe80000004200 */
[----:B------:R-:W-:Y:S01]  /*c6a0*/  LDSM.16.MT88.4 R96, [R201+0x7880] ;  /* 0x00788000c960783b */ /* 0x000fe20000004200 */
[C---:B-1----:R-:W-:Y:S03]  /*c6b0*/  HMMA.16816.F32 R52, R12.reuse, R28, RZ ;  /* 0x0000001c0c34723c */ /* 0x042fe600000018ff */
[----:B------:R-:W-:Y:S04]  /*c6c0*/  LDSM.16.MT88.4 R72, [R202+0x7080] ;  /* 0x00708000ca48783b */ /* 0x000fe80000004200 */
[----:B------:R-:W-:Y:S01]  /*c6d0*/  LDSM.16.MT88.4 R108, [R204+0x7880] ;  /* 0x00788000cc6c783b */ /* 0x000fe20000004200 */
[C---:B------:R-:W-:Y:S03]  /*c6e0*/  HMMA.16816.F32 R44, R12.reuse, R30, RZ ;  /* 0x0000001e0c2c723c */ /* 0x040fe600000018ff */
[----:B------:R-:W1:Y:S04]  /*c6f0*/  LDSM.16.MT88.4 R28, [R202+0x4080] ;  /* 0x00408000ca1c783b */ /* 0x000e680000004200 */
[----:B------:R-:W-:Y:S01]  /*c700*/  LDSM.16.MT88.4 R144, [R201+0x5080] ;  /* 0x00508000c990783b */ /* 0x000fe20000004200 */
[----:B----4-:R-:W-:Y:S08]  /*c710*/  HMMA.16816.F32 R20, R12, R24, RZ ;  /* 0x000000180c14723c */ /* 0x010ff000000018ff */
[C---:B-----5:R-:W-:Y:S01]  /*c720*/  HMMA.16816.F32 R120, R16.reuse, R60, R52 ;  /* 0x0000003c1078723c */ /* 0x060fe20000001834 */
[----:B------:R-:W-:Y:S07]  /*c730*/  LDSM.16.MT88.4 R52, [R204+0x4880] ;  /* 0x00488000cc34783b */ /* 0x000fee0000004200 */
[----:B------:R-:W-:Y:S01]  /*c740*/  HMMA.16816.F32 R116, R16, R62, R44 ;  /* 0x0000003e1074723c */ /* 0x000fe2000000182c */
[----:B------:R-:W4:Y:S04]  /*c750*/  LDSM.16.MT88.4 R60, [R201+0x9080] ;  /* 0x00908000c93c783b */ /* 0x000f280000004200 */
[----:B------:R-:W-:Y:S03]  /*c760*/  LDSM.16.MT88.4 R44, [R204+0x6080] ;  /* 0x00608000cc2c783b */ /* 0x000fe60000004200 */
[----:B------:R-:W-:Y:S01]  /*c770*/  HMMA.16816.F32 R48, R12, R26, RZ ;  /* 0x0000001a0c30723c */ /* 0x000fe200000018ff */
[----:B------:R-:W5:Y:S07]  /*c780*/  LDSM.16.MT88.4 R24, [R204+0x4080] ;  /* 0x00408000cc18783b */ /* 0x000f6e0000004200 */
[----:B------:R-:W-:Y:S01]  /*c790*/  HMMA.16816.F32 R140, R16, R32, R20 ;  /* 0x00000020108c723c */ /* 0x000fe20000001814 */
[----:B------:R-:W4:Y:S07]  /*c7a0*/  LDSM.16.MT88.4 R20, [R202+0x5880] ;  /* 0x00588000ca14783b */ /* 0x000f2e0000004200 */
[C---:B------:R-:W-:Y:S08]  /*c7b0*/  HMMA.16816.F32 R104, R12.reuse, R56, RZ ;  /* 0x000000380c68723c */ /* 0x040ff000000018ff */
[C---:B------:R-:W-:Y:S08]  /*c7c0*/  HMMA.16816.F32 R88, R12.reuse, R58, RZ ;  /* 0x0000003a0c58723c */ /* 0x040ff000000018ff */
[----:B-1----:R-:W-:Y:S08]  /*c7d0*/  HMMA.16816.F32 R80, R12, R30, RZ ;  /* 0x0000001e0c50723c */ /* 0x002ff000000018ff */
[----:B------:R-:W-:Y:S01]  /*c7e0*/  HMMA.16816.F32 R124, R16, R34, R48 ;  /* 0x00000022107c723c */ /* 0x000fe20000001830 */
[----:B------:R-:W1:Y:S07]  /*c7f0*/  LDSM.16.MT88.4 R48, [R202+0x6080] ;  /* 0x00608000ca30783b */ /* 0x000e6e0000004200 */
[C---:B------:R-:W-:Y:S08]  /*c800*/  HMMA.16816.F32 R36, R12.reuse, R40, RZ ;  /* 0x000000280c24723c */ /* 0x040ff000000018ff */
[C---:B------:R-:W-:Y:S08]  /*c810*/  HMMA.16816.F32 R84, R12.reuse, R28, RZ ;  /* 0x0000001c0c54723c */ /* 0x040ff000000018ff */
[C---:B------:R-:W-:Y:S08]  /*c820*/  HMMA.16816.F32 R32, R12.reuse, R8, RZ ;  /* 0x000000080c20723c */ /* 0x040ff000000018ff */
[C---:B------:R-:W-:Y:S08]  /*c830*/  HMMA.16816.F32 R28, R12.reuse, R10, RZ ;  /* 0x0000000a0c1c723c */ /* 0x040ff000000018ff */
[C---:B------:R-:W-:Y:S01]  /*c840*/  HMMA.16816.F32 R100, R12.reuse, R42, RZ ;  /* 0x0000002a0c64723c */ /* 0x040fe200000018ff */
[----:B------:R-:W1:Y:S07]  /*c850*/  LDSM.16.MT88.4 R40, [R202+0x7880] ;  /* 0x00788000ca28783b */ /* 0x000e6e0000004200 */
[----:B------:R-:W-:Y:S08]  /*c860*/  HMMA.16816.F32 R8, R12, R92, RZ ;  /* 0x0000005c0c08723c */ /* 0x000ff000000018ff */
[C---:B----4-:R-:W-:Y:S08]  /*c870*/  HMMA.16816.F32 R104, R16.reuse, R60, R104 ;  /* 0x0000003c1068723c */ /* 0x050ff00000001868 */
[C---:B------:R-:W-:Y:S08]  /*c880*/  HMMA.16816.F32 R128, R16.reuse, R62, R88 ;  /* 0x0000003e1080723c */ /* 0x040ff00000001858 */
[----:B------:R-:W-:Y:S08]  /*c890*/  HMMA.16816.F32 R60, R16, R66, R80 ;  /* 0x00000042103c723c */ /* 0x000ff00000001850 */
[C---:B-----5:R-:W-:Y:S08]  /*c8a0*/  HMMA.16816.F32 R76, R12.reuse, R24, RZ ;  /* 0x000000180c4c723c */ /* 0x060ff000000018ff */
[C---:B------:R-:W-:Y:S08]  /*c8b0*/  HMMA.16816.F32 R68, R12.reuse, R26, RZ ;  /* 0x0000001a0c44723c */ /* 0x040ff000000018ff */
[----:B------:R-:W-:Y:S08]  /*c8c0*/  HMMA.16816.F32 R56, R12, R20, RZ ;  /* 0x000000140c38723c */ /* 0x000ff000000018ff */
[----:B------:R-:W-:Y:S08]  /*c8d0*/  HMMA.16816.F32 R112, R16, R96, R36 ;  /* 0x000000601070723c */ /* 0x000ff00000001824 */
[C---:B------:R-:W-:Y:S08]  /*c8e0*/  HMMA.16816.F32 R36, R12.reuse, R22, RZ ;  /* 0x000000160c24723c */ /* 0x040ff000000018ff */
[C---:B------:R-:W-:Y:S08]  /*c8f0*/  HMMA.16816.F32 R24, R12.reuse, R72, RZ ;  /* 0x000000480c18723c */ /* 0x040ff000000018ff */
[----:B------:R-:W-:Y:S01]  /*c900*/  HMMA.16816.F32 R20, R12, R74, RZ ;  /* 0x0000004a0c14723c */ /* 0x000fe200000018ff */
[----:B------:R-:W4:Y:S07]  /*c910*/  LDSM.16.MT88.4 R72, [R202+0x8880] ;  /* 0x00888000ca48783b */ /* 0x000f2e0000004200 */
[C---:B------:R-:W-:Y:S01]  /*c920*/  HMMA.16816.F32 R100, R16.reuse, R98, R100 ;  /* 0x000000621064723c */ /* 0x040fe20000001864 */
[----:B------:R-:W5:Y:S07]  /*c930*/  LDSM.16.MT88.4 R96, [R204+0x8880] ;  /* 0x00888000cc60783b */ /* 0x000f6e0000004200 */
[C---:B------:R-:W-:Y:S01]  /*c940*/  HMMA.16816.F32 R148, R16.reuse, R64, R84 ;  /* 0x000000401094723c */ /* 0x040fe20000001854 */
[----:B------:R-:W-:Y:S01]  /*c950*/  IMAD R203, R6, 0x2, R202 ;  /* 0x0000000206cb7824 */ /* 0x000fe200078e02ca */
[----:B------:R-:W-:Y:S06]  /*c960*/  LDSM.16.MT88.4 R64, [R201+0x6880] ;  /* 0x00688000c940783b */ /* 0x000fec0000004200 */
[----:B------:R-:W-:Y:S01]  /*c970*/  HMMA.16816.F32 R88, R16, R108, R8 ;  /* 0x0000006c1058723c */ /* 0x000fe20000001808 */
[----:B------:R-:W-:Y:S01]  /*c980*/  IMAD.MOV.U32 R87, RZ, RZ, R60 ;  /* 0x000000ffff577224 */ /* 0x000fe200078e003c */
[----:B------:R-:W-:Y:S01]  /*c990*/  MOV R85, R62 ;  /* 0x0000003e00557202 */ /* 0x000fe20000000f00 */
[----:B------:R-:W-:-:S05]  /*c9a0*/  IMAD.MOV.U32 R86, RZ, RZ, R61 ;  /* 0x000000ffff567224 */ /* 0x000fca00078e003d */
[C---:B------:R-:W-:Y:S01]  /*c9b0*/  HMMA.16816.F32 R216, R16.reuse, R44, R32 ;  /* 0x0000002c10d8723c */ /* 0x040fe20000001820 */
[----:B------:R-:W-:Y:S01]  /*c9c0*/  IMAD.MOV.U32 R84, RZ, RZ, R63 ;  /* 0x000000ffff547224 */ /* 0x000fe200078e003f */
[----:B------:R-:W-:Y:S06]  /*c9d0*/  LDSM.16.MT88.4 R32, [R203+0x4080] ;  /* 0x00408000cb20783b */ /* 0x000fec0000004200 */
[----:B------:R-:W-:Y:S01]  /*c9e0*/  HMMA.16816.F32 R196, R16, R46, R28 ;  /* 0x0000002e10c4723c */ /* 0x000fe2000000181c */
[----:B------:R-:W-:Y:S04]  /*c9f0*/  LDSM.16.MT88.4 R44, [R204+0x9080] ;  /* 0x00908000cc2c783b */ /* 0x000fe80000004200 */
[----:B------:R-:W-:Y:S03]  /*ca00*/  LDSM.16.MT88.4 R28, [R203+0x5880] ;  /* 0x00588000cb1c783b */ /* 0x000fe60000004200 */
[----:B------:R-:W-:Y:S01]  /*ca10*/  HMMA.16816.F32 R8, R12, R94, RZ ;  /* 0x0000005e0c08723c */ /* 0x000fe200000018ff */
[----:B------:R-:W-:Y:S01]  /*ca20*/  MOV R93, R128 ;  /* 0x00000080005d7202 */ /* 0x000fe20000000f00 */
[----:B------:R-:W-:Y:S01]  /*ca30*/  IMAD.MOV.U32 R92, RZ, RZ, R129 ;  /* 0x000000ffff5c7224 */ /* 0x000fe200078e0081 */
[----:B------:R-:W-:Y:S01]  /*ca40*/  MOV R0, R131 ;  /* 0x0000008300007202 */ /* 0x000fe20000000f00 */
[----:B------:R-:W-:Y:S01]  /*ca50*/  IMAD.MOV.U32 R2, RZ, RZ, R130 ;  /* 0x000000ffff027224 */ /* 0x000fe200078e0082 */
[----:B------:R-:W-:Y:S03]  /*ca60*/  LDSM.16.MT88.4 R80, [R203+0x9080] ;  /* 0x00908000cb50783b */ /* 0x000fe60000004200 */
[C---:B------:R-:W-:Y:S01]  /*ca70*/  HMMA.16816.F32 R156, R16.reuse, R52, R76 ;  /* 0x00000034109c723c */ /* 0x040fe2000000184c */
[----:B------:R-:W-:Y:S07]  /*ca80*/  LDSM.16.MT88.4 R76, [R201+0x8080] ;  /* 0x00808000c94c783b */ /* 0x000fee0000004200 */
[C---:B------:R-:W-:Y:S01]  /*ca90*/  HMMA.16816.F32 R60, R16.reuse, R54, R68 ;  /* 0x00000036103c723c */ /* 0x040fe20000001844 */
[----:B------:R-:W-:Y:S07]  /*caa0*/  LDSM.16.MT88.4 R68, [R203+0x4880] ;  /* 0x00488000cb44783b */ /* 0x000fee0000004200 */
[C---:B-1----:R-:W-:Y:S01]  /*cab0*/  HMMA.16816.F32 R52, R16.reuse, R48, R56 ;  /* 0x000000301034723c */ /* 0x042fe20000001838 */
[----:B------:R-:W-:Y:S07]  /*cac0*/  LDSM.16.MT88.4 R56, [R203+0x7880] ;  /* 0x00788000cb38783b */ /* 0x000fee0000004200 */
[C---:B------:R-:W-:Y:S01]  /*cad0*/  HMMA.16816.F32 R36, R16.reuse, R50, R36 ;  /* 0x000000321024723c */ /* 0x040fe20000001824 */
[----:B------:R-:W1:Y:S07]  /*cae0*/  LDSM.16.MT88.4 R48, [R202+0x9080] ;  /* 0x00908000ca30783b */ /* 0x000e6e0000004200 */
[C---:B------:R-:W-:Y:S01]  /*caf0*/  HMMA.16816.F32 R184, R16.reuse, R110, R8 ;  /* 0x0000006e10b8723c */ /* 0x040fe20000001808 */
[----:B------:R-:W1:Y:S07]  /*cb00*/  LDSM.16.MT88.4 R8, [R203+0x7080] ;  /* 0x00708000cb08783b */ /* 0x000e6e0000004200 */
[----:B------:R-:W-:Y:S01]  /*cb10*/  HMMA.16816.F32 R192, R16, R40, R24 ;  /* 0x0000002810c0723c */ /* 0x000fe20000001818 */
[----:B------:R-:W-:Y:S01]  /*cb20*/  MOV R153, R52 ;  /* 0x0000003400997202 */ /* 0x000fe20000000f00 */
[----:B------:R-:W-:Y:S01]  /*cb30*/  IMAD.MOV.U32 R152, RZ, RZ, R53 ;  /* 0x000000ffff987224 */ /* 0x000fe200078e0035 */
[----:B------:R-:W-:Y:S01]  /*cb40*/  MOV R138, R55 ;  /* 0x00000037008a7202 */ /* 0x000fe20000000f00 */
[----:B------:R-:W-:-:S04]  /*cb50*/  IMAD.MOV.U32 R139, RZ, RZ, R54 ;  /* 0x000000ffff8b7224 */ /* 0x000fc800078e0036 */
[----:B------:R-:W-:Y:S01]  /*cb60*/  HMMA.16816.F32 R188, R16, R42, R20 ;  /* 0x0000002a10bc723c */ /* 0x000fe20000001814 */
[----:B------:R-:W2:Y:S01]  /*cb70*/  LDSM.16.MT88.4 R52, [R203+0x8880] ;  /* 0x00888000cb34783b */ /* 0x000ea20000004200 */
[----:B------:R-:W-:Y:S01]  /*cb80*/  IMAD.MOV.U32 R161, RZ, RZ, R36 ;  /* 0x000000ffffa17224 */ /* 0x000fe200078e0024 */
[----:B------:R-:W-:Y:S01]  /*cb90*/  MOV R160, R37 ;  /* 0x0000002500a07202 */ /* 0x000fe20000000f00 */
[----:B------:R-:W-:Y:S01]  /*cba0*/  IMAD.MOV.U32 R155, RZ, RZ, R38 ;  /* 0x000000ffff9b7224 */ /* 0x000fe200078e0026 */
[----:B------:R-:W-:Y:S01]  /*cbb0*/  MOV R154, R39 ;  /* 0x00000027009a7202 */ /* 0x000fe20000000f00 */
[----:B------:R-:W-:Y:S01]  /*cbc0*/  IMAD.MOV.U32 R131, RZ, RZ, R60 ;  /* 0x000000ffff837224 */ /* 0x000fe200078e003c */
[----:B------:R-:W-:Y:S01]  /*cbd0*/  MOV R130, R61 ;  /* 0x0000003d00827202 */ /* 0x000fe20000000f00 */
[C---:B----4-:R-:W-:Y:S01]  /*cbe0*/  HMMA.16816.F32 R40, R12.reuse, R72, RZ ;  /* 0x000000480c28723c */ /* 0x050fe200000018ff */
[----:B------:R-:W-:Y:S01]  /*cbf0*/  IMAD.MOV.U32 R129, RZ, RZ, R62 ;  /* 0x000000ffff817224 */ /* 0x000fe200078e003e */
[----:B------:R-:W-:Y:S06]  /*cc00*/  LDSM.16.MT88.4 R108, [R201+0x9880] ;  /* 0x00988000c96c783b */ /* 0x000fec0000004200 */
[C---:B------:R-:W-:Y:S08]  /*cc10*/  HMMA.16816.F32 R36, R12.reuse, R74, RZ ;  /* 0x0000004a0c24723c */ /* 0x040ff000000018ff */
[----:B-----5:R-:W-:Y:S01]  /*cc20*/  HMMA.16816.F32 R24, R12, R96, RZ ;  /* 0x000000600c18723c */ /* 0x020fe200000018ff */
[----:B------:R-:W-:-:S02]  /*cc30*/  IMAD.MOV.U32 R128, RZ, RZ, R63 ;  /* 0x000000ffff807224 */ /* 0x000fc400078e003f */
[----:B------:R-:W4:Y:S05]  /*cc40*/  LDSM.16.MT88.4 R60, [R203+0x6080] ;  /* 0x00608000cb3c783b */ /* 0x000f2a0000004200 */
[----:B------:R-:W-:Y:S08]  /*cc50*/  HMMA.16816.F32 R20, R12, R98, RZ ;  /* 0x000000620c14723c */ /* 0x000ff000000018ff */
[C---:B-1----:R-:W-:Y:S08]  /*cc60*/  HMMA.16816.F32 R180, R16.reuse, R48, R40 ;  /* 0x0000003010b4723c */ /* 0x042ff00000001828 */
[C---:B------:R-:W-:Y:S08]  /*cc70*/  HMMA.16816.F32 R176, R16.reuse, R50, R36 ;  /* 0x0000003210b0723c */ /* 0x040ff00000001824 */
[----:B------:R-:W-:Y:S08]  /*cc80*/  HMMA.16816.F32 R172, R16, R44, R24 ;  /* 0x0000002c10ac723c */ /* 0x000ff00000001818 */
[C---:B------:R-:W-:Y:S08]  /*cc90*/  HMMA.16816.F32 R48, R12.reuse, R32, RZ ;  /* 0x000000200c30723c */ /* 0x040ff000000018ff */
[----:B------:R-:W-:Y:S08]  /*cca0*/  HMMA.16816.F32 R36, R12, R34, RZ ;  /* 0x000000220c24723c */ /* 0x000ff000000018ff */
[----:B------:R-:W-:Y:S08]  /*ccb0*/  HMMA.16816.F32 R168, R16, R46, R20 ;  /* 0x0000002e10a8723c */ /* 0x000ff00000001814 */
[C---:B------:R-:W-:Y:S08]  /*ccc0*/  HMMA.16816.F32 R32, R12.reuse, R28, RZ ;  /* 0x0000001c0c20723c */ /* 0x040ff000000018ff */
[C---:B------:R-:W-:Y:S08]  /*ccd0*/  HMMA.16816.F32 R24, R12.reuse, R8, RZ ;  /* 0x000000080c18723c */ /* 0x040ff000000018ff */
[C---:B------:R-:W-:Y:S08]  /*cce0*/  HMMA.16816.F32 R28, R12.reuse, R30, RZ ;  /* 0x0000001e0c1c723c */ /* 0x040ff000000018ff */
[C---:B------:R-:W-:Y:S08]  /*ccf0*/  HMMA.16816.F32 R20, R12.reuse, R10, RZ ;  /* 0x0000000a0c14723c */ /* 0x040ff000000018ff */
[C---:B--2---:R-:W-:Y:S08]  /*cd00*/  HMMA.16816.F32 R8, R12.reuse, R52, RZ ;  /* 0x000000340c08723c */ /* 0x044ff000000018ff */
[----:B------:R-:W-:Y:S01]  /*cd10*/  HMMA.16816.F32 R12, R12, R54, RZ ;  /* 0x000000360c0c723c */ /* 0x000fe200000018ff */
[----:B------:R-:W-:Y:S07]  /*cd20*/  LDSM.16.MT88.4 R52, [R202+0x6880] ;  /* 0x00688000ca34783b */ /* 0x000fee0000004200 */
[C---:B------:R-:W-:Y:S07]  /*cd30*/  HMMA.16816.F32 R40, R132.reuse, R64, R120 ;  /* 0x000000408428723c */ /* 0x040fee0000001878 */
[----:B------:R-:W-:Y:S01]  /*cd40*/  MOV R120, R161 ;  /* 0x000000a100787202 */ /* 0x000fe20000000f00 */
[C---:B------:R-:W-:Y:S01]  /*cd50*/  HMMA.16816.F32 R72, R132.reuse, R76, R112 ;  /* 0x0000004c8448723c */ /* 0x040fe20000001870 */
[----:B------:R-:W-:Y:S01]  /*cd60*/  IMAD.MOV.U32 R121, RZ, RZ, R160 ;  /* 0x000000ffff797224 */ /* 0x000fe200078e00a0 */
[----:B------:R-:W-:Y:S01]  /*cd70*/  MOV R122, R155 ;  /* 0x0000009b007a7202 */ /* 0x000fe20000000f00 */
[----:B------:R-:W-:Y:S01]  /*cd80*/  IMAD.MOV.U32 R123, RZ, RZ, R154 ;  /* 0x000000ffff7b7224 */ /* 0x000fe200078e009a */
[----:B------:R-:W-:Y:S03]  /*cd90*/  LDSM.16.MT88.4 R160, [R204+0x5080] ;  /* 0x00508000cca0783b */ /* 0x000fe60000004200 */
[----:B------:R-:W-:Y:S01]  /*cda0*/  MOV R112, R153 ;  /* 0x0000009900707202 */ /* 0x000fe20000000f00 */
[----:B------:R-:W-:Y:S01]  /*cdb0*/  IMAD.MOV.U32 R113, RZ, RZ, R152 ;  /* 0x000000ffff717224 */ /* 0x000fe200078e0098 */
[----:B------:R-:W-:Y:S01]  /*cdc0*/  HMMA.16816.F32 R44, R132, R66, R116 ;  /* 0x00000042842c723c */ /* 0x000fe20000001874 */
[----:B------:R-:W1:Y:S04]  /*cdd0*/  LDSM.16.MT88.4 R152, [R202+0x5080] ;  /* 0x00508000ca98783b */ /* 0x000e680000004200 */
[----:B------:R-:W-:Y:S03]  /*cde0*/  LDSM.16.MT88.4 R116, [R202+0x9880] ;  /* 0x00988000ca74783b */ /* 0x000fe60000004200 */
[----:B------:R-:W-:Y:S01]  /*cdf0*/  HMMA.16816.F32 R96, R16, R70, R36 ;  /* 0x000000461060723c */ /* 0x000fe20000001824 */
[----:B------:R-:W2:Y:S07]  /*ce00*/  LDSM.16.MT88.4 R36, [R203+0x5080] ;  /* 0x00508000cb24783b */ /* 0x000eae0000004200 */
[----:B------:R-:W-:Y:S08]  /*ce10*/  HMMA.16816.F32 R140, R132, R144, R140 ;  /* 0x00000090848c723c */ /* 0x000ff0000000188c */
[C---:B------:R-:W-:Y:S01]  /*ce20*/  HMMA.16816.F32 R164, R16.reuse, R68, R48 ;  /* 0x0000004410a4723c */ /* 0x040fe20000001830 */
[----:B------:R-:W-:Y:S06]  /*ce30*/  LDSM.16.MT88.4 R68, [R203+0x6880] ;  /* 0x00688000cb44783b */ /* 0x000fec0000004200 */
[----:B------:R-:W-:Y:S01]  /*ce40*/  MOV R48, R131 ;  /* 0x0000008300307202 */ /* 0x000fe20000000f00 */
[----:B----4-:R-:W-:Y:S01]  /*ce50*/  HMMA.16816.F32 R64, R16, R60, R32 ;  /* 0x0000003c1040723c */ /* 0x010fe20000001820 */
[----:B------:R-:W-:Y:S01]  /*ce60*/  IMAD.MOV.U32 R49, RZ, RZ, R130 ;  /* 0x000000ffff317224 */ /* 0x000fe200078e0082 */
[----:B------:R-:W-:Y:S01]  /*ce70*/  MOV R50, R129 ;  /* 0x0000008100327202 */ /* 0x000fe20000000f00 */
[----:B------:R-:W-:-:S04]  /*ce80*/  IMAD.MOV.U32 R51, RZ, RZ, R128 ;  /* 0x000000ffff337224 */ /* 0x000fc800078e0080 */
[----:B------:R-:W-:Y:S01]  /*ce90*/  MOV R32, R87 ;  /* 0x0000005700207202 */ /* 0x000fe20000000f00 */
[----:B------:R-:W-:Y:S01]  /*cea0*/  HMMA.16816.F32 R24, R16, R56, R24 ;  /* 0x000000381018723c */ /* 0x000fe20000001818 */
[----:B------:R-:W-:Y:S01]  /*ceb0*/  IMAD.MOV.U32 R33, RZ, RZ, R86 ;  /* 0x000000ffff217224 */ /* 0x000fe200078e0056 */
[----:B------:R-:W-:Y:S01]  /*cec0*/  MOV R34, R85 ;  /* 0x0000005500227202 */ /* 0x000fe20000000f00 */
[----:B------:R-:W-:Y:S02]  /*ced0*/  IMAD.MOV.U32 R35, RZ, RZ, R84 ;  /* 0x000000ffff237224 */ /* 0x000fe400078e0054 */
[----:B------:R-:W-:Y:S02]  /*cee0*/  LDSM.16.MT88.4 R84, [R202+0x8080] ;  /* 0x00808000ca54783b */ /* 0x000fe40000004200 */
[----:B------:R-:W-:Y:S01]  /*cef0*/  MOV R56, R93 ;  /* 0x0000005d00387202 */ /* 0x000fe20000000f00 */
[C---:B------:R-:W-:Y:S01]  /*cf00*/  HMMA.16816.F32 R144, R132.reuse, R146, R124 ;  /* 0x000000928490723c */ /* 0x040fe2000000187c */
[----:B------:R-:W-:Y:S01]  /*cf10*/  IMAD.MOV.U32 R57, RZ, RZ, R92 ;  /* 0x000000ffff397224 */ /* 0x000fe200078e005c */
[----:B------:R-:W-:Y:S04]  /*cf20*/  LDSM.16.MT88.4 R124, [R204+0x9880] ;  /* 0x00988000cc7c783b */ /* 0x000fe80000004200 */
[----:B------:R-:W-:Y:S02]  /*cf30*/  LDSM.16.MT88.4 R92, [R204+0x8080] ;  /* 0x00808000cc5c783b */ /* 0x000fe40000004200 */
[----:B------:R-:W-:Y:S02]  /*cf40*/  HMMA.16816.F32 R76, R132, R78, R100 ;  /* 0x0000004e844c723c */ /* 0x000fe40000001864 */
[----:B------:R-:W-:Y:S06]  /*cf50*/  LDSM.16.MT88.4 R100, [R203+0x8080] ;  /* 0x00808000cb64783b */ /* 0x000fec0000004200 */
[C---:B------:R-:W-:Y:S01]  /*cf60*/  HMMA.16816.F32 R28, R16.reuse, R62, R28 ;  /* 0x0000003e101c723c */ /* 0x040fe2000000181c */
[----:B------:R-:W4:Y:S07]  /*cf70*/  LDSM.16.MT88.4 R60, [R204+0x6880] ;  /* 0x00688000cc3c783b */ /* 0x000f2e0000004200 */
[----:B------:R-:W-:Y:S01]  /*cf80*/  HMMA.16816.F32 R128, R16, R80, R8 ;  /* 0x000000501080723c */ /* 0x000fe20000001808 */
[----:B------:R-:W5:Y:S01]  /*cf90*/  LDSM.16.MT88.4 R8, [R203+0x9880] ;  /* 0x00988000cb08783b */ /* 0x000f620000004200 */
[----:B------:R-:W-:-:S04]  /*cfa0*/  MOV R236, 0x1 ;  /* 0x0000000100ec7802 */ /* 0x000fc80000000f00 */
[----:B------:R-:W-:Y:S02]  /*cfb0*/  ISETP.NE.AND P0, PT, R236, c[0x0][0x2c4], PT ;  /* 0x0000b100ec007a0c */ /* 0x000fe40003f05270 */
[----:B------:R-:W-:Y:S01]  /*cfc0*/  HMMA.16816.F32 R20, R16, R58, R20 ;  /* 0x0000003a1014723c */ /* 0x000fe20000001814 */
[----:B------:R-:W-:-:S07]  /*cfd0*/  IMAD.SHL.U32 R3, R3, 0x80, RZ ;  /* 0x0000008003037824 */ /* 0x000fce00078e00ff */
[----:B------:R-:W-:Y:S01]  /*cfe0*/  HMMA.16816.F32 R12, R16, R82, R12 ;  /* 0x00000052100c723c */ /* 0x000fe2000000180c */
[----:B------:R-:W-:Y:S02]  /*cff0*/  MOV R58, R2 ;  /* 0x00000002003a7202 */ /* 0x000fe40000000f00 */
[----:B------:R-:W-:Y:S01]  /*d000*/  @P0 IMAD.HI.U32 R2, R3, c[0x0][0x2c8], RZ ;  /* 0x0000b20003020a27 */ /* 0x000fe200078e00ff */
[----:B------:R-:W-:-:S03]  /*d010*/  LOP3.LUT R212, R212, 0xffffdfff, RZ, 0xc0, !PT ;  /* 0xffffdfffd4d47812 */ /* 0x000fc600078ec0ff */
[----:B------:R-:W-:Y:S01]  /*d020*/  IMAD.MOV.U32 R59, RZ, RZ, R0 ;  /* 0x000000ffff3b7224 */ /* 0x000fe200078e0000 */
[----:B------:R-:W-:Y:S02]  /*d030*/  MOV R0, R3 ;  /* 0x0000000300007202 */ /* 0x000fe40000000f00 */
[----:B------:R-:W-:Y:S02]  /*d040*/  @P0 LOP3.LUT R212, R212, 0x2000, RZ, 0xfc, !PT ;  /* 0x00002000d4d40812 */ /* 0x000fe400078efcff */
[----:B------:R-:W-:Y:S01]  /*d050*/  @P0 SHF.R.U32.HI R0, RZ, c[0x0][0x2cc], R2 ;  /* 0x0000b300ff000a19 */ /* 0x000fe20000011602 */
[----:B------:R-:W-:Y:S01]  /*d060*/  IMAD.MOV.U32 R115, RZ, RZ, R138 ;  /* 0x000000ffff737224 */ /* 0x000fe200078e008a */
[----:B------:R-:W-:Y:S02]  /*d070*/  ISETP.LE.AND P0, PT, R236, c[0x0][0x32c], PT ;  /* 0x0000cb00ec007a0c */ /* 0x000fe40003f03270 */
[----:B------:R-:W-:Y:S01]  /*d080*/  MOV R114, R139 ;  /* 0x0000008b00727202 */ /* 0x000fe20000000f00 */
[----:B-1----:R-:W-:Y:S01]  /*d090*/  HMMA.16816.F32 R148, R132, R152, R148 ;  /* 0x000000988494723c */ /* 0x002fe20000001894 */
[----:B---3--:R-:W-:-:S02]  /*d0a0*/  IADD3 R0, -R4, R137, R0 ;  /* 0x0000008904007210 */ /* 0x008fc40007ffe100 */
[----:B------:R-:W-:-:S05]  /*d0b0*/  LOP3.LUT R212, R212, 0xffffefff, RZ, 0xc0, !PT ;  /* 0xffffefffd4d47812 */ /* 0x000fca00078ec0ff */
[C---:B------:R-:W-:Y:S08]  /*d0c0*/  HMMA.16816.F32 R156, R132.reuse, R160, R156 ;  /* 0x000000a0849c723c */ /* 0x040ff0000000189c */
[C---:B------:R-:W-:Y:S08]  /*d0d0*/  HMMA.16816.F32 R152, R132.reuse, R154, R32 ;  /* 0x0000009a8498723c */ /* 0x040ff00000001820 */
[----:B------:R-:W-:Y:S01]  /*d0e0*/  HMMA.16816.F32 R160, R132, R162, R48 ;  /* 0x000000a284a0723c */ /* 0x000fe20000001830 */
[----:B------:R-:W-:-:S07]  /*d0f0*/  IADD3 R222, R222, -0x2, RZ ;  /* 0xfffffffedede7810 */ /* 0x000fce0007ffe0ff */
[----:B------:R-:W-:Y:S01]  /*d100*/  HMMA.16816.F32 R104, R132, R108, R104 ;  /* 0x0000006c8468723c */ /* 0x000fe20000001868 */
[----:B------:R-:W-:-:S07]  /*d110*/  IADD3 R4, R0, c[0x0][0x328], RZ ;  /* 0x0000ca0000047a10 */ /* 0x000fce0007ffe0ff */
[----:B------:R-:W-:Y:S01]  /*d120*/  HMMA.16816.F32 R48, R132, R52, R112 ;  /* 0x000000348430723c */ /* 0x000fe20000001870 */
[----:B------:R-:W-:-:S07]  /*d130*/  @P0 LOP3.LUT R212, R212, 0x1000, RZ, 0xfc, !PT ;  /* 0x00001000d4d40812 */ /* 0x000fce00078efcff */
[C---:B--2---:R-:W-:Y:S08]  /*d140*/  HMMA.16816.F32 R32, R132.reuse, R36, R164 ;  /* 0x000000248420723c */ /* 0x044ff000000018a4 */
        /* <DEDUP_REMOVED lines=18> */
[----:B------:R-:W-:Y:S01]  /*d270*/  HMMA.16816.F32 R132, R132, R10, R12 ;  /* 0x0000000a8484723c */ /* 0x000fe2000000180c */
[----:B------:R-:W-:Y:S07]  /*d280*/  @!P0 BRA `(.L_x_1219) ;  /* 0x0000011000008947 */ /* 0x000fee0003800000 */
[C---:B------:R-:W-:Y:S01]  /*d290*/  ISETP.GT.AND P0, PT, R0.reuse, RZ, PT ;  /* 0x000000ff0000720c */ /* 0x040fe20003f04270 */
[----:B------:R-:W-:Y:S01]  /*d2a0*/  BSSY B0, `(.L_x_1220) ;  /* 0x000000c000007945 */ /* 0x000fe20003800000 */
[----:B------:R-:W-:-:S11]  /*d2b0*/  IADD3 R2, R0, -0x1, RZ ;  /* 0xffffffff00027810 */ /* 0x000fd60007ffe0ff */
[----:B------:R-:W-:Y:S05]  /*d2c0*/  @P0 BRA `(.L_x_1221) ;  /* 0x0000006000000947 */ /* 0x000fea0003800000 */
[----:B------:R-:W-:Y:S01]  /*d2d0*/  ISETP.NE.AND P0, PT, R236, c[0x0][0x32c], PT ;  /* 0x0000cb00ec007a0c */ /* 0x000fe20003f05270 */
[----:B------:R-:W-:-:S12]  /*d2e0*/  IMAD.MOV R0, RZ, RZ, -R0 ;  /* 0x000000ffff007224 */ /* 0x000fd800078e0a00 */
[----:B------:R-:W-:-:S05]  /*d2f0*/  @P0 IMAD.HI.U32 R2, R0, c[0x0][0x330], RZ ;  /* 0x0000cc0000020a27 */ /* 0x000fca00078e00ff */
[----:B------:R-:W-:-:S04]  /*d300*/  @P0 SHF.R.U32.HI R0, RZ, c[0x0][0x334], R2 ;  /* 0x0000cd00ff000a19 */ /* 0x000fc80000011602 */
[----:B------:R-:W-:Y:S01]  /*d310*/  LOP3.LUT R2, RZ, R0, RZ, 0x33, !PT ;  /* 0x00000000ff027212 */ /* 0x000fe200078e33ff */
[----:B------:R-:W-:Y:S05]  /*d320*/  BRA `(.L_x_1222) ;  /* 0x0000003000007947 */ /* 0x000fea0003800000 */
.L_x_1221:
[----:B------:R-:W-:-:S13]  /*d330*/  ISETP.NE.AND P0, PT, R236, c[0x0][0x32c], PT ;  /* 0x0000cb00ec007a0c */ /* 0x000fda0003f05270 */
[----:B------:R-:W-:-:S05]  /*d340*/  @P0 IMAD.HI.U32 R0, R2, c[0x0][0x330], RZ ;  /* 0x0000cc0002000a27 */ /* 0x000fca00078e00ff */
[----:B------:R-:W-:Y:S02]  /*d350*/  @P0 SHF.R.U32.HI R2, RZ, c[0x0][0x334], R0 ;  /* 0x0000cd00ff020a19 */ /* 0x000fe40000011600 */
.L_x_1222:
[----:B------:R-:W-:Y:S05]  /*d360*/  BSYNC B0 ;  /* 0x0000000000007941 */ /* 0x000fea0003800000 */
.L_x_1220:
[----:B------:R-:W-:-:S05]  /*d370*/  MOV R0, c[0x0][0x32c] ;  /* 0x0000cb0000007a02 */ /* 0x000fca0000000f00 */
[----:B------:R-:W-:-:S05]  /*d380*/  IMAD R2, R2, R0, c[0x0][0x32c] ;  /* 0x0000cb0002027624 */ /* 0x000fca00078e0200 */
[----:B------:R-:W-:-:S05]  /*d390*/  IMNMX R4, R4, R2, PT ;  /* 0x0000000204047217 */ /* 0x000fca0003800200 */
.L_x_1219:
[----:B------:R-:W-:-:S05]  /*d3a0*/  IMAD.HI R4, R4, 0x2aaaaaab, RZ ;  /* 0x2aaaaaab04047827 */ /* 0x000fca00078e02ff */
[----:B------:R-:W-:-:S04]  /*d3b0*/  SHF.R.U32.HI R0, RZ, 0x1f, R4 ;  /* 0x0000001fff007819 */ /* 0x000fc80000011604 */
[----:B------:R-:W-:-:S04]  /*d3c0*/  LEA.HI.SX32 R4, R4, R0, 0x1d ;  /* 0x0000000004047211 */ /* 0x000fc800078feaff */
[----:B------:R-:W-:-:S04]  /*d3d0*/  IMNMX R228, R234, R4, !PT ;  /* 0x00000004eae47217 */ /* 0x000fc80007800200 */
[----:B------:R-:W-:-:S13]  /*d3e0*/  ISETP.GE.AND P0, PT, R222, R228, PT ;  /* 0x000000e4de00720c */ /* 0x000fda0003f06270 */
[----:B------:R-:W-:Y:S05]  /*d3f0*/  @!P0 BRA `(.L_x_1223) ;  /* 0x00003d0000008947 */ /* 0x000fea0003800000 */
[----:B------:R-:W-:Y:S01]  /*d400*/  SHF.R.S32.HI R2, RZ, 0x1f, R223 ;  /* 0x0000001fff027819 */ /* 0x000fe200000114df */
[----:B------:R-:W-:Y:S01]  /*d410*/  IMAD.SHL.U32 R229, R223, 0x2, RZ ;  /* 0x00000002dfe57824 */ /* 0x000fe200078e00ff */
[C---:B------:R-:W-:Y:S01]  /*d420*/  SHF.L.U64.HI R215, R249.reuse, 0x1, R252 ;  /* 0x00000001f9d77819 */ /* 0x040fe200000102fc */
[----:B------:R-:W-:Y:S01]  /*d430*/  IMAD.SHL.U32 R216, R249, 0x2, RZ ;  /* 0x00000002f9d87824 */ /* 0x000fe200078e00ff */
[----:B------:R-:W-:Y:S01]  /*d440*/  SHF.L.U64.HI R214, R223, 0x1, R2 ;  /* 0x00000001dfd67819 */ /* 0x000fe20000010202 */
[C---:B------:R-:W-:Y:S01]  /*d450*/  IMAD.SHL.U32 R218, R248.reuse, 0x2, RZ ;  /* 0x00000002f8da7824 */ /* 0x040fe200078e00ff */
[----:B------:R-:W-:Y:S01]  /*d460*/  SHF.L.U64.HI R217, R248, 0x1, R251 ;  /* 0x00000001f8d97819 */ /* 0x000fe200000102fb */
[C---:B------:R-:W-:Y:S01]  /*d470*/  IMAD.SHL.U32 R220, R247.reuse, 0x2, RZ ;  /* 0x00000002f7dc7824 */ /* 0x040fe200078e00ff */
[----:B------:R-:W-:Y:S02]  /*d480*/  SHF.L.U64.HI R219, R247, 0x1, R250 ;  /* 0x00000001f7db7819 */ /* 0x000fe400000102fa */
.L_x_1246:
[----:B------:R-:W-:Y:S04]  /*d490*/  DEPBAR.LE SB0, 0x0 ;  /* 0x000080000000791a */ /* 0x000fe80000000000 */
[----:B------:R-:W-:Y:S01]  /*d4a0*/  WARPSYNC 0xffffffff ;  /* 0xffffffff00007948 */ /* 0x000fe20003800000 */
[----:B------:R-:W-:Y:S01]  /*d4b0*/  BAR.SYNC.DEFER_BLOCKING 0x0 ;  /* 0x0000000000007b1d */ /* 0x000fe20000010000 */
[----:B------:R-:W-:Y:S05]  /*d4c0*/  ISETP.GT.AND P0, PT, R234, R222, PT ;  /* 0x000000deea00720c */ /* 0x000fea0003f04270 */
[----:B------:R1:W2:Y:S01]  /*d4d0*/  LDSM.16.M88.4 R28, [R209] ;  /* 0x00000000d11c783b */ /* 0x0002a20000000200 */
[----:B------:R-:W-:Y:S03]  /*d4e0*/  BSSY B0, `(.L_x_1224) ;  /* 0x000004d000007945 */ /* 0x000fe60003800000 */
[----:B------:R1:W3:Y:S04]  /*d4f0*/  LDSM.16.M88.4 R12, [R200+0xa080] ;  /* 0x00a08000c80c783b */ /* 0x0002e80000000200 */
[----:B------:R1:W4:Y:S04]  /*d500*/  LDSM.16.M88.4 R20, [R200+0xa880] ;  /* 0x00a88000c814783b */ /* 0x0003280000000200 */
[----:B------:R1:W1:Y:S04]  /*d510*/  LDSM.16.M88.4 R164, [R200+0xb080] ;  /* 0x00b08000c8a4783b */ /* 0x0002680000000200 */
[----:B------:R1:W1:Y:S04]  /*d520*/  LDSM.16.M88.4 R168, [R208] ;  /* 0x00000000d0a8783b */ /* 0x0002680000000200 */
[----:B------:R1:W1:Y:S04]  /*d530*/  LDSM.16.M88.4 R172, [R207] ;  /* 0x00000000cfac783b */ /* 0x0002680000000200 */
[----:B------:R1:W1:Y:S04]  /*d540*/  LDSM.16.M88.4 R176, [R207+0x800] ;  /* 0x00080000cfb0783b */ /* 0x0002680000000200 */
[----:B------:R1:W1:Y:S01]  /*d550*/  LDSM.16.M88.4 R180, [R207+0x1000] ;  /* 0x00100000cfb4783b */ /* 0x0002620000000200 */
[----:B------:R-:W-:-:S05]  /*d560*/  @P0 BRA `(.L_x_1225) ;  /* 0x0000044000000947 */ /* 0x000fca0003800000 */
[C---:B------:R-:W-:Y:S01]  /*d570*/  IMAD.WIDE.U32 R2, R225.reuse, c[0x0][0x208], RZ ;  /* 0x00008200e1027a25 */ /* 0x040fe200078e00ff */
[----:B------:R-:W5:Y:S01]  /*d580*/  S2R R4, SR_CTAID.Y ;  /* 0x0000000000047919 */ /* 0x000f620000002600 */
[----:B------:R-:W-:Y:S02]  /*d590*/  SHF.R.S32.HI R0, RZ, 0x1f, R225 ;  /* 0x0000001fff007819 */ /* 0x000fe400000114e1 */
[----:B------:R-:W-:Y:S03]  /*d5a0*/  SHF.R.S32.HI R6, RZ, 0x1f, R224 ;  /* 0x0000001fff067819 */ /* 0x000fe600000114e0 */
[----:B------:R-:W-:Y:S02]  /*d5b0*/  IMAD R0, R0, c[0x0][0x208], RZ ;  /* 0x0000820000007a24 */ /* 0x000fe400078e02ff */
[----:B------:R-:W-:Y:S02]  /*d5c0*/  IMAD R6, R6, c[0x0][0x218], RZ ;  /* 0x0000860006067a24 */ /* 0x000fe400078e02ff */
[----:B------:R-:W-:Y:S02]  /*d5d0*/  IMAD R0, R225, c[0x0][0x20c], R0 ;  /* 0x00008300e1007a24 */ /* 0x000fe400078e0200 */
[C---:B------:R-:W-:Y:S03]  /*d5e0*/  IMAD R6, R224.reuse, c[0x0][0x21c], R6 ;  /* 0x00008700e0067a24 */ /* 0x040fe600078e0206 */
[----:B------:R-:W-:Y:S05]  /*d5f0*/  IADD3 R3, R3, R0, RZ ;  /* 0x0000000003037210 */ /* 0x000fea0007ffe0ff */
[----:B------:R-:W-:Y:S04]  /*d600*/  IMAD.WIDE.U32 R2, R224, c[0x0][0x218], R2 ;  /* 0x00008600e0027a25 */ /* 0x000fe800078e0002 */
[----:B-----5:R-:W-:Y:S05]  /*d610*/  IMAD.WIDE.U32 R8, R4, c[0x0][0x210], RZ ;  /* 0x0000840004087a25 */ /* 0x020fea00078e00ff */
[----:B------:R-:W-:Y:S04]  /*d620*/  IADD3 R0, P0, R8, R2, RZ ;  /* 0x0000000208007210 */ /* 0x000fe80007f1e0ff */
[----:B------:R-:W-:Y:S02]  /*d630*/  IADD3.X R6, R246, R3, R6, P0, !PT ;  /* 0x00000003f6067210 */ /* 0x000fe400007fe406 */
[C---:B------:R-:W-:Y:S04]  /*d640*/  LEA R18, P0, R0.reuse, c[0x0][0x1f8], 0x1 ;  /* 0x00007e0000127a11 */ /* 0x040fe800078008ff */
[----:B------:R-:W-:Y:S01]  /*d650*/  LEA.HI.X R6, R0, c[0x0][0x1fc], R6, 0x1, P0 ;  /* 0x00007f0000067a11 */ /* 0x000fe200000f0c06 */
[----:B------:R-:W-:-:S06]  /*d660*/  BRA.DIV ~URZ, `(.L_x_1226) ;  /* 0x0000e7827f007947 */ /* 0x000fcc000b800000 */
[----:B------:R4:W3:Y:S02]  /*d670*/  SHFL.IDX PT, R4, R6, RZ, 0x181f ;  /* 0x00181fff06047589 */ /* 0x0008e400000e0000 */
.L_x_1328:
[----:B------:R-:W-:-:S05]  /*d680*/  BRA.DIV ~URZ, `(.L_x_1227) ;  /* 0x0000e7e27f007947 */ /* 0x000fca000b800000 */
[----:B------:R4:W3:Y:S02]  /*d690*/  SHFL.IDX PT, R0, R18, RZ, 0x181f ;  /* 0x00181fff12007589 */ /* 0x0008e400000e0000 */
.L_x_1329:
[----:B---3--:R-:W-:Y:S02]  /*d6a0*/  IADD3 R16, P0, R0, R229, RZ ;  /* 0x000000e500107210 */ /* 0x008fe40007f1e0ff */
[C---:B------:R-:W-:Y:S02]  /*d6b0*/  IADD3 R25, R223.reuse, 0x40, RZ ;  /* 0x00000040df197810 */ /* 0x040fe40007ffe0ff */
[C---:B------:R-:W-:Y:S01]  /*d6c0*/  ISETP.GE.AND P5, PT, R223.reuse, c[0x0][0x1d4], PT ;  /* 0x00007500df007a0c */ /* 0x040fe20003fa6270 */
[----:B------:R-:W-:Y:S01]  /*d6d0*/  IMAD.X R17, R4, 0x1, R214, P0 ;  /* 0x0000000104117824 */ /* 0x000fe200000e06d6 */
[----:B------:R-:W-:Y:S02]  /*d6e0*/  IADD3 R24, R223, 0x80, RZ ;  /* 0x00000080df187810 */ /* 0x000fe40007ffe0ff */
[----:B------:R-:W-:Y:S02]  /*d6f0*/  ISETP.GE.AND P4, PT, R25, c[0x0][0x1d4], PT ;  /* 0x0000750019007a0c */ /* 0x000fe40003f86270 */
[----:B------:R-:W-:Y:S02]  /*d700*/  IADD3 R10, P0, R0, R216, RZ ;  /* 0x000000d8000a7210 */ /* 0x000fe40007f1e0ff */
[----:B------:R-:W-:Y:S02]  /*d710*/  ISETP.GE.AND P3, PT, R24, c[0x0][0x1d4], PT ;  /* 0x0000750018007a0c */ /* 0x000fe40003f66270 */
[----:B------:R-:W-:Y:S01]  /*d720*/  IADD3 R19, R223, 0xc0, RZ ;  /* 0x000000c0df137810 */ /* 0x000fe20007ffe0ff */
[----:B------:R-:W-:Y:S01]  /*d730*/  IMAD.X R11, R4, 0x1, R215, P0 ;  /* 0x00000001040b7824 */ /* 0x000fe200000e06d7 */
[----:B------:R-:W-:Y:S01]  /*d740*/  IADD3 R8, P0, R0, R218, RZ ;  /* 0x000000da00087210 */ /* 0x000fe20007f1e0ff */
[----:B------:R-:W-:Y:S01]  /*d750*/  @!PT LDS RZ, [RZ] ;  /* 0x00000000fffff984 */ /* 0x000fe20000000800 */
[----:B------:R-:W-:Y:S01]  /*d760*/  @!PT LDS RZ, [RZ] ;  /* 0x00000000fffff984 */ /* 0x000fe20000000800 */
[----:B------:R-:W-:Y:S01]  /*d770*/  @!PT LDS RZ, [RZ] ;  /* 0x00000000fffff984 */ /* 0x000fe20000000800 */
[----:B------:R3:W-:Y:S01]  /*d780*/  LDGSTS.E.BYPASS.LTC128B.128 [R213+0x4080], [R16.64], !P5 ;  /* 0x0408000010d57fae */ /* 0x0007e2000e901d4e */
[----:B------:R-:W-:Y:S02]  /*d790*/  ISETP.GE.AND P2, PT, R19, c[0x0][0x1d4], PT ;  /* 0x0000750013007a0c */ /* 0x000fe40003f46270 */
[----:B------:R-:W-:Y:S01]  /*d7a0*/  LOP3.LUT P1, RZ, R212, 0x800, RZ, 0xc0, !PT ;  /* 0x00000800d4ff7812 */ /* 0x000fe2000782c0ff */
[----:B------:R3:W-:Y:S01]  /*d7b0*/  LDGSTS.E.BYPASS.LTC128B.128 [R213+0x5880], [R10.64], !P4 ;  /* 0x058800000ad57fae */ /* 0x0007e2000e101d4e */
[----:B------:R-:W-:Y:S01]  /*d7c0*/  IMAD.X R9, R4, 0x1, R217, P0 ;  /* 0x0000000104097824 */ /* 0x000fe200000e06d9 */
[----:B------:R-:W-:Y:S04]  /*d7d0*/  IADD3 R2, P0, R0, R220, RZ ;  /* 0x000000dc00027210 */ /* 0x000fe80007f1e0ff */
[----:B------:R3:W-:Y:S01]  /*d7e0*/  LDGSTS.E.BYPASS.LTC128B.128 [R213+0x7080], [R8.64], !P3 ;  /* 0x0708000008d57fae */ /* 0x0007e2000d901d4e */
[----:B------:R-:W-:Y:S05]  /*d7f0*/  IMAD.X R3, R4, 0x1, R219, P0 ;  /* 0x0000000104037824 */ /* 0x000fea00000e06db */
[----:B------:R3:W-:Y:S01]  /*d800*/  LDGSTS.E.BYPASS.LTC128B.128 [R213+0x8880], [R2.64], !P2 ;  /* 0x0888000002d57fae */ /* 0x0007e2000d101d4e */
[----:B------:R-:W-:-:S05]  /*d810*/  @P1 BRA `(.L_x_1225) ;  /* 0x0000019000001947 */ /* 0x000fca0003800000 */
[----:B------:R-:W-:-:S05]  /*d820*/  BRA.DIV ~URZ, `(.L_x_1228) ;  /* 0x0000e6c27f007947 */ /* 0x000fca000b800000 */
[----:B------:R3:W4:Y:S04]  /*d830*/  SHFL.IDX PT, R4, R6, 0x1, 0x181f ;  /* 0x00381f0006047f89 */ /* 0x00072800000e0000 */
[----:B------:R3:W2:Y:S02]  /*d840*/  SHFL.IDX PT, R0, R18, 0x1, 0x181f ;  /* 0x00381f0012007f89 */ /* 0x0006a400000e0000 */
.L_x_1330:
[----:B--23--:R-:W-:Y:S02]  /*d850*/  IADD3 R16, P0, R0, R229, RZ ;  /* 0x000000e500107210 */ /* 0x00cfe40007f1e0ff */
[C---:B------:R-:W-:Y:S02]  /*d860*/  IADD3 R19, R223.reuse, 0x40, RZ ;  /* 0x00000040df137810 */ /* 0x040fe40007ffe0ff */
[----:B------:R-:W-:Y:S01]  /*d870*/  ISETP.GE.AND P4, PT, R223, c[0x0][0x1d4], PT ;  /* 0x00007500df007a0c */ /* 0x000fe20003f86270 */
[----:B----4-:R-:W-:Y:S01]  /*d880*/  IMAD.X R17, R4, 0x1, R214, P0 ;  /* 0x0000000104117824 */ /* 0x010fe200000e06d6 */
[----:B------:R-:W-:Y:S02]  /*d890*/  ISETP.GE.AND P3, PT, R19, c[0x0][0x1d4], PT ;  /* 0x0000750013007a0c */ /* 0x000fe40003f66270 */
[C---:B------:R-:W-:Y:S02]  /*d8a0*/  IADD3 R18, R223.reuse, 0x80, RZ ;  /* 0x00000080df127810 */ /* 0x040fe40007ffe0ff */
        /* <DEDUP_REMOVED lines=9> */
[----:B------:R-:W-:Y:S03]  /*d940*/  ISETP.GE.AND P1, PT, R6, c[0x0][0x1d4], PT ;  /* 0x0000750006007a0c */ /* 0x000fe60003f26270 */
[----:B------:R2:W-:Y:S01]  /*d950*/  LDGSTS.E.BYPASS.LTC128B.128 [R213+0x6880], [R10.64], !P3 ;  /* 0x068800000ad57fae */ /* 0x0005e2000d901d4e */
[----:B------:R-:W-:Y:S01]  /*d960*/  IMAD.X R9, R4, 0x1, R217, P0 ;  /* 0x0000000104097824 */ /* 0x000fe200000e06d9 */
[----:B------:R-:W-:Y:S04]  /*d970*/  IADD3 R2, P0, R0, R220, RZ ;  /* 0x000000dc00027210 */ /* 0x000fe80007f1e0ff */
[----:B------:R2:W-:Y:S01]  /*d980*/  LDGSTS.E.BYPASS.LTC128B.128 [R213+0x8080], [R8.64], !P2 ;  /* 0x0808000008d57fae */ /* 0x0005e2000d101d4e */
[----:B------:R-:W-:Y:S05]  /*d990*/  IMAD.X R3, R4, 0x1, R219, P0 ;  /* 0x0000000104037824 */ /* 0x000fea00000e06db */
[----:B------:R2:W-:Y:S03]  /*d9a0*/  LDGSTS.E.BYPASS.LTC128B.128 [R213+0x9880], [R2.64], !P1 ;  /* 0x0988000002d57fae */ /* 0x0005e6000c901d4e */
.L_x_1225:
[----:B------:R-:W-:Y:S05]  /*d9b0*/  BSYNC B0 ;  /* 0x0000000000007941 */ /* 0x000fea0003800000 */
.L_x_1224:
[----:B------:R-:W0:Y:S01]  /*d9c0*/  LDGDEPBAR ;  /* 0x00000000000079af */ /* 0x000e220000000000 */
[----:B------:R-:W-:Y:S01]  /*d9d0*/  WARPSYNC 0xffffffff ;  /* 0xffffffff00007948 */ /* 0x000fe20003800000 */
[C---:B--23--:R-:W-:Y:S01]  /*d9e0*/  HMMA.16816.F32 R8, R28.reuse, R12, RZ ;  /* 0x0000000c1c08723c */ /* 0x04cfe200000018ff */
[----:B------:R-:W-:Y:S02]  /*d9f0*/  BSSY B0, `(.L_x_1229) ;  /* 0x0000121000007945 */ /* 0x000fe40003800000 */
[----:B------:R-:W-:Y:S02]  /*da00*/  ISETP.GT.AND P0, PT, R222, R234, PT ;  /* 0x000000eade00720c */ /* 0x000fe40003f04270 */
[----:B------:R-:W-:Y:S03]  /*da10*/  LDSM.16.M88.4 R184, [R211] ;  /* 0x00000000d3b8783b */ /* 0x000fe60000000200 */
[C---:B------:R-:W-:Y:S04]  /*da20*/  HMMA.16816.F32 R12, R28.reuse, R14, RZ ;  /* 0x0000000e1c0c723c */ /* 0x040fe800000018ff */
[----:B------:R-:W2:Y:S04]  /*da30*/  LDSM.16.M88.4 R188, [R206+0xa080] ;  /* 0x00a08000cebc783b */ /* 0x000ea80000000200 */
[C---:B----4-:R-:W-:Y:S03]  /*da40*/  HMMA.16816.F32 R16, R28.reuse, R20, RZ ;  /* 0x000000141c10723c */ /* 0x050fe600000018ff */
[----:B------:R-:W3:Y:S05]  /*da50*/  LDSM.16.M88.4 R192, [R206+0xa880] ;  /* 0x00a88000cec0783b */ /* 0x000eea0000000200 */
[C---:B------:R-:W-:Y:S02]  /*da60*/  HMMA.16816.F32 R20, R28.reuse, R22, RZ ;  /* 0x000000161c14723c */ /* 0x040fe400000018ff */
[----:B------:R-:W-:Y:S06]  /*da70*/  LDSM.16.M88.4 R196, [R205+0x800] ;  /* 0x00080000cdc4783b */ /* 0x000fec0000000200 */
[C---:B-1----:R-:W-:Y:S08]  /*da80*/  HMMA.16816.F32 R24, R28.reuse, R164, RZ ;  /* 0x000000a41c18723c */ /* 0x042ff000000018ff */
[----:B------:R-:W-:Y:S01]  /*da90*/  HMMA.16816.F32 R28, R28, R166, RZ ;  /* 0x000000a61c1c723c */ /* 0x000fe200000018ff */
[----:B------:R-:W1:Y:S07]  /*daa0*/  LDSM.16.M88.4 R164, [R206+0xb080] ;  /* 0x00b08000cea4783b */ /* 0x000e6e0000000200 */
[C---:B------:R-:W-:Y:S08]  /*dab0*/  HMMA.16816.F32 R8, R168.reuse, R172, R8 ;  /* 0x000000aca808723c */ /* 0x040ff00000001808 */
[C---:B------:R-:W-:Y:S01]  /*dac0*/  HMMA.16816.F32 R12, R168.reuse, R174, R12 ;  /* 0x000000aea80c723c */ /* 0x040fe2000000180c */
[----:B------:R-:W-:Y:S07]  /*dad0*/  LDSM.16.M88.4 R172, [R210] ;  /* 0x00000000d2ac783b */ /* 0x000fee0000000200 */
[C---:B------:R-:W-:Y:S08]  /*dae0*/  HMMA.16816.F32 R16, R168.reuse, R176, R16 ;  /* 0x000000b0a810723c */ /* 0x040ff00000001810 */
[C---:B------:R-:W-:Y:S01]  /*daf0*/  HMMA.16816.F32 R20, R168.reuse, R178, R20 ;  /* 0x000000b2a814723c */ /* 0x040fe20000001814 */
[----:B------:R-:W4:Y:S07]  /*db00*/  LDSM.16.M88.4 R176, [R205] ;  /* 0x00000000cdb0783b */ /* 0x000f2e0000000200 */
        /* <DEDUP_REMOVED lines=9> */
[----:B------:R-:W3:Y:S07]  /*dba0*/  LDSM.16.M88.4 R192, [R200+0xc080] ;  /* 0x00c08000c8c0783b */ /* 0x000eee0000000200 */
[C---:B-1----:R-:W-:Y:S08]  /*dbb0*/  HMMA.16816.F32 R24, R184.reuse, R164, R24 ;  /* 0x000000a4b818723c */ /* 0x042ff00000001818 */
[----:B------:R-:W-:Y:S01]  /*dbc0*/  HMMA.16816.F32 R28, R184, R166, R28 ;  /* 0x000000a6b81c723c */ /* 0x000fe2000000181c */
[----:B------:R-:W1:Y:S07]  /*dbd0*/  LDSM.16.M88.4 R164, [R200+0xc880] ;  /* 0x00c88000c8a4783b */ /* 0x000e6e0000000200 */
[C---:B----4-:R-:W-:Y:S01]  /*dbe0*/  HMMA.16816.F32 R8, R172.reuse, R176, R8 ;  /* 0x000000b0ac08723c */ /* 0x050fe20000001808 */
[----:B------:R-:W-:Y:S07]  /*dbf0*/  LDSM.16.M88.4 R184, [R207+0x1800] ;  /* 0x00180000cfb8783b */ /* 0x000fee0000000200 */
[C---:B------:R-:W-:Y:S01]  /*dc00*/  HMMA.16816.F32 R12, R172.reuse, R178, R12 ;  /* 0x000000b2ac0c723c */ /* 0x040fe2000000180c */
[----:B------:R-:W4:Y:S07]  /*dc10*/  LDSM.16.M88.4 R176, [R208+0x4000] ;  /* 0x00400000d0b0783b */ /* 0x000f2e0000000200 */
[C---:B------:R-:W-:Y:S08]  /*dc20*/  HMMA.16816.F32 R16, R172.reuse, R196, R16 ;  /* 0x000000c4ac10723c */ /* 0x040ff00000001810 */
[C---:B------:R-:W-:Y:S01]  /*dc30*/  HMMA.16816.F32 R20, R172.reuse, R198, R20 ;  /* 0x000000c6ac14723c */ /* 0x040fe20000001814 */
[----:B------:R-:W1:Y:S07]  /*dc40*/  LDSM.16.M88.4 R196, [R207+0x2000] ;  /* 0x00200000cfc4783b */ /* 0x000e6e0000000200 */
[C---:B-----5:R-:W-:Y:S08]  /*dc50*/  HMMA.16816.F32 R24, R172.reuse, R168, R24 ;  /* 0x000000a8ac18723c */ /* 0x060ff00000001818 */
        /* <DEDUP_REMOVED lines=18> */
[----:B------:R-:W-:Y:S07]  /*dd80*/  LDSM.16.M88.4 R196, [R206+0xd080] ;  /* 0x00d08000cec4783b */ /* 0x000fee0000000200 */
[C---:B-----5:R-:W-:Y:S08]  /*dd90*/  HMMA.16816.F32 R24, R176.reuse, R168, R24 ;  /* 0x000000a8b018723c */ /* 0x060ff00000001818 */
[----:B------:R-:W-:Y:S01]  /*dda0*/  HMMA.16816.F32 R28, R176, R170, R28 ;  /* 0x000000aab01c723c */ /* 0x000fe2000000181c */
[----:B------:R-:W5:Y:S07]  /*ddb0*/  LDSM.16.M88.4 R168, [R205+0x2000] ;  /* 0x00200000cda8783b */ /* 0x000f6e0000000200 */
[C---:B--2---:R-:W-:Y:S01]  /*ddc0*/  HMMA.16816.F32 R8, R172.reuse, R188, R8 ;  /* 0x000000bcac08723c */ /* 0x044fe20000001808 */
[----:B------:R-:W2:Y:S07]  /*ddd0*/  LDSM.16.M88.4 R176, [R205+0x2800] ;  /* 0x00280000cdb0783b */ /* 0x000eae0000000200 */
[C---:B------:R-:W-:Y:S01]  /*dde0*/  HMMA.16816.F32 R12, R172.reuse, R190, R12 ;  /* 0x000000beac0c723c */ /* 0x040fe2000000180c */
[----:B------:R-:W-:Y:S07]  /*ddf0*/  LDSM.16.M88.4 R188, [R209+0x8000] ;  /* 0x00800000d1bc783b */ /* 0x000fee0000000200 */
        /* <DEDUP_REMOVED lines=9> */
[----:B------:R-:W-:Y:S07]  /*de90*/  LDSM.16.M88.4 R184, [R207+0x4000] ;  /* 0x00400000cfb8783b */ /* 0x000fee0000000200 */
[C---:B-----5:R-:W-:Y:S08]  /*dea0*/  HMMA.16816.F32 R16, R180.reuse, R168, R16 ;  /* 0x000000a8b410723c */ /* 0x060ff00000001810 */
[C---:B------:R-:W-:Y:S01]  /*deb0*/  HMMA.16816.F32 R20, R180.reuse, R170, R20 ;  /* 0x000000aab414723c */ /* 0x040fe20000001814 */
[----:B------:R-:W4:Y:S07]  /*dec0*/  LDSM.16.M88.4 R168, [R200+0xe080] ;  /* 0x00e08000c8a8783b */ /* 0x000f2e0000000200 */
[C---:B--2---:R-:W-:Y:S08]  /*ded0*/  HMMA.16816.F32 R24, R180.reuse, R176, R24 ;  /* 0x000000b0b418723c */ /* 0x044ff00000001818 */
[----:B------:R-:W-:Y:S01]  /*dee0*/  HMMA.16816.F32 R28, R180, R178, R28 ;  /* 0x000000b2b41c723c */ /* 0x000fe2000000181c */
[----:B------:R-:W2:Y:S07]  /*def0*/  LDSM.16.M88.4 R176, [R207+0x3000] ;  /* 0x00300000cfb0783b */ /* 0x000eae0000000200 */
[C---:B---3--:R-:W-:Y:S01]  /*df00*/  HMMA.16816.F32 R8, R188.reuse, R192, R8 ;  /* 0x000000c0bc08723c */ /* 0x048fe20000001808 */
[----:B------:R-:W3:Y:S07]  /*df10*/  LDSM.16.M88.4 R180, [R207+0x3800] ;  /* 0x00380000cfb4783b */ /* 0x000eee0000000200 */
[C---:B------:R-:W-:Y:S01]  /*df20*/  HMMA.16816.F32 R12, R188.reuse, R194, R12 ;  /* 0x000000c2bc0c723c */ /* 0x040fe2000000180c */
[----:B------:R-:W5:Y:S07]  /*df30*/  LDSM.16.M88.4 R192, [R211+0x8000] ;  /* 0x00800000d3c0783b */ /* 0x000f6e0000000200 */
[C---:B-1----:R-:W-:Y:S08]  /*df40*/  HMMA.16816.F32 R16, R188.reuse, R164, R16 ;  /* 0x000000a4bc10723c */ /* 0x042ff00000001810 */
[C---:B------:R-:W-:Y:S01]  /*df50*/  HMMA.16816.F32 R20, R188.reuse, R166, R20 ;  /* 0x000000a6bc14723c */ /* 0x040fe20000001814 */
[----:B------:R-:W1:Y:S07]  /*df60*/  LDSM.16.M88.4 R164, [R206+0xd880] ;  /* 0x00d88000cea4783b */ /* 0x000e6e0000000200 */
[C---:B----4-:R-:W-:Y:S08]  /*df70*/  HMMA.16816.F32 R24, R188.reuse, R168, R24 ;  /* 0x000000a8bc18723c */ /* 0x050ff00000001818 */
[----:B------:R-:W-:Y:S01]  /*df80*/  HMMA.16816.F32 R28, R188, R170, R28 ;  /* 0x000000aabc1c723c */ /* 0x000fe2000000181c */
[----:B------:R-:W4:Y:S07]  /*df90*/  LDSM.16.M88.4 R168, [R206+0xe080] ;  /* 0x00e08000cea8783b */ /* 0x000f2e0000000200 */
[C---:B--2---:R-:W-:Y:S01]  /*dfa0*/  HMMA.16816.F32 R8, R172.reuse, R176, R8 ;  /* 0x000000b0ac08723c */ /* 0x044fe20000001808 */
[----:B------:R-:W-:Y:S07]  /*dfb0*/  LDSM.16.M88.4 R188, [R200+0xe880] ;  /* 0x00e88000c8bc783b */ /* 0x000fee0000000200 */
[C---:B------:R-:W-:Y:S01]  /*dfc0*/  HMMA.16816.F32 R12, R172.reuse, R178, R12 ;  /* 0x000000b2ac0c723c */ /* 0x040fe2000000180c */
[----:B------:R-:W-:Y:S07]  /*dfd0*/  LDSM.16.M88.4 R176, [R205+0x3000] ;  /* 0x00300000cdb0783b */ /* 0x000fee0000000200 */
[C---:B---3--:R-:W-:Y:S08]  /*dfe0*/  HMMA.16816.F32 R16, R172.reuse, R180, R16 ;  /* 0x000000b4ac10723c */ /* 0x048ff00000001810 */
[C---:B------:R-:W-:Y:S01]  /*dff0*/  HMMA.16816.F32 R20, R172.reuse, R182, R20 ;  /* 0x000000b6ac14723c */ /* 0x040fe20000001814 */
[----:B------:R-:W-:Y:S07]  /*e000*/  LDSM.16.M88.4 R180, [R205+0x3800] ;  /* 0x00380000cdb4783b */ /* 0x000fee0000000200 */
[C---:B------:R-:W-:Y:S08]  /*e010*/  HMMA.16816.F32 R24, R172.reuse, R184, R24 ;  /* 0x000000b8ac18723c */ /* 0x040ff00000001818 */
[----:B------:R-:W-:Y:S01]  /*e020*/  HMMA.16816.F32 R28, R172, R186, R28 ;  /* 0x000000baac1c723c */ /* 0x000fe2000000181c */
[----:B------:R-:W2:Y:S07]  /*e030*/  LDSM.16.M88.4 R172, [R210+0x8000] ;  /* 0x00800000d2ac783b */ /* 0x000eae0000000200 */
[C---:B-----5:R-:W-:Y:S01]  /*e040*/  HMMA.16816.F32 R8, R192.reuse, R196, R8 ;  /* 0x000000c4c008723c */ /* 0x060fe20000001808 */
[----:B------:R-:W3:Y:S07]  /*e050*/  LDSM.16.M88.4 R184, [R205+0x4000] ;  /* 0x00400000cdb8783b */ /* 0x000eee0000000200 */
[C---:B------:R-:W-:Y:S01]  /*e060*/  HMMA.16816.F32 R12, R192.reuse, R198, R12 ;  /* 0x000000c6c00c723c */ /* 0x040fe2000000180c */
[----:B------:R-:W-:Y:S07]  /*e070*/  LDSM.16.M88.4 R196, [R200+0xf080] ;  /* 0x00f08000c8c4783b */ /* 0x000fee0000000200 */
        /* <DEDUP_REMOVED lines=10> */
[C---:B------:R-:W-:Y:S08]  /*e120*/  HMMA.16816.F32 R16, R172.reuse, R180, R16 ;  /* 0x000000b4ac10723c */ /* 0x040ff00000001810 */
[C---:B------:R-:W-:Y:S01]  /*e130*/  HMMA.16816.F32 R20, R172.reuse, R182, R20 ;  /* 0x000000b6ac14723c */ /* 0x040fe20000001814 */
[----:B------:R-:W2:Y:S07]  /*e140*/  LDSM.16.M88.4 R180, [R207+0x4800] ;  /* 0x00480000cfb4783b */ /* 0x000eae0000000200 */
[C---:B---3--:R-:W-:Y:S08]  /*e150*/  HMMA.16816.F32 R24, R172.reuse, R184, R24 ;  /* 0x000000b8ac18723c */ /* 0x048ff00000001818 */
[----:B------:R-:W-:Y:S01]  /*e160*/  HMMA.16816.F32 R28, R172, R186, R28 ;  /* 0x000000baac1c723c */ /* 0x000fe2000000181c */
[----:B------:R-:W3:Y:S07]  /*e170*/  LDSM.16.M88.4 R172, [R207+0x5800] ;  /* 0x00580000cfac783b */ /* 0x000eee0000000200 */
[C---:B-1----:R-:W-:Y:S01]  /*e180*/  HMMA.16816.F32 R8, R164.reuse, R188, R8 ;  /* 0x000000bca408723c */ /* 0x042fe20000001808 */
[----:B------:R-:W-:Y:S07]  /*e190*/  LDSM.16.M88.4 R184, [R211+0xc000] ;  /* 0x00c00000d3b8783b */ /* 0x000fee0000000200 */
[C---:B------:R-:W-:Y:S01]  /*e1a0*/  HMMA.16816.F32 R12, R164.reuse, R190, R12 ;  /* 0x000000bea40c723c */ /* 0x040fe2000000180c */
[----:B------:R-:W1:Y:S07]  /*e1b0*/  LDSM.16.M88.4 R188, [R206+0xe880] ;  /* 0x00e88000cebc783b */ /* 0x000e6e0000000200 */
[C---:B------:R-:W-:Y:S08]  /*e1c0*/  HMMA.16816.F32 R16, R164.reuse, R196, R16 ;  /* 0x000000c4a410723c */ /* 0x040ff00000001810 */
[C---:B------:R-:W-:Y:S01]  /*e1d0*/  HMMA.16816.F32 R20, R164.reuse, R198, R20 ;  /* 0x000000c6a414723c */ /* 0x040fe20000001814 */
[----:B------:R-:W-:Y:S07]  /*e1e0*/  LDSM.16.M88.4 R196, [R205+0x4800] ;  /* 0x00480000cdc4783b */ /* 0x000fee0000000200 */
[C---:B----4-:R-:W-:Y:S08]  /*e1f0*/  HMMA.16816.F32 R24, R164.reuse, R168, R24 ;  /* 0x000000a8a418723c */ /* 0x050ff00000001818 */
[----:B------:R-:W-:Y:S01]  /*e200*/  HMMA.16816.F32 R28, R164, R170, R28 ;  /* 0x000000aaa41c723c */ /* 0x000fe2000000181c */
[----:B------:R-:W4:Y:S07]  /*e210*/  LDSM.16.M88.4 R164, [R206+0xf080] ;  /* 0x00f08000cea4783b */ /* 0x000f2e0000000200 */
[C---:B--2---:R-:W-:Y:S01]  /*e220*/  HMMA.16816.F32 R8, R176.reuse, R180, R8 ;  /* 0x000000b4b008723c */ /* 0x044fe20000001808 */
[----:B------:R-:W2:Y:S07]  /*e230*/  LDSM.16.M88.4 R168, [R206+0xf880] ;  /* 0x00f88000cea8783b */ /* 0x000eae0000000200 */
[C---:B------:R-:W-:Y:S01]  /*e240*/  HMMA.16816.F32 R12, R176.reuse, R182, R12 ;  /* 0x000000b6b00c723c */ /* 0x040fe2000000180c */
[----:B------:R-:W5:Y:S07]  /*e250*/  LDSM.16.M88.4 R180, [R210+0xc000] ;  /* 0x00c00000d2b4783b */ /* 0x000f6e0000000200 */
[C---:B------:R-:W-:Y:S08]  /*e260*/  HMMA.16816.F32 R16, R176.reuse, R192, R16 ;  /* 0x000000c0b010723c */ /* 0x040ff00000001810 */
[C---:B------:R-:W-:Y:S08]  /*e270*/  HMMA.16816.F32 R20, R176.reuse, R194, R20 ;  /* 0x000000c2b014723c */ /* 0x040ff00000001814 */
[C---:B---3--:R-:W-:Y:S08]  /*e280*/  HMMA.16816.F32 R24, R176.reuse, R172, R24 ;  /* 0x000000acb018723c */ /* 0x048ff00000001818 */
[----:B------:R-:W-:Y:S08]  /*e290*/  HMMA.16816.F32 R28, R176, R174, R28 ;  /* 0x000000aeb01c723c */ /* 0x000ff0000000181c */
[C---:B-1----:R-:W-:Y:S08]  /*e2a0*/  HMMA.16816.F32 R8, R184.reuse, R188, R8 ;  /* 0x000000bcb808723c */ /* 0x042ff00000001808 */
[C---:B------:R-:W-:Y:S08]  /*e2b0*/  HMMA.16816.F32 R12, R184.reuse, R190, R12 ;  /* 0x000000beb80c723c */ /* 0x040ff0000000180c */
[C---:B----4-:R-:W-:Y:S08]  /*e2c0*/  HMMA.16816.F32 R16, R184.reuse, R164, R16 ;  /* 0x000000a4b810723c */ /* 0x050ff00000001810 */
[C---:B------:R-:W-:Y:S01]  /*e2d0*/  HMMA.16816.F32 R20, R184.reuse, R166, R20 ;  /* 0x000000a6b814723c */ /* 0x040fe20000001814 */
[----:B------:R-:W1:Y:S07]  /*e2e0*/  LDSM.16.M88.4 R164, [R205+0x5000] ;  /* 0x00500000cda4783b */ /* 0x000e6e0000000200 */
[C---:B--2---:R-:W-:Y:S08]  /*e2f0*/  HMMA.16816.F32 R24, R184.reuse, R168, R24 ;  /* 0x000000a8b818723c */ /* 0x044ff00000001818 */
[----:B------:R-:W-:Y:S08]  /*e300*/  HMMA.16816.F32 R28, R184, R170, R28 ;  /* 0x000000aab81c723c */ /* 0x000ff0000000181c */
[C---:B-----5:R-:W-:Y:S08]  /*e310*/  HMMA.16816.F32 R8, R180.reuse, R196, R8 ;  /* 0x000000c4b408723c */ /* 0x060ff00000001808 */
        /* <DEDUP_REMOVED lines=25> */
[----:B----4-:R-:W4:Y:S01]  /*e4b0*/  LDSM.16.M88.4 R8, [R205+0x5800] ;  /* 0x00580000cd08783b */ /* 0x010f220000000200 */
[----:B------:R-:W-:Y:S08]  /*e4c0*/  DEPBAR.LE SB0, 0x0 ;  /* 0x000080000000791a */ /* 0x000ff00000000000 */
[----:B------:R-:W1:Y:S01]  /*e4d0*/  MUFU.TANH R167, R19 ;  /* 0x0000001300a77308 */ /* 0x000e620000002400 */
[----:B------:R-:W-:Y:S09]  /*e4e0*/  BAR.SYNC.DEFER_BLOCKING 0x0 ;  /* 0x0000000000007b1d */ /* 0x000ff20000010000 */
[----:B------:R5:W1:Y:S10]  /*e4f0*/  MUFU.TANH R138, R20 ;  /* 0x00000014008a7308 */ /* 0x000a740000002400 */
[----:B------:R-:W1:Y:S10]  /*e500*/  MUFU.TANH R137, R21 ;  /* 0x0000001500897308 */ /* 0x000e740000002400 */
[----:B------:R-:W1:Y:S01]  /*e510*/  MUFU.TANH R166, R22 ;  /* 0x0000001600a67308 */ /* 0x000e620000002400 */
[C---:B----4-:R-:W-:Y:S09]  /*e520*/  HMMA.16816.F32 R24, R180.reuse, R8, R24 ;  /* 0x00000008b418723c */ /* 0x050ff20000001818 */
[----:B------:R4:W1:Y:S01]  /*e530*/  MUFU.TANH R165, R23 ;  /* 0x0000001700a57308 */ /* 0x0008620000002400 */
[----:B------:R-:W-:Y:S09]  /*e540*/  HMMA.16816.F32 R28, R180, R10, R28 ;  /* 0x0000000ab41c723c */ /* 0x000ff2000000181c */
[----:B------:R1:W1:Y:S05]  /*e550*/  MUFU.TANH R170, R12 ;  /* 0x0000000c00aa7308 */ /* 0x00026a0000002400 */
[----:B-----5:R-:W-:Y:S05]  /*e560*/  FMUL.FTZ R20, R24, c[0x0][0x320] ;  /* 0x0000c80018147a20 */ /* 0x020fea0000410000 */
[----:B------:R1:W1:Y:S01]  /*e570*/  MUFU.TANH R168, R13 ;  /* 0x0000000d00a87308 */ /* 0x0002620000002400 */
[----:B------:R-:W-:Y:S02]  /*e580*/  FMUL.FTZ R19, R25, c[0x0][0x320] ;  /* 0x0000c80019137a20 */ /* 0x000fe40000410000 */
[----:B------:R-:W-:Y:S02]  /*e590*/  FMUL.FTZ R24, R26, c[0x0][0x320] ;  /* 0x0000c8001a187a20 */ /* 0x000fe40000410000 */
[----:B----4-:R-:W-:Y:S02]  /*e5a0*/  FMUL.FTZ R23, R27, c[0x0][0x320] ;  /* 0x0000c8001b177a20 */ /* 0x010fe40000410000 */
[----:B------:R-:W-:Y:S02]  /*e5b0*/  FMUL.FTZ R18, R28, c[0x0][0x320] ;  /* 0x0000c8001c127a20 */ /* 0x000fe40000410000 */
[----:B------:R-:W-:Y:S01]  /*e5c0*/  FMUL.FTZ R17, R29, c[0x0][0x320] ;  /* 0x0000c8001d117a20 */ /* 0x000fe20000410000 */
[----:B------:R4:W1:Y:S01]  /*e5d0*/  MUFU.TANH R173, R14 ;  /* 0x0000000e00ad7308 */ /* 0x0008620000002400 */
[----:B------:R-:W-:Y:S02]  /*e5e0*/  FMUL.FTZ R22, R30, c[0x0][0x320] ;  /* 0x0000c8001e167a20 */ /* 0x000fe40000410000 */
[----:B------:R-:W-:Y:S07]  /*e5f0*/  FMUL.FTZ R21, R31, c[0x0][0x320] ;  /* 0x0000c8001f157a20 */ /* 0x000fee0000410000 */
[----:B------:R4:W1:Y:S10]  /*e600*/  MUFU.TANH R172, R15 ;  /* 0x0000000f00ac7308 */ /* 0x0008740000002400 */
        /* <DEDUP_REMOVED lines=9> */
[----:B------:R-:W-:-:S05]  /*e6a0*/  @!P0 BRA `(.L_x_1230) ;  /* 0x0000055000008947 */ /* 0x000fca0003800000 */
[----:B--234-:R-:W-:Y:S01]  /*e6b0*/  IMAD.MOV.U32 R0, RZ, RZ, 0x1 ;  /* 0x00000001ff007424 */ /* 0x01cfe200078e00ff */
[----:B------:R-:W-:Y:S01]  /*e6c0*/  ISETP.GT.AND P1, PT, R235, 0x2f, PT ;  /* 0x0000002feb00780c */ /* 0x000fe20003f24270 */
[----:B------:R-:W-:Y:S01]  /*e6d0*/  IMAD R2, R222, 0x30, R238 ;  /* 0x00000030de027824 */ /* 0x000fe200078e02ee */
[----:B------:R-:W2:Y:S01]  /*e6e0*/  S2R R6, SR_CTAID.Y ;  /* 0x0000000000067919 */ /* 0x000ea20000002600 */
[----:B------:R-:W-:Y:S01]  /*e6f0*/  IMAD.MOV.U32 R224, RZ, RZ, RZ ;  /* 0x000000ffffe07224 */ /* 0x000fe200078e00ff */
[----:B------:R-:W-:Y:S02]  /*e700*/  ISETP.NE.AND P0, PT, R0, c[0x0][0x2b8], PT ;  /* 0x0000ae0000007a0c */ /* 0x000fe40003f05270 */
[----:B------:R-:W-:Y:S05]  /*e710*/  IADD3 R2, R2, -0x30, R235 ;  /* 0xffffffd002027810 */ /* 0x000fea0007ffe0eb */
[----:B------:R-:W-:Y:S06]  /*e720*/  IMAD.MOV.U32 R0, RZ, RZ, R2 ;  /* 0x000000ffff007224 */ /* 0x000fec00078e0002 */
[----:B------:R-:W-:Y:S05]  /*e730*/  @P0 IMAD.HI.U32 R3, R2, c[0x0][0x2bc], RZ ;  /* 0x0000af0002030a27 */ /* 0x000fea00078e00ff */
[----:B------:R-:W-:Y:S01]  /*e740*/  @P0 SHF.R.U32.HI R0, RZ, c[0x0][0x2c0], R3 ;  /* 0x0000b000ff000a19 */ /* 0x000fe20000011603 */
[----:B--2---:R-:W-:Y:S03]  /*e750*/  IMAD.WIDE.U32 R226, R6, c[0x0][0x1e8], RZ ;  /* 0x00007a0006e27a25 */ /* 0x004fe600078e00ff */
[C---:B------:R-:W-:Y:S02]  /*e760*/  @!P1 IADD3 R3, P0, R0.reuse, R240, RZ ;  /* 0x000000f000039210 */ /* 0x040fe40007f1e0ff */
[----:B------:R-:W-:Y:S02]  /*e770*/  IADD3 R6, -R237, 0x30, RZ ;  /* 0x00000030ed067810 */ /* 0x000fe40007ffe1ff */
        /* <DEDUP_REMOVED lines=14> */
[----:B------:R-:W-:Y:S03]  /*e860*/  IADD3 R0, P0, R226, R2, RZ ;  /* 0x00000002e2007210 */ /* 0x000fe60007f1e0ff */
[----:B------:R-:W-:Y:S05]  /*e870*/  IMAD R14, R224, c[0x0][0x1f4], R14 ;  /* 0x00007d00e00e7a24 */ /* 0x000fea00078e020e */
[----:B------:R-:W-:Y:S02]  /*e880*/  IADD3.X R14, R245, R3, R14, P0, !PT ;  /* 0x00000003f50e7210 */ /* 0x000fe400007fe40e */
[C---:B------:R-:W-:Y:S04]  /*e890*/  LEA R15, P0, R0.reuse, c[0x0][0x1c8], 0x1 ;  /* 0x00007200000f7a11 */ /* 0x040fe800078008ff */
[----:B------:R-:W-:Y:S02]  /*e8a0*/  LEA.HI.X R14, R0, c[0x0][0x1cc], R14, 0x1, P0 ;  /* 0x00007300000e7a11 */ /* 0x000fe400000f0c0e */
[----:B------:R-:W-:Y:S01]  /*e8b0*/  ISETP.GE.AND P0, PT, R6, 0x1, PT ;  /* 0x000000010600780c */ /* 0x000fe20003f06270 */
[----:B------:R-:W-:-:S10]  /*e8c0*/  BRA.DIV ~URZ, `(.L_x_1231) ;  /* 0x0000d7127f007947 */ /* 0x000fd4000b800000 */
[----:B------:R2:W3:Y:S02]  /*e8d0*/  SHFL.IDX PT, R4, R14, RZ, 0x181f ;  /* 0x00181fff0e047589 */ /* 0x0004e400000e0000 */
.L_x_1331:
[----:B------:R-:W-:-:S05]  /*e8e0*/  BRA.DIV ~URZ, `(.L_x_1232) ;  /* 0x0000d7727f007947 */ /* 0x000fca000b800000 */
[----:B------:R4:W2:Y:S02]  /*e8f0*/  SHFL.IDX PT, R0, R15, RZ, 0x181f ;  /* 0x00181fff0f007589 */ /* 0x0008a400000e0000 */
.L_x_1332:
[----:B-12---:R-:W-:Y:S02]  /*e900*/  @P0 IADD3 R12, P1, R0, R229, RZ ;  /* 0x000000e5000c0210 */ /* 0x006fe40007f3e0ff */
[C---:B------:R-:W-:Y:S02]  /*e910*/  IADD3 R26, R223.reuse, 0x40, RZ ;  /* 0x00000040df1a7810 */ /* 0x040fe40007ffe0ff */
[C---:B------:R-:W-:Y:S01]  /*e920*/  ISETP.GE.AND P5, PT, R223.reuse, c[0x0][0x1d4], PT ;  /* 0x00007500df007a0c */ /* 0x040fe20003fa6270 */
[----:B---3--:R-:W-:Y:S01]  /*e930*/  @P0 IMAD.X R13, R4, 0x1, R214, P1 ;  /* 0x00000001040d0824 */ /* 0x008fe200008e06d6 */
[----:B------:R-:W-:Y:S02]  /*e940*/  IADD3 R25, R223, 0x80, RZ ;  /* 0x00000080df197810 */ /* 0x000fe40007ffe0ff */
[----:B------:R-:W-:Y:S02]  /*e950*/  ISETP.GE.AND P4, PT, R26, c[0x0][0x1d4], PT ;  /* 0x000075001a007a0c */ /* 0x000fe40003f86270 */
[----:B------:R-:W-:Y:S02]  /*e960*/  @P0 IADD3 R10, P1, R0, R216, RZ ;  /* 0x000000d8000a0210 */ /* 0x000fe40007f3e0ff */
[----:B------:R-:W-:Y:S02]  /*e970*/  ISETP.GE.AND P3, PT, R25, c[0x0][0x1d4], PT ;  /* 0x0000750019007a0c */ /* 0x000fe40003f66270 */
[----:B------:R-:W-:Y:S01]  /*e980*/  IADD3 R16, R223, 0xc0, RZ ;  /* 0x000000c0df107810 */ /* 0x000fe20007ffe0ff */
[----:B------:R-:W-:Y:S01]  /*e990*/  @P0 IMAD.X R11, R4, 0x1, R215, P1 ;  /* 0x00000001040b0824 */ /* 0x000fe200008e06d7 */
[----:B------:R-:W-:Y:S01]  /*e9a0*/  @P0 IADD3 R8, P1, R0, R218, RZ ;  /* 0x000000da00080210 */ /* 0x000fe20007f3e0ff */
[----:B------:R-:W-:Y:S01]  /*e9b0*/  @!PT LDS RZ, [RZ] ;  /* 0x00000000fffff984 */ /* 0x000fe20000000800 */
[----:B------:R-:W-:Y:S01]  /*e9c0*/  @!PT LDS RZ, [RZ] ;  /* 0x00000000fffff984 */ /* 0x000fe20000000800 */
[----:B------:R-:W-:Y:S01]  /*e9d0*/  @!PT LDS RZ, [RZ] ;  /* 0x00000000fffff984 */ /* 0x000fe20000000800 */
[----:B------:R1:W-:Y:S01]  /*e9e0*/  @P0 LDGSTS.E.BYPASS.LTC128B.128 [R213+0xa080], [R12.64], !P5 ;  /* 0x0a0800000cd50fae */ /* 0x0003e2000e901d4e */
[----:B------:R-:W-:Y:S03]  /*e9f0*/  ISETP.GE.AND P2, PT, R16, c[0x0][0x1d4], PT ;  /* 0x0000750010007a0c */ /* 0x000fe60003f46270 */
[----:B------:R1:W-:Y:S01]  /*ea00*/  @P0 LDGSTS.E.BYPASS.LTC128B.128 [R213+0xb880], [R10.64], !P4 ;  /* 0x0b8800000ad50fae */ /* 0x0003e2000e101d4e */
[----:B------:R-:W-:Y:S01]  /*ea10*/  @P0 IMAD.X R9, R4, 0x1, R217, P1 ;  /* 0x0000000104090824 */ /* 0x000fe200008e06d9 */
[----:B------:R-:W-:Y:S04]  /*ea20*/  @P0 IADD3 R2, P1, R0, R220, RZ ;  /* 0x000000dc00020210 */ /* 0x000fe80007f3e0ff */
[----:B------:R1:W-:Y:S01]  /*ea30*/  @P0 LDGSTS.E.BYPASS.LTC128B.128 [R213+0xd080], [R8.64], !P3 ;  /* 0x0d08000008d50fae */ /* 0x0003e2000d901d4e */
[----:B------:R-:W-:Y:S05]  /*ea40*/  @P0 IMAD.X R3, R4, 0x1, R219, P1 ;  /* 0x0000000104030824 */ /* 0x000fea00008e06db */
[----:B------:R1:W-:Y:S01]  /*ea50*/  @P0 LDGSTS.E.BYPASS.LTC128B.128 [R213+0xe880], [R2.64], !P2 ;  /* 0x0e88000002d50fae */ /* 0x0003e2000d101d4e */
[----:B------:R-:W-:Y:S01]  /*ea60*/  ISETP.GE.AND P0, PT, R6, 0x21, PT ;  /* 0x000000210600780c */ /* 0x000fe20003f06270 */
[----:B------:R-:W-:-:S06]  /*ea70*/  BRA.DIV ~URZ, `(.L_x_1233) ;  /* 0x0000d6627f007947 */ /* 0x000fcc000b800000 */
[----:B------:R2:W3:Y:S04]  /*ea80*/  SHFL.IDX PT, R4, R14, 0x1, 0x181f ;  /* 0x00381f000e047f89 */ /* 0x0004e800000e0000 */
[----:B------:R2:W1:Y:S02]  /*ea90*/  SHFL.IDX PT, R0, R15, 0x1, 0x181f ;  /* 0x00381f000f007f89 */ /* 0x00046400000e0000 */
.L_x_1333:
[----:B-1----:R-:W-:Y:S02]  /*eaa0*/  @P0 IADD3 R12, P1, R0, R229, RZ ;  /* 0x000000e5000c0210 */ /* 0x002fe40007f3e0ff */
[C---:B--2-4-:R-:W-:Y:S02]  /*eab0*/  IADD3 R15, R223.reuse, 0x40, RZ ;  /* 0x00000040df0f7810 */ /* 0x054fe40007ffe0ff */
[----:B------:R-:W-:Y:S01]  /*eac0*/  ISETP.GE.AND P5, PT, R223, c[0x0][0x1d4], PT ;  /* 0x00007500df007a0c */ /* 0x000fe20003fa6270 */
[----:B---3--:R-:W-:Y:S01]  /*ead0*/  @P0 IMAD.X R13, R4, 0x1, R214, P1 ;  /* 0x00000001040d0824 */ /* 0x008fe200008e06d6 */
[----:B------:R-:W-:Y:S02]  /*eae0*/  ISETP.GE.AND P4, PT, R15, c[0x0][0x1d4], PT ;  /* 0x000075000f007a0c */ /* 0x000fe40003f86270 */
[C---:B------:R-:W-:Y:S02]  /*eaf0*/  IADD3 R14, R223.reuse, 0x80, RZ ;  /* 0x00000080df0e7810 */ /* 0x040fe40007ffe0ff */
        /* <DEDUP_REMOVED lines=15> */
[----:B------:R1:W-:Y:S03]  /*ebf0*/  @P0 LDGSTS.E.BYPASS.LTC128B.128 [R213+0xf880], [R2.64], !P2 ;  /* 0x0f88000002d50fae */ /* 0x0003e6000d101d4e */
.L_x_1230:
[----:B--234-:R-:W-:Y:S05]  /*ec00*/  BSYNC B0 ;  /* 0x0000000000007941 */ /* 0x01cfea0003800000 */
.L_x_1229:
[----:B------:R-:W-:Y:S01]  /*ec10*/  ISETP.NE.AND P0, PT, R236, c[0x0][0x2c4], PT ;  /* 0x0000b100ec007a0c */ /* 0x000fe20003f05270 */
[----:B------:R-:W2:Y:S01]  /*ec20*/  LDL R0, [R1+0x4] ;  /* 0x0000040001007983 */ /* 0x000ea20000100800 */
[----:B-1----:R-:W-:Y:S01]  /*ec30*/  LOP3.LUT R3, RZ, c[0x0][0x324], RZ, 0x33, !PT ;  /* 0x0000c900ff037a12 */ /* 0x002fe200078e33ff */
[----:B------:R-:W-:Y:S02]  /*ec40*/  IMAD R4, R222, -0x30, RZ ;  /* 0xffffffd0de047824 */ /* 0x000fe400078e02ff */
[----:B------:R-:W0:Y:S02]  /*ec50*/  LDGDEPBAR ;  /* 0x00000000000079af */ /* 0x000e240000000000 */
[----:B------:R-:W-:Y:S02]  /*ec60*/  IMAD.IADD R10, R4, 0x1, -R233 ;  /* 0x00000001040a7824 */ /* 0x000fe400078e0ae9 */
[----:B--2---:R-:W-:Y:S05]  /*ec70*/  IMAD R0, R0, 0x80, R243 ;  /* 0x0000008000007824 */ /* 0x004fea00078e02f3 */
[----:B------:R-:W-:Y:S02]  /*ec80*/  IADD3 R6, R239, R0, R242 ;  /* 0x00000000ef067210 */ /* 0x000fe40007ffe0f2 */
[----:B------:R-:W-:Y:S03]  /*ec90*/  IADD3 R0, -R233, 0x1, R4 ;  /* 0x00000001e9007810 */ /* 0x000fe60007ffe104 */
[----:B------:R-:W-:Y:S01]  /*eca0*/  @P0 IMAD.HI.U32 R2, R6, c[0x0][0x2c8], RZ ;  /* 0x0000b20006020a27 */ /* 0x000fe200078e00ff */
[----:B------:R-:W-:Y:S04]  /*ecb0*/  IADD3 R0, -R232, R0, R5 ;  /* 0x00000000e8007210 */ /* 0x000fe80007ffe105 */
[----:B------:R-:W-:Y:S01]  /*ecc0*/  @P0 SHF.R.U32.HI R6, RZ, c[0x0][0x2cc], R2 ;  /* 0x0000b300ff060a19 */ /* 0x000fe20000011602 */
[----:B------:R-:W-:Y:S01]  /*ecd0*/  IMAD.IADD R8, R3, 0x1, R0 ;  /* 0x0000000103087824 */ /* 0x000fe200078e0200 */
[----:B------:R-:W-:Y:S01]  /*ece0*/  IADD3 R9, R0, c[0x0][0x328], RZ ;  /* 0x0000ca0000097a10 */ /* 0x000fe20007ffe0ff */
[----:B------:R-:W-:-:S05]  /*ecf0*/  BRA.DIV ~URZ, `(.L_x_1234) ;  /* 0x0000d4d27f007947 */ /* 0x000fca000b800000 */
[----:B------:R1:W2:Y:S02]  /*ed00*/  SHFL.IDX PT, R3, R6, RZ, 0x1c1f ;  /* 0x001c1fff06037589 */ /* 0x0002a400000e0000 */
.L_x_1334:
[----:B------:R-:W-:Y:S01]  /*ed10*/  ISETP.LE.AND P0, PT, R236, c[0x0][0x32c], PT ;  /* 0x0000cb00ec007a0c */ /* 0x000fe20003f03270 */
[----:B--2---:R-:W-:Y:S01]  /*ed20*/  IMAD.IADD R2, R9, 0x1, R3 ;  /* 0x0000000109027824 */ /* 0x004fe200078e0203 */
[----:B------:R-:W-:Y:S11]  /*ed30*/  IADD3 R0, R8, R3, RZ ;  /* 0x0000000308007210 */ /* 0x000ff60007ffe0ff */
[----:B------:R-:W-:-:S05]  /*ed40*/  @!P0 BRA `(.L_x_1235) ;  /* 0x0000017000008947 */ /* 0x000fca0003800000 */
[----:B------:R-:W-:Y:S01]  /*ed50*/  IADD3 R3, -R232, R5, R3 ;  /* 0x00000005e8037210 */ /* 0x000fe20007ffe103 */
[----:B------:R-:W-:Y:S03]  /*ed60*/  BSSY B0, `(.L_x_1236) ;  /* 0x0000011000007945 */ /* 0x000fe60003800000 */
        /* <DEDUP_REMOVED lines=11> */
.L_x_1237:
[----:B------:R-:W-:Y:S04]  /*ee20*/  MOV R11, 0x1 ;  /* 0x00000001000b7802 */ /* 0x000fe80000000f00 */
[----:B------:R-:W-:Y:S11]  /*ee30*/  ISETP.NE.AND P0, PT, R11, c[0x0][0x32c], PT ;  /* 0x0000cb000b007a0c */ /* 0x000ff60003f05270 */
[----:B------:R-:W-:Y:S02]  /*ee40*/  @!UPT UIADD3 URZ, URZ, URZ, URZ ;  /* 0x0000003f3f3ff290 */ /* 0x000fe4000fffe03f */
[----:B------:R-:W-:Y:S05]  /*ee50*/  @P0 IMAD.HI.U32 R11, R3, c[0x0][0x330], RZ ;  /* 0x0000cc00030b0a27 */ /* 0x000fea00078e00ff */
[----:B------:R-:W-:Y:S02]  /*ee60*/  @P0 SHF.R.U32.HI R3, RZ, c[0x0][0x334], R11 ;  /* 0x0000cd00ff030a19 */ /* 0x000fe4000001160b */
.L_x_1238:
[----:B------:R-:W-:Y:S05]  /*ee70*/  BSYNC B0 ;  /* 0x0000000000007941 */ /* 0x000fea0003800000 */
.L_x_1236:
[----:B------:R-:W-:Y:S05]  /*ee80*/  IMAD R3, R3, c[0x0][0x32c], R10 ;  /* 0x0000cb0003037a24 */ /* 0x000fea00078e020a */
[----:B------:R-:W-:Y:S02]  /*ee90*/  IADD3 R11, R3, c[0x0][0x32c], RZ ;  /* 0x0000cb00030b7a10 */ /* 0x000fe40007ffe0ff */
[----:B------:R-:W-:Y:S02]  /*eea0*/  IMNMX R0, R0, R3, !PT ;  /* 0x0000000300007217 */ /* 0x000fe40007800200 */
[----:B------:R-:W-:Y:S02]  /*eeb0*/  IMNMX R2, R2, R11, PT ;  /* 0x0000000b02027217 */ /* 0x000fe40003800200 */
.L_x_1235:
[C---:B------:R-:W-:Y:S02]  /*eec0*/  ISETP.GE.AND P0, PT, R4.reuse, 0x2, PT ;  /* 0x000000020400780c */ /* 0x040fe40003f06270 */
[----:B------:R-:W-:Y:S02]  /*eed0*/  ISETP.GE.AND P1, PT, R4, 0x9, PT ;  /* 0x000000090400780c */ /* 0x000fe40003f26270 */
[----:B------:R-:W-:Y:S02]  /*eee0*/  LOP3.LUT R212, R212, 0xffffffef, RZ, 0xc0, !PT ;  /* 0xffffffefd4d47812 */ /* 0x000fe400078ec0ff */
[C---:B------:R-:W-:Y:S02]  /*eef0*/  ISETP.GE.AND P6, PT, R4.reuse, 0x19, PT ;  /* 0x000000190400780c */ /* 0x040fe40003fc6270 */
[C---:B------:R-:W-:Y:S02]  /*ef00*/  ISETP.GE.AND P5, PT, R4.reuse, 0x1a, PT ;  /* 0x0000001a0400780c */ /* 0x040fe40003fa6270 */
[C---:B------:R-:W-:Y:S02]  /*ef10*/  ISETP.GE.AND P4, PT, R4.reuse, 0x21, PT ;  /* 0x000000210400780c */ /* 0x040fe40003f86270 */
[----:B------:R-:W-:Y:S02]  /*ef20*/  ISETP.GE.AND P3, PT, R4, 0x22, PT ;  /* 0x000000220400780c */ /* 0x000fe40003f66270 */
[----:B------:R-:W-:Y:S02]  /*ef30*/  @P0 LOP3.LUT R212, R212, 0x10, RZ, 0xfc, !PT ;  /* 0x00000010d4d40812 */ /* 0x000fe400078efcff */
[----:B------:R-:W-:Y:S02]  /*ef40*/  ISETP.GT.AND P0, PT, R0, 0x1, !P0 ;  /* 0x000000010000780c */ /* 0x000fe40004704270 */
[----:B------:R-:W-:Y:S02]  /*ef50*/  LOP3.LUT R212, R212, 0xfffffff7, RZ, 0xc0, !PT ;  /* 0xfffffff7d4d47812 */ /* 0x000fe400078ec0ff */
[----:B------:R-:W-:Y:S02]  /*ef60*/  ISETP.LT.OR P0, PT, R2, 0x2, P0 ;  /* 0x000000020200780c */ /* 0x000fe40000701670 */
[----:B------:R-:W-:Y:S02]  /*ef70*/  @P1 LOP3.LUT R212, R212, 0x8, RZ, 0xfc, !PT ;  /* 0x00000008d4d41812 */ /* 0x000fe400078efcff */
[----:B------:R-:W-:Y:S02]  /*ef80*/  FSEL R16, R171, -INF , !P0 ;  /* 0xff800000ab107808 */ /* 0x000fe40004000000 */
[----:B------:R-:W-:Y:S02]  /*ef90*/  ISETP.GT.AND P0, PT, R0, 0x8, !P1 ;  /* 0x000000080000780c */ /* 0x000fe40004f04270 */
[----:B------:R-:W-:Y:S02]  /*efa0*/  ISETP.GE.AND P1, PT, R4, 0xa, PT ;  /* 0x0000000a0400780c */ /* 0x000fe40003f26270 */
[----:B------:R-:W-:Y:S02]  /*efb0*/  ISETP.LT.OR P0, PT, R2, 0x9, P0 ;  /* 0x000000090200780c */ /* 0x000fe40000701670 */
[----:B------:R-:W-:Y:S02]  /*efc0*/  LOP3.LUT R212, R212, 0xfffffffb, RZ, 0xc0, !PT ;  /* 0xfffffffbd4d47812 */ /* 0x000fe400078ec0ff */
[----:B------:R-:W-:Y:S02]  /*efd0*/  FSEL R15, R170, -INF , !P0 ;  /* 0xff800000aa0f7808 */ /* 0x000fe40004000000 */
[----:B------:R-:W-:Y:S02]  /*efe0*/  ISETP.GT.AND P0, PT, R0, 0x9, !P1 ;  /* 0x000000090000780c */ /* 0x000fe40004f04270 */
[----:B------:R-:W-:Y:S02]  /*eff0*/  ISETP.GE.AND P2, PT, R4, 0x29, PT ;  /* 0x000000290400780c */ /* 0x000fe40003f46270 */
[----:B------:R-:W-:Y:S02]  /*f000*/  ISETP.LT.OR P0, PT, R2, 0xa, P0 ;  /* 0x0000000a0200780c */ /* 0x000fe40000701670 */
[----:B------:R-:W-:Y:S02]  /*f010*/  @P1 LOP3.LUT R212, R212, 0x4, RZ, 0xfc, !PT ;  /* 0x00000004d4d41812 */ /* 0x000fe400078efcff */
[----:B------:R-:W-:Y:S02]  /*f020*/  ISETP.GE.AND P1, PT, R4, 0x11, PT ;  /* 0x000000110400780c */ /* 0x000fe40003f26270 */
[----:B------:R-:W-:Y:S02]  /*f030*/  FSEL R14, R168, -INF , !P0 ;  /* 0xff800000a80e7808 */ /* 0x000fe40004000000 */
[----:B------:R-:W-:Y:S02]  /*f040*/  LOP3.LUT R212, R212, 0xfffffffd, RZ, 0xc0, !PT ;  /* 0xfffffffdd4d47812 */ /* 0x000fe400078ec0ff */
[----:B------:R-:W-:Y:S04]  /*f050*/  ISETP.GT.AND P0, PT, R0, 0x10, !P1 ;  /* 0x000000100000780c */ /* 0x000fe80004f04270 */
[----:B------:R-:W-:Y:S03]  /*f060*/  ISETP.LT.OR P0, PT, R2, 0x11, P0 ;  /* 0x000000110200780c */ /* 0x000fe60000701670 */
[----:B------:R-:W-:Y:S02]  /*f070*/  @P1 LOP3.LUT R212, R212, 0x2, RZ, 0xfc, !PT ;  /* 0x00000002d4d41812 */ /* 0x000fe400078efcff */
[----:B------:R-:W-:Y:S02]  /*f080*/  ISETP.GE.AND P1, PT, R4, 0x12, PT ;  /* 0x000000120400780c */ /* 0x000fe40003f26270 */
[----:B------:R-:W-:Y:S02]  /*f090*/  FSEL R164, R164, -INF , !P0 ;  /* 0xff800000a4a47808 */ /* 0x000fe40004000000 */
[----:B------:R-:W-:Y:S02]  /*f0a0*/  ISETP.GT.AND P0, PT, R0, 0x11, !P1 ;  /* 0x000000110000780c */ /* 0x000fe40004f04270 */
[----:B------:R-:W-:Y:S02]  /*f0b0*/  LOP3.LUT R212, R212, 0xfffffffe, RZ, 0xc0, !PT ;  /* 0xfffffffed4d47812 */ /* 0x000fe400078ec0ff */
[----:B------:R-:W-:Y:S04]  /*f0c0*/  ISETP.LT.OR P0, PT, R2, 0x12, P0 ;  /* 0x000000120200780c */ /* 0x000fe80000701670 */
[----:B------:R-:W-:Y:S02]  /*f0d0*/  FSEL R170, R139, -INF , !P0 ;  /* 0xff8000008baa7808 */ /* 0x000fe40004000000 */
[----:B------:R-:W-:Y:S02]  /*f0e0*/  ISETP.GT.AND P0, PT, R0, 0x18, !P6 ;  /* 0x000000180000780c */ /* 0x000fe40007704270 */
[----:B------:R-:W-:Y:S02]  /*f0f0*/  @P1 LOP3.LUT R212, R212, 0x1, RZ, 0xfc, !PT ;  /* 0x00000001d4d41812 */ /* 0x000fe400078efcff */
[----:B------:R-:W-:Y:S02]  /*f100*/  ISETP.LT.OR P0, PT, R2, 0x19, P0 ;  /* 0x000000190200780c */ /* 0x000fe40000701670 */
[----:B------:R-:W-:Y:S02]  /*f110*/  ISETP.GE.AND P1, PT, R4, 0x1, PT ;  /* 0x000000010400780c */ /* 0x000fe40003f26270 */
[----:B------:R-:W-:Y:S02]  /*f120*/  FSEL R177, R138, -INF , !P0 ;  /* 0xff8000008ab17808 */ /* 0x000fe40004000000 */
[----:B------:R-:W-:Y:S02]  /*f130*/  ISETP.GT.AND P0, PT, R0, 0x19, !P5 ;  /* 0x000000190000780c */ /* 0x000fe40006f04270 */
[----:B------:R-:W-:Y:S02]  /*f140*/  LOP3.LUT R212, R212, 0xffffffdf, RZ, 0xc0, !PT ;  /* 0xffffffdfd4d47812 */ /* 0x000fe400078ec0ff */
[----:B------:R-:W-:Y:S04]  /*f150*/  ISETP.LT.OR P0, PT, R2, 0x1a, P0 ;  /* 0x0000001a0200780c */ /* 0x000fe80000701670 */
[----:B------:R-:W-:Y:S02]  /*f160*/  FSEL R178, R137, -INF , !P0 ;  /* 0xff80000089b27808 */ /* 0x000fe40004000000 */
[----:B------:R-:W-:Y:S04]  /*f170*/  ISETP.GT.AND P0, PT, R0, 0x20, !P4 ;  /* 0x000000200000780c */ /* 0x000fe80006704270 */
        /* <DEDUP_REMOVED lines=8> */
[----:B------:R-:W-:Y:S04]  /*f200*/  ISETP.GT.AND P0, PT, R0, RZ, !P1 ;  /* 0x000000ff0000720c */ /* 0x000fe80004f04270 */
[----:B------:R-:W-:Y:S04]  /*f210*/  ISETP.LT.OR P0, PT, R2, 0x1, P0 ;  /* 0x000000010200780c */ /* 0x000fe80000701670 */
[----:B------:R-:W-:Y:S02]  /*f220*/  FSEL R13, R174, -INF , !P0 ;  /* 0xff800000ae0d7808 */ /* 0x000fe40004000000 */
[----:B------:R-:W-:Y:S11]  /*f230*/  ISETP.GE.AND P0, PT, R4, 0x2a, PT ;  /* 0x0000002a0400780c */ /* 0x000ff60003f06270 */
[----:B------:R-:W-:Y:S02]  /*f240*/  @!UPT UIADD3 URZ, URZ, URZ, URZ ;  /* 0x0000003f3f3ff290 */ /* 0x000fe4000fffe03f */
[----:B------:R-:W-:Y:S02]  /*f250*/  @P0 LOP3.LUT R212, R212, 0x20, RZ, 0xfc, !PT ;  /* 0x00000020d4d40812 */ /* 0x000fe400078efcff */
[----:B------:R-:W-:Y:S04]  /*f260*/  ISETP.GT.AND P0, PT, R0, 0x29, !P0 ;  /* 0x000000290000780c */ /* 0x000fe80004704270 */
[----:B------:R-:W-:Y:S04]  /*f270*/  ISETP.LT.OR P0, PT, R2, 0x2a, P0 ;  /* 0x0000002a0200780c */ /* 0x000fe80000701670 */
[----:B------:R-:W-:Y:S01]  /*f280*/  FSEL R182, R17, -INF , !P0 ;  /* 0xff80000011b67808 */ /* 0x000fe20004000000 */
[----:B------:R-:W-:-:S06]  /*f290*/  BRA.DIV ~URZ, `(.L_x_1239) ;  /* 0x0000cfb27f007947 */ /* 0x000fcc000b800000 */
[----:B------:R2:W3:Y:S02]  /*f2a0*/  SHFL.IDX PT, R3, R6, 0x1, 0x1c1f ;  /* 0x003c1f0006037f89 */ /* 0x0004e400000e0000 */
.L_x_1335:
[----:B------:R-:W-:Y:S01]  /*f2b0*/  ISETP.LE.AND P0, PT, R236, c[0x0][0x32c], PT ;  /* 0x0000cb00ec007a0c */ /* 0x000fe20003f03270 */
[----:B---3--:R-:W-:Y:S01]  /*f2c0*/  IMAD.IADD R2, R9, 0x1, R3 ;  /* 0x0000000109027824 */ /* 0x008fe200078e0203 */
        /* <DEDUP_REMOVED lines=15> */
.L_x_1242:
[----:B------:R-:W-:Y:S04]  /*f3c0*/  MOV R4, 0x1 ;  /* 0x0000000100047802 */ /* 0x000fe80000000f00 */
[----:B------:R-:W-:Y:S11]  /*f3d0*/  ISETP.NE.AND P0, PT, R4, c[0x0][0x32c], PT ;  /* 0x0000cb0004007a0c */ /* 0x000ff60003f05270 */
[----:B------:R-:W-:Y:S02]  /*f3e0*/  @!UPT UIADD3 URZ, URZ, URZ, URZ ;  /* 0x0000003f3f3ff290 */ /* 0x000fe4000fffe03f */
[----:B------:R-:W-:Y:S05]  /*f3f0*/  @P0 IMAD.HI.U32 R4, R3, c[0x0][0x330], RZ ;  /* 0x0000cc0003040a27 */ /* 0x000fea00078e00ff */
[----:B------:R-:W-:Y:S02]  /*f400*/  @P0 SHF.R.U32.HI R3, RZ, c[0x0][0x334], R4 ;  /* 0x0000cd00ff030a19 */ /* 0x000fe40000011604 */
.L_x_1243:
[----:B------:R-:W-:Y:S05]  /*f410*/  BSYNC B0 ;  /* 0x0000000000007941 */ /* 0x000fea0003800000 */
.L_x_1241:
[----:B------:R-:W-:Y:S05]  /*f420*/  IMAD R3, R3, c[0x0][0x32c], R10 ;  /* 0x0000cb0003037a24 */ /* 0x000fea00078e020a */
[----:B------:R-:W-:Y:S02]  /*f430*/  IADD3 R4, R3, c[0x0][0x32c], RZ ;  /* 0x0000cb0003047a10 */ /* 0x000fe40007ffe0ff */
[----:B------:R-:W-:Y:S02]  /*f440*/  IMNMX R0, R0, R3, !PT ;  /* 0x0000000300007217 */ /* 0x000fe40007800200 */
[----:B------:R-:W-:Y:S02]  /*f450*/  IMNMX R2, R2, R4, PT ;  /* 0x0000000402027217 */ /* 0x000fe40003800200 */
.L_x_1240:
[----:B------:R-:W-:Y:S02]  /*f460*/  ISETP.GT.AND P0, PT, R0, RZ, !P1 ;  /* 0x000000ff0000720c */ /* 0x000fe40004f04270 */
[----:B------:R-:W-:Y:S02]  /*f470*/  LOP3.LUT P1, RZ, R212, 0x1, RZ, 0xc0, !PT ;  /* 0x00000001d4ff7812 */ /* 0x000fe4000782c0ff */
[----:B------:R-:W-:Y:S02]  /*f480*/  ISETP.LT.OR P0, PT, R2, 0x1, P0 ;  /* 0x000000010200780c */ /* 0x000fe40000701670 */
[----:B------:R-:W-:Y:S02]  /*f490*/  FMNMX.FTZ R4, R13, R136, !PT ;  /* 0x000000880d047209 */ /* 0x000fe40007810000 */
[----:B------:R-:W-:Y:S02]  /*f4a0*/  FSEL R9, R176, -INF , !P0 ;  /* 0xff800000b0097808 */ /* 0x000fe40004000000 */
[----:B------:R-:W-:Y:S02]  /*f4b0*/  LOP3.LUT P0, RZ, R212, 0x10, RZ, 0xc0, !PT ;  /* 0x00000010d4ff7812 */ /* 0x000fe4000780c0ff */
[----:B------:R-:W-:Y:S02]  /*f4c0*/  FMNMX.FTZ R8, R9, R7, !PT ;  /* 0x0000000709087209 */ /* 0x000fe40007810000 */
[----:B------:R-:W-:Y:S02]  /*f4d0*/  ISETP.GT.AND P0, PT, R0, 0x1, !P0 ;  /* 0x000000010000780c */ /* 0x000fe40004704270 */
[----:B------:R-:W-:Y:S02]  /*f4e0*/  FMNMX.FTZ R4, R16, R4, !PT ;  /* 0x0000000410047209 */ /* 0x000fe40007810000 */
        /* <DEDUP_REMOVED lines=24> */
[----:B------:R-:W-:Y:S02]  /*f670*/  ISETP.GT.AND P0, PT, R0, 0x11, !P1 ;  /* 0x000000110000780c */ /* 0x000fe40004f04270 */
[----:B------:R-:W-:Y:S02]  /*f680*/  FMNMX.FTZ R8, R171, R8, !PT ;  /* 0x00000008ab087209 */ /* 0x000fe40007810000 */
[----:B------:R-:W-:Y:S02]  /*f690*/  ISETP.LT.OR P0, PT, R2, 0x12, P0 ;  /* 0x000000120200780c */ /* 0x000fe40000701670 */
[----:B------:R-:W-:Y:S02]  /*f6a0*/  LOP3.LUT P1, RZ, R212, 0x20, RZ, 0xc0, !PT ;  /* 0x00000020d4ff7812 */ /* 0x000fe4000782c0ff */
[----:B------:R-:W-:Y:S02]  /*f6b0*/  FSEL R167, R167, -INF , !P0 ;  /* 0xff800000a7a77808 */ /* 0x000fe40004000000 */
        /* <DEDUP_REMOVED lines=17> */
[----:B------:R-:W-:Y:S04]  /*f7d0*/  ISETP.LT.OR P0, PT, R2, 0x22, P0 ;  /* 0x000000220200780c */ /* 0x000fe80000701670 */
        /* <DEDUP_REMOVED lines=8> */
[----:B------:R-:W-:Y:S04]  /*f860*/  FSEL R175, R21, -INF , !P0 ;  /* 0xff80000015af7808 */ /* 0x000fe80004000000 */
[----:B------:R-:W-:Y:S01]  /*f870*/  FMNMX.FTZ R8, R175, R8, !PT ;  /* 0x00000008af087209 */ /* 0x000fe20007810000 */
[----:B------:R-:W-:-:S05]  /*f880*/  BRA.DIV ~URZ, `(.L_x_1244) ;  /* 0x0000ca427f007947 */ /* 0x000fca000b800000 */
[----:B------:R3:W4:Y:S02]  /*f890*/  SHFL.BFLY PT, R0, R4, 0x2, 0x1f ;  /* 0x0c401f0004007f89 */ /* 0x00072400000e0000 */
.L_x_1336:
[----:B-12-4-:R-:W-:Y:S01]  /*f8a0*/  FMNMX.FTZ R6, R4, R0, !PT ;  /* 0x0000000004067209 */ /* 0x016fe20007810000 */
[----:B------:R-:W-:-:S05]  /*f8b0*/  BRA.DIV ~URZ, `(.L_x_1245) ;  /* 0x0000ca527f007947 */ /* 0x000fca000b800000 */
[----:B---3--:R-:W-:Y:S04]  /*f8c0*/  SHFL.BFLY PT, R4, R8, 0x2, 0x1f ;  /* 0x0c401f0008047f89 */ /* 0x008fe800000e0000 */
[----:B------:R-:W1:Y:S02]  /*f8d0*/  SHFL.BFLY PT, R2, R6, 0x1, 0x1f ;  /* 0x0c201f0006027f89 */ /* 0x000e6400000e0000 */
[----:B-1----:R-:W-:Y:S02]  /*f8e0*/  FMNMX.FTZ R6, R6, R2, !PT ;  /* 0x0000000206067209 */ /* 0x002fe40007810000 */
[----:B------:R-:W-:Y:S05]  /*f8f0*/  FMNMX.FTZ R4, R8, R4, !PT ;  /* 0x0000000408047209 */ /* 0x000fea0007810000 */
[----:B------:R1:W2:Y:S02]  /*f900*/  SHFL.BFLY PT, R0, R4, 0x1, 0x1f ;  /* 0x0c201f0004007f89 */ /* 0x0002a400000e0000 */
.L_x_1337:
[C---:B------:R-:W-:Y:S01]  /*f910*/  FSETP.NEU.FTZ.AND P0, PT, R6.reuse, -INF , PT ;  /* 0xff8000000600780b */ /* 0x040fe20003f1d000 */
[----:B------:R-:W-:Y:S01]  /*f920*/  FMUL.FTZ R168, R6, c[0x0][0x2d0] ;  /* 0x0000b40006a87a20 */ /* 0x000fe20000410000 */
[----:B-12---:R-:W-:Y:S01]  /*f930*/  FMNMX.FTZ R4, R0, R4, !PT ;  /* 0x0000000400047209 */ /* 0x006fe20007810000 */
[----:B------:R-:W-:Y:S01]  /*f940*/  WARPSYNC 0xffffffff ;  /* 0xffffffff00007948 */ /* 0x000fe20003800000 */
[----:B------:R-:W-:Y:S01]  /*f950*/  FSEL R2, R6, RZ, P0 ;  /* 0x000000ff06027208 */ /* 0x000fe20000000000 */
[----:B------:R-:W-:Y:S01]  /*f960*/  LDSM.16.MT88.4 R24, [R202+0x4080] ;  /* 0x00408000ca18783b */ /* 0x000fe20000004200 */
[----:B------:R-:W-:Y:S01]  /*f970*/  FSEL R168, R168, RZ, P0 ;  /* 0x000000ffa8a87208 */ /* 0x000fe20000000000 */
[C---:B------:R-:W-:Y:S01]  /*f980*/  FMUL.FTZ R169, R4.reuse, c[0x0][0x2d0] ;  /* 0x0000b40004a97a20 */ /* 0x040fe20000410000 */
[----:B------:R-:W-:Y:S01]  /*f990*/  FSETP.NEU.FTZ.AND P0, PT, R4, -INF , PT ;  /* 0xff8000000400780b */ /* 0x000fe20003f1d000 */
[----:B------:R-:W-:Y:S02]  /*f9a0*/  FADD.FTZ R0, -R2, R136 ;  /* 0x0000008802007221 */ /* 0x000fe40000010100 */
[--C-:B------:R-:W-:Y:S01]  /*f9b0*/  FFMA.FTZ R16, R16, c[0x0][0x2d0], -R168.reuse ;  /* 0x0000b40010107a23 */ /* 0x100fe200000108a8 */
[----:B------:R-:W-:Y:S01]  /*f9c0*/  FSEL R3, R4, RZ, P0 ;  /* 0x000000ff04037208 */ /* 0x000fe20000000000 */
[----:B------:R-:W-:Y:S01]  /*f9d0*/  FMUL.FTZ R0, R0, c[0x0][0x2d0] ;  /* 0x0000b40000007a20 */ /* 0x000fe20000410000 */
[----:B------:R-:W-:Y:S01]  /*f9e0*/  FSEL R169, R169, RZ, P0 ;  /* 0x000000ffa9a97208 */ /* 0x000fe20000000000 */
[----:B------:R1:W-:Y:S01]  /*f9f0*/  MUFU.EX2 R226, R16 ;  /* 0x0000001000e27308 */ /* 0x0003e20000000800 */
[--C-:B------:R-:W-:Y:S01]  /*fa00*/  FFMA.FTZ R13, R13, c[0x0][0x2d0], -R168.reuse ;  /* 0x0000b4000d0d7a23 */ /* 0x100fe200000108a8 */
[----:B------:R-:W-:Y:S01]  /*fa10*/  ISETP.GT.AND P0, PT, R222, R228, PT ;  /* 0x000000e4de00720c */ /* 0x000fe20003f04270 */
[--C-:B------:R-:W-:Y:S02]  /*fa20*/  FFMA.FTZ R15, R15, c[0x0][0x2d0], -R168.reuse ;  /* 0x0000b4000f0f7a23 */ /* 0x100fe400000108a8 */
[--C-:B------:R-:W-:Y:S02]  /*fa30*/  FFMA.FTZ R9, R9, c[0x0][0x2d0], -R169.reuse ;  /* 0x0000b40009097a23 */ /* 0x100fe400000108a9 */
[--C-:B------:R-:W-:Y:S02]  /*fa40*/  FFMA.FTZ R12, R12, c[0x0][0x2d0], -R169.reuse ;  /* 0x0000b4000c0c7a23 */ /* 0x100fe400000108a9 */
[--C-:B------:R-:W-:Y:S01]  /*fa50*/  FFMA.FTZ R11, R11, c[0x0][0x2d0], -R169.reuse ;  /* 0x0000b4000b0b7a23 */ /* 0x100fe200000108a9 */
[----:B------:R2:W-:Y:S01]  /*fa60*/  MUFU.EX2 R2, R0 ;  /* 0x0000000000027308 */ /* 0x0005e20000000800 */
[----:B------:R-:W-:Y:S02]  /*fa70*/  FFMA.FTZ R10, R10, c[0x0][0x2d0], -R169 ;  /* 0x0000b4000a0a7a23 */ /* 0x000fe400000108a9 */
[--C-:B------:R-:W-:Y:S07]  /*fa80*/  FFMA.FTZ R14, R14, c[0x0][0x2d0], -R168.reuse ;  /* 0x0000b4000e0e7a23 */ /* 0x100fee00000108a8 */
[----:B------:R-:W3:Y:S01]  /*fa90*/  MUFU.EX2 R227, R13 ;  /* 0x0000000d00e37308 */ /* 0x000ee20000000800 */
[----:B-1----:R-:W1:Y:S09]  /*faa0*/  LDSM.16.MT88.4 R16, [R201+0x4080] ;  /* 0x00408000c910783b */ /* 0x002e720000004200 */
[----:B------:R-:W-:Y:S01]  /*fab0*/  MUFU.EX2 R221, R15 ;  /* 0x0000000f00dd7308 */ /* 0x000fe20000000800 */
[----:B--2---:R-:W-:Y:S02]  /*fac0*/  FADD.FTZ R0, -R3, R7 ;  /* 0x0000000703007221 */ /* 0x004fe40000010100 */
[--C-:B------:R-:W-:Y:S02]  /*fad0*/  FFMA.FTZ R3, R164, c[0x0][0x2d0], -R168.reuse ;  /* 0x0000b400a4037a23 */ /* 0x100fe400000108a8 */
[----:B------:R-:W-:Y:S05]  /*fae0*/  FMUL.FTZ R0, R0, c[0x0][0x2d0] ;  /* 0x0000b40000007a20 */ /* 0x000fea0000410000 */
[----:B------:R-:W2:Y:S10]  /*faf0*/  MUFU.EX2 R199, R14 ;  /* 0x0000000e00c77308 */ /* 0x000eb40000000800 */
[----:B------:R-:W-:Y:S10]  /*fb00*/  MUFU.EX2 R198, R9 ;  /* 0x0000000900c67308 */ /* 0x000ff40000000800 */
[----:B------:R-:W4:Y:S10]  /*fb10*/  MUFU.EX2 R197, R12 ;  /* 0x0000000c00c57308 */ /* 0x000f340000000800 */
[----:B------:R-:W-:Y:S10]  /*fb20*/  MUFU.EX2 R196, R11 ;  /* 0x0000000b00c47308 */ /* 0x000ff40000000800 */
[----:B------:R-:W-:Y:S10]  /*fb30*/  MUFU.EX2 R195, R10 ;  /* 0x0000000a00c37308 */ /* 0x000ff40000000800 */
[----:B------:R-:W5:Y:S10]  /*fb40*/  MUFU.EX2 R0, R0 ;  /* 0x0000000000007308 */ /* 0x000f740000000800 */
[----:B------:R1:W-:Y:S02]  /*fb50*/  MUFU.EX2 R194, R3 ;  /* 0x0000000300c27308 */ /* 0x0003e40000000800 */
[--C-:B-1----:R-:W-:Y:S01]  /*fb60*/  FFMA.FTZ R3, R170, c[0x0][0x2d0], -R168.reuse ;  /* 0x0000b400aa037a23 */ /* 0x102fe200000108a8 */
[----:B---3--:R-:W-:Y:S01]  /*fb70*/  F2FP.PACK_AB R136, R226, R227 ;  /* 0x000000e3e288723e */ /* 0x008fe200000000ff */
[C---:B------:R-:W-:Y:S01]  /*fb80*/  FMUL.FTZ R8, R2.reuse, R140 ;  /* 0x0000008c02087220 */ /* 0x040fe20000410000 */
[----:B--2---:R-:W-:Y:S01]  /*fb90*/  F2FP.PACK_AB R138, R199, R221 ;  /* 0x000000ddc78a723e */ /* 0x004fe200000000ff */
[----:B------:R-:W-:Y:S01]  /*fba0*/  FMUL.FTZ R9, R2, R141 ;  /* 0x0000008d02097220 */ /* 0x000fe20000410000 */
[----:B----4-:R-:W-:Y:S01]  /*fbb0*/  F2FP.PACK_AB R137, R197, R198 ;  /* 0x000000c6c589723e */ /* 0x010fe200000000ff */
[C---:B-----5:R-:W-:Y:S01]  /*fbc0*/  FMUL.FTZ R10, R0.reuse, R142 ;  /* 0x0000008e000a7220 */ /* 0x060fe20000410000 */
[----:B------:R-:W-:Y:S01]  /*fbd0*/  F2FP.PACK_AB R139, R195, R196 ;  /* 0x000000c4c38b723e */ /* 0x000fe200000000ff */
[----:B------:R-:W-:Y:S01]  /*fbe0*/  FMUL.FTZ R11, R0, R143 ;  /* 0x0000008f000b7220 */ /* 0x000fe20000410000 */
[----:B------:R1:W2:Y:S01]  /*fbf0*/  MUFU.EX2 R193, R3 ;  /* 0x0000000300c17308 */ /* 0x0002a20000000800 */
[----:B------:R-:W3:Y:S01]  /*fc00*/  LDSM.16.MT88.4 R140, [R204+0x4080] ;  /* 0x00408000cc8c783b */ /* 0x000ee20000004200 */
[C---:B------:R-:W-:Y:S02]  /*fc10*/  FMUL.FTZ R12, R2.reuse, R144 ;  /* 0x00000090020c7220 */ /* 0x040fe40000410000 */
[----:B------:R-:W-:Y:S02]  /*fc20*/  FMUL.FTZ R13, R2, R145 ;  /* 0x00000091020d7220 */ /* 0x000fe40000410000 */
[C---:B------:R-:W-:Y:S05]  /*fc30*/  HMMA.16816.F32 R8, R136.reuse, R16, R8 ;  /* 0x000000108808723c */ /* 0x040fea0000001808 */
[C---:B------:R-:W-:Y:S02]  /*fc40*/  FMUL.FTZ R14, R0.reuse, R146 ;  /* 0x00000092000e7220 */ /* 0x040fe40000410000 */
[----:B------:R-:W-:Y:S02]  /*fc50*/  FMUL.FTZ R15, R0, R147 ;  /* 0x00000093000f7220 */ /* 0x000fe40000410000 */
[----:B------:R-:W4:Y:S03]  /*fc60*/  LDSM.16.MT88.4 R144, [R203+0x4080] ;  /* 0x00408000cb90783b */ /* 0x000f260000004200 */
[C---:B------:R-:W-:Y:S02]  /*fc70*/  FMUL.FTZ R16, R2.reuse, R148 ;  /* 0x0000009402107220 */ /* 0x040fe40000410000 */
[C---:B------:R-:W-:Y:S03]  /*fc80*/  HMMA.16816.F32 R12, R136.reuse, R18, R12 ;  /* 0x00000012880c723c */ /* 0x040fe6000000180c */
[C---:B------:R-:W-:Y:S02]  /*fc90*/  FMUL.FTZ R17, R2.reuse, R149 ;  /* 0x0000009502117220 */ /* 0x040fe40000410000 */
[----:B------:R-:W-:Y:S02]  /*fca0*/  FMUL.FTZ R20, R2, R152 ;  /* 0x0000009802147220 */ /* 0x000fe40000410000 */
[C---:B------:R-:W-:Y:S02]  /*fcb0*/  FMUL.FTZ R18, R0.reuse, R150 ;  /* 0x0000009600127220 */ /* 0x040fe40000410000 */
[----:B------:R-:W-:Y:S02]  /*fcc0*/  FMUL.FTZ R19, R0, R151 ;  /* 0x0000009700137220 */ /* 0x000fe40000410000 */
[----:B------:R-:W5:Y:S01]  /*fcd0*/  LDSM.16.MT88.4 R148, [R201+0x5880] ;  /* 0x00588000c994783b */ /* 0x000f620000004200 */
[----:B------:R-:W-:Y:S02]  /*fce0*/  FMUL.FTZ R21, R2, R153 ;  /* 0x0000009902157220 */ /* 0x000fe40000410000 */
[C---:B------:R-:W-:Y:S02]  /*fcf0*/  FMUL.FTZ R22, R0.reuse, R154 ;  /* 0x0000009a00167220 */ /* 0x040fe40000410000 */
[C---:B------:R-:W-:Y:S03]  /*fd00*/  HMMA.16816.F32 R16, R136.reuse, R24, R16 ;  /* 0x000000188810723c */ /* 0x040fe60000001810 */
[----:B------:R-:W-:Y:S02]  /*fd10*/  FMUL.FTZ R23, R0, R155 ;  /* 0x0000009b00177220 */ /* 0x000fe40000410000 */
[----:B------:R-:W-:Y:S01]  /*fd20*/  LDSM.16.MT88.4 R152, [R202+0x4880] ;  /* 0x00488000ca98783b */ /* 0x000fe20000004200 */
[C---:B------:R-:W-:Y:S02]  /*fd30*/  FMUL.FTZ R28, R2.reuse, R160 ;  /* 0x000000a0021c7220 */ /* 0x040fe40000410000 */
[C---:B------:R-:W-:Y:S02]  /*fd40*/  FMUL.FTZ R24, R2.reuse, R156 ;  /* 0x0000009c02187220 */ /* 0x040fe40000410000 */
[C---:B------:R-:W-:Y:S03]  /*fd50*/  HMMA.16816.F32 R20, R136.reuse, R26, R20 ;  /* 0x0000001a8814723c */ /* 0x040fe60000001814 */
[C---:B------:R-:W-:Y:S02]  /*fd60*/  FMUL.FTZ R25, R2.reuse, R157 ;  /* 0x0000009d02197220 */ /* 0x040fe40000410000 */
[----:B------:R-:W-:Y:S02]  /*fd70*/  FMUL.FTZ R29, R2, R161 ;  /* 0x000000a1021d7220 */ /* 0x000fe40000410000 */
[C---:B------:R-:W-:Y:S02]  /*fd80*/  FMUL.FTZ R26, R0.reuse, R158 ;  /* 0x0000009e001a7220 */ /* 0x040fe40000410000 */
[C---:B------:R-:W-:Y:S02]  /*fd90*/  FMUL.FTZ R27, R0.reuse, R159 ;  /* 0x0000009f001b7220 */ /* 0x040fe40000410000 */
[----:B------:R-:W-:Y:S01]  /*fda0*/  LDSM.16.MT88.4 R156, [R203+0x4880] ;  /* 0x00488000cb9c783b */ /* 0x000fe20000004200 */
[C---:B------:R-:W-:Y:S02]  /*fdb0*/  FMUL.FTZ R30, R0.reuse, R162 ;  /* 0x000000a2001e7220 */ /* 0x040fe40000410000 */
[----:B------:R-:W-:Y:S02]  /*fdc0*/  FMUL.FTZ R31, R0, R163 ;  /* 0x000000a3001f7220 */ /* 0x000fe40000410000 */
[C---:B---3--:R-:W-:Y:S03]  /*fdd0*/  HMMA.16816.F32 R24, R136.reuse, R140, R24 ;  /* 0x0000008c8818723c */ /* 0x048fe60000001818 */
[----:B------:R-:W-:Y:S01]  /*fde0*/  LDSM.16.MT88.4 R160, [R201+0x7880] ;  /* 0x00788000c9a0783b */ /* 0x000fe20000004200 */
[--C-:B-1----:R-:W-:Y:S02]  /*fdf0*/  FFMA.FTZ R3, R177, c[0x0][0x2d0], -R168.reuse ;  /* 0x0000b400b1037a23 */ /* 0x102fe400000108a8 */
[C---:B------:R-:W-:Y:S02]  /*fe00*/  FMUL.FTZ R32, R2.reuse, R32 ;  /* 0x0000002002207220 */ /* 0x040fe40000410000 */
[C---:B------:R-:W-:Y:S01]  /*fe10*/  HMMA.16816.F32 R28, R136.reuse, R142, R28 ;  /* 0x0000008e881c723c */ /* 0x040fe2000000181c */
[----:B------:R1:W-:Y:S02]  /*fe20*/  MUFU.EX2 R192, R3 ;  /* 0x0000000300c07308 */ /* 0x0003e40000000800 */
[----:B------:R-:W3:Y:S01]  /*fe30*/  LDSM.16.MT88.4 R140, [R202+0x5880] ;  /* 0x00588000ca8c783b */ /* 0x000ee20000004200 */
[----:B------:R-:W-:Y:S02]  /*fe40*/  FMUL.FTZ R33, R2, R33 ;  /* 0x0000002102217220 */ /* 0x000fe40000410000 */
[C---:B------:R-:W-:Y:S02]  /*fe50*/  FMUL.FTZ R34, R0.reuse, R34 ;  /* 0x0000002200227220 */ /* 0x040fe40000410000 */
[----:B------:R-:W-:Y:S04]  /*fe60*/  FMUL.FTZ R35, R0, R35 ;  /* 0x0000002300237220 */ /* 0x000fe80000410000 */
[C---:B------:R-:W-:Y:S02]  /*fe70*/  FMUL.FTZ R36, R2.reuse, R36 ;  /* 0x0000002402247220 */ /* 0x040fe40000410000 */
[----:B------:R-:W-:Y:S01]  /*fe80*/  FMUL.FTZ R37, R2, R37 ;  /* 0x0000002502257220 */ /* 0x000fe20000410000 */
[C---:B----4-:R-:W-:Y:S03]  /*fe90*/  HMMA.16816.F32 R32, R136.reuse, R144, R32 ;  /* 0x000000908820723c */ /* 0x050fe60000001820 */
[C---:B------:R-:W-:Y:S02]  /*fea0*/  FMUL.FTZ R38, R0.reuse, R38 ;  /* 0x0000002600267220 */ /* 0x040fe40000410000 */
[----:B------:R-:W-:Y:S02]  /*feb0*/  FMUL.FTZ R39, R0, R39 ;  /* 0x0000002700277220 */ /* 0x000fe40000410000 */
[C---:B------:R-:W-:Y:S02]  /*fec0*/  FMUL.FTZ R40, R2.reuse, R40 ;  /* 0x0000002802287220 */ /* 0x040fe40000410000 */
[----:B------:R-:W-:Y:S03]  /*fed0*/  FMUL.FTZ R41, R2, R41 ;  /* 0x0000002902297220 */ /* 0x000fe60000410000 */
[C---:B------:R-:W-:Y:S01]  /*fee0*/  HMMA.16816.F32 R36, R136.reuse, R146, R36 ;  /* 0x000000928824723c */ /* 0x040fe20000001824 */
[----:B------:R-:W4:Y:S02]  /*fef0*/  LDSM.16.MT88.4 R144, [R204+0x5880] ;  /* 0x00588000cc90783b */ /* 0x000f240000004200 */
[C---:B------:R-:W-:Y:S02]  /*ff00*/  FMUL.FTZ R42, R0.reuse, R42 ;  /* 0x0000002a002a7220 */ /* 0x040fe40000410000 */
[----:B------:R-:W-:Y:S02]  /*ff10*/  FMUL.FTZ R43, R0, R43 ;  /* 0x0000002b002b7220 */ /* 0x000fe40000410000 */
[--C-:B-1----:R-:W-:Y:S02]  /*ff20*/  FFMA.FTZ R3, R178, c[0x0][0x2d0], -R168.reuse ;  /* 0x0000b400b2037a23 */ /* 0x102fe400000108a8 */
[C---:B------:R-:W-:Y:S02]  /*ff30*/  FMUL.FTZ R44, R2.reuse, R44 ;  /* 0x0000002c022c7220 */ /* 0x040fe40000410000 */
[----:B------:R1:W1:Y:S01]  /*ff40*/  MUFU.EX2 R191, R3 ;  /* 0x0000000300bf7308 */ /* 0x0002620000000800 */
[C---:B-----5:R-:W-:Y:S03]  /*ff50*/  HMMA.16816.F32 R40, R136.reuse, R148, R40 ;  /* 0x000000948828723c */ /* 0x060fe60000001828 */
[----:B------:R-:W-:Y:S02]  /*ff60*/  FMUL.FTZ R45, R2, R45 ;  /* 0x0000002d022d7220 */ /* 0x000fe40000410000 */
[C---:B------:R-:W-:Y:S02]  /*ff70*/  FMUL.FTZ R46, R0.reuse, R46 ;  /* 0x0000002e002e7220 */ /* 0x040fe40000410000 */
[----:B------:R-:W-:Y:S02]  /*ff80*/  FMUL.FTZ R47, R0, R47 ;  /* 0x0000002f002f7220 */ /* 0x000fe40000410000 */
[C---:B------:R-:W-:Y:S03]  /*ff90*/  FMUL.FTZ R48, R2.reuse, R48 ;  /* 0x0000003002307220 */ /* 0x040fe60000410000 */
[----:B------:R-:W-:Y:S02]  /*ffa0*/  FMUL.FTZ R49, R2, R49 ;  /* 0x0000003102317220 */ /* 0x000fe40000410000 */
[C---:B------:R-:W-:Y:S01]  /*ffb0*/  HMMA.16816.F32 R44, R136.reuse, R150, R44 ;  /* 0x00000096882c723c */ /* 0x040fe2000000182c */
[----:B------:R-:W5:Y:S02]  /*ffc0*/  LDSM.16.MT88.4 R148, [R203+0x5880] ;  /* 0x00588000cb94783b */ /* 0x000f640000004200 */
[C---:B------:R-:W-:Y:S02]  /*ffd0*/  FMUL.FTZ R50, R0.reuse, R50 ;  /* 0x0000003200327220 */ /* 0x040fe40000410000 */
[----:B------:R-:W-:Y:S02]  /*ffe0*/  FMUL.FTZ R51, R0, R51 ;  /* 0x0000003300337220 */ /* 0x000fe40000410000 */
[C---:B------:R-:W-:Y:S02]  /*fff0*/  FMUL.FTZ R52, R2.reuse, R52 ;  /* 0x0000003402347220 */ /* 0x040fe40000410000 */
[--C-:B-1----:R-:W-:Y:S03]  /*10000*/  FFMA.FTZ R3, R171, c[0x0][0x2d0], -R169.reuse ;  /* 0x0000b400ab037a23 */ /* 0x102fe600000108a9 */
[C---:B---3--:R-:W-:Y:S01]  /*10010*/  HMMA.16816.F32 R48, R136.reuse, R140, R48 ;  /* 0x0000008c8830723c */ /* 0x048fe20000001830 */
[----:B------:R1:W-:Y:S02]  /*10020*/  MUFU.EX2 R190, R3 ;  /* 0x0000000300be7308 */ /* 0x0003e40000000800 */
[----:B------:R-:W-:Y:S02]  /*10030*/  FMUL.FTZ R53, R2, R53 ;  /* 0x0000003502357220 */ /* 0x000fe40000410000 */
[C---:B------:R-:W-:Y:S02]  /*10040*/  FMUL.FTZ R54, R0.reuse, R54 ;  /* 0x0000003600367220 */ /* 0x040fe40000410000 */
[----:B------:R-:W-:Y:S02]  /*10050*/  FMUL.FTZ R55, R0, R55 ;  /* 0x0000003700377220 */ /* 0x000fe40000410000 */
[C---:B------:R-:W-:Y:S03]  /*10060*/  FMUL.FTZ R56, R2.reuse, R56 ;  /* 0x0000003802387220 */ /* 0x040fe60000410000 */
[----:B------:R-:W-:Y:S02]  /*10070*/  FMUL.FTZ R57, R2, R57 ;  /* 0x0000003902397220 */ /* 0x000fe40000410000 */
        /* <DEDUP_REMOVED lines=13> */
[----:B------:R-:W2:Y:S02]  /*10150*/  LDSM.16.MT88.4 R144, [R202+0x7080] ;  /* 0x00708000ca90783b */ /* 0x000ea40000004200 */
[----:B------:R-:W-:Y:S02]  /*10160*/  FMUL.FTZ R65, R2, R65 ;  /* 0x0000004102417220 */ /* 0x000fe40000410000 */
[C---:B------:R-:W-:Y:S02]  /*10170*/  FMUL.FTZ R66, R0.reuse, R66 ;  /* 0x0000004200427220 */ /* 0x040fe40000410000 */
[----:B------:R-:W-:Y:S02]  /*10180*/  FMUL.FTZ R67, R0, R67 ;  /* 0x0000004300437220 */ /* 0x000fe40000410000 */
[C---:B------:R-:W-:Y:S03]  /*10190*/  FMUL.FTZ R68, R2.reuse, R68 ;  /* 0x0000004402447220 */ /* 0x040fe60000410000 */
[----:B------:R-:W-:Y:S02]  /*101a0*/  FMUL.FTZ R69, R2, R69 ;  /* 0x0000004502457220 */ /* 0x000fe40000410000 */
[C---:B-----5:R-:W-:Y:S03]  /*101b0*/  HMMA.16816.F32 R64, R136.reuse, R148, R64 ;  /* 0x000000948840723c */ /* 0x060fe60000001840 */
[C---:B------:R-:W-:Y:S02]  /*101c0*/  FMUL.FTZ R70, R0.reuse, R70 ;  /* 0x0000004600467220 */ /* 0x040fe40000410000 */
[----:B------:R-:W-:Y:S02]  /*101d0*/  FMUL.FTZ R71, R0, R71 ;  /* 0x0000004700477220 */ /* 0x000fe40000410000 */
[----:B------:R-:W-:Y:S02]  /*101e0*/  FMUL.FTZ R72, R2, R72 ;  /* 0x0000004802487220 */ /* 0x000fe40000410000 */
[--C-:B-1----:R-:W-:Y:S03]  /*101f0*/  FFMA.FTZ R3, R166, c[0x0][0x2d0], -R169.reuse ;  /* 0x0000b400a6037a23 */ /* 0x102fe600000108a9 */
        /* <DEDUP_REMOVED lines=17> */
[----:B-----5:R-:W-:Y:S02]  /*10310*/  FFMA.FTZ R3, R165, c[0x0][0x2d0], -R169 ;  /* 0x0000b400a5037a23 */ /* 0x020fe400000108a9 */
[----:B------:R-:W-:Y:S02]  /*10320*/  LDSM.16.MT88.4 R164, [R202+0x7880] ;  /* 0x00788000caa4783b */ /* 0x000fe40000004200 */
[----:B------:R5:W1:Y:S01]  /*10330*/  MUFU.EX2 R187, R3 ;  /* 0x0000000300bb7308 */ /* 0x000a620000000800 */
[C---:B--2---:R-:W-:Y:S03]  /*10340*/  HMMA.16816.F32 R80, R136.reuse, R144, R80 ;  /* 0x000000908850723c */ /* 0x044fe60000001850 */
[C---:B------:R-:W-:Y:S02]  /*10350*/  FMUL.FTZ R84, R2.reuse, R84 ;  /* 0x0000005402547220 */ /* 0x040fe40000410000 */
[----:B------:R-:W-:Y:S02]  /*10360*/  FMUL.FTZ R85, R2, R85 ;  /* 0x0000005502557220 */ /* 0x000fe40000410000 */
[C---:B------:R-:W-:Y:S02]  /*10370*/  FMUL.FTZ R86, R0.reuse, R86 ;  /* 0x0000005600567220 */ /* 0x040fe40000410000 */
[----:B------:R-:W-:Y:S03]  /*10380*/  FMUL.FTZ R87, R0, R87 ;  /* 0x0000005700577220 */ /* 0x000fe60000410000 */
[C---:B------:R-:W-:Y:S02]  /*10390*/  FMUL.FTZ R88, R2.reuse, R88 ;  /* 0x0000005802587220 */ /* 0x040fe40000410000 */
[----:B------:R-:W-:Y:S02]  /*103a0*/  FMUL.FTZ R89, R2, R89 ;  /* 0x0000005902597220 */ /* 0x000fe40000410000 */
[C---:B------:R-:W-:Y:S01]  /*103b0*/  HMMA.16816.F32 R84, R136.reuse, R146, R84 ;  /* 0x000000928854723c */ /* 0x040fe20000001854 */
[----:B------:R-:W2:Y:S02]  /*103c0*/  LDSM.16.MT88.4 R144, [R201+0x8880] ;  /* 0x00888000c990783b */ /* 0x000ea40000004200 */
[C---:B------:R-:W-:Y:S02]  /*103d0*/  FMUL.FTZ R90, R0.reuse, R90 ;  /* 0x0000005a005a7220 */ /* 0x040fe40000410000 */
[----:B------:R-:W-:Y:S02]  /*103e0*/  FMUL.FTZ R91, R0, R91 ;  /* 0x0000005b005b7220 */ /* 0x000fe40000410000 */
[--C-:B-----5:R-:W-:Y:S02]  /*103f0*/  FFMA.FTZ R3, R179, c[0x0][0x2d0], -R168.reuse ;  /* 0x0000b400b3037a23 */ /* 0x120fe400000108a8 */
[----:B------:R-:W-:Y:S02]  /*10400*/  LDSM.16.MT88.4 R176, [R202+0x6880] ;  /* 0x00688000cab0783b */ /* 0x000fe40000004200 */
[----:B------:R5:W2:Y:S01]  /*10410*/  MUFU.EX2 R186, R3 ;  /* 0x0000000300ba7308 */ /* 0x000aa20000000800 */
[C---:B-1----:R-:W-:Y:S03]  /*10420*/  HMMA.16816.F32 R88, R136.reuse, R148, R88 ;  /* 0x000000948858723c */ /* 0x042fe60000001858 */
[C---:B------:R-:W-:Y:S02]  /*10430*/  FMUL.FTZ R92, R2.reuse, R92 ;  /* 0x0000005c025c7220 */ /* 0x040fe40000410000 */
[----:B------:R-:W-:Y:S02]  /*10440*/  FMUL.FTZ R93, R2, R93 ;  /* 0x0000005d025d7220 */ /* 0x000fe40000410000 */
[C---:B------:R-:W-:Y:S02]  /*10450*/  FMUL.FTZ R94, R0.reuse, R94 ;  /* 0x0000005e005e7220 */ /* 0x040fe40000410000 */
[----:B------:R-:W-:Y:S03]  /*10460*/  FMUL.FTZ R95, R0, R95 ;  /* 0x0000005f005f7220 */ /* 0x000fe60000410000 */
[C---:B------:R-:W-:Y:S02]  /*10470*/  FMUL.FTZ R96, R2.reuse, R96 ;  /* 0x0000006002607220 */ /* 0x040fe40000410000 */
[----:B------:R-:W-:Y:S02]  /*10480*/  FMUL.FTZ R97, R2, R97 ;  /* 0x0000006102617220 */ /* 0x000fe40000410000 */
[C---:B------:R-:W-:Y:S01]  /*10490*/  HMMA.16816.F32 R92, R136.reuse, R150, R92 ;  /* 0x00000096885c723c */ /* 0x040fe2000000185c */
[----:B------:R-:W1:Y:S02]  /*104a0*/  LDSM.16.MT88.4 R148, [R202+0x8880] ;  /* 0x00888000ca94783b */ /* 0x000e640000004200 */
        /* <DEDUP_REMOVED lines=51> */
[--C-:B-----5:R-:W-:Y:S02]  /*107e0*/  FFMA.FTZ R3, R180, c[0x0][0x2d0], -R168.reuse ;  /* 0x0000b400b4037a23 */ /* 0x120fe400000108a8 */
[----:B------:R-:W-:Y:S02]  /*107f0*/  FFMA.FTZ R2, R2, R231, R227 ;  /* 0x000000e702027223 */ /* 0x000fe400000100e3 */
[----:B------:R2:W-:Y:S01]  /*10800*/  MUFU.EX2 R185, R3 ;  /* 0x0000000300b97308 */ /* 0x0005e20000000800 */
[----:B------:R-:W-:Y:S01]  /*10810*/  HMMA.16816.F32 R132, R136, R146, R132 ;  /* 0x000000928884723c */ /* 0x000fe20000001884 */
[----:B------:R-:W5:Y:S06]  /*10820*/  LDSM.16.MT88.4 R144, [R201+0x6080] ;  /* 0x00608000c990783b */ /* 0x000f6c0000004200 */
[----:B------:R-:W-:Y:S02]  /*10830*/  F2FP.PACK_AB R136, R193, R194 ;  /* 0x000000c2c188723e */ /* 0x000fe400000000ff */
[----:B------:R-:W-:Y:S03]  /*10840*/  F2FP.PACK_AB R138, R191, R192 ;  /* 0x000000c0bf8a723e */ /* 0x000fe600000000ff */
[----:B----4-:R-:W-:Y:S02]  /*10850*/  F2FP.PACK_AB R137, R189, R190 ;  /* 0x000000bebd89723e */ /* 0x010fe400000000ff */
[----:B------:R-:W-:Y:S07]  /*10860*/  F2FP.PACK_AB R139, R187, R188 ;  /* 0x000000bcbb8b723e */ /* 0x000fee00000000ff */
[C---:B-1----:R-:W-:Y:S03]  /*10870*/  HMMA.16816.F32 R8, R136.reuse, R148, R8 ;  /* 0x000000948808723c */ /* 0x042fe60000001808 */
[--C-:B--2---:R-:W-:Y:S02]  /*10880*/  FFMA.FTZ R3, R181, c[0x0][0x2d0], -R168.reuse ;  /* 0x0000b400b5037a23 */ /* 0x104fe400000108a8 */
[----:B------:R-:W-:Y:S02]  /*10890*/  FFMA.FTZ R168, R182, c[0x0][0x2d0], -R168 ;  /* 0x0000b400b6a87a23 */ /* 0x000fe400000108a8 */
[----:B------:R1:W-:Y:S01]  /*108a0*/  MUFU.EX2 R184, R3 ;  /* 0x0000000300b87308 */ /* 0x0003e20000000800 */
[C---:B------:R-:W-:Y:S01]  /*108b0*/  HMMA.16816.F32 R12, R136.reuse, R150, R12 ;  /* 0x00000096880c723c */ /* 0x040fe2000000180c */
[----:B------:R-:W2:Y:S07]  /*108c0*/  LDSM.16.MT88.4 R148, [R202+0x6080] ;  /* 0x00608000ca94783b */ /* 0x000eae0000004200 */
[C---:B------:R-:W-:Y:S01]  /*108d0*/  HMMA.16816.F32 R16, R136.reuse, R152, R16 ;  /* 0x000000988810723c */ /* 0x040fe20000001810 */
[----:B------:R-:W-:Y:S07]  /*108e0*/  MUFU.EX2 R183, R168 ;  /* 0x000000a800b77308 */ /* 0x000fee0000000800 */
[C---:B------:R-:W-:Y:S01]  /*108f0*/  HMMA.16816.F32 R20, R136.reuse, R154, R20 ;  /* 0x0000009a8814723c */ /* 0x040fe20000001814 */
[----:B------:R-:W-:Y:S03]  /*10900*/  LDSM.16.MT88.4 R152, [R203+0x6080] ;  /* 0x00608000cb98783b */ /* 0x000fe60000004200 */
[--C-:B-1----:R-:W-:Y:S04]  /*10910*/  FFMA.FTZ R3, R172, c[0x0][0x2d0], -R169.reuse ;  /* 0x0000b400ac037a23 */ /* 0x102fe800000108a9 */
[C---:B---3--:R-:W-:Y:S01]  /*10920*/  HMMA.16816.F32 R24, R136.reuse, R140, R24 ;  /* 0x0000008c8818723c */ /* 0x048fe20000001818 */
[----:B------:R1:W3:Y:S07]  /*10930*/  MUFU.EX2 R182, R3 ;  /* 0x0000000300b67308 */ /* 0x0002ee0000000800 */
[C---:B------:R-:W-:Y:S01]  /*10940*/  HMMA.16816.F32 R28, R136.reuse, R142, R28 ;  /* 0x0000008e881c723c */ /* 0x040fe2000000181c */
[----:B------:R-:W4:Y:S07]  /*10950*/  LDSM.16.MT88.4 R140, [R204+0x6080] ;  /* 0x00608000cc8c783b */ /* 0x000f2e0000004200 */
[C---:B------:R-:W-:Y:S08]  /*10960*/  HMMA.16816.F32 R32, R136.reuse, R156, R32 ;  /* 0x0000009c8820723c */ /* 0x040ff00000001820 */
[C---:B------:R-:W-:Y:S01]  /*10970*/  HMMA.16816.F32 R36, R136.reuse, R158, R36 ;  /* 0x0000009e8824723c */ /* 0x040fe20000001824 */
[----:B------:R-:W3:Y:S03]  /*10980*/  LDSM.16.MT88.4 R156, [R204+0x7880] ;  /* 0x00788000cc9c783b */ /* 0x000ee60000004200 */
[--C-:B-1----:R-:W-:Y:S04]  /*10990*/  FFMA.FTZ R3, R173, c[0x0][0x2d0], -R169.reuse ;  /* 0x0000b400ad037a23 */ /* 0x102fe800000108a9 */
[C---:B-----5:R-:W-:Y:S01]  /*109a0*/  HMMA.16816.F32 R40, R136.reuse, R144, R40 ;  /* 0x000000908828723c */ /* 0x060fe20000001828 */
[----:B------:R1:W5:Y:S07]  /*109b0*/  MUFU.EX2 R181, R3 ;  /* 0x0000000300b57308 */ /* 0x00036e0000000800 */
[C---:B------:R-:W-:Y:S01]  /*109c0*/  HMMA.16816.F32 R44, R136.reuse, R146, R44 ;  /* 0x00000092882c723c */ /* 0x040fe2000000182c */
[----:B------:R-:W3:Y:S07]  /*109d0*/  LDSM.16.MT88.4 R144, [R203+0x7880] ;  /* 0x00788000cb90783b */ /* 0x000eee0000004200 */
[C---:B--2---:R-:W-:Y:S08]  /*109e0*/  HMMA.16816.F32 R48, R136.reuse, R148, R48 ;  /* 0x000000948830723c */ /* 0x044ff00000001830 */
[C---:B------:R-:W-:Y:S01]  /*109f0*/  HMMA.16816.F32 R52, R136.reuse, R150, R52 ;  /* 0x000000968834723c */ /* 0x040fe20000001834 */
[----:B------:R-:W-:Y:S03]  /*10a00*/  LDSM.16.MT88.4 R148, [R202+0x9080] ;  /* 0x00908000ca94783b */ /* 0x000fe60000004200 */
[--C-:B-1----:R-:W-:Y:S04]  /*10a10*/  FFMA.FTZ R3, R174, c[0x0][0x2d0], -R169.reuse ;  /* 0x0000b400ae037a23 */ /* 0x102fe800000108a9 */
[C---:B----4-:R-:W-:Y:S01]  /*10a20*/  HMMA.16816.F32 R56, R136.reuse, R140, R56 ;  /* 0x0000008c8838723c */ /* 0x050fe20000001838 */
[----:B------:R1:W2:Y:S07]  /*10a30*/  MUFU.EX2 R180, R3 ;  /* 0x0000000300b47308 */ /* 0x0002ae0000000800 */
[C---:B------:R-:W-:Y:S01]  /*10a40*/  HMMA.16816.F32 R60, R136.reuse, R142, R60 ;  /* 0x0000008e883c723c */ /* 0x040fe2000000183c */
[----:B------:R-:W4:Y:S07]  /*10a50*/  LDSM.16.MT88.4 R140, [R201+0x9080] ;  /* 0x00908000c98c783b */ /* 0x000f2e0000004200 */
[C---:B------:R-:W-:Y:S08]  /*10a60*/  HMMA.16816.F32 R64, R136.reuse, R152, R64 ;  /* 0x000000988840723c */ /* 0x040ff00000001840 */
[C---:B------:R-:W-:Y:S01]  /*10a70*/  HMMA.16816.F32 R68, R136.reuse, R154, R68 ;  /* 0x0000009a8844723c */ /* 0x040fe20000001844 */
[----:B------:R-:W2:Y:S03]  /*10a80*/  LDSM.16.MT88.4 R152, [R204+0x9080] ;  /* 0x00908000cc98783b */ /* 0x000ea60000004200 */
[----:B-1----:R-:W-:Y:S04]  /*10a90*/  FFMA.FTZ R3, R175, c[0x0][0x2d0], -R169 ;  /* 0x0000b400af037a23 */ /* 0x002fe800000108a9 */
[C---:B------:R-:W-:Y:S01]  /*10aa0*/  HMMA.16816.F32 R72, R136.reuse, R160, R72 ;  /* 0x000000a08848723c */ /* 0x040fe20000001848 */
[----:B------:R-:W-:Y:S01]  /*10ab0*/  LDSM.16.MT88.4 R168, [R203+0x5080] ;  /* 0x00508000cba8783b */ /* 0x000fe20000004200 */
[----:B------:R1:W1:Y:S06]  /*10ac0*/  MUFU.EX2 R7, R3 ;  /* 0x0000000300077308 */ /* 0x00026c0000000800 */
[C---:B------:R-:W-:Y:S01]  /*10ad0*/  HMMA.16816.F32 R76, R136.reuse, R162, R76 ;  /* 0x000000a2884c723c */ /* 0x040fe2000000184c */
[----:B------:R-:W-:Y:S07]  /*10ae0*/  LDSM.16.MT88.4 R160, [R202+0x5080] ;  /* 0x00508000caa0783b */ /* 0x000fee0000004200 */
[C---:B------:R-:W-:Y:S01]  /*10af0*/  HMMA.16816.F32 R80, R136.reuse, R164, R80 ;  /* 0x000000a48850723c */ /* 0x040fe20000001850 */
[----:B------:R-:W-:Y:S07]  /*10b00*/  LDSM.16.MT88.4 R172, [R201+0x6880] ;  /* 0x00688000c9ac783b */ /* 0x000fee0000004200 */
[C---:B------:R-:W-:Y:S01]  /*10b10*/  HMMA.16816.F32 R84, R136.reuse, R166, R84 ;  /* 0x000000a68854723c */ /* 0x040fe20000001854 */
[----:B------:R-:W-:Y:S03]  /*10b20*/  LDSM.16.MT88.4 R164, [R204+0x5080] ;  /* 0x00508000cca4783b */ /* 0x000fe60000004200 */
[----:B-1----:R-:W-:Y:S02]  /*10b30*/  FFMA.FTZ R3, R0, R230, R198 ;  /* 0x000000e600037223 */ /* 0x002fe400000100c6 */
[----:B------:R-:W-:Y:S02]  /*10b40*/  FADD.FTZ R0, R226, R2 ;  /* 0x00000002e2007221 */ /* 0x000fe40000010000 */
[C---:B---3--:R-:W-:Y:S04]  /*10b50*/  HMMA.16816.F32 R88, R136.reuse, R156, R88 ;  /* 0x0000009c8858723c */ /* 0x048fe80000001858 */
[----:B------:R-:W-:Y:S02]  /*10b60*/  FADD.FTZ R2, R197, R3 ;  /* 0x00000003c5027221 */ /* 0x000fe40000010000 */
[----:B------:R-:W-:Y:S02]  /*10b70*/  FADD.FTZ R0, R221, R0 ;  /* 0x00000000dd007221 */ /* 0x000fe40000010000 */
[C---:B------:R-:W-:Y:S01]  /*10b80*/  HMMA.16816.F32 R92, R136.reuse, R158, R92 ;  /* 0x0000009e885c723c */ /* 0x040fe2000000185c */
[----:B------:R-:W-:Y:S03]  /*10b90*/  LDSM.16.MT88.4 R156, [R201+0x5080] ;  /* 0x00508000c99c783b */ /* 0x000fe60000004200 */
[----:B------:R-:W-:Y:S02]  /*10ba0*/  FADD.FTZ R2, R196, R2 ;  /* 0x00000002c4027221 */ /* 0x000fe40000010000 */
[----:B------:R-:W-:Y:S02]  /*10bb0*/  FADD.FTZ R0, R199, R0 ;  /* 0x00000000c7007221 */ /* 0x000fe40000010000 */
[C---:B------:R-:W-:Y:S04]  /*10bc0*/  HMMA.16816.F32 R96, R136.reuse, R144, R96 ;  /* 0x000000908860723c */ /* 0x040fe80000001860 */
[----:B------:R-:W-:Y:S02]  /*10bd0*/  FADD.FTZ R2, R195, R2 ;  /* 0x00000002c3027221 */ /* 0x000fe40000010000 */
[----:B------:R-:W-:Y:S02]  /*10be0*/  FADD.FTZ R0, R194, R0 ;  /* 0x00000000c2007221 */ /* 0x000fe40000010000 */
[C---:B------:R-:W-:Y:S01]  /*10bf0*/  HMMA.16816.F32 R100, R136.reuse, R146, R100 ;  /* 0x000000928864723c */ /* 0x040fe20000001864 */
[----:B------:R-:W1:Y:S03]  /*10c00*/  LDSM.16.MT88.4 R144, [R203+0x9080] ;  /* 0x00908000cb90783b */ /* 0x000e660000004200 */
[----:B------:R-:W-:Y:S02]  /*10c10*/  FADD.FTZ R2, R190, R2 ;  /* 0x00000002be027221 */ /* 0x000fe40000010000 */
[----:B------:R-:W-:Y:S02]  /*10c20*/  FADD.FTZ R0, R193, R0 ;  /* 0x00000000c1007221 */ /* 0x000fe40000010000 */
[C---:B----4-:R-:W-:Y:S04]  /*10c30*/  HMMA.16816.F32 R104, R136.reuse, R140, R104 ;  /* 0x0000008c8868723c */ /* 0x050fe80000001868 */
        /* <DEDUP_REMOVED lines=12> */
[----:B-----5:R-:W-:Y:S02]  /*10d00*/  FADD.FTZ R0, R181, R3 ;  /* 0x00000003b5007221 */ /* 0x020fe40000010000 */
[----:B------:R-:W-:Y:S02]  /*10d10*/  FADD.FTZ R2, R184, R2 ;  /* 0x00000002b8027221 */ /* 0x000fe40000010000 */
[C---:B------:R-:W-:Y:S04]  /*10d20*/  HMMA.16816.F32 R124, R136.reuse, R154, R124 ;  /* 0x0000009a887c723c */ /* 0x040fe8000000187c */
[----:B------:R-:W-:Y:S02]  /*10d30*/  FADD.FTZ R0, R180, R0 ;  /* 0x00000000b4007221 */ /* 0x000fe40000010000 */
[----:B------:R-:W-:Y:S02]  /*10d40*/  FADD.FTZ R231, R183, R2 ;  /* 0x00000002b7e77221 */ /* 0x000fe40000010000 */
[C---:B-1----:R-:W-:Y:S04]  /*10d50*/  HMMA.16816.F32 R128, R136.reuse, R144, R128 ;  /* 0x000000908880723c */ /* 0x042fe80000001880 */
[----:B------:R-:W-:Y:S01]  /*10d60*/  FADD.FTZ R230, R7, R0 ;  /* 0x0000000007e67221 */ /* 0x000fe20000010000 */
[----:B------:R-:W-:Y:S03]  /*10d70*/  IADD3 R0, R222, -0x1, RZ ;  /* 0xffffffffde007810 */ /* 0x000fe60007ffe0ff */
[----:B------:R-:W-:Y:S04]  /*10d80*/  HMMA.16816.F32 R132, R136, R146, R132 ;  /* 0x000000928884723c */ /* 0x000fe80000001884 */
[----:B------:R-:W-:Y:S03]  /*10d90*/  MOV R222, R0 ;  /* 0x0000000000de7202 */ /* 0x000fe60000000f00 */
[----:B------:R-:W-:Y:S02]  /*10da0*/  F2FP.PACK_AB R136, R185, R186 ;  /* 0x000000bab988723e */ /* 0x000fe400000000ff */
[----:B------:R-:W-:Y:S03]  /*10db0*/  F2FP.PACK_AB R138, R183, R184 ;  /* 0x000000b8b78a723e */ /* 0x000fe600000000ff */
[----:B------:R-:W-:Y:S02]  /*10dc0*/  F2FP.PACK_AB R137, R181, R182 ;  /* 0x000000b6b589723e */ /* 0x000fe400000000ff */
[----:B------:R-:W-:Y:S02]  /*10dd0*/  F2FP.PACK_AB R139, R7, R180 ;  /* 0x000000b4078b723e */ /* 0x000fe400000000ff */
[----:B------:R-:W-:Y:S05]  /*10de0*/  MOV R7, R4 ;  /* 0x0000000400077202 */ /* 0x000fea0000000f00 */
[C---:B------:R-:W-:Y:S01]  /*10df0*/  HMMA.16816.F32 R140, R136.reuse, R156, R8 ;  /* 0x0000009c888c723c */ /* 0x040fe20000001808 */
        /* <DEDUP_REMOVED lines=40> */
[----:B------:R-:W-:Y:S07]  /*11080*/  HMMA.16816.F32 R132, R136, R18, R132 ;  /* 0x000000128884723c */ /* 0x000fee0000001884 */
[----:B------:R-:W-:Y:S01]  /*11090*/  MOV R136, R6 ;  /* 0x0000000600887202 */ /* 0x000fe20000000f00 */
[----:B------:R-:W-:-:S05]  /*110a0*/  @P0 BRA `(.L_x_1246) ;  /* 0xffffc3e000000947 */ /* 0x000fca000383ffff */
[----:B------:R-:W2:Y:S01]  /*110b0*/  LDL R3, [R1+0x4] ;  /* 0x0000040001037983 */ /* 0x000ea20000100800 */
[----:B------:R-:W-:Y:S01]  /*110c0*/  IMAD.MOV.U32 R7, RZ, RZ, R4 ;  /* 0x000000ffff077224 */ /* 0x000fe200078e0004 */
[----:B------:R-:W-:Y:S01]  /*110d0*/  MOV R222, R0 ;  /* 0x0000000000de7202 */ /* 0x000fe20000000f00 */
[----:B------:R-:W-:Y:S01]  /*110e0*/  IMAD.MOV.U32 R136, RZ, RZ, R6 ;  /* 0x000000ffff887224 */ /* 0x000fe200078e0006 */
[----:B--2---:R-:W-:-:S07]  /*110f0*/  SHF.L.U32 R3, R3, 0x7, RZ ;  /* 0x0000000703037819 */ /* 0x004fce00000006ff */
.L_x_1223:
[----:B------:R-:W2:Y:S04]  /*11100*/  LDL R2, [R1+0x64] ;  /* 0x0000640001027983 */ /* 0x000ea80000100800 */
[----:B------:R-:W3:Y:S01]  /*11110*/  LDL R4, [R1+0x58] ;  /* 0x0000580001047983 */ /* 0x000ee20000100800 */
[----:B------:R-:W-:Y:S01]  /*11120*/  IMAD.MOV.U32 R6, RZ, RZ, 0x1 ;  /* 0x00000001ff067424 */ /* 0x000fe200078e00ff */
[----:B------:R-:W-:-:S02]  /*11130*/  IADD3 R3, R3, 0x7f, RZ ;  /* 0x0000007f03037810 */ /* 0x000fc40007ffe0ff */
[----:B------:R-:W-:Y:S02]  /*11140*/  LOP3.LUT R212, R212, 0xffffdfff, RZ, 0xc0, !PT ;  /* 0xffffdfffd4d47812 */ /* 0x000fe400078ec0ff */
[----:B------:R-:W-:-:S13]  /*11150*/  ISETP.NE.AND P0, PT, R6, c[0x0][0x2c4], PT ;  /* 0x0000b10006007a0c */ /* 0x000fda0003f05270 */
[----:B------:R-:W-:Y:S01]  /*11160*/  @P0 IMAD.HI.U32 R0, R3, c[0x0][0x2c8], RZ ;  /* 0x0000b20003000a27 */ /* 0x000fe200078e00ff */
[----:B------:R-:W-:-:S04]  /*11170*/  @P0 LOP3.LUT R212, R212, 0x2000, RZ, 0xfc, !PT ;  /* 0x00002000d4d40812 */ /* 0x000fc800078efcff */
[----:B------:R-:W-:Y:S02]  /*11180*/  @P0 SHF.R.U32.HI R3, RZ, c[0x0][0x2cc], R0 ;  /* 0x0000b300ff030a19 */ /* 0x000fe40000011600 */
[----:B------:R-:W-:Y:S02]  /*11190*/  ISETP.LE.AND P0, PT, R6, c[0x0][0x32c], PT ;  /* 0x0000cb0006007a0c */ /* 0x000fe40003f03270 */
[----:B------:R-:W-:-:S11]  /*111a0*/  LOP3.LUT R212, R212, 0xffffefff, RZ, 0xc0, !PT ;  /* 0xffffefffd4d47812 */ /* 0x000fd600078ec0ff */
[----:B------:R-:W-:Y:S02]  /*111b0*/  @P0 LOP3.LUT R212, R212, 0x1000, RZ, 0xfc, !PT ;  /* 0x00001000d4d40812 */ /* 0x000fe400078efcff */
[----:B--2---:R-:W-:-:S05]  /*111c0*/  IADD3 R3, R3, 0x1, R2 ;  /* 0x0000000103037810 */ /* 0x004fca0007ffe002 */
[----:B---3--:R-:W-:-:S05]  /*111d0*/  IMAD.IADD R3, R3, 0x1, -R4 ;  /* 0x0000000103037824 */ /* 0x008fca00078e0a04 */
[----:B------:R-:W-:Y:S01]  /*111e0*/  IADD3 R2, R3, -c[0x0][0x324], RZ ;  /* 0x8000c90003027a10 */ /* 0x000fe20007ffe0ff */
[----:B------:R-:W-:Y:S05]  /*111f0*/  @!P0 BRA `(.L_x_1247) ;  /* 0x0000010000008947 */ /* 0x000fea0003800000 */
[----:B------:R-:W-:Y:S01]  /*11200*/  MOV R0, R3 ;  /* 0x0000000300007202 */ /* 0x000fe20000000f00 */
        /* <DEDUP_REMOVED lines=9> */
.L_x_1249:
[----:B------:R-:W-:-:S13]  /*112a0*/  ISETP.NE.AND P0, PT, R6, c[0x0][0x32c], PT ;  /* 0x0000cb0006007a0c */ /* 0x000fda0003f05270 */
[----:B------:R-:W-:-:S05]  /*112b0*/  @P0 IMAD.HI.U32 R3, R0, c[0x0][0x330], RZ ;  /* 0x0000cc0000030a27 */ /* 0x000fca00078e00ff */
[----:B------:R-:W-:Y:S02]  /*112c0*/  @P0 SHF.R.U32.HI R0, RZ, c[0x0][0x334], R3 ;  /* 0x0000cd00ff000a19 */ /* 0x000fe40000011603 */
.L_x_1250:
[----:B------:R-:W-:Y:S05]  /*112d0*/  BSYNC B0 ;  /* 0x0000000000007941 */ /* 0x000fea0003800000 */
.L_x_1248:
[----:B------:R-:W-:-:S05]  /*112e0*/  IMAD R0, R0, c[0x0][0x32c], RZ ;  /* 0x0000cb0000007a24 */ /* 0x000fca00078e02ff */
[----:B------:R-:W-:-:S04]  /*112f0*/  IMNMX R2, R2, R0, !PT ;  /* 0x0000000002027217 */ /* 0x000fc80007800200 */
.L_x_1247:
[----:B------:R-:W-:-:S05]  /*11300*/  IADD3 R2, R2, 0x2f, RZ ;  /* 0x0000002f02027810 */ /* 0x000fca0007ffe0ff */
[----:B------:R-:W-:-:S05]  /*11310*/  IMAD.HI R2, R2, 0x2aaaaaab, RZ ;  /* 0x2aaaaaab02027827 */ /* 0x000fca00078e02ff */
[----:B------:R-:W-:-:S04]  /*11320*/  SHF.R.U32.HI R236, RZ, 0x1f, R2 ;  /* 0x0000001fffec7819 */ /* 0x000fc80000011602 */
[----:B------:R-:W-:-:S04]  /*11330*/  LEA.HI.SX32 R236, R2, R236, 0x1d ;  /* 0x000000ec02ec7211 */ /* 0x000fc800078feaff */
[----:B------:R-:W-:-:S04]  /*11340*/  IMNMX R236, R234, R236, !PT ;  /* 0x000000eceaec7217 */ /* 0x000fc80007800200 */
[----:B------:R-:W-:-:S13]  /*11350*/  ISETP.GE.AND P0, PT, R222, R236, PT ;  /* 0x000000ecde00720c */ /* 0x000fda0003f06270 */
[----:B------:R-:W-:Y:S05]  /*11360*/  @!P0 BRA `(.L_x_1251) ;  /* 0x000030c000008947 */ /* 0x000fea0003800000 */
[----:B------:R-:W-:Y:S01]  /*11370*/  IADD3 R0, R223, 0x40, RZ ;  /* 0x00000040df007810 */ /* 0x000fe20007ffe0ff */
[----:B------:R-:W-:Y:S01]  /*11380*/  IMAD.SHL.U32 R218, R249, 0x2, RZ ;  /* 0x00000002f9da7824 */ /* 0x000fe200078e00ff */
[----:B------:R-:W-:Y:S01]  /*11390*/  SHF.R.S32.HI R3, RZ, 0x1f, R223 ;  /* 0x0000001fff037819 */ /* 0x000fe200000114df */
[----:B------:R-:W-:Y:S01]  /*113a0*/  IMAD.SHL.U32 R216, R248, 0x2, RZ ;  /* 0x00000002f8d87824 */ /* 0x000fe200078e00ff */
[----:B------:R-:W-:Y:S01]  /*113b0*/  IADD3 R2, R223, 0x80, RZ ;  /* 0x00000080df027810 */ /* 0x000fe20007ffe0ff */
[----:B------:R-:W-:Y:S01]  /*113c0*/  IMAD.SHL.U32 R214, R247, 0x2, RZ ;  /* 0x00000002f7d67824 */ /* 0x000fe200078e00ff */
[----:B------:R-:W-:Y:S01]  /*113d0*/  ISETP.GE.AND P3, PT, R0, c[0x0][0x1d4], PT ;  /* 0x0000750000007a0c */ /* 0x000fe20003f66270 */
[C---:B------:R-:W-:Y:S01]  /*113e0*/  IMAD.SHL.U32 R0, R223.reuse, 0x2, RZ ;  /* 0x00000002df007824 */ /* 0x040fe200078e00ff */
[----:B------:R-:W-:Y:S02]  /*113f0*/  SHF.L.U64.HI R220, R223, 0x1, R3 ;  /* 0x00000001dfdc7819 */ /* 0x000fe40000010203 */
[----:B------:R-:W-:-:S02]  /*11400*/  ISETP.GE.AND P4, PT, R2, c[0x0][0x1d4], PT ;  /* 0x0000750002007a0c */ /* 0x000fc40003f86270 */
[----:B------:R-:W-:Y:S02]  /*11410*/  SHF.L.U64.HI R219, R249, 0x1, R252 ;  /* 0x00000001f9db7819 */ /* 0x000fe400000102fc */
[----:B------:R-:W-:Y:S02]  /*11420*/  SHF.L.U64.HI R217, R248, 0x1, R251 ;  /* 0x00000001f8d97819 */ /* 0x000fe400000102fb */
[----:B------:R-:W-:Y:S02]  /*11430*/  SHF.L.U64.HI R215, R247, 0x1, R250 ;  /* 0x00000001f7d77819 */ /* 0x000fe400000102fa */
[----:B------:R-:W-:Y:S02]  /*11440*/  ISETP.GE.AND P2, PT, R223, c[0x0][0x1d4], PT ;  /* 0x00007500df007a0c */ /* 0x000fe40003f46270 */
.L_x_1264:
[----:B------:R-:W-:Y:S04]  /*11450*/  DEPBAR.LE SB0, 0x0 ;  /* 0x000080000000791a */ /* 0x000fe80000000000 */
[----:B------:R-:W-:Y:S01]  /*11460*/  WARPSYNC 0xffffffff ;  /* 0xffffffff00007948 */ /* 0x000fe20003800000 */
[----:B------:R-:W-:Y:S01]  /*11470*/  BAR.SYNC.DEFER_BLOCKING 0x0 ;  /* 0x0000000000007b1d */ /* 0x000fe20000010000 */
[----:B------:R-:W-:Y:S02]  /*11480*/  ISETP.GT.AND P0, PT, R234, R222, PT ;  /* 0x000000deea00720c */ /* 0x000fe40003f04270 */
[----:B------:R-:W-:Y:S03]  /*11490*/  MOV R6, R136 ;  /* 0x0000008800067202 */ /* 0x000fe60000000f00 */
        /* <DEDUP_REMOVED lines=27> */
.L_x_1338:
[----:B------:R-:W-:-:S05]  /*11650*/  BRA.DIV ~URZ, `(.L_x_1255) ;  /* 0x0000ae127f007947 */ /* 0x000fca000b800000 */
[----:B------:R4:W3:Y:S02]  /*11660*/  SHFL.IDX PT, R0, R19, RZ, 0x181f ;  /* 0x00181fff13007589 */ /* 0x0008e400000e0000 */
.L_x_1339:
[C---:B------:R-:W-:Y:S01]  /*11670*/  IMAD.SHL.U32 R2, R223.reuse, 0x2, RZ ;  /* 0x00000002df027824 */ /* 0x040fe200078e00ff */
[----:B------:R-:W-:Y:S02]  /*11680*/  IADD3 R24, R223, 0xc0, RZ ;  /* 0x000000c0df187810 */ /* 0x000fe40007ffe0ff */
[----:B------:R-:W-:Y:S02]  /*11690*/  LOP3.LUT P1, RZ, R212, 0x800, RZ, 0xc0, !PT ;  /* 0x00000800d4ff7812 */ /* 0x000fe4000782c0ff */
[----:B---3--:R-:W-:Y:S02]  /*116a0*/  IADD3 R16, P0, R0, R2, RZ ;  /* 0x0000000200107210 */ /* 0x008fe40007f1e0ff */
[----:B------:R-:W-:Y:S03]  /*116b0*/  ISETP.GE.AND P5, PT, R24, c[0x0][0x1d4], PT ;  /* 0x0000750018007a0c */ /* 0x000fe60003fa6270 */
[----:B------:R-:W-:Y:S01]  /*116c0*/  IMAD.X R17, R4, 0x1, R220, P0 ;  /* 0x0000000104117824 */ /* 0x000fe200000e06dc */
[----:B------:R-:W-:Y:S04]  /*116d0*/  IADD3 R10, P0, R0, R218, RZ ;  /* 0x000000da000a7210 */ /* 0x000fe80007f1e0ff */
        /* <DEDUP_REMOVED lines=16> */
.L_x_1340:
[C---:B---3--:R-:W-:Y:S01]  /*117e0*/  IMAD.SHL.U32 R2, R223.reuse, 0x2, RZ ;  /* 0x00000002df027824 */ /* 0x048fe200078e00ff */
[----:B----4-:R-:W-:Y:S04]  /*117f0*/  IADD3 R18, R223, 0xc0, RZ ;  /* 0x000000c0df127810 */ /* 0x010fe80007ffe0ff */
[----:B--2---:R-:W-:Y:S02]  /*11800*/  IADD3 R16, P0, R0, R2, RZ ;  /* 0x0000000200107210 */ /* 0x004fe40007f1e0ff */
        /* <DEDUP_REMOVED lines=14> */
[----:B------:R2:W-:Y:S03]  /*118f0*/  LDGSTS.E.BYPASS.LTC128B.128 [R213+0x9880], [R2.64], !P1 ;  /* 0x0988000002d57fae */ /* 0x0005e6000c901d4e */
.L_x_1253:
[----:B------:R-:W-:Y:S05]  /*11900*/  BSYNC B0 ;  /* 0x0000000000007941 */ /* 0x000fea0003800000 */
.L_x_1252:
        /* <DEDUP_REMOVED lines=173> */
[----:B------:R1:W1:Y:S10]  /*123e0*/  MUFU.TANH R139, R12 ;  /* 0x0000000c008b7308 */ /* 0x0002740000002400 */
[----:B------:R1:W1:Y:S01]  /*123f0*/  MUFU.TANH R137, R13 ;  /* 0x0000000d00897308 */ /* 0x0002620000002400 */
[----:B----4-:R-:W4:Y:S01]  /*12400*/  LDSM.16.M88.4 R8, [R205+0x5800] ;  /* 0x00580000cd08783b */ /* 0x010f220000000200 */
[----:B------:R-:W-:Y:S08]  /*12410*/  DEPBAR.LE SB0, 0x0 ;  /* 0x000080000000791a */ /* 0x000ff00000000000 */
[----:B------:R1:W1:Y:S01]  /*12420*/  MUFU.TANH R138, R14 ;  /* 0x0000000e008a7308 */ /* 0x0002620000002400 */
[----:B------:R-:W-:Y:S09]  /*12430*/  BAR.SYNC.DEFER_BLOCKING 0x0 ;  /* 0x0000000000007b1d */ /* 0x000ff20000010000 */
[----:B------:R1:W1:Y:S10]  /*12440*/  MUFU.TANH R164, R15 ;  /* 0x0000000f00a47308 */ /* 0x0002740000002400 */
[----:B------:R1:W1:Y:S10]  /*12450*/  MUFU.TANH R172, R16 ;  /* 0x0000001000ac7308 */ /* 0x0002740000002400 */
[----:B------:R1:W1:Y:S01]  /*12460*/  MUFU.TANH R173, R17 ;  /* 0x0000001100ad7308 */ /* 0x0002620000002400 */
[C---:B----4-:R-:W-:Y:S09]  /*12470*/  HMMA.16816.F32 R24, R180.reuse, R8, R24 ;  /* 0x00000008b418723c */ /* 0x050ff20000001818 */
[----:B------:R4:W1:Y:S01]  /*12480*/  MUFU.TANH R176, R18 ;  /* 0x0000001200b07308 */ /* 0x0008620000002400 */
[----:B------:R-:W-:Y:S09]  /*12490*/  HMMA.16816.F32 R28, R180, R10, R28 ;  /* 0x0000000ab41c723c */ /* 0x000ff2000000181c */
[----:B------:R4:W1:Y:S05]  /*124a0*/  MUFU.TANH R178, R19 ;  /* 0x0000001300b27308 */ /* 0x00086a0000002400 */
[----:B------:R-:W-:Y:S05]  /*124b0*/  FMUL.FTZ R24, R24, c[0x0][0x320] ;  /* 0x0000c80018187a20 */ /* 0x000fea0000410000 */
        /* <DEDUP_REMOVED lines=19> */
[----:B------:R-:W-:-:S05]  /*125f0*/  @!P0 BRA `(.L_x_1258) ;  /* 0x000004d000008947 */ /* 0x000fca0003800000 */
[----:B--23--:R-:W-:Y:S01]  /*12600*/  IMAD.MOV.U32 R0, RZ, RZ, 0x1 ;  /* 0x00000001ff007424 */ /* 0x00cfe200078e00ff */
        /* <DEDUP_REMOVED lines=18> */
[----:B------:R2:W3:Y:S04]  /*12730*/  @!P1 LDG.E R224, [R8.64] ;  /* 0x0000000e08e09981 */ /* 0x0004e8000c1e1900 */
[----:B------:R-:W-:Y:S04]  /*12740*/  IMAD R0, R0, c[0x0][0x1e0], RZ ;  /* 0x0000780000007a24 */ /* 0x000fe800078e02ff */
[----:B------:R-:W-:Y:S04]  /*12750*/  IMAD R0, R225, c[0x0][0x1e4], R0 ;  /* 0x00007900e1007a24 */ /* 0x000fe800078e0200 */
[----:B------:R-:W-:Y:S01]  /*12760*/  IMAD.IADD R3, R3, 0x1, R0 ;  /* 0x0000000103037824 */ /* 0x000fe200078e0200 */
[----:B--2---:R-:W-:Y:S02]  /*12770*/  IADD3 R8, -R237, 0x30, RZ ;  /* 0x00000030ed087810 */ /* 0x004fe40007ffe1ff */
[----:B---3--:R-:W-:Y:S01]  /*12780*/  SHF.R.S32.HI R9, RZ, 0x1f, R224 ;  /* 0x0000001fff097819 */ /* 0x008fe200000114e0 */
[----:B------:R-:W-:Y:S04]  /*12790*/  IMAD.WIDE.U32 R2, R224, c[0x0][0x1f0], R2 ;  /* 0x00007c00e0027a25 */ /* 0x000fe800078e0002 */
[----:B------:R-:W-:Y:S01]  /*127a0*/  IMAD R9, R9, c[0x0][0x1f0], RZ ;  /* 0x00007c0009097a24 */ /* 0x000fe200078e02ff */
[----:B------:R-:W-:Y:S03]  /*127b0*/  IADD3 R0, P0, R226, R2, RZ ;  /* 0x00000002e2007210 */ /* 0x000fe60007f1e0ff */
[----:B------:R-:W-:Y:S05]  /*127c0*/  IMAD R9, R224, c[0x0][0x1f4], R9 ;  /* 0x00007d00e0097a24 */ /* 0x000fea00078e0209 */
[----:B------:R-:W-:Y:S02]  /*127d0*/  IADD3.X R9, R245, R3, R9, P0, !PT ;  /* 0x00000003f5097210 */ /* 0x000fe400007fe409 */
[C---:B-1----:R-:W-:Y:S04]  /*127e0*/  LEA R16, P0, R0.reuse, c[0x0][0x1c8], 0x1 ;  /* 0x0000720000107a11 */ /* 0x042fe800078008ff */
[----:B------:R-:W-:Y:S02]  /*127f0*/  LEA.HI.X R9, R0, c[0x0][0x1cc], R9, 0x1, P0 ;  /* 0x0000730000097a11 */ /* 0x000fe400000f0c09 */
[----:B------:R-:W-:Y:S01]  /*12800*/  ISETP.GE.AND P0, PT, R8, 0x1, PT ;  /* 0x000000010800780c */ /* 0x000fe20003f06270 */
[----:B------:R-:W-:-:S10]  /*12810*/  BRA.DIV ~URZ, `(.L_x_1259) ;  /* 0x00009dc27f007947 */ /* 0x000fd4000b800000 */
[----:B------:R1:W2:Y:S02]  /*12820*/  SHFL.IDX PT, R4, R9, RZ, 0x181f ;  /* 0x00181fff09047589 */ /* 0x0002a400000e0000 */
.L_x_1341:
[----:B------:R-:W-:-:S05]  /*12830*/  BRA.DIV ~URZ, `(.L_x_1260) ;  /* 0x00009e227f007947 */ /* 0x000fca000b800000 */
[----:B------:R3:W1:Y:S02]  /*12840*/  SHFL.IDX PT, R0, R16, RZ, 0x181f ;  /* 0x00181fff10007589 */ /* 0x00066400000e0000 */
.L_x_1342:
[C---:B------:R-:W-:Y:S01]  /*12850*/  IMAD.SHL.U32 R2, R223.reuse, 0x2, RZ ;  /* 0x00000002df027824 */ /* 0x040fe200078e00ff */
[----:B------:R-:W-:Y:S04]  /*12860*/  IADD3 R17, R223, 0xc0, RZ ;  /* 0x000000c0df117810 */ /* 0x000fe80007ffe0ff */
[----:B-1----:R-:W-:Y:S02]  /*12870*/  @P0 IADD3 R14, P1, R0, R2, RZ ;  /* 0x00000002000e0210 */ /* 0x002fe40007f3e0ff */
[----:B------:R-:W-:Y:S03]  /*12880*/  ISETP.GE.AND P5, PT, R17, c[0x0][0x1d4], PT ;  /* 0x0000750011007a0c */ /* 0x000fe60003fa6270 */
[----:B--2---:R-:W-:Y:S01]  /*12890*/  @P0 IMAD.X R15, R4, 0x1, R220, P1 ;  /* 0x00000001040f0824 */ /* 0x004fe200008e06dc */
[----:B------:R-:W-:Y:S04]  /*128a0*/  @P0 IADD3 R12, P1, R0, R218, RZ ;  /* 0x000000da000c0210 */ /* 0x000fe80007f3e0ff */
[----:B------:R-:W-:Y:S01]  /*128b0*/  @!PT LDS RZ, [RZ] ;  /* 0x00000000fffff984 */ /* 0x000fe20000000800 */
[----:B------:R-:W-:Y:S01]  /*128c0*/  @!PT LDS RZ, [RZ] ;  /* 0x00000000fffff984 */ /* 0x000fe20000000800 */
[----:B------:R-:W-:Y:S01]  /*128d0*/  @!PT LDS RZ, [RZ] ;  /* 0x00000000fffff984 */ /* 0x000fe20000000800 */
[----:B------:R1:W-:Y:S01]  /*128e0*/  @P0 LDGSTS.E.BYPASS.LTC128B.128 [R213+0xa080], [R14.64], !P2 ;  /* 0x0a0800000ed50fae */ /* 0x0003e2000d101d4e */
[----:B------:R-:W-:Y:S01]  /*128f0*/  @P0 IMAD.X R13, R4, 0x1, R219, P1 ;  /* 0x00000001040d0824 */ /* 0x000fe200008e06db */
[----:B------:R-:W-:Y:S04]  /*12900*/  @P0 IADD3 R10, P1, R0, R216, RZ ;  /* 0x000000d8000a0210 */ /* 0x000fe80007f3e0ff */
        /* <DEDUP_REMOVED lines=8> */
[----:B------:R2:W1:Y:S04]  /*12990*/  SHFL.IDX PT, R4, R9, 0x1, 0x181f ;  /* 0x00381f0009047f89 */ /* 0x00046800000e0000 */
[----:B------:R2:W3:Y:S02]  /*129a0*/  SHFL.IDX PT, R0, R16, 0x1, 0x181f ;  /* 0x00381f0010007f89 */ /* 0x0004e400000e0000 */
.L_x_1343:
[C---:B-1----:R-:W-:Y:S01]  /*129b0*/  IMAD.SHL.U32 R2, R223.reuse, 0x2, RZ ;  /* 0x00000002df027824 */ /* 0x042fe200078e00ff */
[----:B------:R-:W-:Y:S04]  /*129c0*/  IADD3 R14, R223, 0xc0, RZ ;  /* 0x000000c0df0e7810 */ /* 0x000fe80007ffe0ff */
[----:B---3--:R-:W-:Y:S02]  /*129d0*/  @P0 IADD3 R12, P1, R0, R2, RZ ;  /* 0x00000002000c0210 */ /* 0x008fe40007f3e0ff */
[----:B------:R-:W-:Y:S03]  /*129e0*/  ISETP.GE.AND P5, PT, R14, c[0x0][0x1d4], PT ;  /* 0x000075000e007a0c */ /* 0x000fe60003fa6270 */
[----:B------:R-:W-:Y:S01]  /*129f0*/  @P0 IMAD.X R13, R4, 0x1, R220, P1 ;  /* 0x00000001040d0824 */ /* 0x000fe200008e06dc */
        /* <DEDUP_REMOVED lines=8> */
[----:B--2---:R-:W-:Y:S01]  /*12a80*/  @P0 IMAD.X R9, R4, 0x1, R217, P1 ;  /* 0x0000000104090824 */ /* 0x004fe200008e06d9 */
[----:B------:R-:W-:Y:S04]  /*12a90*/  @P0 IADD3 R2, P1, R0, R214, RZ ;  /* 0x000000d600020210 */ /* 0x000fe80007f3e0ff */
[----:B------:R1:W-:Y:S01]  /*12aa0*/  @P0 LDGSTS.E.BYPASS.LTC128B.128 [R213+0xe080], [R8.64], !P4 ;  /* 0x0e08000008d50fae */ /* 0x0003e2000e101d4e */
[----:B------:R-:W-:Y:S05]  /*12ab0*/  @P0 IMAD.X R3, R4, 0x1, R215, P1 ;  /* 0x0000000104030824 */ /* 0x000fea00008e06d7 */
[----:B------:R1:W-:Y:S03]  /*12ac0*/  @P0 LDGSTS.E.BYPASS.LTC128B.128 [R213+0xf880], [R2.64], !P5 ;  /* 0x0f88000002d50fae */ /* 0x0003e6000e901d4e */
.L_x_1258:
[----:B--23--:R-:W-:Y:S05]  /*12ad0*/  BSYNC B0 ;  /* 0x0000000000007941 */ /* 0x00cfea0003800000 */
.L_x_1257:
[----:B-1----:R-:W-:Y:S01]  /*12ae0*/  FMNMX.FTZ R2, R170, R136, !PT ;  /* 0x00000088aa027209 */ /* 0x002fe20007810000 */
        /* <DEDUP_REMOVED lines=25> */
[----:B------:R1:W2:Y:S02]  /*12c80*/  SHFL.BFLY PT, R0, R4, 0x2, 0x1f ;  /* 0x0c401f0004007f89 */ /* 0x0002a400000e0000 */
.L_x_1344:
[----:B--2---:R-:W-:Y:S01]  /*12c90*/  FMNMX.FTZ R136, R4, R0, !PT ;  /* 0x0000000004887209 */ /* 0x004fe20007810000 */
[----:B------:R-:W-:-:S05]  /*12ca0*/  BRA.DIV ~URZ, `(.L_x_1263) ;  /* 0x00009b627f007947 */ /* 0x000fca000b800000 */
[----:B-1----:R-:W-:Y:S04]  /*12cb0*/  SHFL.BFLY PT, R4, R8, 0x2, 0x1f ;  /* 0x0c401f0008047f89 */ /* 0x002fe800000e0000 */
[----:B------:R-:W1:Y:S02]  /*12cc0*/  SHFL.BFLY PT, R2, R136, 0x1, 0x1f ;  /* 0x0c201f0088027f89 */ /* 0x000e6400000e0000 */
[----:B-1----:R-:W-:Y:S02]  /*12cd0*/  FMNMX.FTZ R136, R136, R2, !PT ;  /* 0x0000000288887209 */ /* 0x002fe40007810000 */
[----:B------:R-:W-:Y:S05]  /*12ce0*/  FMNMX.FTZ R4, R8, R4, !PT ;  /* 0x0000000408047209 */ /* 0x000fea0007810000 */
[----:B------:R1:W2:Y:S02]  /*12cf0*/  SHFL.BFLY PT, R0, R4, 0x1, 0x1f ;  /* 0x0c201f0004007f89 */ /* 0x0002a400000e0000 */
.L_x_1345:
[C---:B------:R-:W-:Y:S01]  /*12d00*/  FADD.FTZ R2, -R136.reuse, R6 ;  /* 0x0000000688027221 */ /* 0x040fe20000010100 */
[----:B------:R-:W-:Y:S01]  /*12d10*/  WARPSYNC 0xffffffff ;  /* 0xffffffff00007948 */ /* 0x000fe20003800000 */
[----:B------:R-:W-:Y:S01]  /*12d20*/  FMUL.FTZ R6, R136, c[0x0][0x2d0] ;  /* 0x0000b40088067a20 */ /* 0x000fe20000410000 */
[----:B----4-:R-:W3:Y:S01]  /*12d30*/  LDSM.16.MT88.4 R16, [R201+0x4080] ;  /* 0x00408000c910783b */ /* 0x010ee20000004200 */
[----:B------:R-:W-:Y:S01]  /*12d40*/  FMUL.FTZ R2, R2, c[0x0][0x2d0] ;  /* 0x0000b40002027a20 */ /* 0x000fe20000410000 */
[----:B------:R-:W-:Y:S01]  /*12d50*/  ISETP.GT.AND P0, PT, R222, R236, PT ;  /* 0x000000ecde00720c */ /* 0x000fe20003f04270 */
[--C-:B------:R-:W-:Y:S04]  /*12d60*/  FFMA.FTZ R3, R170, c[0x0][0x2d0], -R6.reuse ;  /* 0x0000b400aa037a23 */ /* 0x100fe80000010806 */
[----:B------:R4:W-:Y:S01]  /*12d70*/  MUFU.EX2 R229, R3 ;  /* 0x0000000300e57308 */ /* 0x0009e20000000800 */
[----:B------:R-:W5:Y:S09]  /*12d80*/  LDSM.16.MT88.4 R24, [R202+0x4080] ;  /* 0x00408000ca18783b */ /* 0x000f720000004200 */
[----:B------:R-:W1:Y:S01]  /*12d90*/  MUFU.EX2 R2, R2 ;  /* 0x0000000200027308 */ /* 0x000e620000000800 */
[--C-:B----4-:R-:W-:Y:S09]  /*12da0*/  FFMA.FTZ R3, R169, c[0x0][0x2d0], -R6.reuse ;  /* 0x0000b400a9037a23 */ /* 0x110ff20000010806 */
[----:B------:R4:W-:Y:S02]  /*12db0*/  MUFU.EX2 R228, R3 ;  /* 0x0000000300e47308 */ /* 0x0009e40000000800 */
[--C-:B----4-:R-:W-:Y:S02]  /*12dc0*/  FFMA.FTZ R3, R139, c[0x0][0x2d0], -R6.reuse ;  /* 0x0000b4008b037a23 */ /* 0x110fe40000010806 */
[C---:B-1----:R-:W-:Y:S06]  /*12dd0*/  FMUL.FTZ R8, R2.reuse, R140 ;  /* 0x0000008c02087220 */ /* 0x042fec0000410000 */
[----:B------:R1:W-:Y:S01]  /*12de0*/  MUFU.EX2 R227, R3 ;  /* 0x0000000300e37308 */ /* 0x0003e20000000800 */
        /* <DEDUP_REMOVED lines=12> */
[----:B-12---:R-:W-:Y:S01]  /*12eb0*/  FMNMX.FTZ R3, R0, R4, !PT ;  /* 0x0000000400037209 */ /* 0x006fe20007810000 */
[--C-:B------:R-:W-:Y:S02]  /*12ec0*/  FFMA.FTZ R0, R137, c[0x0][0x2d0], -R6.reuse ;  /* 0x0000b40089007a23 */ /* 0x100fe40000010806 */
[C---:B------:R-:W-:Y:S02]  /*12ed0*/  FMUL.FTZ R41, R2.reuse, R41 ;  /* 0x0000002902297220 */ /* 0x040fe40000410000 */
[----:B------:R-:W1:Y:S01]  /*12ee0*/  MUFU.EX2 R226, R0 ;  /* 0x0000000000e27308 */ /* 0x000e620000000800 */
        /* <DEDUP_REMOVED lines=12> */
[----:B-1----:R-:W-:Y:S01]  /*12fb0*/  F2FP.PACK_AB R166, R226, R227 ;  /* 0x000000e3e2a6723e */ /* 0x002fe200000000ff */
[C---:B------:R-:W-:Y:S02]  /*12fc0*/  FADD.FTZ R0, -R3.reuse, R7 ;  /* 0x0000000703007221 */ /* 0x040fe40000010100 */
[----:B------:R-:W-:Y:S02]  /*12fd0*/  FMUL.FTZ R7, R3, c[0x0][0x2d0] ;  /* 0x0000b40003077a20 */ /* 0x000fe40000410000 */
[----:B------:R-:W-:Y:S02]  /*12fe0*/  FMUL.FTZ R0, R0, c[0x0][0x2d0] ;  /* 0x0000b40000007a20 */ /* 0x000fe40000410000 */
[--C-:B------:R-:W-:Y:S02]  /*12ff0*/  FFMA.FTZ R4, R168, c[0x0][0x2d0], -R7.reuse ;  /* 0x0000b400a8047a23 */ /* 0x100fe40000010807 */
[C---:B------:R-:W-:Y:S02]  /*13000*/  FMUL.FTZ R68, R2.reuse, R68 ;  /* 0x0000004402447220 */ /* 0x040fe40000410000 */
[----:B------:R1:W-:Y:S01]  /*13010*/  MUFU.EX2 R221, R4 ;  /* 0x0000000400dd7308 */ /* 0x0003e20000000800 */
[C---:B------:R-:W-:Y:S02]  /*13020*/  FMUL.FTZ R69, R2.reuse, R69 ;  /* 0x0000004502457220 */ /* 0x040fe40000410000 */
[C---:B------:R-:W-:Y:S02]  /*13030*/  FMUL.FTZ R72, R2.reuse, R72 ;  /* 0x0000004802487220 */ /* 0x040fe40000410000 */
[C---:B------:R-:W-:Y:S02]  /*13040*/  FMUL.FTZ R73, R2.reuse, R73 ;  /* 0x0000004902497220 */ /* 0x040fe40000410000 */
[C---:B------:R-:W-:Y:S02]  /*13050*/  FMUL.FTZ R76, R2.reuse, R76 ;  /* 0x0000004c024c7220 */ /* 0x040fe40000410000 */
[C---:B------:R-:W-:Y:S01]  /*13060*/  FMUL.FTZ R77, R2.reuse, R77 ;  /* 0x0000004d024d7220 */ /* 0x040fe20000410000 */
[----:B------:R-:W2:Y:S01]  /*13070*/  MUFU.EX2 R0, R0 ;  /* 0x0000000000007308 */ /* 0x000ea20000000800 */
[C---:B------:R-:W-:Y:S02]  /*13080*/  FMUL.FTZ R80, R2.reuse, R80 ;  /* 0x0000005002507220 */ /* 0x040fe40000410000 */
[C---:B------:R-:W-:Y:S02]  /*13090*/  FMUL.FTZ R81, R2.reuse, R81 ;  /* 0x0000005102517220 */ /* 0x040fe40000410000 */
[C---:B------:R-:W-:Y:S02]  /*130a0*/  FMUL.FTZ R84, R2.reuse, R84 ;  /* 0x0000005402547220 */ /* 0x040fe40000410000 */
[C---:B------:R-:W-:Y:S02]  /*130b0*/  FMUL.FTZ R85, R2.reuse, R85 ;  /* 0x0000005502557220 */ /* 0x040fe40000410000 */
[C---:B------:R-:W-:Y:S02]  /*130c0*/  FMUL.FTZ R88, R2.reuse, R88 ;  /* 0x0000005802587220 */ /* 0x040fe40000410000 */
[C---:B------:R-:W-:Y:S02]  /*130d0*/  FMUL.FTZ R89, R2.reuse, R89 ;  /* 0x0000005902597220 */ /* 0x040fe40000410000 */
[C---:B------:R-:W-:Y:S02]  /*130e0*/  FMUL.FTZ R92, R2.reuse, R92 ;  /* 0x0000005c025c7220 */ /* 0x040fe40000410000 */
[--C-:B-1----:R-:W-:Y:S02]  /*130f0*/  FFMA.FTZ R4, R171, c[0x0][0x2d0], -R7.reuse ;  /* 0x0000b400ab047a23 */ /* 0x102fe40000010807 */
[----:B------:R-:W-:Y:S01]  /*13100*/  LDSM.16.MT88.4 R168, [R202+0x7880] ;  /* 0x00788000caa8783b */ /* 0x000fe20000004200 */
[C---:B------:R-:W-:Y:S01]  /*13110*/  FMUL.FTZ R93, R2.reuse, R93 ;  /* 0x0000005d025d7220 */ /* 0x040fe20000410000 */
[----:B------:R-:W1:Y:S01]  /*13120*/  MUFU.EX2 R199, R4 ;  /* 0x0000000400c77308 */ /* 0x000e620000000800 */
[C---:B------:R-:W-:Y:S02]  /*13130*/  FMUL.FTZ R96, R2.reuse, R96 ;  /* 0x0000006002607220 */ /* 0x040fe40000410000 */
[----:B------:R-:W-:Y:S02]  /*13140*/  FMUL.FTZ R97, R2, R97 ;  /* 0x0000006102617220 */ /* 0x000fe40000410000 */
[C---:B--2---:R-:W-:Y:S02]  /*13150*/  FMUL.FTZ R10, R0.reuse, R142 ;  /* 0x0000008e000a7220 */ /* 0x044fe40000410000 */
[C---:B------:R-:W-:Y:S02]  /*13160*/  FMUL.FTZ R11, R0.reuse, R143 ;  /* 0x0000008f000b7220 */ /* 0x040fe40000410000 */
[C---:B------:R-:W-:Y:S01]  /*13170*/  FMUL.FTZ R14, R0.reuse, R146 ;  /* 0x00000092000e7220 */ /* 0x040fe20000410000 */
[----:B------:R-:W2:Y:S01]  /*13180*/  LDSM.16.MT88.4 R140, [R204+0x4080] ;  /* 0x00408000cc8c783b */ /* 0x000ea20000004200 */
[C---:B------:R-:W-:Y:S02]  /*13190*/  FMUL.FTZ R15, R0.reuse, R147 ;  /* 0x00000093000f7220 */ /* 0x040fe40000410000 */
[C---:B------:R-:W-:Y:S02]  /*131a0*/  FMUL.FTZ R22, R0.reuse, R154 ;  /* 0x0000009a00167220 */ /* 0x040fe40000410000 */
[C---:B------:R-:W-:Y:S02]  /*131b0*/  FMUL.FTZ R23, R0.reuse, R155 ;  /* 0x0000009b00177220 */ /* 0x040fe40000410000 */
[C---:B------:R-:W-:Y:S01]  /*131c0*/  FMUL.FTZ R30, R0.reuse, R162 ;  /* 0x000000a2001e7220 */ /* 0x040fe20000410000 */
[----:B------:R-:W4:Y:S01]  /*131d0*/  LDSM.16.MT88.4 R144, [R203+0x4080] ;  /* 0x00408000cb90783b */ /* 0x000f220000004200 */
[C---:B------:R-:W-:Y:S02]  /*131e0*/  FMUL.FTZ R31, R0.reuse, R163 ;  /* 0x000000a3001f7220 */ /* 0x040fe40000410000 */
[C---:B------:R-:W-:Y:S02]  /*131f0*/  FMUL.FTZ R34, R0.reuse, R34 ;  /* 0x0000002200227220 */ /* 0x040fe40000410000 */
[----:B------:R-:W-:Y:S01]  /*13200*/  FMUL.FTZ R35, R0, R35 ;  /* 0x0000002300237220 */ /* 0x000fe20000410000 */
[----:B-1----:R-:W-:Y:S01]  /*13210*/  F2FP.PACK_AB R165, R199, R221 ;  /* 0x000000ddc7a5723e */ /* 0x002fe200000000ff */
[--C-:B------:R-:W-:Y:S01]  /*13220*/  FFMA.FTZ R4, R138, c[0x0][0x2d0], -R7.reuse ;  /* 0x0000b4008a047a23 */ /* 0x100fe20000010807 */
[----:B------:R-:W-:Y:S01]  /*13230*/  LDSM.16.MT88.4 R152, [R202+0x4880] ;  /* 0x00488000ca98783b */ /* 0x000fe20000004200 */
[C---:B------:R-:W-:Y:S02]  /*13240*/  FMUL.FTZ R38, R0.reuse, R38 ;  /* 0x0000002600267220 */ /* 0x040fe40000410000 */
[----:B------:R1:W-:Y:S01]  /*13250*/  MUFU.EX2 R198, R4 ;  /* 0x0000000400c67308 */ /* 0x0003e20000000800 */
[C---:B------:R-:W-:Y:S02]  /*13260*/  FMUL.FTZ R39, R0.reuse, R39 ;  /* 0x0000002700277220 */ /* 0x040fe40000410000 */
[C---:B------:R-:W-:Y:S02]  /*13270*/  FMUL.FTZ R42, R0.reuse, R42 ;  /* 0x0000002a002a7220 */ /* 0x040fe40000410000 */
[----:B------:R-:W-:Y:S01]  /*13280*/  LDSM.16.MT88.4 R160, [R203+0x4880] ;  /* 0x00488000cba0783b */ /* 0x000fe20000004200 */
        /* <DEDUP_REMOVED lines=9> */
[--C-:B-1----:R-:W-:Y:S01]  /*13320*/  FFMA.FTZ R4, R164, c[0x0][0x2d0], -R7.reuse ;  /* 0x0000b400a4047a23 */ /* 0x102fe20000010807 */
[----:B------:R-:W-:Y:S01]  /*13330*/  F2FP.PACK_AB R164, R228, R229 ;  /* 0x000000e5e4a4723e */ /* 0x000fe200000000ff */
        /* <DEDUP_REMOVED lines=15> */
[--C-:B------:R-:W-:Y:S02]  /*13430*/  FFMA.FTZ R4, R172, c[0x0][0x2d0], -R6.reuse ;  /* 0x0000b400ac047a23 */ /* 0x100fe40000010806 */
[C---:B------:R-:W-:Y:S02]  /*13440*/  FMUL.FTZ R87, R0.reuse, R87 ;  /* 0x0000005700577220 */ /* 0x040fe40000410000 */
[----:B------:R1:W-:Y:S01]  /*13450*/  MUFU.EX2 R196, R4 ;  /* 0x0000000400c47308 */ /* 0x0003e20000000800 */
[C---:B------:R-:W-:Y:S01]  /*13460*/  FMUL.FTZ R90, R0.reuse, R90 ;  /* 0x0000005a005a7220 */ /* 0x040fe20000410000 */
[C---:B---3--:R-:W-:Y:S05]  /*13470*/  HMMA.16816.F32 R8, R164.reuse, R16, R8 ;  /* 0x00000010a408723c */ /* 0x048fea0000001808 */
[----:B------:R-:W-:Y:S02]  /*13480*/  FMUL.FTZ R91, R0, R91 ;  /* 0x0000005b005b7220 */ /* 0x000fe40000410000 */
[C---:B------:R-:W-:Y:S01]  /*13490*/  FMUL.FTZ R16, R2.reuse, R148 ;  /* 0x0000009402107220 */ /* 0x040fe20000410000 */
[C---:B------:R-:W-:Y:S04]  /*134a0*/  HMMA.16816.F32 R12, R164.reuse, R18, R12 ;  /* 0x00000012a40c723c */ /* 0x040fe8000000180c */
[----:B------:R-:W-:Y:S02]  /*134b0*/  FMUL.FTZ R17, R2, R149 ;  /* 0x0000009502117220 */ /* 0x000fe40000410000 */
[C---:B------:R-:W-:Y:S02]  /*134c0*/  FMUL.FTZ R94, R0.reuse, R94 ;  /* 0x0000005e005e7220 */ /* 0x040fe40000410000 */
[C---:B------:R-:W-:Y:S04]  /*134d0*/  FMUL.FTZ R18, R0.reuse, R150 ;  /* 0x0000009600127220 */ /* 0x040fe80000410000 */
[C---:B------:R-:W-:Y:S02]  /*134e0*/  FMUL.FTZ R19, R0.reuse, R151 ;  /* 0x0000009700137220 */ /* 0x040fe40000410000 */
[----:B------:R-:W3:Y:S01]  /*134f0*/  LDSM.16.MT88.4 R148, [R201+0x5880] ;  /* 0x00588000c994783b */ /* 0x000ee20000004200 */
[--C-:B-1----:R-:W-:Y:S02]  /*13500*/  FFMA.FTZ R4, R173, c[0x0][0x2d0], -R6.reuse ;  /* 0x0000b400ad047a23 */ /* 0x102fe40000010806 */
[C---:B------:R-:W-:Y:S02]  /*13510*/  FMUL.FTZ R95, R0.reuse, R95 ;  /* 0x0000005f005f7220 */ /* 0x040fe40000410000 */
[C---:B-----5:R-:W-:Y:S01]  /*13520*/  HMMA.16816.F32 R16, R164.reuse, R24, R16 ;  /* 0x00000018a410723c */ /* 0x060fe20000001810 */
[----:B------:R1:W5:Y:S02]  /*13530*/  MUFU.EX2 R195, R4 ;  /* 0x0000000400c37308 */ /* 0x0003640000000800 */
[C---:B------:R-:W-:Y:S02]  /*13540*/  FMUL.FTZ R98, R0.reuse, R98 ;  /* 0x0000006200627220 */ /* 0x040fe40000410000 */
[----:B------:R-:W-:Y:S02]  /*13550*/  FMUL.FTZ R99, R0, R99 ;  /* 0x0000006300637220 */ /* 0x000fe40000410000 */
[C---:B------:R-:W-:Y:S01]  /*13560*/  FMUL.FTZ R24, R2.reuse, R156 ;  /* 0x0000009c02187220 */ /* 0x040fe20000410000 */
[C---:B------:R-:W-:Y:S04]  /*13570*/  HMMA.16816.F32 R20, R164.reuse, R26, R20 ;  /* 0x0000001aa414723c */ /* 0x040fe80000001814 */
[C---:B------:R-:W-:Y:S02]  /*13580*/  FMUL.FTZ R25, R2.reuse, R157 ;  /* 0x0000009d02197220 */ /* 0x040fe40000410000 */
[----:B------:R-:W-:Y:S02]  /*13590*/  FMUL.FTZ R100, R2, R100 ;  /* 0x0000006402647220 */ /* 0x000fe40000410000 */
[C---:B------:R-:W-:Y:S04]  /*135a0*/  FMUL.FTZ R26, R0.reuse, R158 ;  /* 0x0000009e001a7220 */ /* 0x040fe80000410000 */
[----:B------:R-:W-:Y:S02]  /*135b0*/  FMUL.FTZ R27, R0, R159 ;  /* 0x0000009f001b7220 */ /* 0x000fe40000410000 */
[----:B------:R-:W-:Y:S01]  /*135c0*/  LDSM.16.MT88.4 R156, [R204+0x4880] ;  /* 0x00488000cc9c783b */ /* 0x000fe20000004200 */
[----:B------:R-:W-:Y:S02]  /*135d0*/  FMUL.FTZ R101, R2, R101 ;  /* 0x0000006502657220 */ /* 0x000fe40000410000 */
[--C-:B-1----:R-:W-:Y:S02]  /*135e0*/  FFMA.FTZ R4, R174, c[0x0][0x2d0], -R6.reuse ;  /* 0x0000b400ae047a23 */ /* 0x102fe40000010806 */
[C---:B--2---:R-:W-:Y:S02]  /*135f0*/  HMMA.16816.F32 R24, R164.reuse, R140, R24 ;  /* 0x0000008ca418723c */ /* 0x044fe40000001818 */
[----:B------:R1:W-:Y:S01]  /*13600*/  MUFU.EX2 R194, R4 ;  /* 0x0000000400c27308 */ /* 0x0003e20000000800 */
[C---:B------:R-:W-:Y:S02]  /*13610*/  FMUL.FTZ R102, R0.reuse, R102 ;  /* 0x0000006600667220 */ /* 0x040fe40000410000 */
[----:B------:R-:W-:Y:S02]  /*13620*/  FMUL.FTZ R103, R0, R103 ;  /* 0x0000006700677220 */ /* 0x000fe40000410000 */
[C---:B------:R-:W-:Y:S01]  /*13630*/  FMUL.FTZ R104, R2.reuse, R104 ;  /* 0x0000006802687220 */ /* 0x040fe20000410000 */
[C---:B------:R-:W-:Y:S01]  /*13640*/  HMMA.16816.F32 R28, R164.reuse, R142, R28 ;  /* 0x0000008ea41c723c */ /* 0x040fe2000000181c */
[----:B------:R-:W2:Y:S03]  /*13650*/  LDSM.16.MT88.4 R140, [R202+0x5880] ;  /* 0x00588000ca8c783b */ /* 0x000ea60000004200 */
[----:B------:R-:W-:Y:S02]  /*13660*/  FMUL.FTZ R105, R2, R105 ;  /* 0x0000006902697220 */ /* 0x000fe40000410000 */
[C---:B------:R-:W-:Y:S02]  /*13670*/  FMUL.FTZ R106, R0.reuse, R106 ;  /* 0x0000006a006a7220 */ /* 0x040fe40000410000 */
[C---:B----4-:R-:W-:Y:S04]  /*13680*/  HMMA.16816.F32 R32, R164.reuse, R144, R32 ;  /* 0x00000090a420723c */ /* 0x050fe80000001820 */
[----:B------:R-:W-:Y:S02]  /*13690*/  FMUL.FTZ R107, R0, R107 ;  /* 0x0000006b006b7220 */ /* 0x000fe40000410000 */
[C---:B------:R-:W-:Y:S02]  /*136a0*/  FMUL.FTZ R108, R2.reuse, R108 ;  /* 0x0000006c026c7220 */ /* 0x040fe40000410000 */
[C---:B------:R-:W-:Y:S01]  /*136b0*/  HMMA.16816.F32 R36, R164.reuse, R146, R36 ;  /* 0x00000092a424723c */ /* 0x040fe20000001824 */
[----:B------:R-:W4:Y:S03]  /*136c0*/  LDSM.16.MT88.4 R144, [R204+0x5880] ;  /* 0x00588000cc90783b */ /* 0x000f260000004200 */
[--C-:B-1----:R-:W-:Y:S02]  /*136d0*/  FFMA.FTZ R4, R175, c[0x0][0x2d0], -R6.reuse ;  /* 0x0000b400af047a23 */ /* 0x102fe40000010806 */
[----:B------:R-:W-:Y:S02]  /*136e0*/  FMUL.FTZ R109, R2, R109 ;  /* 0x0000006d026d7220 */ /* 0x000fe40000410000 */
[C---:B---3--:R-:W-:Y:S01]  /*136f0*/  HMMA.16816.F32 R40, R164.reuse, R148, R40 ;  /* 0x00000094a428723c */ /* 0x048fe20000001828 */
[----:B------:R-:W-:Y:S01]  /*13700*/  LDSM.16.MT88.4 R172, [R201+0x6880] ;  /* 0x00688000c9ac783b */ /* 0x000fe20000004200 */
[----:B------:R1:W-:Y:S02]  /*13710*/  MUFU.EX2 R193, R4 ;  /* 0x0000000400c17308 */ /* 0x0003e40000000800 */
[C---:B------:R-:W-:Y:S02]  /*13720*/  FMUL.FTZ R110, R0.reuse, R110 ;  /* 0x0000006e006e7220 */ /* 0x040fe40000410000 */
[----:B------:R-:W-:Y:S02]  /*13730*/  FMUL.FTZ R111, R0, R111 ;  /* 0x0000006f006f7220 */ /* 0x000fe40000410000 */
[C---:B------:R-:W-:Y:S01]  /*13740*/  HMMA.16816.F32 R44, R164.reuse, R150, R44 ;  /* 0x00000096a42c723c */ /* 0x040fe2000000182c */
[----:B------:R-:W3:Y:S03]  /*13750*/  LDSM.16.MT88.4 R148, [R203+0x5880] ;  /* 0x00588000cb94783b */ /* 0x000ee60000004200 */
        /* <DEDUP_REMOVED lines=9> */
[--C-:B-1----:R-:W-:Y:S02]  /*137f0*/  FFMA.FTZ R4, R176, c[0x0][0x2d0], -R7.reuse ;  /* 0x0000b400b0047a23 */ /* 0x102fe40000010807 */
[C---:B------:R-:W-:Y:S02]  /*13800*/  FMUL.FTZ R118, R0.reuse, R118 ;  /* 0x0000007600767220 */ /* 0x040fe40000410000 */
[C---:B----4-:R-:W-:Y:S01]  /*13810*/  HMMA.16816.F32 R56, R164.reuse, R144, R56 ;  /* 0x00000090a438723c */ /* 0x050fe20000001838 */
[----:B------:R1:W-:Y:S03]  /*13820*/  MUFU.EX2 R192, R4 ;  /* 0x0000000400c07308 */ /* 0x0003e60000000800 */
[----:B------:R-:W-:Y:S02]  /*13830*/  FMUL.FTZ R119, R0, R119 ;  /* 0x0000007700777220 */ /* 0x000fe40000410000 */
[C---:B------:R-:W-:Y:S02]  /*13840*/  FMUL.FTZ R120, R2.reuse, R120 ;  /* 0x0000007802787220 */ /* 0x040fe40000410000 */
[C---:B------:R-:W-:Y:S01]  /*13850*/  HMMA.16816.F32 R60, R164.reuse, R146, R60 ;  /* 0x00000092a43c723c */ /* 0x040fe2000000183c */
[----:B------:R-:W4:Y:S03]  /*13860*/  LDSM.16.MT88.4 R144, [R202+0x7080] ;  /* 0x00708000ca90783b */ /* 0x000f260000004200 */
[----:B------:R-:W-:Y:S02]  /*13870*/  FMUL.FTZ R121, R2, R121 ;  /* 0x0000007902797220 */ /* 0x000fe40000410000 */
[C---:B------:R-:W-:Y:S02]  /*13880*/  FMUL.FTZ R122, R0.reuse, R122 ;  /* 0x0000007a007a7220 */ /* 0x040fe40000410000 */
[C---:B---3--:R-:W-:Y:S04]  /*13890*/  HMMA.16816.F32 R64, R164.reuse, R148, R64 ;  /* 0x00000094a440723c */ /* 0x048fe80000001840 */
[----:B------:R-:W-:Y:S02]  /*138a0*/  FMUL.FTZ R123, R0, R123 ;  /* 0x0000007b007b7220 */ /* 0x000fe40000410000 */
[----:B------:R-:W-:Y:S02]  /*138b0*/  FMUL.FTZ R124, R2, R124 ;  /* 0x0000007c027c7220 */ /* 0x000fe40000410000 */
[C---:B------:R-:W-:Y:S01]  /*138c0*/  HMMA.16816.F32 R68, R164.reuse, R150, R68 ;  /* 0x00000096a444723c */ /* 0x040fe20000001844 */
[----:B------:R-:W3:Y:S03]  /*138d0*/  LDSM.16.MT88.4 R148, [R204+0x7080] ;  /* 0x00708000cc94783b */ /* 0x000ee60000004200 */
[--C-:B-1----:R-:W-:Y:S02]  /*138e0*/  FFMA.FTZ R4, R178, c[0x0][0x2d0], -R7.reuse ;  /* 0x0000b400b2047a23 */ /* 0x102fe40000010807 */
[----:B------:R-:W-:Y:S02]  /*138f0*/  FMUL.FTZ R125, R2, R125 ;  /* 0x0000007d027d7220 */ /* 0x000fe40000410000 */
[----:B------:R1:W1:Y:S01]  /*13900*/  MUFU.EX2 R191, R4 ;  /* 0x0000000400bf7308 */ /* 0x0002620000000800 */
        /* <DEDUP_REMOVED lines=13> */
[----:B-1----:R-:W-:Y:S02]  /*139e0*/  FFMA.FTZ R4, R177, c[0x0][0x2d0], -R7 ;  /* 0x0000b400b1047a23 */ /* 0x002fe40000010807 */
[----:B------:R-:W-:Y:S02]  /*139f0*/  FMUL.FTZ R133, R2, R133 ;  /* 0x0000008502857220 */ /* 0x000fe40000410000 */
[C---:B---3--:R-:W-:Y:S01]  /*13a00*/  HMMA.16816.F32 R88, R164.reuse, R148, R88 ;  /* 0x00000094a458723c */ /* 0x048fe20000001858 */
[----:B------:R1:W-:Y:S03]  /*13a10*/  MUFU.EX2 R190, R4 ;  /* 0x0000000400be7308 */ /* 0x0003e60000000800 */
[C---:B------:R-:W-:Y:S02]  /*13a20*/  FMUL.FTZ R134, R0.reuse, R134 ;  /* 0x0000008600867220 */ /* 0x040fe40000410000 */
[----:B------:R-:W-:Y:S02]  /*13a30*/  FMUL.FTZ R135, R0, R135 ;  /* 0x0000008700877220 */ /* 0x000fe40000410000 */
[C---:B------:R-:W-:Y:S01]  /*13a40*/  HMMA.16816.F32 R92, R164.reuse, R150, R92 ;  /* 0x00000096a45c723c */ /* 0x040fe2000000185c */
[----:B------:R-:W3:Y:S03]  /*13a50*/  LDSM.16.MT88.4 R148, [R202+0x8880] ;  /* 0x00888000ca94783b */ /* 0x000ee60000004200 */
[----:B------:R-:W-:Y:S02]  /*13a60*/  FFMA.FTZ R2, R2, R231, R229 ;  /* 0x000000e702027223 */ /* 0x000fe400000100e5 */
[----:B------:R-:W-:Y:S02]  /*13a70*/  FFMA.FTZ R0, R0, R230, R221 ;  /* 0x000000e600007223 */ /* 0x000fe400000100dd */
[C---:B--2---:R-:W-:Y:S08]  /*13a80*/  HMMA.16816.F32 R96, R164.reuse, R140, R96 ;  /* 0x0000008ca460723c */ /* 0x044ff00000001860 */
[C---:B------:R-:W-:Y:S01]  /*13a90*/  HMMA.16816.F32 R100, R164.reuse, R142, R100 ;  /* 0x0000008ea464723c */ /* 0x040fe20000001864 */
[----:B------:R-:W2:Y:S03]  /*13aa0*/  LDSM.16.MT88.4 R140, [R204+0x8880] ;  /* 0x00888000cc8c783b */ /* 0x000ea60000004200 */
[--C-:B-1----:R-:W-:Y:S04]  /*13ab0*/  FFMA.FTZ R4, R179, c[0x0][0x2d0], -R7.reuse ;  /* 0x0000b400b3047a23 */ /* 0x102fe80000010807 */
[C---:B----4-:R-:W-:Y:S01]  /*13ac0*/  HMMA.16816.F32 R104, R164.reuse, R144, R104 ;  /* 0x00000090a468723c */ /* 0x050fe20000001868 */
[----:B------:R-:W-:Y:S01]  /*13ad0*/  LDSM.16.MT88.4 R176, [R202+0x6880] ;  /* 0x00688000cab0783b */ /* 0x000fe20000004200 */
[----:B------:R1:W4:Y:S06]  /*13ae0*/  MUFU.EX2 R189, R4 ;  /* 0x0000000400bd7308 */ /* 0x00032c0000000800 */
[C---:B------:R-:W-:Y:S01]  /*13af0*/  HMMA.16816.F32 R108, R164.reuse, R146, R108 ;  /* 0x00000092a46c723c */ /* 0x040fe2000000186c */
[----:B------:R-:W4:Y:S07]  /*13b00*/  LDSM.16.MT88.4 R144, [R203+0x8880] ;  /* 0x00888000cb90783b */ /* 0x000f2e0000004200 */
[C---:B---3--:R-:W-:Y:S08]  /*13b10*/  HMMA.16816.F32 R112, R164.reuse, R148, R112 ;  /* 0x00000094a470723c */ /* 0x048ff00000001870 */
[C---:B------:R-:W-:Y:S01]  /*13b20*/  HMMA.16816.F32 R116, R164.reuse, R150, R116 ;  /* 0x00000096a474723c */ /* 0x040fe20000001874 */
[----:B------:R-:W3:Y:S03]  /*13b30*/  LDSM.16.MT88.4 R148, [R201+0x4880] ;  /* 0x00488000c994783b */ /* 0x000ee60000004200 */
[--C-:B-1----:R-:W-:Y:S04]  /*13b40*/  FFMA.FTZ R4, R180, c[0x0][0x2d0], -R6.reuse ;  /* 0x0000b400b4047a23 */ /* 0x102fe80000010806 */
[----:B------:R1:W-:Y:S01]  /*13b50*/  MUFU.EX2 R188, R4 ;  /* 0x0000000400bc7308 */ /* 0x0003e20000000800 */
[C---:B--2---:R-:W-:Y:S07]  /*13b60*/  HMMA.16816.F32 R120, R164.reuse, R140, R120 ;  /* 0x0000008ca478723c */ /* 0x044fee0000001878 */
[----:B-----5:R-:W-:Y:S01]  /*13b70*/  F2FP.PACK_AB R140, R195, R196 ;  /* 0x000000c4c38c723e */ /* 0x020fe200000000ff */
[C---:B------:R-:W-:Y:S04]  /*13b80*/  HMMA.16816.F32 R124, R164.reuse, R142, R124 ;  /* 0x0000008ea47c723c */ /* 0x040fe8000000187c */
[----:B------:R-:W-:Y:S03]  /*13b90*/  F2FP.PACK_AB R141, R191, R192 ;  /* 0x000000c0bf8d723e */ /* 0x000fe600000000ff */
[----:B------:R-:W-:Y:S01]  /*13ba0*/  F2FP.PACK_AB R142, R193, R194 ;  /* 0x000000c2c18e723e */ /* 0x000fe200000000ff */
[C---:B----4-:R-:W-:Y:S04]  /*13bb0*/  HMMA.16816.F32 R128, R164.reuse, R144, R128 ;  /* 0x00000090a480723c */ /* 0x050fe80000001880 */
[----:B------:R-:W-:Y:S01]  /*13bc0*/  F2FP.PACK_AB R143, R189, R190 ;  /* 0x000000bebd8f723e */ /* 0x000fe200000000ff */
[--C-:B-1----:R-:W-:Y:S03]  /*13bd0*/  FFMA.FTZ R4, R182, c[0x0][0x2d0], -R6.reuse ;  /* 0x0000b400b6047a23 */ /* 0x102fe60000010806 */
[----:B------:R-:W-:Y:S01]  /*13be0*/  HMMA.16816.F32 R132, R164, R146, R132 ;  /* 0x00000092a484723c */ /* 0x000fe20000001884 */
[----:B------:R-:W1:Y:S01]  /*13bf0*/  LDSM.16.MT88.4 R144, [R201+0x6080] ;  /* 0x00608000c990783b */ /* 0x000e620000004200 */
[----:B------:R2:W4:Y:S06]  /*13c00*/  MUFU.EX2 R182, R4 ;  /* 0x0000000400b67308 */ /* 0x00052c0000000800 */
[C---:B---3--:R-:W-:Y:S01]  /*13c10*/  HMMA.16816.F32 R8, R140.reuse, R148, R8 ;  /* 0x000000948c08723c */ /* 0x048fe20000001808 */
[----:B------:R-:W-:Y:S07]  /*13c20*/  LDSM.16.MT88.4 R164, [R201+0x7880] ;  /* 0x00788000c9a4783b */ /* 0x000fee0000004200 */
[C---:B------:R-:W-:Y:S01]  /*13c30*/  HMMA.16816.F32 R12, R140.reuse, R150, R12 ;  /* 0x000000968c0c723c */ /* 0x040fe2000000180c */
[----:B------:R-:W3:Y:S07]  /*13c40*/  LDSM.16.MT88.4 R148, [R202+0x6080] ;  /* 0x00608000ca94783b */ /* 0x000eee0000004200 */
[C---:B------:R-:W-:Y:S04]  /*13c50*/  HMMA.16816.F32 R16, R140.reuse, R152, R16 ;  /* 0x000000988c10723c */ /* 0x040fe80000001810 */
[--C-:B--2---:R-:W-:Y:S04]  /*13c60*/  FFMA.FTZ R4, R181, c[0x0][0x2d0], -R6.reuse ;  /* 0x0000b400b5047a23 */ /* 0x104fe80000010806 */
[C---:B------:R-:W-:Y:S01]  /*13c70*/  HMMA.16816.F32 R20, R140.reuse, R154, R20 ;  /* 0x0000009a8c14723c */ /* 0x040fe20000001814 */
[----:B------:R-:W2:Y:S01]  /*13c80*/  LDSM.16.MT88.4 R152, [R204+0x6080] ;  /* 0x00608000cc98783b */ /* 0x000ea20000004200 */
[----:B------:R5:W-:Y:S06]  /*13c90*/  MUFU.EX2 R181, R4 ;  /* 0x0000000400b57308 */ /* 0x000bec0000000800 */
[C---:B------:R-:W-:Y:S08]  /*13ca0*/  HMMA.16816.F32 R24, R140.reuse, R156, R24 ;  /* 0x0000009c8c18723c */ /* 0x040ff00000001818 */
[C---:B------:R-:W-:Y:S01]  /*13cb0*/  HMMA.16816.F32 R28, R140.reuse, R158, R28 ;  /* 0x0000009e8c1c723c */ /* 0x040fe2000000181c */
[----:B------:R-:W2:Y:S07]  /*13cc0*/  LDSM.16.MT88.4 R156, [R203+0x6080] ;  /* 0x00608000cb9c783b */ /* 0x000eae0000004200 */
[C---:B------:R-:W-:Y:S04]  /*13cd0*/  HMMA.16816.F32 R32, R140.reuse, R160, R32 ;  /* 0x000000a08c20723c */ /* 0x040fe80000001820 */
[----:B-----5:R-:W-:Y:S04]  /*13ce0*/  FFMA.FTZ R4, R183, c[0x0][0x2d0], -R6 ;  /* 0x0000b400b7047a23 */ /* 0x020fe80000010806 */
[C---:B------:R-:W-:Y:S01]  /*13cf0*/  HMMA.16816.F32 R36, R140.reuse, R162, R36 ;  /* 0x000000a28c24723c */ /* 0x040fe20000001824 */
[----:B------:R-:W5:Y:S01]  /*13d00*/  LDSM.16.MT88.4 R160, [R204+0x7880] ;  /* 0x00788000cca0783b */ /* 0x000f620000004200 */
[----:B------:R2:W2:Y:S06]  /*13d10*/  MUFU.EX2 R180, R4 ;  /* 0x0000000400b47308 */ /* 0x0004ac0000000800 */
[C---:B-1----:R-:W-:Y:S08]  /*13d20*/  HMMA.16816.F32 R40, R140.reuse, R144, R40 ;  /* 0x000000908c28723c */ /* 0x042ff00000001828 */
[C---:B------:R-:W-:Y:S01]  /*13d30*/  HMMA.16816.F32 R44, R140.reuse, R146, R44 ;  /* 0x000000928c2c723c */ /* 0x040fe2000000182c */
[----:B------:R-:W1:Y:S07]  /*13d40*/  LDSM.16.MT88.4 R144, [R203+0x7880] ;  /* 0x00788000cb90783b */ /* 0x000e6e0000004200 */
[C---:B---3--:R-:W-:Y:S04]  /*13d50*/  HMMA.16816.F32 R48, R140.reuse, R148, R48 ;  /* 0x000000948c30723c */ /* 0x048fe80000001830 */
[--C-:B--2---:R-:W-:Y:S04]  /*13d60*/  FFMA.FTZ R4, R184, c[0x0][0x2d0], -R7.reuse ;  /* 0x0000b400b8047a23 */ /* 0x104fe80000010807 */
[C---:B------:R-:W-:Y:S01]  /*13d70*/  HMMA.16816.F32 R52, R140.reuse, R150, R52 ;  /* 0x000000968c34723c */ /* 0x040fe20000001834 */
[----:B------:R-:W2:Y:S01]  /*13d80*/  LDSM.16.MT88.4 R148, [R201+0x9080] ;  /* 0x00908000c994783b */ /* 0x000ea20000004200 */
[----:B------:R3:W-:Y:S06]  /*13d90*/  MUFU.EX2 R139, R4 ;  /* 0x00000004008b7308 */ /* 0x0007ec0000000800 */
[C---:B------:R-:W-:Y:S08]  /*13da0*/  HMMA.16816.F32 R56, R140.reuse, R152, R56 ;  /* 0x000000988c38723c */ /* 0x040ff00000001838 */
[C---:B------:R-:W-:Y:S01]  /*13db0*/  HMMA.16816.F32 R60, R140.reuse, R154, R60 ;  /* 0x0000009a8c3c723c */ /* 0x040fe2000000183c */
[----:B------:R-:W1:Y:S07]  /*13dc0*/  LDSM.16.MT88.4 R152, [R202+0x9080] ;  /* 0x00908000ca98783b */ /* 0x000e6e0000004200 */
[C---:B------:R-:W-:Y:S04]  /*13dd0*/  HMMA.16816.F32 R64, R140.reuse, R156, R64 ;  /* 0x0000009c8c40723c */ /* 0x040fe80000001840 */
[--C-:B---3--:R-:W-:Y:S04]  /*13de0*/  FFMA.FTZ R4, R186, c[0x0][0x2d0], -R7.reuse ;  /* 0x0000b400ba047a23 */ /* 0x108fe80000010807 */
[C---:B------:R-:W-:Y:S01]  /*13df0*/  HMMA.16816.F32 R68, R140.reuse, R158, R68 ;  /* 0x0000009e8c44723c */ /* 0x040fe20000001844 */
[----:B------:R-:W3:Y:S01]  /*13e00*/  LDSM.16.MT88.4 R156, [R204+0x9080] ;  /* 0x00908000cc9c783b */ /* 0x000ee20000004200 */
[----:B------:R-:W1:Y:S06]  /*13e10*/  MUFU.EX2 R138, R4 ;  /* 0x00000004008a7308 */ /* 0x000e6c0000000800 */
[C---:B------:R-:W-:Y:S07]  /*13e20*/  HMMA.16816.F32 R72, R140.reuse, R164, R72 ;  /* 0x000000a48c48723c */ /* 0x040fee0000001848 */
[----:B----4-:R-:W-:Y:S01]  /*13e30*/  F2FP.PACK_AB R164, R182, R188 ;  /* 0x000000bcb6a4723e */ /* 0x010fe200000000ff */
[C---:B------:R-:W-:Y:S07]  /*13e40*/  HMMA.16816.F32 R76, R140.reuse, R166, R76 ;  /* 0x000000a68c4c723c */ /* 0x040fee000000184c */
[----:B------:R-:W-:Y:S01]  /*13e50*/  F2FP.PACK_AB R166, R180, R181 ;  /* 0x000000b5b4a6723e */ /* 0x000fe200000000ff */
[C---:B------:R-:W-:Y:S04]  /*13e60*/  HMMA.16816.F32 R80, R140.reuse, R168, R80 ;  /* 0x000000a88c50723c */ /* 0x040fe80000001850 */
[----:B-1----:R-:W-:Y:S01]  /*13e70*/  F2FP.PACK_AB R165, R138, R139 ;  /* 0x0000008b8aa5723e */ /* 0x002fe200000000ff */
[--C-:B------:R-:W-:Y:S03]  /*13e80*/  FFMA.FTZ R4, R185, c[0x0][0x2d0], -R7.reuse ;  /* 0x0000b400b9047a23 */ /* 0x100fe60000010807 */
[C---:B------:R-:W-:Y:S01]  /*13e90*/  HMMA.16816.F32 R84, R140.reuse, R170, R84 ;  /* 0x000000aa8c54723c */ /* 0x040fe20000001854 */
[----:B------:R-:W-:Y:S01]  /*13ea0*/  LDSM.16.MT88.4 R168, [R203+0x5080] ;  /* 0x00508000cba8783b */ /* 0x000fe20000004200 */
[----:B------:R1:W-:Y:S06]  /*13eb0*/  MUFU.EX2 R137, R4 ;  /* 0x0000000400897308 */ /* 0x0003ec0000000800 */
[C---:B-----5:R-:W-:Y:S08]  /*13ec0*/  HMMA.16816.F32 R88, R140.reuse, R160, R88 ;  /* 0x000000a08c58723c */ /* 0x060ff00000001858 */
[C---:B------:R-:W-:Y:S01]  /*13ed0*/  HMMA.16816.F32 R92, R140.reuse, R162, R92 ;  /* 0x000000a28c5c723c */ /* 0x040fe2000000185c */
[----:B------:R-:W-:Y:S07]  /*13ee0*/  LDSM.16.MT88.4 R160, [R204+0x5080] ;  /* 0x00508000cca0783b */ /* 0x000fee0000004200 */
[C---:B------:R-:W-:Y:S04]  /*13ef0*/  HMMA.16816.F32 R96, R140.reuse, R144, R96 ;  /* 0x000000908c60723c */ /* 0x040fe80000001860 */
[----:B-1----:R-:W-:Y:S01]  /*13f00*/  FFMA.FTZ R4, R187, c[0x0][0x2d0], -R7 ;  /* 0x0000b400bb047a23 */ /* 0x002fe20000010807 */
[----:B------:R-:W-:Y:S03]  /*13f10*/  MOV R7, R3 ;  /* 0x0000000300077202 */ /* 0x000fe60000000f00 */
[C---:B------:R-:W-:Y:S01]  /*13f20*/  HMMA.16816.F32 R100, R140.reuse, R146, R100 ;  /* 0x000000928c64723c */ /* 0x040fe20000001864 */
[----:B------:R-:W1:Y:S01]  /*13f30*/  LDSM.16.MT88.4 R144, [R203+0x9080] ;  /* 0x00908000cb90783b */ /* 0x000e620000004200 */
[----:B------:R-:W4:Y:S06]  /*13f40*/  MUFU.EX2 R6, R4 ;  /* 0x0000000400067308 */ /* 0x000f2c0000000800 */
[C---:B--2---:R-:W-:Y:S08]  /*13f50*/  HMMA.16816.F32 R104, R140.reuse, R148, R104 ;  /* 0x000000948c68723c */ /* 0x044ff00000001868 */
[C---:B------:R-:W-:Y:S01]  /*13f60*/  HMMA.16816.F32 R108, R140.reuse, R150, R108 ;  /* 0x000000968c6c723c */ /* 0x040fe2000000186c */
[----:B------:R-:W2:Y:S07]  /*13f70*/  LDSM.16.MT88.4 R148, [R201+0x5080] ;  /* 0x00508000c994783b */ /* 0x000eae0000004200 */
[C---:B------:R-:W-:Y:S04]  /*13f80*/  HMMA.16816.F32 R112, R140.reuse, R152, R112 ;  /* 0x000000988c70723c */ /* 0x040fe80000001870 */
[----:B----4-:R-:W-:Y:S01]  /*13f90*/  F2FP.PACK_AB R167, R6, R137 ;  /* 0x0000008906a7723e */ /* 0x010fe200000000ff */
[----:B------:R-:W-:Y:S02]  /*13fa0*/  FADD.FTZ R4, R228, R2 ;  /* 0x00000002e4047221 */ /* 0x000fe40000010000 */
[----:B------:R-:W-:Y:S01]  /*13fb0*/  FADD.FTZ R2, R199, R0 ;  /* 0x00000000c7027221 */ /* 0x000fe20000010000 */
[C---:B------:R-:W-:Y:S01]  /*13fc0*/  HMMA.16816.F32 R116, R140.reuse, R154, R116 ;  /* 0x0000009a8c74723c */ /* 0x040fe20000001874 */
[----:B------:R-:W4:Y:S03]  /*13fd0*/  LDSM.16.MT88.4 R152, [R202+0x5080] ;  /* 0x00508000ca98783b */ /* 0x000f260000004200 */
        /* <DEDUP_REMOVED lines=11> */
[----:B------:R-:W-:Y:S04]  /*14090*/  HMMA.16816.F32 R132, R140, R146, R132 ;  /* 0x000000928c84723c */ /* 0x000fe80000001884 */
[----:B------:R-:W-:Y:S02]  /*140a0*/  FADD.FTZ R0, R194, R0 ;  /* 0x00000000c2007221 */ /* 0x000fe40000010000 */
[----:B------:R-:W-:Y:S02]  /*140b0*/  FADD.FTZ R2, R190, R2 ;  /* 0x00000002be027221 */ /* 0x000fe40000010000 */
[C---:B--2---:R-:W-:Y:S01]  /*140c0*/  HMMA.16816.F32 R140, R164.reuse, R148, R8 ;  /* 0x00000094a48c723c */ /* 0x044fe20000001808 */
[----:B------:R-:W1:Y:S04]  /*140d0*/  LDSM.16.MT88.4 R8, [R204+0x6880] ;  /* 0x00688000cc08783b */ /* 0x000e680000004200 */
[----:B------:R-:W-:Y:S02]  /*140e0*/  FADD.FTZ R0, R193, R0 ;  /* 0x00000000c1007221 */ /* 0x000fe40000010000 */
[----:B------:R-:W-:Y:S01]  /*140f0*/  FADD.FTZ R2, R189, R2 ;  /* 0x00000002bd027221 */ /* 0x000fe20000010000 */
[C---:B------:R-:W-:Y:S01]  /*14100*/  HMMA.16816.F32 R144, R164.reuse, R150, R12 ;  /* 0x00000096a490723c */ /* 0x040fe2000000180c */
[----:B------:R-:W2:Y:S03]  /*14110*/  LDSM.16.MT88.4 R12, [R203+0x6880] ;  /* 0x00688000cb0c783b */ /* 0x000ea60000004200 */
[----:B------:R-:W-:Y:S02]  /*14120*/  FADD.FTZ R0, R188, R0 ;  /* 0x00000000bc007221 */ /* 0x000fe40000010000 */
[----:B------:R-:W-:Y:S02]  /*14130*/  FADD.FTZ R4, R139, R2 ;  /* 0x000000028b047221 */ /* 0x000fe40000010000 */
[C---:B----4-:R-:W-:Y:S01]  /*14140*/  HMMA.16816.F32 R148, R164.reuse, R152, R16 ;  /* 0x00000098a494723c */ /* 0x050fe20000001810 */
[----:B------:R-:W3:Y:S03]  /*14150*/  LDSM.16.MT88.4 R16, [R201+0x8080] ;  /* 0x00808000c910783b */ /* 0x000ee60000004200 */
[----:B------:R-:W-:Y:S02]  /*14160*/  FADD.FTZ R2, R182, R0 ;  /* 0x00000000b6027221 */ /* 0x000fe40000010000 */
[----:B------:R-:W-:Y:S02]  /*14170*/  FADD.FTZ R0, R138, R4 ;  /* 0x000000048a007221 */ /* 0x000fe40000010000 */
[C---:B------:R-:W-:Y:S01]  /*14180*/  HMMA.16816.F32 R152, R164.reuse, R154, R20 ;  /* 0x0000009aa498723c */ /* 0x040fe20000001814 */
[----:B------:R-:W4:Y:S03]  /*14190*/  LDSM.16.MT88.4 R20, [R202+0x8080] ;  /* 0x00808000ca14783b */ /* 0x000f260000004200 */
[----:B------:R-:W-:Y:S02]  /*141a0*/  FADD.FTZ R0, R137, R0 ;  /* 0x0000000089007221 */ /* 0x000fe40000010000 */
[----:B------:R-:W-:Y:S02]  /*141b0*/  FADD.FTZ R2, R181, R2 ;  /* 0x00000002b5027221 */ /* 0x000fe40000010000 */
[C---:B------:R-:W-:Y:S01]  /*141c0*/  HMMA.16816.F32 R156, R164.reuse, R160, R24 ;  /* 0x000000a0a49c723c */ /* 0x040fe20000001818 */
[----:B------:R-:W5:Y:S03]  /*141d0*/  LDSM.16.MT88.4 R24, [R204+0x8080] ;  /* 0x00808000cc18783b */ /* 0x000f660000004200 */
[----:B------:R-:W-:Y:S01]  /*141e0*/  FADD.FTZ R230, R6, R0 ;  /* 0x0000000006e67221 */ /* 0x000fe20000010000 */
[----:B------:R-:W-:Y:S01]  /*141f0*/  IADD3 R0, R222, -0x1, RZ ;  /* 0xffffffffde007810 */ /* 0x000fe20007ffe0ff */
[----:B------:R-:W-:Y:S02]  /*14200*/  FADD.FTZ R231, R180, R2 ;  /* 0x00000002b4e77221 */ /* 0x000fe40000010000 */
[C---:B------:R-:W-:Y:S01]  /*14210*/  HMMA.16816.F32 R160, R164.reuse, R162, R28 ;  /* 0x000000a2a4a0723c */ /* 0x040fe2000000181c */
[----:B------:R-:W1:Y:S03]  /*14220*/  LDSM.16.MT88.4 R28, [R203+0x8080] ;  /* 0x00808000cb1c783b */ /* 0x000e660000004200 */
[----:B------:R-:W-:Y:S04]  /*14230*/  MOV R222, R0 ;  /* 0x0000000000de7202 */ /* 0x000fe80000000f00 */
[C---:B------:R-:W-:Y:S08]  /*14240*/  HMMA.16816.F32 R32, R164.reuse, R168, R32 ;  /* 0x000000a8a420723c */ /* 0x040ff00000001820 */
[C---:B------:R-:W-:Y:S01]  /*14250*/  HMMA.16816.F32 R36, R164.reuse, R170, R36 ;  /* 0x000000aaa424723c */ /* 0x040fe20000001824 */
[----:B------:R-:W2:Y:S07]  /*14260*/  LDSM.16.MT88.4 R168, [R201+0x9880] ;  /* 0x00988000c9a8783b */ /* 0x000eae0000004200 */
        /* <DEDUP_REMOVED lines=27> */
[----:B------:R-:W-:-:S07]  /*14420*/  @P0 BRA `(.L_x_1264) ;  /* 0xffffd02000000947 */ /* 0x000fce000383ffff */
.L_x_1251:
[----:B------:R-:W-:-:S13]  /*14430*/  ISETP.GE.AND P0, PT, R222, R234, PT ;  /* 0x000000eade00720c */ /* 0x000fda0003f06270 */
[----:B------:R-:W-:Y:S05]  /*14440*/  @!P0 BRA `(.L_x_1265) ;  /* 0x00003d3000008947 */ /* 0x000fea0003800000 */
[C---:B------:R-:W-:Y:S01]  /*14450*/  IADD3 R228, R223.reuse, 0x80, RZ ;  /* 0x00000080dfe47810 */ /* 0x040fe20007ffe0ff */
[----:B------:R-:W-:Y:S01]  /*14460*/  IMAD.MOV.U32 R137, RZ, RZ, R7 ;  /* 0x000000ffff897224 */ /* 0x000fe200078e0007 */
[----:B------:R-:W-:Y:S01]  /*14470*/  IADD3 R227, R223, 0x40, RZ ;  /* 0x00000040dfe37810 */ /* 0x000fe20007ffe0ff */
[----:B------:R-:W-:Y:S01]  /*14480*/  IMAD.MOV.U32 R6, RZ, RZ, R136 ;  /* 0x000000ffff067224 */ /* 0x000fe200078e0088 */
[----:B------:R-:W-:Y:S02]  /*14490*/  ISETP.GE.AND P1, PT, R228, c[0x0][0x1d4], PT ;  /* 0x00007500e4007a0c */ /* 0x000fe40003f26270 */
[----:B------:R-:W-:Y:S02]  /*144a0*/  ISETP.GE.AND P0, PT, R227, c[0x0][0x1d4], PT ;  /* 0x00007500e3007a0c */ /* 0x000fe40003f06270 */
[----:B------:R-:W-:Y:S02]  /*144b0*/  LOP3.LUT R212, R212, 0xfffffeff, RZ, 0xc0, !PT ;  /* 0xfffffeffd4d47812 */ /* 0x000fe400078ec0ff */
[----:B------:R-:W-:-:S07]  /*144c0*/  IADD3 R221, -R237, 0x30, RZ ;  /* 0x00000030eddd7810 */ /* 0x000fce0007ffe1ff */
[----:B------:R-:W-:-:S04]  /*144d0*/  @P1 LOP3.LUT R212, R212, 0x100, RZ, 0xfc, !PT ;  /* 0x00000100d4d41812 */ /* 0x000fc800078efcff */
[----:B------:R-:W-:-:S04]  /*144e0*/  LOP3.LUT R212, R212, 0xffffff7f, RZ, 0xc0, !PT ;  /* 0xffffff7fd4d47812 */ /* 0x000fc800078ec0ff */
[----:B------:R-:W-:Y:S02]  /*144f0*/  @P0 LOP3.LUT R212, R212, 0x80, RZ, 0xfc, !PT ;  /* 0x00000080d4d40812 */ /* 0x000fe400078efcff */
[----:B------:R-:W-:Y:S02]  /*14500*/  ISETP.GE.AND P0, PT, R223, c[0x0][0x1d4], PT ;  /* 0x00007500df007a0c */ /* 0x000fe40003f06270 */
[----:B------:R-:W-:-:S11]  /*14510*/  LOP3.LUT R212, R212, 0xffffffbf, RZ, 0xc0, !PT ;  /* 0xffffffbfd4d47812 */ /* 0x000fd600078ec0ff */
[----:B------:R-:W-:Y:S02]  /*14520*/  @P0 LOP3.LUT R212, R212, 0x40, RZ, 0xfc, !PT ;  /* 0x00000040d4d40812 */ /* 0x000fe400078efcff */
.L_x_1287:
[----:B------:R-:W1:Y:S01]  /*14530*/  S2R R7, SR_CTAID.Y ;  /* 0x0000000000077919 */ /* 0x000e620000002600 */
[----:B------:R-:W-:Y:S04]  /*14540*/  DEPBAR.LE SB0, 0x0 ;  /* 0x000080000000791a */ /* 0x000fe80000000000 */
[----:B------:R-:W-:Y:S01]  /*14550*/  WARPSYNC 0xffffffff ;  /* 0xffffffff00007948 */ /* 0x000fe20003800000 */
[----:B------:R-:W-:Y:S01]  /*14560*/  BAR.SYNC.DEFER_BLOCKING 0x0 ;  /* 0x0000000000007b1d */ /* 0x000fe20000010000 */
[----:B------:R-:W-:Y:S01]  /*14570*/  SHF.R.S32.HI R0, RZ, 0x1f, R225 ;  /* 0x0000001fff007819 */ /* 0x000fe200000114e1 */
[C---:B------:R-:W-:Y:S01]  /*14580*/  IMAD.WIDE.U32 R2, R225.reuse, c[0x0][0x208], RZ ;  /* 0x00008200e1027a25 */ /* 0x040fe200078e00ff */
[----:B------:R-:W-:Y:S03]  /*14590*/  SHF.R.S32.HI R4, RZ, 0x1f, R224 ;  /* 0x0000001fff047819 */ /* 0x000fe600000114e0 */
[----:B------:R-:W-:Y:S02]  /*145a0*/  IMAD R0, R0, c[0x0][0x208], RZ ;  /* 0x0000820000007a24 */ /* 0x000fe400078e02ff */
[----:B------:R-:W-:Y:S02]  /*145b0*/  IMAD R4, R4, c[0x0][0x218], RZ ;  /* 0x0000860004047a24 */ /* 0x000fe400078e02ff */
[----:B------:R-:W-:Y:S02]  /*145c0*/  IMAD R0, R225, c[0x0][0x20c], R0 ;  /* 0x00008300e1007a24 */ /* 0x000fe400078e0200 */
[C---:B------:R-:W-:Y:S03]  /*145d0*/  IMAD R4, R224.reuse, c[0x0][0x21c], R4 ;  /* 0x00008700e0047a24 */ /* 0x040fe600078e0204 */
[----:B------:R-:W-:Y:S01]  /*145e0*/  IADD3 R3, R3, R0, RZ ;  /* 0x0000000003037210 */ /* 0x000fe20007ffe0ff */
[----:B-1----:R-:W-:Y:S04]  /*145f0*/  IMAD.WIDE.U32 R8, R7, c[0x0][0x210], RZ ;  /* 0x0000840007087a25 */ /* 0x002fe800078e00ff */
[----:B------:R-:W-:Y:S01]  /*14600*/  IMAD.WIDE.U32 R2, R224, c[0x0][0x218], R2 ;  /* 0x00008600e0027a25 */ /* 0x000fe200078e0002 */
[----:B------:R1:W2:Y:S04]  /*14610*/  LDSM.16.M88.4 R28, [R209] ;  /* 0x00000000d11c783b */ /* 0x0002a80000000200 */
[----:B------:R-:W-:Y:S01]  /*14620*/  IADD3 R0, P0, R8, R2, RZ ;  /* 0x0000000208007210 */ /* 0x000fe20007f1e0ff */
[----:B------:R1:W3:Y:S03]  /*14630*/  LDSM.16.M88.4 R12, [R200+0xa080] ;  /* 0x00a08000c80c783b */ /* 0x0002e60000000200 */
[----:B------:R-:W-:Y:S01]  /*14640*/  IADD3.X R4, R246, R3, R4, P0, !PT ;  /* 0x00000003f6047210 */ /* 0x000fe200007fe404 */
[----:B------:R1:W4:Y:S01]  /*14650*/  LDSM.16.M88.4 R20, [R200+0xa880] ;  /* 0x00a88000c814783b */ /* 0x0003220000000200 */
[C---:B------:R-:W-:Y:S03]  /*14660*/  LEA R7, P0, R0.reuse, c[0x0][0x1f8], 0x1 ;  /* 0x00007e0000077a11 */ /* 0x040fe600078008ff */
[----:B------:R1:W1:Y:S01]  /*14670*/  LDSM.16.M88.4 R164, [R200+0xb080] ;  /* 0x00b08000c8a4783b */ /* 0x0002620000000200 */
[----:B------:R-:W-:Y:S03]  /*14680*/  LEA.HI.X R4, R0, c[0x0][0x1fc], R4, 0x1, P0 ;  /* 0x00007f0000047a11 */ /* 0x000fe600000f0c04 */
[----:B------:R1:W1:Y:S04]  /*14690*/  LDSM.16.M88.4 R168, [R208] ;  /* 0x00000000d0a8783b */ /* 0x0002680000000200 */
[----:B------:R1:W1:Y:S04]  /*146a0*/  LDSM.16.M88.4 R172, [R207] ;  /* 0x00000000cfac783b */ /* 0x0002680000000200 */
[----:B------:R1:W1:Y:S04]  /*146b0*/  LDSM.16.M88.4 R176, [R207+0x800] ;  /* 0x00080000cfb0783b */ /* 0x0002680000000200 */
[----:B------:R1:W1:Y:S01]  /*146c0*/  LDSM.16.M88.4 R180, [R207+0x1000] ;  /* 0x00100000cfb4783b */ /* 0x0002620000000200 */
[----:B------:R-:W-:-:S05]  /*146d0*/  BRA.DIV ~URZ, `(.L_x_1266) ;  /* 0x000082127f007947 */ /* 0x000fca000b800000 */
[----:B------:R4:W3:Y:S02]  /*146e0*/  SHFL.IDX PT, R0, R4, RZ, 0x181f ;  /* 0x00181fff04007589 */ /* 0x0008e400000e0000 */
.L_x_1346:
[----:B------:R-:W-:Y:S01]  /*146f0*/  SHF.R.S32.HI R3, RZ, 0x1f, R223 ;  /* 0x0000001fff037819 */ /* 0x000fe200000114df */
[----:B------:R-:W5:Y:S01]  /*14700*/  SHFL.IDX PT, R2, R7, RZ, 0x181f ;  /* 0x00181fff07027589 */ /* 0x000f6200000e0000 */
[C---:B------:R-:W-:Y:S01]  /*14710*/  ISETP.GE.AND P5, PT, R223.reuse, c[0x0][0x1d4], PT ;  /* 0x00007500df007a0c */ /* 0x040fe20003fa6270 */
[C---:B------:R-:W-:Y:S01]  /*14720*/  IMAD.SHL.U32 R226, R223.reuse, 0x2, RZ ;  /* 0x00000002dfe27824 */ /* 0x040fe200078e00ff */
[----:B------:R-:W-:Y:S01]  /*14730*/  SHF.L.U64.HI R215, R223, 0x1, R3 ;  /* 0x00000001dfd77819 */ /* 0x000fe20000010203 */
[----:B------:R-:W-:Y:S01]  /*14740*/  IMAD.SHL.U32 R214, R249, 0x2, RZ ;  /* 0x00000002f9d67824 */ /* 0x000fe200078e00ff */
[----:B------:R-:W-:Y:S01]  /*14750*/  ISETP.GE.AND P4, PT, R227, c[0x0][0x1d4], PT ;  /* 0x00007500e3007a0c */ /* 0x000fe20003f86270 */
[----:B------:R-:W-:Y:S01]  /*14760*/  IMAD.SHL.U32 R216, R248, 0x2, RZ ;  /* 0x00000002f8d87824 */ /* 0x000fe200078e00ff */
[----:B------:R-:W-:Y:S01]  /*14770*/  SHF.L.U64.HI R217, R249, 0x1, R252 ;  /* 0x00000001f9d97819 */ /* 0x000fe200000102fc */
[----:B------:R-:W-:Y:S01]  /*14780*/  IMAD.SHL.U32 R218, R247, 0x2, RZ ;  /* 0x00000002f7da7824 */ /* 0x000fe200078e00ff */
[----:B------:R-:W-:Y:S01]  /*14790*/  IADD3 R18, R223, 0xc0, RZ ;  /* 0x000000c0df127810 */ /* 0x000fe20007ffe0ff */
[----:B------:R-:W-:Y:S01]  /*147a0*/  BSSY B0, `(.L_x_1267) ;  /* 0x000002c000007945 */ /* 0x000fe20003800000 */
[----:B------:R-:W-:Y:S02]  /*147b0*/  ISETP.GE.AND P3, PT, R228, c[0x0][0x1d4], PT ;  /* 0x00007500e4007a0c */ /* 0x000fe40003f66270 */
[----:B------:R-:W-:Y:S02]  /*147c0*/  SHF.L.U64.HI R219, R248, 0x1, R251 ;  /* 0x00000001f8db7819 */ /* 0x000fe400000102fb */
[----:B------:R-:W-:Y:S02]  /*147d0*/  ISETP.GE.AND P2, PT, R18, c[0x0][0x1d4], PT ;  /* 0x0000750012007a0c */ /* 0x000fe40003f46270 */
[----:B------:R-:W-:Y:S02]  /*147e0*/  SHF.L.U64.HI R220, R247, 0x1, R250 ;  /* 0x00000001f7dc7819 */ /* 0x000fe400000102fa */
[----:B------:R-:W-:Y:S02]  /*147f0*/  LOP3.LUT P1, RZ, R212, 0x800, RZ, 0xc0, !PT ;  /* 0x00000800d4ff7812 */ /* 0x000fe4000782c0ff */
[----:B-----5:R-:W-:Y:S05]  /*14800*/  IADD3 R16, P0, R2, R226, RZ ;  /* 0x000000e202107210 */ /* 0x020fea0007f1e0ff */
[----:B---3--:R-:W-:Y:S01]  /*14810*/  IMAD.X R17, R0, 0x1, R215, P0 ;  /* 0x0000000100117824 */ /* 0x008fe200000e06d7 */
[----:B------:R-:W-:Y:S04]  /*14820*/  IADD3 R10, P0, R2, R214, RZ ;  /* 0x000000d6020a7210 */ /* 0x000fe80007f1e0ff */
        /* <DEDUP_REMOVED lines=13> */
[----:B----4-:R-:W4:Y:S04]  /*14900*/  SHFL.IDX PT, R4, R4, 0x1, 0x181f ;  /* 0x00381f0004047f89 */ /* 0x010f2800000e0000 */
[----:B------:R3:W2:Y:S02]  /*14910*/  SHFL.IDX PT, R0, R7, 0x1, 0x181f ;  /* 0x00381f0007007f89 */ /* 0x0006a400000e0000 */
.L_x_1347:
[----:B--23--:R-:W-:Y:S02]  /*14920*/  IADD3 R16, P0, R0, R226, RZ ;  /* 0x000000e200107210 */ /* 0x00cfe40007f1e0ff */
[----:B------:R-:W-:Y:S02]  /*14930*/  ISETP.GE.AND P4, PT, R223, c[0x0][0x1d4], PT ;  /* 0x00007500df007a0c */ /* 0x000fe40003f86270 */
[----:B------:R-:W-:Y:S01]  /*14940*/  ISETP.GE.AND P3, PT, R227, c[0x0][0x1d4], PT ;  /* 0x00007500e3007a0c */ /* 0x000fe20003f66270 */
[----:B----4-:R-:W-:Y:S01]  /*14950*/  IMAD.X R17, R4, 0x1, R215, P0 ;  /* 0x0000000104117824 */ /* 0x010fe200000e06d7 */
[----:B------:R-:W-:Y:S02]  /*14960*/  IADD3 R10, P0, R0, R214, RZ ;  /* 0x000000d6000a7210 */ /* 0x000fe40007f1e0ff */
[----:B------:R-:W-:Y:S02]  /*14970*/  ISETP.GE.AND P2, PT, R228, c[0x0][0x1d4], PT ;  /* 0x00007500e4007a0c */ /* 0x000fe40003f46270 */
[----:B------:R-:W-:Y:S01]  /*14980*/  IADD3 R7, R223, 0xc0, RZ ;  /* 0x000000c0df077810 */ /* 0x000fe20007ffe0ff */
[----:B------:R-:W-:Y:S01]  /*14990*/  IMAD.X R11, R4, 0x1, R217, P0 ;  /* 0x00000001040b7824 */ /* 0x000fe200000e06d9 */
[----:B------:R-:W-:Y:S02]  /*149a0*/  IADD3 R8, P0, R0, R216, RZ ;  /* 0x000000d800087210 */ /* 0x000fe40007f1e0ff */
[----:B------:R-:W-:Y:S01]  /*149b0*/  ISETP.GE.AND P1, PT, R7, c[0x0][0x1d4], PT ;  /* 0x0000750007007a0c */ /* 0x000fe20003f26270 */
[----:B------:R-:W-:Y:S01]  /*149c0*/  @!PT LDS RZ, [RZ] ;  /* 0x00000000fffff984 */ /* 0x000fe20000000800 */
[----:B------:R-:W-:Y:S01]  /*149d0*/  @!PT LDS RZ, [RZ] ;  /* 0x00000000fffff984 */ /* 0x000fe20000000800 */
[----:B------:R-:W-:Y:S01]  /*149e0*/  @!PT LDS RZ, [RZ] ;  /* 0x00000000fffff984 */ /* 0x000fe20000000800 */
[----:B------:R2:W-:Y:S02]  /*149f0*/  LDGSTS.E.BYPASS.LTC128B.128 [R213+0x5080], [R16.64], !P4 ;  /* 0x0508000010d57fae */ /* 0x0005e4000e101d4e */
[----:B------:R-:W-:Y:S01]  /*14a00*/  IMAD.X R9, R4, 0x1, R219, P0 ;  /* 0x0000000104097824 */ /* 0x000fe200000e06db */
[----:B------:R-:W-:Y:S01]  /*14a10*/  IADD3 R2, P0, R0, R218, RZ ;  /* 0x000000da00027210 */ /* 0x000fe20007f1e0ff */
[----:B------:R2:W-:Y:S04]  /*14a20*/  LDGSTS.E.BYPASS.LTC128B.128 [R213+0x6880], [R10.64], !P3 ;  /* 0x068800000ad57fae */ /* 0x0005e8000d901d4e */
[----:B------:R2:W-:Y:S01]  /*14a30*/  LDGSTS.E.BYPASS.LTC128B.128 [R213+0x8080], [R8.64], !P2 ;  /* 0x0808000008d57fae */ /* 0x0005e2000d101d4e */
[----:B------:R-:W-:Y:S05]  /*14a40*/  IMAD.X R3, R4, 0x1, R220, P0 ;  /* 0x0000000104037824 */ /* 0x000fea00000e06dc */
[----:B------:R2:W-:Y:S02]  /*14a50*/  LDGSTS.E.BYPASS.LTC128B.128 [R213+0x9880], [R2.64], !P1 ;  /* 0x0988000002d57fae */ /* 0x0005e4000c901d4e */
.L_x_1268:
[----:B------:R-:W-:Y:S05]  /*14a60*/  BSYNC B0 ;  /* 0x0000000000007941 */ /* 0x000fea0003800000 */
.L_x_1267:
        /* <DEDUP_REMOVED lines=9> */
[----:B------:R-:W-:Y:S05]  /*14b00*/  LDSM.16.M88.4 R192, [R210] ;  /* 0x00000000d2c0783b */ /* 0x000fea0000000200 */
[C---:B------:R-:W-:Y:S02]  /*14b10*/  HMMA.16816.F32 R20, R28.reuse, R22, RZ ;  /* 0x000000161c14723c */ /* 0x040fe400000018ff */
[----:B------:R-:W-:Y:S06]  /*14b20*/  LDSM.16.M88.4 R196, [R205] ;  /* 0x00000000cdc4783b */ /* 0x000fec0000000200 */
[C---:B-1----:R-:W-:Y:S08]  /*14b30*/  HMMA.16816.F32 R24, R28.reuse, R164, RZ ;  /* 0x000000a41c18723c */ /* 0x042ff000000018ff */
[----:B------:R-:W-:Y:S01]  /*14b40*/  HMMA.16816.F32 R28, R28, R166, RZ ;  /* 0x000000a61c1c723c */ /* 0x000fe200000018ff */
[----:B------:R-:W1:Y:S07]  /*14b50*/  LDSM.16.M88.4 R164, [R206+0xa880] ;  /* 0x00a88000cea4783b */ /* 0x000e6e0000000200 */
        /* <DEDUP_REMOVED lines=8> */
[----:B------:R-:W4:Y:S07]  /*14be0*/  LDSM.16.M88.4 R168, [R205+0x800] ;  /* 0x00080000cda8783b */ /* 0x000f2e0000000200 */
[C---:B--2---:R-:W-:Y:S01]  /*14bf0*/  HMMA.16816.F32 R8, R184.reuse, R188, R8 ;  /* 0x000000bcb808723c */ /* 0x044fe20000001808 */
[----:B------:R-:W-:Y:S07]  /*14c00*/  LDSM.16.M88.4 R180, [R209+0x4000] ;  /* 0x00400000d1b4783b */ /* 0x000fee0000000200 */
        /* <DEDUP_REMOVED lines=8> */
[C---:B------:R-:W-:Y:S01]  /*14c90*/  HMMA.16816.F32 R8, R192.reuse, R196, R8 ;  /* 0x000000c4c008723c */ /* 0x040fe20000001808 */
[----:B------:R-:W-:Y:S07]  /*14ca0*/  LDSM.16.M88.4 R184, [R208+0x4000] ;  /* 0x00400000d0b8783b */ /* 0x000fee0000000200 */
[C---:B------:R-:W-:Y:S01]  /*14cb0*/  HMMA.16816.F32 R12, R192.reuse, R198, R12 ;  /* 0x000000c6c00c723c */ /* 0x040fe2000000180c */
[----:B------:R-:W5:Y:S07]  /*14cc0*/  LDSM.16.M88.4 R196, [R207+0x1800] ;  /* 0x00180000cfc4783b */ /* 0x000f6e0000000200 */
[C---:B----4-:R-:W-:Y:S08]  /*14cd0*/  HMMA.16816.F32 R16, R192.reuse, R168, R16 ;  /* 0x000000a8c010723c */ /* 0x050ff00000001810 */
[C---:B------:R-:W-:Y:S01]  /*14ce0*/  HMMA.16816.F32 R20, R192.reuse, R170, R20 ;  /* 0x000000aac014723c */ /* 0x040fe20000001814 */
[----:B------:R-:W4:Y:S07]  /*14cf0*/  LDSM.16.M88.4 R168, [R207+0x2000] ;  /* 0x00200000cfa8783b */ /* 0x000f2e0000000200 */
        /* <DEDUP_REMOVED lines=13> */
[C---:B-----5:R-:W-:Y:S01]  /*14dd0*/  HMMA.16816.F32 R8, R184.reuse, R196, R8 ;  /* 0x000000c4b808723c */ /* 0x060fe20000001808 */
        /* <DEDUP_REMOVED lines=84> */
[C---:B------:R-:W-:Y:S08]  /*15320*/  HMMA.16816.F32 R20, R180.reuse, R170, R20 ;  /* 0x000000aab414723c */ /* 0x040ff00000001814 */
[C---:B------:R-:W-:Y:S08]  /*15330*/  HMMA.16816.F32 R24, R180.reuse, R176, R24 ;  /* 0x000000b0b418723c */ /* 0x040ff00000001818 */
[----:B------:R-:W-:Y:S08]  /*15340*/  HMMA.16816.F32 R28, R180, R178, R28 ;  /* 0x000000b2b41c723c */ /* 0x000ff0000000181c */
[C---:B--2---:R-:W-:Y:S08]  /*15350*/  HMMA.16816.F32 R8, R184.reuse, R192, R8 ;  /* 0x000000c0b808723c */ /* 0x044ff00000001808 */
[C---:B------:R-:W-:Y:S08]  /*15360*/  HMMA.16816.F32 R12, R184.reuse, R194, R12 ;  /* 0x000000c2b80c723c */ /* 0x040ff0000000180c */
[C---:B-1----:R-:W-:Y:S08]  /*15370*/  HMMA.16816.F32 R16, R184.reuse, R164, R16 ;  /* 0x000000a4b810723c */ /* 0x042ff00000001810 */
[C---:B------:R-:W-:Y:S01]  /*15380*/  HMMA.16816.F32 R20, R184.reuse, R166, R20 ;  /* 0x000000a6b814723c */ /* 0x040fe20000001814 */
[----:B------:R-:W1:Y:S07]  /*15390*/  LDSM.16.M88.4 R164, [R205+0x5000] ;  /* 0x00500000cda4783b */ /* 0x000e6e0000000200 */
[C---:B---3--:R-:W-:Y:S08]  /*153a0*/  HMMA.16816.F32 R24, R184.reuse, R172, R24 ;  /* 0x000000acb818723c */ /* 0x048ff00000001818 */
        /* <DEDUP_REMOVED lines=39> */
[----:B------:R2:W2:Y:S01]  /*15620*/  MUFU.TANH R170, R12 ;  /* 0x0000000c00aa7308 */ /* 0x0004a20000002400 */
[----:B------:R-:W-:Y:S02]  /*15630*/  FMUL.FTZ R18, R25, c[0x0][0x320] ;  /* 0x0000c80019127a20 */ /* 0x000fe40000410000 */
[----:B----4-:R-:W-:Y:S02]  /*15640*/  FMUL.FTZ R22, R27, c[0x0][0x320] ;  /* 0x0000c8001b167a20 */ /* 0x010fe40000410000 */
[----:B------:R-:W-:Y:S02]  /*15650*/  FMUL.FTZ R17, R28, c[0x0][0x320] ;  /* 0x0000c8001c117a20 */ /* 0x000fe40000410000 */
[----:B------:R-:W-:Y:S03]  /*15660*/  FMUL.FTZ R16, R29, c[0x0][0x320] ;  /* 0x0000c8001d107a20 */ /* 0x000fe60000410000 */
[----:B------:R4:W2:Y:S01]  /*15670*/  MUFU.TANH R168, R13 ;  /* 0x0000000d00a87308 */ /* 0x0008a20000002400 */
[----:B------:R-:W-:Y:S02]  /*15680*/  FMUL.FTZ R21, R30, c[0x0][0x320] ;  /* 0x0000c8001e157a20 */ /* 0x000fe40000410000 */
[----:B------:R-:W-:Y:S02]  /*15690*/  FMUL.FTZ R20, R31, c[0x0][0x320] ;  /* 0x0000c8001f147a20 */ /* 0x000fe40000410000 */
[----:B-1----:R-:W-:Y:S05]  /*156a0*/  FMUL.FTZ R23, R26, c[0x0][0x320] ;  /* 0x0000c8001a177a20 */ /* 0x002fea0000410000 */
        /* <DEDUP_REMOVED lines=14> */
[----:B------:R-:W-:Y:S01]  /*15790*/  MOV R224, RZ ;  /* 0x000000ff00e07202 */ /* 0x000fe20000000f00 */
[----:B------:R-:W2:Y:S01]  /*157a0*/  S2R R229, SR_CTAID.Y ;  /* 0x0000000000e57919 */ /* 0x000ea20000002600 */
[----:B------:R-:W-:Y:S02]  /*157b0*/  ISETP.NE.AND P0, PT, R0, c[0x0][0x2b8], PT ;  /* 0x0000ae0000007a0c */ /* 0x000fe40003f05270 */
[----:B------:R-:W-:Y:S05]  /*157c0*/  IADD3 R2, R2, -0x30, R235 ;  /* 0xffffffd002027810 */ /* 0x000fea0007ffe0eb */
[----:B------:R-:W-:Y:S06]  /*157d0*/  IMAD.MOV.U32 R0, RZ, RZ, R2 ;  /* 0x000000ffff007224 */ /* 0x000fec00078e0002 */
[----:B------:R-:W-:Y:S05]  /*157e0*/  @P0 IMAD.HI.U32 R3, R2, c[0x0][0x2bc], RZ ;  /* 0x0000af0002030a27 */ /* 0x000fea00078e00ff */
[----:B------:R-:W-:Y:S04]  /*157f0*/  @P0 SHF.R.U32.HI R0, RZ, c[0x0][0x2c0], R3 ;  /* 0x0000b000ff000a19 */ /* 0x000fe80000011603 */
[C---:B------:R-:W-:Y:S01]  /*15800*/  @!P1 IADD3 R3, P0, R0.reuse, R240, RZ ;  /* 0x000000f000039210 */ /* 0x040fe20007f1e0ff */
[----:B--2---:R-:W-:Y:S03]  /*15810*/  IMAD.WIDE.U32 R236, R229, c[0x0][0x1e8], RZ ;  /* 0x00007a00e5ec7a25 */ /* 0x004fe600078e00ff */
        /* <DEDUP_REMOVED lines=9> */
[----:B------:R-:W-:Y:S05]  /*158b0*/  IMAD R0, R225, c[0x0][0x1e4], R0 ;  /* 0x00007900e1007a24 */ /* 0x000fea00078e0200 */
[----:B------:R-:W-:Y:S02]  /*158c0*/  IADD3 R3, R3, R0, RZ ;  /* 0x0000000003037210 */ /* 0x000fe40007ffe0ff */
        /* <DEDUP_REMOVED lines=8> */
[----:B------:R-:W-:-:S06]  /*15950*/  BRA.DIV ~URZ, `(.L_x_1272) ;  /* 0x000071027f007947 */ /* 0x000fcc000b800000 */
[----:B------:R2:W3:Y:S02]  /*15960*/  SHFL.IDX PT, R4, R7, RZ, 0x181f ;  /* 0x00181fff07047589 */ /* 0x0004e400000e0000 */
.L_x_1348:
[----:B------:R-:W-:-:S05]  /*15970*/  BRA.DIV ~URZ, `(.L_x_1273) ;  /* 0x000071627f007947 */ /* 0x000fca000b800000 */
[----:B------:R4:W2:Y:S02]  /*15980*/  SHFL.IDX PT, R0, R14, RZ, 0x181f ;  /* 0x00181fff0e007589 */ /* 0x0008a400000e0000 */
.L_x_1349:
[----:B------:R-:W-:Y:S02]  /*15990*/  ISETP.GE.AND P0, PT, R221, 0x1, PT ;  /* 0x00000001dd00780c */ /* 0x000fe40003f06270 */
[----:B------:R-:W-:Y:S02]  /*159a0*/  ISETP.GE.AND P5, PT, R223, c[0x0][0x1d4], PT ;  /* 0x00007500df007a0c */ /* 0x000fe40003fa6270 */
[----:B------:R-:W-:Y:S02]  /*159b0*/  ISETP.GE.AND P4, PT, R227, c[0x0][0x1d4], PT ;  /* 0x00007500e3007a0c */ /* 0x000fe40003f86270 */
[----:B------:R-:W-:Y:S02]  /*159c0*/  ISETP.GE.AND P3, PT, R228, c[0x0][0x1d4], PT ;  /* 0x00007500e4007a0c */ /* 0x000fe40003f66270 */
[----:B------:R-:W-:Y:S04]  /*159d0*/  IADD3 R15, R223, 0xc0, RZ ;  /* 0x000000c0df0f7810 */ /* 0x000fe80007ffe0ff */
[----:B------:R-:W-:Y:S02]  /*159e0*/  ISETP.GE.AND P2, PT, R15, c[0x0][0x1d4], PT ;  /* 0x000075000f007a0c */ /* 0x000fe40003f46270 */
[----:B--2---:R-:W-:Y:S05]  /*159f0*/  @P0 IADD3 R12, P1, R0, R226, RZ ;  /* 0x000000e2000c0210 */ /* 0x004fea0007f3e0ff */
[----:B---3--:R-:W-:Y:S01]  /*15a00*/  @P0 IMAD.X R13, R4, 0x1, R215, P1 ;  /* 0x00000001040d0824 */ /* 0x008fe200008e06d7 */
        /* <DEDUP_REMOVED lines=13> */
[----:B------:R-:W-:-:S05]  /*15ae0*/  BRA.DIV ~URZ, `(.L_x_1274) ;  /* 0x000070727f007947 */ /* 0x000fca000b800000 */
[----:B------:R3:W2:Y:S04]  /*15af0*/  SHFL.IDX PT, R4, R7, 0x1, 0x181f ;  /* 0x00381f0007047f89 */ /* 0x0006a800000e0000 */
[----:B------:R3:W4:Y:S02]  /*15b00*/  SHFL.IDX PT, R0, R14, 0x1, 0x181f ;  /* 0x00381f000e007f89 */ /* 0x00072400000e0000 */
.L_x_1350:
[----:B------:R-:W-:Y:S02]  /*15b10*/  ISETP.GE.AND P0, PT, R221, 0x21, PT ;  /* 0x00000021dd00780c */ /* 0x000fe40003f06270 */
[----:B------:R-:W-:Y:S02]  /*15b20*/  ISETP.GE.AND P5, PT, R223, c[0x0][0x1d4], PT ;  /* 0x00007500df007a0c */ /* 0x000fe40003fa6270 */
[----:B------:R-:W-:Y:S02]  /*15b30*/  ISETP.GE.AND P4, PT, R227, c[0x0][0x1d4], PT ;  /* 0x00007500e3007a0c */ /* 0x000fe40003f86270 */
[----:B------:R-:W-:Y:S02]  /*15b40*/  ISETP.GE.AND P3, PT, R228, c[0x0][0x1d4], PT ;  /* 0x00007500e4007a0c */ /* 0x000fe40003f66270 */
[----:B---3--:R-:W-:Y:S04]  /*15b50*/  IADD3 R7, R223, 0xc0, RZ ;  /* 0x000000c0df077810 */ /* 0x008fe80007ffe0ff */
[----:B------:R-:W-:Y:S02]  /*15b60*/  ISETP.GE.AND P2, PT, R7, c[0x0][0x1d4], PT ;  /* 0x0000750007007a0c */ /* 0x000fe40003f46270 */
[----:B--2-4-:R-:W-:Y:S05]  /*15b70*/  @P0 IADD3 R12, P1, R0, R226, RZ ;  /* 0x000000e2000c0210 */ /* 0x014fea0007f3e0ff */
        /* <DEDUP_REMOVED lines=13> */
[----:B------:R2:W-:Y:S03]  /*15c50*/  @P0 LDGSTS.E.BYPASS.LTC128B.128 [R213+0xf880], [R2.64], !P2 ;  /* 0x0f88000002d50fae */ /* 0x0005e6000d101d4e */
.L_x_1271:
[----:B--234-:R-:W-:Y:S05]  /*15c60*/  BSYNC B0 ;  /* 0x0000000000007941 */ /* 0x01cfea0003800000 */
.L_x_1270:
[----:B------:R-:W-:Y:S01]  /*15c70*/  LOP3.LUT R3, RZ, c[0x0][0x324], RZ, 0x33, !PT ;  /* 0x0000c900ff037a12 */ /* 0x000fe200078e33ff */
[----:B------:R-:W-:Y:S01]  /*15c80*/  IMAD.MOV.U32 R2, RZ, RZ, 0x1 ;  /* 0x00000001ff027424 */ /* 0x000fe200078e00ff */
[----:B------:R-:W2:Y:S01]  /*15c90*/  LDL R0, [R1+0x4] ;  /* 0x0000040001007983 */ /* 0x000ea20000100800 */
[----:B------:R-:W-:Y:S03]  /*15ca0*/  IMAD R4, R222, -0x30, RZ ;  /* 0xffffffd0de047824 */ /* 0x000fe600078e02ff */
[----:B------:R-:W-:Y:S01]  /*15cb0*/  ISETP.NE.AND P0, PT, R2, c[0x0][0x2c4], PT ;  /* 0x0000b10002007a0c */ /* 0x000fe20003f05270 */
[----:B------:R-:W0:Y:S01]  /*15cc0*/  LDGDEPBAR ;  /* 0x00000000000079af */ /* 0x000e220000000000 */
        /* <DEDUP_REMOVED lines=10> */
[----:B------:R2:W3:Y:S02]  /*15d70*/  SHFL.IDX PT, R3, R7, RZ, 0x1c1f ;  /* 0x001c1fff07037589 */ /* 0x0004e400000e0000 */
.L_x_1351:
[----:B---3--:R-:W-:Y:S01]  /*15d80*/  IADD3 R2, R9, R3, RZ ;  /* 0x0000000309027210 */ /* 0x008fe20007ffe0ff */
[----:B------:R-:W-:Y:S05]  /*15d90*/  IMAD.MOV.U32 R0, RZ, RZ, 0x1 ;  /* 0x00000001ff007424 */ /* 0x000fea00078e00ff */
[----:B------:R-:W-:Y:S01]  /*15da0*/  ISETP.LE.AND P0, PT, R0, c[0x0][0x32c], PT ;  /* 0x0000cb0000007a0c */ /* 0x000fe20003f03270 */
[----:B------:R-:W-:Y:S11]  /*15db0*/  IMAD.IADD R0, R8, 0x1, R3 ;  /* 0x0000000108007824 */ /* 0x000ff600078e0203 */
[----:B------:R-:W-:Y:S01]  /*15dc0*/  @!UPT UIADD3 URZ, URZ, URZ, URZ ;  /* 0x0000003f3f3ff290 */ /* 0x000fe2000fffe03f */
        /* <DEDUP_REMOVED lines=14> */
.L_x_1278:
[----:B------:R-:W-:Y:S04]  /*15eb0*/  MOV R11, 0x1 ;  /* 0x00000001000b7802 */ /* 0x000fe80000000f00 */
[----:B------:R-:W-:Y:S11]  /*15ec0*/  ISETP.NE.AND P0, PT, R11, c[0x0][0x32c], PT ;  /* 0x0000cb000b007a0c */ /* 0x000ff60003f05270 */
[----:B------:R-:W-:Y:S02]  /*15ed0*/  @!UPT UIADD3 URZ, URZ, URZ, URZ ;  /* 0x0000003f3f3ff290 */ /* 0x000fe4000fffe03f */
[----:B------:R-:W-:Y:S05]  /*15ee0*/  @P0 IMAD.HI.U32 R11, R3, c[0x0][0x330], RZ ;  /* 0x0000cc00030b0a27 */ /* 0x000fea00078e00ff */
[----:B------:R-:W-:Y:S02]  /*15ef0*/  @P0 SHF.R.U32.HI R3, RZ, c[0x0][0x334], R11 ;  /* 0x0000cd00ff030a19 */ /* 0x000fe4000001160b */
.L_x_1279:
[----:B------:R-:W-:Y:S05]  /*15f00*/  BSYNC B0 ;  /* 0x0000000000007941 */ /* 0x000fea0003800000 */
.L_x_1277:
[----:B------:R-:W-:Y:S05]  /*15f10*/  IMAD R3, R3, c[0x0][0x32c], R10 ;  /* 0x0000cb0003037a24 */ /* 0x000fea00078e020a */
[----:B------:R-:W-:Y:S02]  /*15f20*/  IADD3 R11, R3, c[0x0][0x32c], RZ ;  /* 0x0000cb00030b7a10 */ /* 0x000fe40007ffe0ff */
[----:B------:R-:W-:Y:S02]  /*15f30*/  IMNMX R0, R0, R3, !PT ;  /* 0x0000000300007217 */ /* 0x000fe40007800200 */
[----:B------:R-:W-:Y:S02]  /*15f40*/  IMNMX R2, R2, R11, PT ;  /* 0x0000000b02027217 */ /* 0x000fe40003800200 */
.L_x_1276:
        /* <DEDUP_REMOVED lines=45> */
[----:B-1----:R-:W-:Y:S02]  /*16220*/  FSEL R181, R19, -INF , !P0 ;  /* 0xff80000013b57808 */ /* 0x002fe40004000000 */
        /* <DEDUP_REMOVED lines=17> */
.L_x_1352:
        /* <DEDUP_REMOVED lines=19> */
.L_x_1283:
[----:B------:R-:W-:Y:S04]  /*16470*/  MOV R4, 0x1 ;  /* 0x0000000100047802 */ /* 0x000fe80000000f00 */
[----:B------:R-:W-:Y:S11]  /*16480*/  ISETP.NE.AND P0, PT, R4, c[0x0][0x32c], PT ;  /* 0x0000cb0004007a0c */ /* 0x000ff60003f05270 */
[----:B------:R-:W-:Y:S02]  /*16490*/  @!UPT UIADD3 URZ, URZ, URZ, URZ ;  /* 0x0000003f3f3ff290 */ /* 0x000fe4000fffe03f */
[----:B------:R-:W-:Y:S05]  /*164a0*/  @P0 IMAD.HI.U32 R4, R3, c[0x0][0x330], RZ ;  /* 0x0000cc0003040a27 */ /* 0x000fea00078e00ff */
[----:B------:R-:W-:Y:S02]  /*164b0*/  @P0 SHF.R.U32.HI R3, RZ, c[0x0][0x334], R4 ;  /* 0x0000cd00ff030a19 */ /* 0x000fe40000011604 */
.L_x_1284:
[----:B------:R-:W-:Y:S05]  /*164c0*/  BSYNC B0 ;  /* 0x0000000000007941 */ /* 0x000fea0003800000 */
.L_x_1282:
[----:B------:R-:W-:Y:S05]  /*164d0*/  IMAD R3, R3, c[0x0][0x32c], R10 ;  /* 0x0000cb0003037a24 */ /* 0x000fea00078e020a */
[----:B------:R-:W-:Y:S02]  /*164e0*/  IADD3 R4, R3, c[0x0][0x32c], RZ ;  /* 0x0000cb0003047a10 */ /* 0x000fe40007ffe0ff */
[----:B------:R-:W-:Y:S02]  /*164f0*/  IMNMX R0, R0, R3, !PT ;  /* 0x0000000300007217 */ /* 0x000fe40007800200 */
[----:B------:R-:W-:Y:S02]  /*16500*/  IMNMX R2, R2, R4, PT ;  /* 0x0000000402027217 */ /* 0x000fe40003800200 */
.L_x_1281:
[----:B------:R-:W-:Y:S02]  /*16510*/  ISETP.GT.AND P0, PT, R0, RZ, !P1 ;  /* 0x000000ff0000720c */ /* 0x000fe40004f04270 */
[----:B------:R-:W-:Y:S02]  /*16520*/  LOP3.LUT P1, RZ, R212, 0x1, RZ, 0xc0, !PT ;  /* 0x00000001d4ff7812 */ /* 0x000fe4000782c0ff */
[----:B------:R-:W-:Y:S02]  /*16530*/  ISETP.LT.OR P0, PT, R2, 0x1, P0 ;  /* 0x000000010200780c */ /* 0x000fe40000701670 */
[----:B------:R-:W-:Y:S02]  /*16540*/  FMNMX.FTZ R4, R12, R6, !PT ;  /* 0x000000060c047209 */ /* 0x000fe40007810000 */
[----:B------:R-:W-:Y:S02]  /*16550*/  FSEL R8, R176, -INF , !P0 ;  /* 0xff800000b0087808 */ /* 0x000fe40004000000 */
[----:B------:R-:W-:Y:S02]  /*16560*/  LOP3.LUT P0, RZ, R212, 0x10, RZ, 0xc0, !PT ;  /* 0x00000010d4ff7812 */ /* 0x000fe4000780c0ff */
[----:B-12---:R-:W-:Y:S02]  /*16570*/  FMNMX.FTZ R7, R8, R137, !PT ;  /* 0x0000008908077209 */ /* 0x006fe40007810000 */
        /* <DEDUP_REMOVED lines=60> */
[----:B------:R1:W2:Y:S02]  /*16940*/  SHFL.BFLY PT, R0, R4, 0x2, 0x1f ;  /* 0x0c401f0004007f89 */ /* 0x0002a400000e0000 */
.L_x_1353:
[----:B--2---:R-:W-:Y:S01]  /*16950*/  FMNMX.FTZ R136, R4, R0, !PT ;  /* 0x0000000004887209 */ /* 0x004fe20007810000 */
[----:B------:R-:W-:-:S05]  /*16960*/  BRA.DIV ~URZ, `(.L_x_1286) ;  /* 0x000064227f007947 */ /* 0x000fca000b800000 */
[----:B-1----:R-:W-:Y:S04]  /*16970*/  SHFL.BFLY PT, R4, R7, 0x2, 0x1f ;  /* 0x0c401f0007047f89 */ /* 0x002fe800000e0000 */
[----:B------:R-:W1:Y:S02]  /*16980*/  SHFL.BFLY PT, R2, R136, 0x1, 0x1f ;  /* 0x0c201f0088027f89 */ /* 0x000e6400000e0000 */
[----:B-1----:R-:W-:Y:S02]  /*16990*/  FMNMX.FTZ R136, R136, R2, !PT ;  /* 0x0000000288887209 */ /* 0x002fe40007810000 */
[----:B------:R-:W-:Y:S05]  /*169a0*/  FMNMX.FTZ R4, R7, R4, !PT ;  /* 0x0000000407047209 */ /* 0x000fea0007810000 */
[----:B------:R1:W2:Y:S02]  /*169b0*/  SHFL.BFLY PT, R0, R4, 0x1, 0x1f ;  /* 0x0c201f0004007f89 */ /* 0x0002a400000e0000 */
.L_x_1354:
[----:B-12---:R-:W-:Y:S01]  /*169c0*/  FMNMX.FTZ R4, R0, R4, !PT ;  /* 0x0000000400047209 */ /* 0x006fe20007810000 */
[C---:B------:R-:W-:Y:S01]  /*169d0*/  FMUL.FTZ R7, R136.reuse, c[0x0][0x2d0] ;  /* 0x0000b40088077a20 */ /* 0x040fe20000410000 */
[----:B------:R-:W-:Y:S01]  /*169e0*/  FSETP.NEU.FTZ.AND P0, PT, R136, -INF , PT ;  /* 0xff8000008800780b */ /* 0x000fe20003f1d000 */
[----:B------:R-:W-:Y:S01]  /*169f0*/  WARPSYNC 0xffffffff ;  /* 0xffffffff00007948 */ /* 0x000fe20003800000 */
[----:B------:R-:W1:Y:S01]  /*16a00*/  LDSM.16.MT88.4 R16, [R201+0x4080] ;  /* 0x00408000c910783b */ /* 0x000e620000004200 */
[----:B------:R-:W-:Y:S01]  /*16a10*/  FMUL.FTZ R0, R4, c[0x0][0x2d0] ;  /* 0x0000b40004007a20 */ /* 0x000fe20000410000 */
[----:B------:R-:W-:Y:S02]  /*16a20*/  FSEL R2, R136, RZ, P0 ;  /* 0x000000ff88027208 */ /* 0x000fe40000000000 */
[----:B------:R-:W-:Y:S02]  /*16a30*/  FSEL R7, R7, RZ, P0 ;  /* 0x000000ff07077208 */ /* 0x000fe40000000000 */
[----:B------:R-:W-:Y:S02]  /*16a40*/  FSETP.NEU.FTZ.AND P0, PT, R4, -INF , PT ;  /* 0xff8000000400780b */ /* 0x000fe40003f1d000 */
[----:B------:R-:W2:Y:S01]  /*16a50*/  LDSM.16.MT88.4 R24, [R202+0x4080] ;  /* 0x00408000ca18783b */ /* 0x000ea20000004200 */
[--C-:B------:R-:W-:Y:S01]  /*16a60*/  FFMA.FTZ R12, R12, c[0x0][0x2d0], -R7.reuse ;  /* 0x0000b4000c0c7a23 */ /* 0x100fe20000010807 */
[----:B------:R-:W-:Y:S01]  /*16a70*/  FSEL R138, R0, RZ, P0 ;  /* 0x000000ff008a7208 */ /* 0x000fe20000000000 */
[----:B------:R-:W-:Y:S01]  /*16a80*/  FADD.FTZ R0, -R2, R6 ;  /* 0x0000000602007221 */ /* 0x000fe20000010100 */
[----:B------:R-:W-:Y:S01]  /*16a90*/  FSEL R3, R4, RZ, P0 ;  /* 0x000000ff04037208 */ /* 0x000fe20000000000 */
[--C-:B------:R-:W-:Y:S01]  /*16aa0*/  FFMA.FTZ R15, R15, c[0x0][0x2d0], -R7.reuse ;  /* 0x0000b4000f0f7a23 */ /* 0x100fe20000010807 */
[----:B------:R-:W-:Y:S01]  /*16ab0*/  MUFU.EX2 R219, R12 ;  /* 0x0000000c00db7308 */ /* 0x000fe20000000800 */
[----:B------:R-:W-:Y:S01]  /*16ac0*/  FMUL.FTZ R0, R0, c[0x0][0x2d0] ;  /* 0x0000b40000007a20 */ /* 0x000fe20000410000 */
[----:B------:R-:W-:Y:S01]  /*16ad0*/  ISETP.GT.AND P0, PT, R222, R234, PT ;  /* 0x000000eade00720c */ /* 0x000fe20003f04270 */
[--C-:B------:R-:W-:Y:S02]  /*16ae0*/  FFMA.FTZ R14, R14, c[0x0][0x2d0], -R7.reuse ;  /* 0x0000b4000e0e7a23 */ /* 0x100fe40000010807 */
[----:B------:R-:W-:Y:S02]  /*16af0*/  FFMA.FTZ R13, R13, c[0x0][0x2d0], -R7 ;  /* 0x0000b4000d0d7a23 */ /* 0x000fe40000010807 */
[--C-:B------:R-:W-:Y:S02]  /*16b00*/  FFMA.FTZ R8, R8, c[0x0][0x2d0], -R138.reuse ;  /* 0x0000b40008087a23 */ /* 0x100fe4000001088a */
[--C-:B------:R-:W-:Y:S01]  /*16b10*/  FFMA.FTZ R11, R11, c[0x0][0x2d0], -R138.reuse ;  /* 0x0000b4000b0b7a23 */ /* 0x100fe2000001088a */
[----:B------:R3:W-:Y:S01]  /*16b20*/  MUFU.EX2 R2, R0 ;  /* 0x0000000000027308 */ /* 0x0007e20000000800 */
[--C-:B------:R-:W-:Y:S02]  /*16b30*/  FFMA.FTZ R10, R10, c[0x0][0x2d0], -R138.reuse ;  /* 0x0000b4000a0a7a23 */ /* 0x100fe4000001088a */
[--C-:B------:R-:W-:Y:S07]  /*16b40*/  FFMA.FTZ R9, R9, c[0x0][0x2d0], -R138.reuse ;  /* 0x0000b40009097a23 */ /* 0x100fee000001088a */
[----:B------:R-:W4:Y:S10]  /*16b50*/  MUFU.EX2 R218, R15 ;  /* 0x0000000f00da7308 */ /* 0x000f340000000800 */
[----:B------:R-:W-:Y:S01]  /*16b60*/  MUFU.EX2 R217, R14 ;  /* 0x0000000e00d97308 */ /* 0x000fe20000000800 */
[----:B---3--:R-:W-:Y:S02]  /*16b70*/  FADD.FTZ R0, -R3, R137 ;  /* 0x0000008903007221 */ /* 0x008fe40000010100 */
[--C-:B------:R-:W-:Y:S02]  /*16b80*/  FFMA.FTZ R3, R168, c[0x0][0x2d0], -R7.reuse ;  /* 0x0000b400a8037a23 */ /* 0x100fe40000010807 */
[----:B------:R-:W-:Y:S05]  /*16b90*/  FMUL.FTZ R0, R0, c[0x0][0x2d0] ;  /* 0x0000b40000007a20 */ /* 0x000fea0000410000 */
[----:B------:R-:W3:Y:S10]  /*16ba0*/  MUFU.EX2 R216, R13 ;  /* 0x0000000d00d87308 */ /* 0x000ef40000000800 */
[----:B------:R-:W-:Y:S10]  /*16bb0*/  MUFU.EX2 R215, R8 ;  /* 0x0000000800d77308 */ /* 0x000ff40000000800 */
[----:B------:R-:W5:Y:S10]  /*16bc0*/  MUFU.EX2 R214, R11 ;  /* 0x0000000b00d67308 */ /* 0x000f740000000800 */
[----:B------:R-:W-:Y:S10]  /*16bd0*/  MUFU.EX2 R199, R10 ;  /* 0x0000000a00c77308 */ /* 0x000ff40000000800 */
[----:B------:R-:W-:Y:S10]  /*16be0*/  MUFU.EX2 R198, R9 ;  /* 0x0000000900c67308 */ /* 0x000ff40000000800 */
[----:B------:R-:W1:Y:S10]  /*16bf0*/  MUFU.EX2 R0, R0 ;  /* 0x0000000000007308 */ /* 0x000e740000000800 */
[----:B------:R1:W-:Y:S02]  /*16c00*/  MUFU.EX2 R197, R3 ;  /* 0x0000000300c57308 */ /* 0x0003e40000000800 */
[--C-:B-1----:R-:W-:Y:S01]  /*16c10*/  FFMA.FTZ R3, R139, c[0x0][0x2d0], -R7.reuse ;  /* 0x0000b4008b037a23 */ /* 0x102fe20000010807 */
[----:B----4-:R-:W-:Y:S01]  /*16c20*/  F2FP.PACK_AB R164, R218, R219 ;  /* 0x000000dbdaa4723e */ /* 0x010fe200000000ff */
[----:B------:R-:W-:Y:S01]  /*16c30*/  FMUL.FTZ R8, R2, R140 ;  /* 0x0000008c02087220 */ /* 0x000fe20000410000 */
[----:B---3--:R-:W-:Y:S01]  /*16c40*/  F2FP.PACK_AB R166, R216, R217 ;  /* 0x000000d9d8a6723e */ /* 0x008fe200000000ff */
[----:B------:R-:W-:Y:S01]  /*16c50*/  FMUL.FTZ R9, R2, R141 ;  /* 0x0000008d02097220 */ /* 0x000fe20000410000 */
[----:B-----5:R-:W-:Y:S01]  /*16c60*/  F2FP.PACK_AB R165, R214, R215 ;  /* 0x000000d7d6a5723e */ /* 0x020fe200000000ff */
[----:B------:R-:W-:Y:S01]  /*16c70*/  FMUL.FTZ R10, R0, R142 ;  /* 0x0000008e000a7220 */ /* 0x000fe20000410000 */
[----:B------:R-:W-:Y:S01]  /*16c80*/  F2FP.PACK_AB R167, R198, R199 ;  /* 0x000000c7c6a7723e */ /* 0x000fe200000000ff */
[----:B------:R-:W-:Y:S01]  /*16c90*/  FMUL.FTZ R11, R0, R143 ;  /* 0x0000008f000b7220 */ /* 0x000fe20000410000 */
[----:B------:R1:W3:Y:S01]  /*16ca0*/  MUFU.EX2 R196, R3 ;  /* 0x0000000300c47308 */ /* 0x0002e20000000800 */
[----:B------:R-:W4:Y:S01]  /*16cb0*/  LDSM.16.MT88.4 R140, [R204+0x4080] ;  /* 0x00408000cc8c783b */ /* 0x000f220000004200 */
[C---:B------:R-:W-:Y:S02]  /*16cc0*/  FMUL.FTZ R12, R2.reuse, R144 ;  /* 0x00000090020c7220 */ /* 0x040fe40000410000 */
[----:B------:R-:W-:Y:S02]  /*16cd0*/  FMUL.FTZ R13, R2, R145 ;  /* 0x00000091020d7220 */ /* 0x000fe40000410000 */
[C---:B------:R-:W-:Y:S05]  /*16ce0*/  HMMA.16816.F32 R8, R164.reuse, R16, R8 ;  /* 0x00000010a408723c */ /* 0x040fea0000001808 */
[C---:B------:R-:W-:Y:S02]  /*16cf0*/  FMUL.FTZ R14, R0.reuse, R146 ;  /* 0x00000092000e7220 */ /* 0x040fe40000410000 */
[----:B------:R-:W-:Y:S02]  /*16d00*/  FMUL.FTZ R15, R0, R147 ;  /* 0x00000093000f7220 */ /* 0x000fe40000410000 */
[----:B------:R-:W5:Y:S03]  /*16d10*/  LDSM.16.MT88.4 R144, [R203+0x4080] ;  /* 0x00408000cb90783b */ /* 0x000f660000004200 */
[C---:B------:R-:W-:Y:S02]  /*16d20*/  FMUL.FTZ R16, R2.reuse, R148 ;  /* 0x0000009402107220 */ /* 0x040fe40000410000 */
[C---:B------:R-:W-:Y:S03]  /*16d30*/  HMMA.16816.F32 R12, R164.reuse, R18, R12 ;  /* 0x00000012a40c723c */ /* 0x040fe6000000180c */
[C---:B------:R-:W-:Y:S02]  /*16d40*/  FMUL.FTZ R17, R2.reuse, R149 ;  /* 0x0000009502117220 */ /* 0x040fe40000410000 */
[----:B------:R-:W-:Y:S02]  /*16d50*/  FMUL.FTZ R20, R2, R152 ;  /* 0x0000009802147220 */ /* 0x000fe40000410000 */
[C---:B------:R-:W-:Y:S02]  /*16d60*/  FMUL.FTZ R18, R0.reuse, R150 ;  /* 0x0000009600127220 */ /* 0x040fe40000410000 */
[----:B------:R-:W-:Y:S02]  /*16d70*/  FMUL.FTZ R19, R0, R151 ;  /* 0x0000009700137220 */ /* 0x000fe40000410000 */
[----:B------:R-:W3:Y:S01]  /*16d80*/  LDSM.16.MT88.4 R148, [R201+0x5880] ;  /* 0x00588000c994783b */ /* 0x000ee20000004200 */
[----:B------:R-:W-:Y:S02]  /*16d90*/  FMUL.FTZ R21, R2, R153 ;  /* 0x0000009902157220 */ /* 0x000fe40000410000 */
[C---:B------:R-:W-:Y:S02]  /*16da0*/  FMUL.FTZ R22, R0.reuse, R154 ;  /* 0x0000009a00167220 */ /* 0x040fe40000410000 */
[C---:B--2---:R-:W-:Y:S03]  /*16db0*/  HMMA.16816.F32 R16, R164.reuse, R24, R16 ;  /* 0x00000018a410723c */ /* 0x044fe60000001810 */
        /* <DEDUP_REMOVED lines=12> */
[C---:B----4-:R-:W-:Y:S03]  /*16e80*/  HMMA.16816.F32 R24, R164.reuse, R140, R24 ;  /* 0x0000008ca418723c */ /* 0x050fe60000001818 */
[----:B------:R-:W-:Y:S01]  /*16e90*/  LDSM.16.MT88.4 R160, [R203+0x4880] ;  /* 0x00488000cba0783b */ /* 0x000fe20000004200 */
[--C-:B-1----:R-:W-:Y:S02]  /*16ea0*/  FFMA.FTZ R3, R170, c[0x0][0x2d0], -R7.reuse ;  /* 0x0000b400aa037a23 */ /* 0x102fe40000010807 */
[C---:B------:R-:W-:Y:S02]  /*16eb0*/  FMUL.FTZ R32, R2.reuse, R32 ;  /* 0x0000002002207220 */ /* 0x040fe40000410000 */
[C---:B------:R-:W-:Y:S01]  /*16ec0*/  HMMA.16816.F32 R28, R164.reuse, R142, R28 ;  /* 0x0000008ea41c723c */ /* 0x040fe2000000181c */
[----:B------:R1:W-:Y:S02]  /*16ed0*/  MUFU.EX2 R195, R3 ;  /* 0x0000000300c37308 */ /* 0x0003e40000000800 */
[----:B------:R-:W2:Y:S01]  /*16ee0*/  LDSM.16.MT88.4 R140, [R202+0x5880] ;  /* 0x00588000ca8c783b */ /* 0x000ea20000004200 */
[----:B------:R-:W-:Y:S02]  /*16ef0*/  FMUL.FTZ R33, R2, R33 ;  /* 0x0000002102217220 */ /* 0x000fe40000410000 */
[C---:B------:R-:W-:Y:S02]  /*16f00*/  FMUL.FTZ R34, R0.reuse, R34 ;  /* 0x0000002200227220 */ /* 0x040fe40000410000 */
[----:B------:R-:W-:Y:S04]  /*16f10*/  FMUL.FTZ R35, R0, R35 ;  /* 0x0000002300237220 */ /* 0x000fe80000410000 */
[C---:B------:R-:W-:Y:S02]  /*16f20*/  FMUL.FTZ R36, R2.reuse, R36 ;  /* 0x0000002402247220 */ /* 0x040fe40000410000 */
[----:B------:R-:W-:Y:S01]  /*16f30*/  FMUL.FTZ R37, R2, R37 ;  /* 0x0000002502257220 */ /* 0x000fe20000410000 */
[C---:B-----5:R-:W-:Y:S03]  /*16f40*/  HMMA.16816.F32 R32, R164.reuse, R144, R32 ;  /* 0x00000090a420723c */ /* 0x060fe60000001820 */
        /* <DEDUP_REMOVED lines=9> */
[----:B------:R-:W-:Y:S02]  /*16fe0*/  LDSM.16.MT88.4 R176, [R202+0x7880] ;  /* 0x00788000cab0783b */ /* 0x000fe40000004200 */
[----:B------:R1:W-:Y:S01]  /*16ff0*/  MUFU.EX2 R194, R3 ;  /* 0x0000000300c27308 */ /* 0x0003e20000000800 */
[C---:B---3--:R-:W-:Y:S03]  /*17000*/  HMMA.16816.F32 R40, R164.reuse, R148, R40 ;  /* 0x00000094a428723c */ /* 0x048fe60000001828 */
[C---:B------:R-:W-:Y:S02]  /*17010*/  FMUL.FTZ R44, R2.reuse, R44 ;  /* 0x0000002c022c7220 */ /* 0x040fe40000410000 */
[----:B------:R-:W-:Y:S02]  /*17020*/  FMUL.FTZ R45, R2, R45 ;  /* 0x0000002d022d7220 */ /* 0x000fe40000410000 */
[C---:B------:R-:W-:Y:S02]  /*17030*/  FMUL.FTZ R46, R0.reuse, R46 ;  /* 0x0000002e002e7220 */ /* 0x040fe40000410000 */
[----:B------:R-:W-:Y:S03]  /*17040*/  FMUL.FTZ R47, R0, R47 ;  /* 0x0000002f002f7220 */ /* 0x000fe60000410000 */
[C---:B------:R-:W-:Y:S02]  /*17050*/  FMUL.FTZ R48, R2.reuse, R48 ;  /* 0x0000003002307220 */ /* 0x040fe40000410000 */
[----:B------:R-:W-:Y:S02]  /*17060*/  FMUL.FTZ R49, R2, R49 ;  /* 0x0000003102317220 */ /* 0x000fe40000410000 */
[C---:B------:R-:W-:Y:S01]  /*17070*/  HMMA.16816.F32 R44, R164.reuse, R150, R44 ;  /* 0x00000096a42c723c */ /* 0x040fe2000000182c */
[----:B------:R-:W3:Y:S02]  /*17080*/  LDSM.16.MT88.4 R148, [R203+0x5880] ;  /* 0x00588000cb94783b */ /* 0x000ee40000004200 */
[C---:B------:R-:W-:Y:S02]  /*17090*/  FMUL.FTZ R50, R0.reuse, R50 ;  /* 0x0000003200327220 */ /* 0x040fe40000410000 */
[----:B------:R-:W-:Y:S02]  /*170a0*/  FMUL.FTZ R51, R0, R51 ;  /* 0x0000003300337220 */ /* 0x000fe40000410000 */
[--C-:B-1----:R-:W-:Y:S02]  /*170b0*/  FFMA.FTZ R3, R169, c[0x0][0x2d0], -R138.reuse ;  /* 0x0000b400a9037a23 */ /* 0x102fe4000001088a */
[C---:B------:R-:W-:Y:S02]  /*170c0*/  FMUL.FTZ R52, R2.reuse, R52 ;  /* 0x0000003402347220 */ /* 0x040fe40000410000 */
[----:B------:R1:W-:Y:S01]  /*170d0*/  MUFU.EX2 R193, R3 ;  /* 0x0000000300c17308 */ /* 0x0003e20000000800 */
[C---:B--2---:R-:W-:Y:S03]  /*170e0*/  HMMA.16816.F32 R48, R164.reuse, R140, R48 ;  /* 0x0000008ca430723c */ /* 0x044fe60000001830 */
[----:B------:R-:W-:Y:S02]  /*170f0*/  FMUL.FTZ R53, R2, R53 ;  /* 0x0000003502357220 */ /* 0x000fe40000410000 */
[C---:B------:R-:W-:Y:S02]  /*17100*/  FMUL.FTZ R54, R0.reuse, R54 ;  /* 0x0000003600367220 */ /* 0x040fe40000410000 */
[----:B------:R-:W-:Y:S02]  /*17110*/  FMUL.FTZ R55, R0, R55 ;  /* 0x0000003700377220 */ /* 0x000fe40000410000 */
[C---:B------:R-:W-:Y:S03]  /*17120*/  FMUL.FTZ R56, R2.reuse, R56 ;  /* 0x0000003802387220 */ /* 0x040fe60000410000 */
[----:B------:R-:W-:Y:S02]  /*17130*/  FMUL.FTZ R57, R2, R57 ;  /* 0x0000003902397220 */ /* 0x000fe40000410000 */
[C---:B------:R-:W-:Y:S01]  /*17140*/  HMMA.16816.F32 R52, R164.reuse, R142, R52 ;  /* 0x0000008ea434723c */ /* 0x040fe20000001834 */
[----:B------:R-:W2:Y:S02]  /*17150*/  LDSM.16.MT88.4 R140, [R201+0x7080] ;  /* 0x00708000c98c783b */ /* 0x000ea40000004200 */
[C---:B------:R-:W-:Y:S02]  /*17160*/  FMUL.FTZ R58, R0.reuse, R58 ;  /* 0x0000003a003a7220 */ /* 0x040fe40000410000 */
[----:B------:R-:W-:Y:S02]  /*17170*/  FMUL.FTZ R59, R0, R59 ;  /* 0x0000003b003b7220 */ /* 0x000fe40000410000 */
[C---:B------:R-:W-:Y:S02]  /*17180*/  FMUL.FTZ R60, R2.reuse, R60 ;  /* 0x0000003c023c7220 */ /* 0x040fe40000410000 */
[--C-:B-1----:R-:W-:Y:S02]  /*17190*/  FFMA.FTZ R3, R171, c[0x0][0x2d0], -R138.reuse ;  /* 0x0000b400ab037a23 */ /* 0x102fe4000001088a */
[----:B------:R-:W-:Y:S01]  /*171a0*/  LDSM.16.MT88.4 R168, [R201+0x6080] ;  /* 0x00608000c9a8783b */ /* 0x000fe20000004200 */
[C---:B----4-:R-:W-:Y:S01]  /*171b0*/  HMMA.16816.F32 R56, R164.reuse, R144, R56 ;  /* 0x00000090a438723c */ /* 0x050fe20000001838 */
[----:B------:R1:W4:Y:S02]  /*171c0*/  MUFU.EX2 R192, R3 ;  /* 0x0000000300c07308 */ /* 0x0003240000000800 */
        /* <DEDUP_REMOVED lines=10> */
[----:B------:R-:W-:Y:S03]  /*17270*/  FMUL.FTZ R69, R2, R69 ;  /* 0x0000004502457220 */ /* 0x000fe60000410000 */
[C---:B---3--:R-:W-:Y:S03]  /*17280*/  HMMA.16816.F32 R64, R164.reuse, R148, R64 ;  /* 0x00000094a440723c */ /* 0x048fe60000001840 */
[C---:B------:R-:W-:Y:S02]  /*17290*/  FMUL.FTZ R70, R0.reuse, R70 ;  /* 0x0000004600467220 */ /* 0x040fe40000410000 */
[----:B------:R-:W-:Y:S02]  /*172a0*/  FMUL.FTZ R71, R0, R71 ;  /* 0x0000004700477220 */ /* 0x000fe40000410000 */
[--C-:B-1----:R-:W-:Y:S02]  /*172b0*/  FFMA.FTZ R3, R172, c[0x0][0x2d0], -R138.reuse ;  /* 0x0000b400ac037a23 */ /* 0x102fe4000001088a */
[C---:B------:R-:W-:Y:S02]  /*172c0*/  FMUL.FTZ R72, R2.reuse, R72 ;  /* 0x0000004802487220 */ /* 0x040fe40000410000 */
[----:B------:R1:W-:Y:S01]  /*172d0*/  MUFU.EX2 R191, R3 ;  /* 0x0000000300bf7308 */ /* 0x0003e20000000800 */
        /* <DEDUP_REMOVED lines=11> */
[--C-:B-1----:R-:W-:Y:S02]  /*17390*/  FFMA.FTZ R3, R173, c[0x0][0x2d0], -R138.reuse ;  /* 0x0000b400ad037a23 */ /* 0x102fe4000001088a */
[----:B------:R-:W-:Y:S01]  /*173a0*/  LDSM.16.MT88.4 R172, [R203+0x6080] ;  /* 0x00608000cbac783b */ /* 0x000fe20000004200 */
[C---:B------:R-:W-:Y:S01]  /*173b0*/  HMMA.16816.F32 R76, R164.reuse, R142, R76 ;  /* 0x0000008ea44c723c */ /* 0x040fe2000000184c */
[----:B------:R-:W1:Y:S02]  /*173c0*/  MUFU.EX2 R190, R3 ;  /* 0x0000000300be7308 */ /* 0x000e640000000800 */
[----:B------:R-:W-:Y:S02]  /*173d0*/  FMUL.FTZ R81, R2, R81 ;  /* 0x0000005102517220 */ /* 0x000fe40000410000 */
[C---:B------:R-:W-:Y:S02]  /*173e0*/  FMUL.FTZ R82, R0.reuse, R82 ;  /* 0x0000005200527220 */ /* 0x040fe40000410000 */
[----:B------:R-:W2:Y:S01]  /*173f0*/  LDSM.16.MT88.4 R140, [R203+0x7080] ;  /* 0x00708000cb8c783b */ /* 0x000ea20000004200 */
        /* <DEDUP_REMOVED lines=61> */
[----:B------:R-:W-:Y:S01]  /*177d0*/  FMUL.FTZ R128, R2, R128 ;  /* 0x0000008002807220 */ /* 0x000fe20000410000 */
[----:B------:R-:W-:Y:S01]  /*177e0*/  F2FP.PACK_AB R140, R196, R197 ;  /* 0x000000c5c48c723e */ /* 0x000fe200000000ff */
[----:B------:R-:W-:Y:S03]  /*177f0*/  FMUL.FTZ R129, R2, R129 ;  /* 0x0000008102817220 */ /* 0x000fe60000410000 */
[C---:B------:R-:W-:Y:S03]  /*17800*/  HMMA.16816.F32 R124, R164.reuse, R142, R124 ;  /* 0x0000008ea47c723c */ /* 0x040fe6000000187c */
[----:B------:R-:W-:Y:S01]  /*17810*/  FMUL.FTZ R130, R0, R130 ;  /* 0x0000008200827220 */ /* 0x000fe20000410000 */
[----:B----4-:R-:W-:Y:S01]  /*17820*/  F2FP.PACK_AB R141, R192, R193 ;  /* 0x000000c1c08d723e */ /* 0x010fe200000000ff */
[----:B------:R-:W-:Y:S02]  /*17830*/  FMUL.FTZ R131, R0, R131 ;  /* 0x0000008300837220 */ /* 0x000fe40000410000 */
[----:B------:R-:W-:Y:S01]  /*17840*/  FMUL.FTZ R132, R2, R132 ;  /* 0x0000008402847220 */ /* 0x000fe20000410000 */
[----:B------:R-:W-:Y:S01]  /*17850*/  F2FP.PACK_AB R142, R194, R195 ;  /* 0x000000c3c28e723e */ /* 0x000fe200000000ff */
[----:B------:R-:W-:Y:S03]  /*17860*/  FMUL.FTZ R133, R2, R133 ;  /* 0x0000008502857220 */ /* 0x000fe60000410000 */
[C---:B-----5:R-:W-:Y:S03]  /*17870*/  HMMA.16816.F32 R128, R164.reuse, R144, R128 ;  /* 0x00000090a480723c */ /* 0x060fe60000001880 */
[----:B------:R-:W-:Y:S01]  /*17880*/  FMUL.FTZ R134, R0, R134 ;  /* 0x0000008600867220 */ /* 0x000fe20000410000 */
[----:B-1----:R-:W-:Y:S01]  /*17890*/  F2FP.PACK_AB R143, R190, R191 ;  /* 0x000000bfbe8f723e */ /* 0x002fe200000000ff */
[----:B------:R-:W-:Y:S02]  /*178a0*/  FMUL.FTZ R135, R0, R135 ;  /* 0x0000008700877220 */ /* 0x000fe40000410000 */
[----:B------:R-:W-:Y:S02]  /*178b0*/  FFMA.FTZ R3, R181, c[0x0][0x2d0], -R7 ;  /* 0x0000b400b5037a23 */ /* 0x000fe40000010807 */
[----:B------:R-:W-:Y:S02]  /*178c0*/  FFMA.FTZ R2, R2, R231, R219 ;  /* 0x000000e702027223 */ /* 0x000fe400000100db */
[----:B------:R1:W-:Y:S01]  /*178d0*/  MUFU.EX2 R189, R3 ;  /* 0x0000000300bd7308 */ /* 0x0003e20000000800 */
[----:B------:R-:W-:Y:S01]  /*178e0*/  HMMA.16816.F32 R132, R164, R146, R132 ;  /* 0x00000092a484723c */ /* 0x000fe20000001884 */
[----:B------:R-:W2:Y:S07]  /*178f0*/  LDSM.16.MT88.4 R144, [R202+0x6080] ;  /* 0x00608000ca90783b */ /* 0x000eae0000004200 */
[C---:B---3--:R-:W-:Y:S01]  /*17900*/  HMMA.16816.F32 R8, R140.reuse, R148, R8 ;  /* 0x000000948c08723c */ /* 0x048fe20000001808 */
[----:B------:R-:W3:Y:S07]  /*17910*/  LDSM.16.MT88.4 R164, [R204+0x6080] ;  /* 0x00608000cca4783b */ /* 0x000eee0000004200 */
[C---:B------:R-:W-:Y:S01]  /*17920*/  HMMA.16816.F32 R12, R140.reuse, R150, R12 ;  /* 0x000000968c0c723c */ /* 0x040fe2000000180c */
[----:B------:R-:W4:Y:S03]  /*17930*/  LDSM.16.MT88.4 R148, [R201+0x7880] ;  /* 0x00788000c994783b */ /* 0x000f260000004200 */
[--C-:B-1----:R-:W-:Y:S04]  /*17940*/  FFMA.FTZ R3, R183, c[0x0][0x2d0], -R7.reuse ;  /* 0x0000b400b7037a23 */ /* 0x102fe80000010807 */
[C---:B------:R-:W-:Y:S01]  /*17950*/  HMMA.16816.F32 R16, R140.reuse, R152, R16 ;  /* 0x000000988c10723c */ /* 0x040fe20000001810 */
[----:B------:R1:W5:Y:S07]  /*17960*/  MUFU.EX2 R188, R3 ;  /* 0x0000000300bc7308 */ /* 0x00036e0000000800 */
[C---:B------:R-:W-:Y:S01]  /*17970*/  HMMA.16816.F32 R20, R140.reuse, R154, R20 ;  /* 0x0000009a8c14723c */ /* 0x040fe20000001814 */
[----:B------:R-:W2:Y:S07]  /*17980*/  LDSM.16.MT88.4 R152, [R204+0x7880] ;  /* 0x00788000cc98783b */ /* 0x000eae0000004200 */
[C---:B------:R-:W-:Y:S08]  /*17990*/  HMMA.16816.F32 R24, R140.reuse, R156, R24 ;  /* 0x0000009c8c18723c */ /* 0x040ff00000001818 */
[C---:B------:R-:W-:Y:S01]  /*179a0*/  HMMA.16816.F32 R28, R140.reuse, R158, R28 ;  /* 0x0000009e8c1c723c */ /* 0x040fe2000000181c */
[----:B------:R-:W3:Y:S03]  /*179b0*/  LDSM.16.MT88.4 R156, [R203+0x7880] ;  /* 0x00788000cb9c783b */ /* 0x000ee60000004200 */
[--C-:B-1----:R-:W-:Y:S02]  /*179c0*/  FFMA.FTZ R3, R186, c[0x0][0x2d0], -R7.reuse ;  /* 0x0000b400ba037a23 */ /* 0x102fe40000010807 */
[----:B------:R-:W-:Y:S02]  /*179d0*/  FFMA.FTZ R7, R185, c[0x0][0x2d0], -R7 ;  /* 0x0000b400b9077a23 */ /* 0x000fe40000010807 */
[C---:B------:R-:W-:Y:S01]  /*179e0*/  HMMA.16816.F32 R32, R140.reuse, R160, R32 ;  /* 0x000000a08c20723c */ /* 0x040fe20000001820 */
[----:B------:R1:W-:Y:S07]  /*179f0*/  MUFU.EX2 R183, R3 ;  /* 0x0000000300b77308 */ /* 0x0003ee0000000800 */
[C---:B------:R-:W-:Y:S01]  /*17a00*/  HMMA.16816.F32 R36, R140.reuse, R162, R36 ;  /* 0x000000a28c24723c */ /* 0x040fe20000001824 */
[----:B------:R-:W-:Y:S02]  /*17a10*/  LDSM.16.MT88.4 R160, [R202+0x5080] ;  /* 0x00508000caa0783b */ /* 0x000fe40000004200 */
[----:B------:R-:W3:Y:S05]  /*17a20*/  MUFU.EX2 R181, R7 ;  /* 0x0000000700b57308 */ /* 0x000eea0000000800 */
[C---:B------:R-:W-:Y:S08]  /*17a30*/  HMMA.16816.F32 R40, R140.reuse, R168, R40 ;  /* 0x000000a88c28723c */ /* 0x040ff00000001828 */
[C---:B------:R-:W-:Y:S01]  /*17a40*/  HMMA.16816.F32 R44, R140.reuse, R170, R44 ;  /* 0x000000aa8c2c723c */ /* 0x040fe2000000182c */
[----:B------:R-:W-:Y:S03]  /*17a50*/  LDSM.16.MT88.4 R168, [R204+0x5080] ;  /* 0x00508000cca8783b */ /* 0x000fe60000004200 */
[--C-:B-1----:R-:W-:Y:S04]  /*17a60*/  FFMA.FTZ R3, R180, c[0x0][0x2d0], -R138.reuse ;  /* 0x0000b400b4037a23 */ /* 0x102fe8000001088a */
[C---:B--2---:R-:W-:Y:S01]  /*17a70*/  HMMA.16816.F32 R48, R140.reuse, R144, R48 ;  /* 0x000000908c30723c */ /* 0x044fe20000001830 */
[----:B------:R1:W-:Y:S07]  /*17a80*/  MUFU.EX2 R139, R3 ;  /* 0x00000003008b7308 */ /* 0x0003ee0000000800 */
[C---:B------:R-:W-:Y:S01]  /*17a90*/  HMMA.16816.F32 R52, R140.reuse, R146, R52 ;  /* 0x000000928c34723c */ /* 0x040fe20000001834 */
[----:B------:R-:W2:Y:S07]  /*17aa0*/  LDSM.16.MT88.4 R144, [R201+0x9080] ;  /* 0x00908000c990783b */ /* 0x000eae0000004200 */
[C---:B---3--:R-:W-:Y:S07]  /*17ab0*/  HMMA.16816.F32 R56, R140.reuse, R164, R56 ;  /* 0x000000a48c38723c */ /* 0x048fee0000001838 */
[----:B-----5:R-:W-:Y:S01]  /*17ac0*/  F2FP.PACK_AB R164, R188, R189 ;  /* 0x000000bdbca4723e */ /* 0x020fe200000000ff */
[C---:B------:R-:W-:Y:S04]  /*17ad0*/  HMMA.16816.F32 R60, R140.reuse, R166, R60 ;  /* 0x000000a68c3c723c */ /* 0x040fe8000000183c */
[--C-:B-1----:R-:W-:Y:S03]  /*17ae0*/  FFMA.FTZ R3, R182, c[0x0][0x2d0], -R138.reuse ;  /* 0x0000b400b6037a23 */ /* 0x102fe6000001088a */
[----:B------:R-:W-:Y:S01]  /*17af0*/  F2FP.PACK_AB R166, R181, R183 ;  /* 0x000000b7b5a6723e */ /* 0x000fe200000000ff */
[C---:B------:R-:W-:Y:S01]  /*17b00*/  HMMA.16816.F32 R64, R140.reuse, R172, R64 ;  /* 0x000000ac8c40723c */ /* 0x040fe20000001840 */
[----:B------:R-:W1:Y:S07]  /*17b10*/  MUFU.EX2 R137, R3 ;  /* 0x0000000300897308 */ /* 0x000e6e0000000800 */
[C---:B------:R-:W-:Y:S01]  /*17b20*/  HMMA.16816.F32 R68, R140.reuse, R174, R68 ;  /* 0x000000ae8c44723c */ /* 0x040fe20000001844 */
[----:B------:R-:W-:Y:S07]  /*17b30*/  LDSM.16.MT88.4 R172, [R203+0x5080] ;  /* 0x00508000cbac783b */ /* 0x000fee0000004200 */
[C---:B----4-:R-:W-:Y:S08]  /*17b40*/  HMMA.16816.F32 R72, R140.reuse, R148, R72 ;  /* 0x000000948c48723c */ /* 0x050ff00000001848 */
[C---:B------:R-:W-:Y:S01]  /*17b50*/  HMMA.16816.F32 R76, R140.reuse, R150, R76 ;  /* 0x000000968c4c723c */ /* 0x040fe2000000184c */
[----:B------:R-:W3:Y:S03]  /*17b60*/  LDSM.16.MT88.4 R148, [R202+0x9080] ;  /* 0x00908000ca94783b */ /* 0x000ee60000004200 */
[----:B-1----:R-:W-:Y:S01]  /*17b70*/  F2FP.PACK_AB R165, R137, R139 ;  /* 0x0000008b89a5723e */ /* 0x002fe200000000ff */
[--C-:B------:R-:W-:Y:S03]  /*17b80*/  FFMA.FTZ R3, R184, c[0x0][0x2d0], -R138.reuse ;  /* 0x0000b400b8037a23 */ /* 0x100fe6000001088a */
[C---:B------:R-:W-:Y:S01]  /*17b90*/  HMMA.16816.F32 R80, R140.reuse, R176, R80 ;  /* 0x000000b08c50723c */ /* 0x040fe20000001850 */
[----:B------:R1:W-:Y:S07]  /*17ba0*/  MUFU.EX2 R7, R3 ;  /* 0x0000000300077308 */ /* 0x0003ee0000000800 */
[C---:B------:R-:W-:Y:S01]  /*17bb0*/  HMMA.16816.F32 R84, R140.reuse, R178, R84 ;  /* 0x000000b28c54723c */ /* 0x040fe20000001854 */
[----:B------:R-:W-:Y:S07]  /*17bc0*/  LDSM.16.MT88.4 R176, [R201+0x6880] ;  /* 0x00688000c9b0783b */ /* 0x000fee0000004200 */
[C---:B------:R-:W-:Y:S08]  /*17bd0*/  HMMA.16816.F32 R88, R140.reuse, R152, R88 ;  /* 0x000000988c58723c */ /* 0x040ff00000001858 */
[C---:B------:R-:W-:Y:S01]  /*17be0*/  HMMA.16816.F32 R92, R140.reuse, R154, R92 ;  /* 0x0000009a8c5c723c */ /* 0x040fe2000000185c */
[----:B------:R-:W4:Y:S03]  /*17bf0*/  LDSM.16.MT88.4 R152, [R204+0x9080] ;  /* 0x00908000cc98783b */ /* 0x000f260000004200 */
[----:B-1----:R-:W-:Y:S04]  /*17c00*/  FFMA.FTZ R3, R187, c[0x0][0x2d0], -R138 ;  /* 0x0000b400bb037a23 */ /* 0x002fe8000001088a */
[C---:B------:R-:W-:Y:S01]  /*17c10*/  HMMA.16816.F32 R96, R140.reuse, R156, R96 ;  /* 0x0000009c8c60723c */ /* 0x040fe20000001860 */
[----:B------:R-:W1:Y:S07]  /*17c20*/  MUFU.EX2 R6, R3 ;  /* 0x0000000300067308 */ /* 0x000e6e0000000800 */
[C---:B------:R-:W-:Y:S01]  /*17c30*/  HMMA.16816.F32 R100, R140.reuse, R158, R100 ;  /* 0x0000009e8c64723c */ /* 0x040fe20000001864 */
[----:B------:R-:W5:Y:S07]  /*17c40*/  LDSM.16.MT88.4 R156, [R203+0x9080] ;  /* 0x00908000cb9c783b */ /* 0x000f6e0000004200 */
[C---:B--2---:R-:W-:Y:S08]  /*17c50*/  HMMA.16816.F32 R104, R140.reuse, R144, R104 ;  /* 0x000000908c68723c */ /* 0x044ff00000001868 */
[C---:B------:R-:W-:Y:S01]  /*17c60*/  HMMA.16816.F32 R108, R140.reuse, R146, R108 ;  /* 0x000000928c6c723c */ /* 0x040fe2000000186c */
[----:B------:R-:W2:Y:S03]  /*17c70*/  LDSM.16.MT88.4 R144, [R201+0x5080] ;  /* 0x00508000c990783b */ /* 0x000ea60000004200 */
[----:B-1----:R-:W-:Y:S01]  /*17c80*/  F2FP.PACK_AB R167, R6, R7 ;  /* 0x0000000706a7723e */ /* 0x002fe200000000ff */
[----:B------:R-:W-:Y:S02]  /*17c90*/  FFMA.FTZ R3, R0, R230, R215 ;  /* 0x000000e600037223 */ /* 0x000fe400000100d7 */
[----:B------:R-:W-:Y:S01]  /*17ca0*/  FADD.FTZ R0, R218, R2 ;  /* 0x00000002da007221 */ /* 0x000fe20000010000 */
[C---:B---3--:R-:W-:Y:S04]  /*17cb0*/  HMMA.16816.F32 R112, R140.reuse, R148, R112 ;  /* 0x000000948c70723c */ /* 0x048fe80000001870 */
[----:B------:R-:W-:Y:S02]  /*17cc0*/  FADD.FTZ R2, R214, R3 ;  /* 0x00000003d6027221 */ /* 0x000fe40000010000 */
[----:B------:R-:W-:Y:S02]  /*17cd0*/  FADD.FTZ R0, R217, R0 ;  /* 0x00000000d9007221 */ /* 0x000fe40000010000 */
[C---:B------:R-:W-:Y:S04]  /*17ce0*/  HMMA.16816.F32 R116, R140.reuse, R150, R116 ;  /* 0x000000968c74723c */ /* 0x040fe80000001874 */
        /* <DEDUP_REMOVED lines=24> */
[----:B------:R-:W-:Y:S01]  /*17e70*/  FADD.FTZ R0, R137, R3 ;  /* 0x0000000389007221 */ /* 0x000fe20000010000 */
[-C--:B------:R-:W-:Y:S01]  /*17e80*/  MOV R137, R4.reuse ;  /* 0x0000000400897202 */ /* 0x080fe20000000f00 */
[----:B------:R-:W-:Y:S02]  /*17e90*/  FADD.FTZ R2, R183, R2 ;  /* 0x00000002b7027221 */ /* 0x000fe40000010000 */
[C---:B------:R-:W-:Y:S01]  /*17ea0*/  HMMA.16816.F32 R152, R164.reuse, R162, R20 ;  /* 0x000000a2a498723c */ /* 0x040fe20000001814 */
[----:B------:R-:W4:Y:S03]  /*17eb0*/  LDSM.16.MT88.4 R20, [R201+0x8080] ;  /* 0x00808000c914783b */ /* 0x000f260000004200 */
[----:B------:R-:W-:Y:S01]  /*17ec0*/  FADD.FTZ R0, R7, R0 ;  /* 0x0000000007007221 */ /* 0x000fe20000010000 */
[----:B------:R-:W-:Y:S01]  /*17ed0*/  MOV R7, R4 ;  /* 0x0000000400077202 */ /* 0x000fe20000000f00 */
[----:B------:R-:W-:Y:S02]  /*17ee0*/  FADD.FTZ R231, R181, R2 ;  /* 0x00000002b5e77221 */ /* 0x000fe40000010000 */
[C---:B------:R-:W-:Y:S01]  /*17ef0*/  HMMA.16816.F32 R156, R164.reuse, R168, R24 ;  /* 0x000000a8a49c723c */ /* 0x040fe20000001818 */
[----:B------:R-:W5:Y:S03]  /*17f00*/  LDSM.16.MT88.4 R24, [R202+0x8080] ;  /* 0x00808000ca18783b */ /* 0x000f660000004200 */
[----:B------:R-:W-:Y:S01]  /*17f10*/  FADD.FTZ R230, R6, R0 ;  /* 0x0000000006e67221 */ /* 0x000fe20000010000 */
[----:B------:R-:W-:Y:S02]  /*17f20*/  IADD3 R0, R222, -0x1, RZ ;  /* 0xffffffffde007810 */ /* 0x000fe40007ffe0ff */
[----:B------:R-:W-:Y:S01]  /*17f30*/  MOV R6, R136 ;  /* 0x0000008800067202 */ /* 0x000fe20000000f00 */
[C---:B------:R-:W-:Y:S01]  /*17f40*/  HMMA.16816.F32 R160, R164.reuse, R170, R28 ;  /* 0x000000aaa4a0723c */ /* 0x040fe2000000181c */
[----:B------:R-:W2:Y:S03]  /*17f50*/  LDSM.16.MT88.4 R28, [R204+0x8080] ;  /* 0x00808000cc1c783b */ /* 0x000ea60000004200 */
[----:B------:R-:W-:Y:S04]  /*17f60*/  MOV R222, R0 ;  /* 0x0000000000de7202 */ /* 0x000fe80000000f00 */
[C---:B------:R-:W-:Y:S01]  /*17f70*/  HMMA.16816.F32 R32, R164.reuse, R172, R32 ;  /* 0x000000aca420723c */ /* 0x040fe20000001820 */
[----:B------:R-:W2:Y:S07]  /*17f80*/  LDSM.16.MT88.4 R168, [R203+0x8080] ;  /* 0x00808000cba8783b */ /* 0x000eae0000004200 */
        /* <DEDUP_REMOVED lines=29> */
[----:B------:R-:W-:Y:S07]  /*18160*/  @!UPT UIADD3 URZ, URZ, URZ, URZ ;  /* 0x0000003f3f3ff290 */ /* 0x000fee000fffe03f */
[----:B------:R-:W-:-:S11]  /*18170*/  @P0 BRA `(.L_x_1287) ;  /* 0xffffc3b000000947 */ /* 0x000fd6000383ffff */
.L_x_1265:
[----:B------:R-:W-:Y:S05]  /*18180*/  BRA.DIV ~URZ, `(.L_x_1288) ;  /* 0x00004ce27f007947 */ /* 0x000fea000b800000 */
[----:B------:R1:W2:Y:S02]  /*18190*/  SHFL.BFLY PT, R5, R231, 0x2, 0x1f ;  /* 0x0c401f00e7057f89 */ /* 0x0002a400000e0000 */
.L_x_1355:
[----:B--2---:R-:W-:Y:S01]  /*181a0*/  FADD.FTZ R5, R5, R231 ;  /* 0x000000e705057221 */ /* 0x004fe20000010000 */
[----:B------:R-:W-:Y:S05]  /*181b0*/  BRA.DIV ~URZ, `(.L_x_1289) ;  /* 0x00004d127f007947 */ /* 0x000fea000b800000 */
[----:B------:R-:W2:Y:S04]  /*181c0*/  SHFL.BFLY PT, R4, R230, 0x2, 0x1f ;  /* 0x0c401f00e6047f89 */ /* 0x000ea800000e0000 */
[----:B------:R-:W3:Y:S01]  /*181d0*/  SHFL.BFLY PT, R2, R5, 0x1, 0x1f ;  /* 0x0c201f0005027f89 */ /* 0x000ee200000e0000 */
[----:B--2---:R-:W-:-:S02]  /*181e0*/  FADD.FTZ R4, R4, R230 ;  /* 0x000000e604047221 */ /* 0x004fc40000010000 */
[----:B---3--:R-:W-:-:S03]  /*181f0*/  FADD.FTZ R5, R5, R2 ;  /* 0x0000000205057221 */ /* 0x008fc60000010000 */
[----:B------:R2:W3:Y:S04]  /*18200*/  SHFL.BFLY PT, R0, R4, 0x1, 0x1f ;  /* 0x0c201f0004007f89 */ /* 0x0004e800000e0000 */
.L_x_1356:
[----:B------:R-:W-:Y:S01]  /*18210*/  FSETP.NE.FTZ.AND P1, PT, R5, RZ, PT ;  /* 0x000000ff0500720b */ /* 0x000fe20003f35000 */
[----:B--23--:R-:W-:Y:S01]  /*18220*/  FADD.FTZ R4, R0, R4 ;  /* 0x0000000400047221 */ /* 0x00cfe20000010000 */
[----:B------:R-:W-:Y:S02]  /*18230*/  MOV R2, RZ ;  /* 0x000000ff00027202 */ /* 0x000fe40000000f00 */
[----:B------:R-:W-:Y:S02]  /*18240*/  MOV R0, RZ ;  /* 0x000000ff00007202 */ /* 0x000fe40000000f00 */
[----:B------:R-:W-:Y:S02]  /*18250*/  FSETP.NE.FTZ.AND P0, PT, R4, RZ, PT ;  /* 0x000000ff0400720b */ /* 0x000fe40003f15000 */
[----:B------:R-:W-:-:S05]  /*18260*/  MOV R137, 0xff800000 ;  /* 0xff80000000897802 */ /* 0x000fca0000000f00 */
[----:B------:R-:W2:Y:S01]  /*18270*/  @P1 MUFU.RCP R2, R5 ;  /* 0x0000000500021308 */ /* 0x000ea20000001000 */
[----:B------:R-:W-:-:S05]  /*18280*/  @P1 MOV R3, 0x3f317218 ;  /* 0x3f31721800031802 */ /* 0x000fca0000000f00 */
[----:B------:R-:W-:Y:S02]  /*18290*/  @P1 FMUL.FTZ R3, R3, c[0x0][0x2d0] ;  /* 0x0000b40003031a20 */ /* 0x000fe40000410000 */
[----:B------:R-:W3:Y:S01]  /*182a0*/  @P1 MUFU.LG2 R5, R5 ;  /* 0x0000000500051308 */ /* 0x000ee20000000c00 */
        /* <DEDUP_REMOVED lines=22> */
[C---:B------:R-:W-:Y:S01]  /*18410*/  FMUL.FTZ R36, R2.reuse, R49 ;  /* 0x0000003102247220 */ /* 0x040fe20000410000 */
[----:B------:R-:W-:Y:S01]  /*18420*/  MOV R49, 0xff800000 ;  /* 0xff80000000317802 */ /* 0x000fe20000000f00 */
        /* <DEDUP_REMOVED lines=42> */
[----:B------:R-:W4:Y:S01]  /*186d0*/  @P0 MUFU.LG2 R2, R4 ;  /* 0x0000000400020308 */ /* 0x000f220000000c00 */
[----:B---3--:R-:W-:Y:S02]  /*186e0*/  @P1 FMUL.FTZ R5, R5, 0.69314718246459960938 ;  /* 0x3f31721805051820 */ /* 0x008fe40000410000 */
[C---:B--2---:R-:W-:Y:S02]  /*186f0*/  FMUL.FTZ R142, R0.reuse, R142 ;  /* 0x0000008e008e7220 */ /* 0x044fe40000410000 */
[----:B------:R-:W-:Y:S01]  /*18700*/  @P1 FFMA.FTZ R137, R3, R136, R5 ;  /* 0x0000008803891223 */ /* 0x000fe20000010005 */
[----:B------:R-:W-:Y:S01]  /*18710*/  @P0 MOV R3, 0x3f317218 ;  /* 0x3f31721800030802 */ /* 0x000fe20000000f00 */
[C---:B------:R-:W-:Y:S01]  /*18720*/  FMUL.FTZ R143, R0.reuse, R143 ;  /* 0x0000008f008f7220 */ /* 0x040fe20000410000 */
[----:B------:R-:W-:Y:S01]  /*18730*/  PLOP3.LUT P1, PT, PT, PT, PT, 0x8, 0x0 ;  /* 0x000000000000781c */ /* 0x000fe20003f2e170 */
[----:B------:R-:W-:-:S02]  /*18740*/  FMUL.FTZ R146, R0, R146 ;  /* 0x0000009200927220 */ /* 0x000fc40000410000 */
[----:B------:R-:W-:Y:S02]  /*18750*/  @P0 FMUL.FTZ R3, R3, c[0x0][0x2d0] ;  /* 0x0000b40003030a20 */ /* 0x000fe40000410000 */
[C---:B------:R-:W-:Y:S02]  /*18760*/  FMUL.FTZ R147, R0.reuse, R147 ;  /* 0x0000009300937220 */ /* 0x040fe40000410000 */
[----:B------:R-:W-:Y:S02]  /*18770*/  FMUL.FTZ R150, R0, R150 ;  /* 0x0000009600967220 */ /* 0x000fe40000410000 */
[----:B----4-:R-:W-:Y:S02]  /*18780*/  @P0 FMUL.FTZ R2, R2, 0.69314718246459960938 ;  /* 0x3f31721802020820 */ /* 0x010fe40000410000 */
        /* <DEDUP_REMOVED lines=60> */
.L_x_1182:
[----:B------:R-:W-:Y:S05]  /*18b50*/  @P1 BRA `(.L_x_1290) ;  /* 0x00001ab000001947 */ /* 0x000fea0003800000 */
[----:B------:R-:W2:Y:S01]  /*18b60*/  LDL R69, [R1+0x70] ;  /* 0x0000700001457983 */ /* 0x000ea20000100800 */
[----:B------:R-:W-:Y:S01]  /*18b70*/  F2FP.PACK_AB R50, R51, R50 ;  /* 0x000000323332723e */ /* 0x000fe200000000ff */
[----:B------:R-:W-:Y:S01]  /*18b80*/  WARPSYNC 0xffffffff ;  /* 0xffffffff00007948 */ /* 0x000fe20003800000 */
[----:B------:R-:W-:Y:S01]  /*18b90*/  F2FP.PACK_AB R46, R47, R46 ;  /* 0x0000002e2f2e723e */ /* 0x000fe200000000ff */
[----:B------:R-:W3:Y:S01]  /*18ba0*/  S2R R65, SR_TID.X ;  /* 0x0000000000417919 */ /* 0x000ee20000002100 */
        /* <DEDUP_REMOVED lines=12> */
[----:B---3--:R-:W-:-:S02]  /*18c70*/  SHF.R.S32.HI R51, RZ, 0x1f, R65 ;  /* 0x0000001fff337819 */ /* 0x008fc40000011441 */
[----:B------:R-:W-:Y:S02]  /*18c80*/  F2FP.PACK_AB R45, R161, R160 ;  /* 0x000000a0a12d723e */ /* 0x000fe400000000ff */
[CC--:B------:R-:W-:Y:S02]  /*18c90*/  LEA.HI R2, R51.reuse, R65.reuse, RZ, 0x2 ;  /* 0x0000004133027211 */ /* 0x0c0fe400078f10ff */
[----:B------:R-:W-:Y:S02]  /*18ca0*/  LEA.HI R47, R51, R65, RZ, 0x5 ;  /* 0x00000041332f7211 */ /* 0x000fe400078f28ff */
[--C-:B------:R-:W-:Y:S02]  /*18cb0*/  SHF.R.S32.HI R4, RZ, 0x2, R2.reuse ;  /* 0x00000002ff047819 */ /* 0x100fe40000011402 */
[----:B------:R-:W-:Y:S02]  /*18cc0*/  SHF.R.S32.HI R0, RZ, 0x1f, R2 ;  /* 0x0000001fff007819 */ /* 0x000fe40000011402 */
[----:B------:R-:W-:-:S02]  /*18cd0*/  SHF.R.S32.HI R43, RZ, 0x5, R47 ;  /* 0x00000005ff2b7819 */ /* 0x000fc4000001142f */
[----:B------:R-:W-:Y:S02]  /*18ce0*/  LEA.HI R0, R0, R4, RZ, 0x3 ;  /* 0x0000000400007211 */ /* 0x000fe400078f18ff */
[----:B------:R-:W-:Y:S02]  /*18cf0*/  F2FP.PACK_AB R162, R163, R162 ;  /* 0x000000a2a3a2723e */ /* 0x000fe400000000ff */
[----:B------:R-:W-:Y:S02]  /*18d00*/  LOP3.LUT R0, R0, 0xfffffff8, RZ, 0xc0, !PT ;  /* 0xfffffff800007812 */ /* 0x000fe400078ec0ff */
[----:B------:R-:W-:Y:S02]  /*18d10*/  F2FP.PACK_AB R44, R33, R14 ;  /* 0x0000000e212c723e */ /* 0x000fe400000000ff */
[----:B------:R-:W-:Y:S01]  /*18d20*/  F2FP.PACK_AB R41, R35, R34 ;  /* 0x000000222329723e */ /* 0x000fe200000000ff */
[----:B------:R-:W-:Y:S01]  /*18d30*/  IMAD.IADD R4, R4, 0x1, -R0 ;  /* 0x0000000104047824 */ /* 0x000fe200078e0a00 */
[----:B------:R-:W-:-:S02]  /*18d40*/  LOP3.LUT R0, R2, 0xfffffffc, RZ, 0xc0, !PT ;  /* 0xfffffffc02007812 */ /* 0x000fc400078ec0ff */
[----:B------:R-:W-:Y:S01]  /*18d50*/  F2FP.PACK_AB R40, R37, R16 ;  /* 0x000000102528723e */ /* 0x000fe200000000ff */
[C---:B------:R-:W-:Y:S01]  /*18d60*/  IMAD.SHL.U32 R2, R4.reuse, 0x40, RZ ;  /* 0x0000004004027824 */ /* 0x040fe200078e00ff */
[----:B------:R-:W-:Y:S01]  /*18d70*/  LOP3.LUT R3, R4, 0x1, RZ, 0xc0, !PT ;  /* 0x0000000104037812 */ /* 0x000fe200078ec0ff */
[----:B------:R-:W-:Y:S01]  /*18d80*/  IMAD.IADD R21, R65, 0x1, -R0 ;  /* 0x0000000141157824 */ /* 0x000fe200078e0a00 */
[----:B------:R-:W-:Y:S02]  /*18d90*/  F2FP.PACK_AB R39, R39, R38 ;  /* 0x000000262727723e */ /* 0x000fe400000000ff */
[----:B------:R-:W-:Y:S01]  /*18da0*/  LOP3.LUT R0, R2, 0x1c0, RZ, 0xc0, !PT ;  /* 0x000001c002007812 */ /* 0x000fe200078ec0ff */
[----:B------:R-:W-:Y:S01]  /*18db0*/  IMAD R2, R43, 0x200, R21 ;  /* 0x000002002b027824 */ /* 0x000fe200078e0215 */
        /* <DEDUP_REMOVED lines=10> */
[----:B------:R-:W-:Y:S02]  /*18e60*/  F2FP.PACK_AB R35, R53, R52 ;  /* 0x000000343523723e */ /* 0x000fe400000000ff */
[----:B------:R-:W-:-:S02]  /*18e70*/  F2FP.PACK_AB R54, R55, R54 ;  /* 0x000000363736723e */ /* 0x000fc400000000ff */
        /* <DEDUP_REMOVED lines=31> */
[----:B---3--:R-:W-:Y:S01]  /*19070*/  IMAD.MOV.U32 R48, RZ, RZ, 0x40 ;  /* 0x00000040ff307424 */ /* 0x008fe200078e00ff */
[----:B------:R-:W-:Y:S02]  /*19080*/  F2FP.PACK_AB R94, R95, R94 ;  /* 0x0000005e5f5e723e */ /* 0x000fe400000000ff */
[----:B------:R-:W-:Y:S01]  /*19090*/  STS [R4+0x400], R154 ;  /* 0x0004009a04007388 */ /* 0x000fe20000000800 */
[----:B------:R-:W-:-:S02]  /*190a0*/  F2FP.PACK_AB R24, R24, R96 ;  /* 0x000000601818723e */ /* 0x000fc400000000ff */
[----:B------:R-:W-:Y:S02]  /*190b0*/  F2FP.PACK_AB R98, R99, R98 ;  /* 0x000000626362723e */ /* 0x000fe400000000ff */
[----:B----4-:R-:W-:Y:S02]  /*190c0*/  SEL R7, R48, 0xffffffc0, !P2 ;  /* 0xffffffc030077807 */ /* 0x010fe40005000000 */
[----:B------:R-:W-:Y:S02]  /*190d0*/  F2FP.PACK_AB R23, R23, R100 ;  /* 0x000000641717723e */ /* 0x000fe400000000ff */
[----:B------:R-:W-:Y:S02]  /*190e0*/  F2FP.PACK_AB R102, R103, R102 ;  /* 0x000000666766723e */ /* 0x000fe400000000ff */
[----:B------:R-:W-:Y:S01]  /*190f0*/  F2FP.PACK_AB R22, R22, R104 ;  /* 0x000000681616723e */ /* 0x000fe200000000ff */
[----:B-1----:R-:W-:Y:S01]  /*19100*/  IMAD.IADD R6, R0, 0x1, R7 ;  /* 0x0000000100067824 */ /* 0x002fe200078e0207 */
[----:B------:R-:W-:-:S02]  /*19110*/  F2FP.PACK_AB R106, R107, R106 ;  /* 0x0000006a6b6a723e */ /* 0x000fc400000000ff */
[----:B------:R-:W-:Y:S02]  /*19120*/  F2FP.PACK_AB R20, R109, R108 ;  /* 0x0000006c6d14723e */ /* 0x000fe400000000ff */
[----:B------:R1:W-:Y:S01]  /*19130*/  STS [R6+0x80], R5 ;  /* 0x0000800506007388 */ /* 0x0003e20000000800 */
[----:B------:R-:W-:Y:S01]  /*19140*/  F2FP.PACK_AB R110, R111, R110 ;  /* 0x0000006e6f6e723e */ /* 0x000fe200000000ff */
[----:B------:R-:W-:Y:S02]  /*19150*/  IMAD.IADD R8, R7, 0x1, R2 ;  /* 0x0000000107087824 */ /* 0x000fe400078e0202 */
        /* <DEDUP_REMOVED lines=18> */
[----:B------:R-:W-:Y:S02]  /*19280*/  ISETP.NE.U32.AND P0, PT, RZ, c[0x0][0x500], PT ;  /* 0x00014000ff007a0c */ /* 0x000fe40003f05070 */
[----:B------:R-:W-:Y:S01]  /*19290*/  ISETP.NE.U32.AND P1, PT, RZ, c[0x0][0x508], PT ;  /* 0x00014200ff007a0c */ /* 0x000fe20003f25070 */
[----:B------:R-:W-:Y:S01]  /*192a0*/  STS [R5+0x480], R41 ;  /* 0x0004802905007388 */ /* 0x000fe20000000800 */
[----:B------:R-:W-:-:S02]  /*192b0*/  ISETP.NE.AND.EX P0, PT, RZ, c[0x0][0x504], PT, P0 ;  /* 0x00014100ff007a0c */ /* 0x000fc40003f05300 */
[----:B------:R-:W-:Y:S01]  /*192c0*/  ISETP.NE.AND.EX P1, PT, RZ, c[0x0][0x50c], PT, P1 ;  /* 0x00014300ff007a0c */ /* 0x000fe20003f25310 */
        /* <DEDUP_REMOVED lines=44> */
[----:B-1----:R-:W-:-:S03]  /*19590*/  IMAD.MOV.U32 R2, RZ, RZ, 0x4 ;  /* 0x00000004ff027424 */ /* 0x002fc600078e00ff */
[----:B------:R-:W-:Y:S04]  /*195a0*/  STS [R8+0xc000], R11 ;  /* 0x00c0000b08007388 */ /* 0x000fe80000000800 */
[----:B------:R-:W-:Y:S04]  /*195b0*/  STS [R8+0xc400], R10 ;  /* 0x00c4000a08007388 */ /* 0x000fe80000000800 */
[----:B------:R2:W-:Y:S04]  /*195c0*/  STS [R5+0xc080], R9 ;  /* 0x00c0800905007388 */ /* 0x0005e80000000800 */
[----:B------:R1:W-:Y:S04]  /*195d0*/  STS [R5+0xc480], R15 ;  /* 0x00c4800f05007388 */ /* 0x0003e80000000800 */
[----:B------:R1:W-:Y:S04]  /*195e0*/  STS [R7+0xc000], R14 ;  /* 0x00c0000e07007388 */ /* 0x0003e80000000800 */
[----:B------:R1:W-:Y:S01]  /*195f0*/  STS [R7+0xc400], R13 ;  /* 0x00c4000d07007388 */ /* 0x0003e20000000800 */
[----:B--2---:R-:W-:-:S03]  /*19600*/  IMAD.WIDE R8, R69, R2, c[0x0][0x500] ;  /* 0x0001400045087625 */ /* 0x004fc600078e0202 */
[----:B------:R-:W-:Y:S06]  /*19610*/  BAR.SYNC.DEFER_BLOCKING 0x1, 0x100 ;  /* 0x0044000000007b1d */ /* 0x000fec0000010000 */
[----:B------:R-:W2:Y:S01]  /*19620*/  @P0 LDG.E R0, [R8.64] ;  /* 0x0000000e08000981 */ /* 0x000ea2000c1e1900 */
[----:B------:R-:W-:Y:S02]  /*19630*/  IMAD.MOV.U32 R29, RZ, RZ, c[0x0][0x388] ;  /* 0x0000e200ff1d7624 */ /* 0x000fe400078e00ff */
[----:B------:R-:W-:-:S05]  /*19640*/  @P1 IMAD.WIDE R2, R69, R2, c[0x0][0x508] ;  /* 0x0001420045021625 */ /* 0x000fca00078e0202 */
[----:B------:R3:W5:Y:S02]  /*19650*/  @P1 LDG.E R29, [R2.64] ;  /* 0x0000000e021d1981 */ /* 0x000764000c1e1900 */
[----:B---3--:R-:W-:Y:S02]  /*19660*/  CS2R R2, SRZ ;  /* 0x0000000000027805 */ /* 0x008fe4000001ff00 */
[--C-:B--2---:R-:W-:Y:S01]  /*19670*/  @P0 SHF.R.S32.HI R3, RZ, 0x1f, R0.reuse ;  /* 0x0000001fff030819 */ /* 0x104fe20000011400 */
[----:B------:R-:W-:Y:S01]  /*19680*/  @P0 IMAD.MOV.U32 R2, RZ, RZ, R0 ;  /* 0x000000ffff020224 */ /* 0x000fe200078e0000 */
[----:B------:R-:W-:Y:S05]  /*19690*/  @P1 BRA `(.L_x_1291) ;  /* 0x0000004000001947 */ /* 0x000fea0003800000 */
[----:B-1----:R-:W-:Y:S05]  /*196a0*/  @!P0 BRA `(.L_x_1291) ;  /* 0x0000003000008947 */ /* 0x002fea0003800000 */
[----:B------:R-:W2:Y:S04]  /*196b0*/  LDG.E R4, [R8.64] ;  /* 0x0000000e08047981 */ /* 0x000ea8000c1e1900 */
[----:B------:R-:W2:Y:S02]  /*196c0*/  LDG.E R0, [R8.64+0x4] ;  /* 0x0000040e08007981 */ /* 0x000ea4000c1e1900 */
[----:B--2--5:R-:W-:-:S02]  /*196d0*/  IADD3 R29, -R4, R0, RZ ;  /* 0x00000000041d7210 */ /* 0x024fc40007ffe1ff */
.L_x_1291:
[----:B-1----:R-:W1:Y:S01]  /*196e0*/  S2R R9, SR_CTAID.Y ;  /* 0x0000000000097919 */ /* 0x002e620000002600 */
[----:B------:R-:W-:Y:S01]  /*196f0*/  LOP3.LUT R0, R47, 0xffffffe0, RZ, 0xc0, !PT ;  /* 0xffffffe02f007812 */ /* 0x000fe200078ec0ff */
[----:B------:R-:W-:Y:S01]  /*19700*/  IMAD.MOV.U32 R8, RZ, RZ, c[0x0][0x4e8] ;  /* 0x00013a00ff087624 */ /* 0x000fe200078e00ff */
[----:B------:R-:W-:Y:S01]  /*19710*/  SHF.R.S32.HI R4, RZ, 0x1f, R43 ;  /* 0x0000001fff047819 */ /* 0x000fe2000001142b */
[----:B------:R-:W2:Y:S01]  /*19720*/  S2R R28, SR_CTAID.X ;  /* 0x00000000001c7919 */ /* 0x000ea20000002500 */
[----:B------:R-:W-:Y:S01]  /*19730*/  LEA.HI R16, R51, R65, RZ, 0x3 ;  /* 0x0000004133107211 */ /* 0x000fe200078f18ff */
[----:B------:R-:W-:Y:S01]  /*19740*/  IMAD.IADD R0, R65, 0x1, -R0 ;  /* 0x0000000141007824 */ /* 0x000fe200078e0a00 */
[----:B------:R-:W-:Y:S01]  /*19750*/  LEA.HI R4, R4, R43, RZ, 0x3 ;  /* 0x0000002b04047211 */ /* 0x000fe200078f18ff */
[----:B------:R-:W3:Y:S01]  /*19760*/  S2R R10, SR_CTAID.Y ;  /* 0x00000000000a7919 */ /* 0x000ee20000002600 */
[----:B------:R-:W-:Y:S01]  /*19770*/  ISETP.NE.AND P1, PT, R8, 0x1, PT ;  /* 0x000000010800780c */ /* 0x000fe20003f25270 */
[----:B-----5:R-:W-:Y:S01]  /*19780*/  IMAD R29, R29, c[0x0][0x4e8], RZ ;  /* 0x00013a001d1d7a24 */ /* 0x020fe200078e02ff */
[----:B------:R-:W-:Y:S01]  /*19790*/  SHF.R.S32.HI R7, RZ, 0x1f, R0 ;  /* 0x0000001fff077819 */ /* 0x000fe20000011400 */
[----:B------:R-:W-:Y:S01]  /*197a0*/  BSSY B0, `(.L_x_1292) ;  /* 0x0000089000007945 */ /* 0x000fe20003800000 */
[----:B------:R-:W-:-:S02]  /*197b0*/  LOP3.LUT R5, R4, 0xffffff8, RZ, 0xc0, !PT ;  /* 0x0ffffff804057812 */ /* 0x000fc400078ec0ff */
[----:B------:R-:W-:Y:S02]  /*197c0*/  LEA.HI R4, R21, R21, RZ, 0x1 ;  /* 0x0000001515047211 */ /* 0x000fe400078f08ff */
[----:B------:R-:W-:Y:S01]  /*197d0*/  LEA.HI R7, R7, R0, RZ, 0x2 ;  /* 0x0000000007077211 */ /* 0x000fe200078f10ff */
[----:B------:R-:W-:Y:S01]  /*197e0*/  IMAD.IADD R6, R43, 0x1, -R5 ;  /* 0x000000012b067824 */ /* 0x000fe200078e0a05 */
[----:B------:R-:W-:Y:S02]  /*197f0*/  LOP3.LUT R4, R4, 0x1ffffffe, RZ, 0xc0, !PT ;  /* 0x1ffffffe04047812 */ /* 0x000fe400078ec0ff */
[----:B------:R-:W-:Y:S02]  /*19800*/  SHF.R.S32.HI R5, RZ, 0x2, R7 ;  /* 0x00000002ff057819 */ /* 0x000fe40000011407 */
[----:B------:R-:W-:Y:S02]  /*19810*/  IADD3 R7, R21, -R4, RZ ;  /* 0x8000000415077210 */ /* 0x000fe40007ffe0ff */
[----:B-1----:R-:W-:Y:S01]  /*19820*/  SHF.R.S32.HI R9, RZ, 0x1f, R9 ;  /* 0x0000001fff097819 */ /* 0x002fe20000011409 */
[----:B------:R-:W-:Y:S01]  /*19830*/  IMAD R17, R6, 0x10, R5 ;  /* 0x0000001006117824 */ /* 0x000fe200078e0205 */
[----:B------:R-:W-:Y:S01]  /*19840*/  LOP3.LUT P2, RZ, R0, 0x3, RZ, 0xc0, !PT ;  /* 0x0000000300ff7812 */ /* 0x000fe2000784c0ff */
[----:B------:R-:W-:Y:S01]  /*19850*/  IMAD R0, R3, c[0x0][0x3a0], RZ ;  /* 0x0000e80003007a24 */ /* 0x000fe200078e02ff */
[----:B------:R-:W-:Y:S01]  /*19860*/  LOP3.LUT R12, R16, 0xfffffff8, RZ, 0xc0, !PT ;  /* 0xfffffff8100c7812 */ /* 0x000fe200078ec0ff */
[----:B------:R-:W-:Y:S01]  /*19870*/  IMAD R6, R7, 0x8, R17 ;  /* 0x0000000807067824 */ /* 0x000fe200078e0211 */
[----:B------:R-:W-:Y:S01]  /*19880*/  SEL R15, R69, RZ, !P0 ;  /* 0x000000ff450f7207 */ /* 0x000fe20004000000 */
[----:B------:R-:W-:Y:S01]  /*19890*/  IMAD R8, R9, c[0x0][0x490], RZ ;  /* 0x0001240009087a24 */ /* 0x000fe200078e02ff */
[----:B------:R-:W-:Y:S01]  /*198a0*/  SHF.R.S32.HI R16, RZ, 0x3, R16 ;  /* 0x00000003ff107819 */ /* 0x000fe20000011410 */
[----:B------:R-:W-:Y:S01]  /*198b0*/  IMAD R7, R2, c[0x0][0x3a4], R0 ;  /* 0x0000e90002077a24 */ /* 0x000fe200078e0200 */
[----:B--2---:R-:W-:Y:S01]  /*198c0*/  LEA R0, R28, R6, 0x7 ;  /* 0x000000061c007211 */ /* 0x004fe200078e38ff */
[----:B---3--:R-:W-:Y:S01]  /*198d0*/  IMAD.WIDE.U32 R4, R10, c[0x0][0x490], R2 ;  /* 0x000124000a047a25 */ /* 0x008fe200078e0002 */
[----:B------:R-:W-:-:S03]  /*198e0*/  LEA.HI R19, R51, R65, RZ, 0x6 ;  /* 0x0000004133137211 */ /* 0x000fc600078f30ff */
[----:B------:R-:W-:Y:S02]  /*198f0*/  IMAD R8, R10, c[0x0][0x494], R8 ;  /* 0x000125000a087a24 */ /* 0x000fe400078e0208 */
[----:B------:R-:W-:-:S04]  /*19900*/  IMAD.WIDE.U32 R2, R2, c[0x0][0x3a0], RZ ;  /* 0x0000e80002027a25 */ /* 0x000fc800078e00ff */
[----:B------:R-:W-:Y:S01]  /*19910*/  IMAD.IADD R5, R5, 0x1, R8 ;  /* 0x0000000105057824 */ /* 0x000fe200078e0208 */
[----:B------:R-:W-:Y:S01]  /*19920*/  IADD3 R3, R3, R7, RZ ;  /* 0x0000000703037210 */ /* 0x000fe20007ffe0ff */
[----:B------:R-:W-:Y:S01]  /*19930*/  @P1 IMAD.HI.U32 R8, R0, c[0x0][0x4ec], RZ ;  /* 0x00013b0000081a27 */ /* 0x000fe200078e00ff */
[----:B------:R-:W-:-:S03]  /*19940*/  SHF.R.S32.HI R7, RZ, 0x1f, R69 ;  /* 0x0000001fff077819 */ /* 0x000fc60000011445 */
[----:B------:R-:W-:Y:S01]  /*19950*/  IMAD.MOV.U32 R6, RZ, RZ, R0 ;  /* 0x000000ffff067224 */ /* 0x000fe200078e0000 */
[----:B------:R-:W-:Y:S01]  /*19960*/  @P1 SHF.R.U32.HI R6, RZ, c[0x0][0x4f0], R8 ;  /* 0x00013c00ff061a19 */ /* 0x000fe20000011608 */
[----:B------:R-:W-:Y:S01]  /*19970*/  IMAD R9, R9, c[0x0][0x3e8], RZ ;  /* 0x0000fa0009097a24 */ /* 0x000fe200078e02ff */
[----:B------:R-:W-:Y:S01]  /*19980*/  SEL R13, R7, RZ, !P0 ;  /* 0x000000ff070d7207 */ /* 0x000fe20004000000 */
[----:B------:R-:W-:Y:S02]  /*19990*/  IMAD.IADD R12, R65, 0x1, -R12 ;  /* 0x00000001410c7824 */ /* 0x000fe400078e0a0c */
[----:B------:R-:W-:Y:S02]  /*199a0*/  IMAD.MOV R7, RZ, RZ, -R6 ;  /* 0x000000ffff077224 */ /* 0x000fe400078e0a06 */
[----:B------:R-:W-:Y:S01]  /*199b0*/  IMAD R9, R10, c[0x0][0x3ec], R9 ;  /* 0x0000fb000a097a24 */ /* 0x000fe200078e0209 */
[----:B------:R-:W-:Y:S01]  /*199c0*/  LEA R14, R12, R16, 0x5 ;  /* 0x000000100c0e7211 */ /* 0x000fe200078e28ff */
[----:B------:R-:W-:-:S04]  /*199d0*/  IMAD.WIDE.U32 R2, R10, c[0x0][0x3e8], R2 ;  /* 0x0000fa000a027a25 */ /* 0x000fc800078e0002 */
[----:B------:R-:W-:Y:S01]  /*199e0*/  IMAD R8, R7, c[0x0][0x4e8], R0 ;  /* 0x00013a0007087a24 */ /* 0x000fe200078e0200 */
[----:B------:R-:W-:Y:S01]  /*199f0*/  IADD3 R3, R3, R9, RZ ;  /* 0x0000000903037210 */ /* 0x000fe20007ffe0ff */
[----:B------:R-:W-:Y:S02]  /*19a00*/  IMAD R0, R13, c[0x0][0x498], RZ ;  /* 0x000126000d007a24 */ /* 0x000fe400078e02ff */
[----:B------:R-:W-:Y:S01]  /*19a10*/  IMAD.WIDE.U32 R4, R15, c[0x0][0x498], R4 ;  /* 0x000126000f047a25 */ /* 0x000fe200078e0004 */
[----:B------:R-:W-:-:S03]  /*19a20*/  SHF.R.S32.HI R9, RZ, 0x1f, R8 ;  /* 0x0000001fff097819 */ /* 0x000fc60000011408 */
[----:B------:R-:W-:Y:S01]  /*19a30*/  IMAD R11, R15, c[0x0][0x49c], R0 ;  /* 0x000127000f0b7a24 */ /* 0x000fe200078e0200 */
[----:B------:R-:W-:Y:S01]  /*19a40*/  SHF.R.S32.HI R0, RZ, 0x1f, R6 ;  /* 0x0000001fff007819 */ /* 0x000fe20000011406 */
[----:B------:R-:W-:Y:S01]  /*19a50*/  IMAD R14, R28, 0x80, R14 ;  /* 0x000000801c0e7824 */ /* 0x000fe200078e020e */
[----:B------:R-:W-:Y:S01]  /*19a60*/  IADD3 R4, P0, R6, R4, RZ ;  /* 0x0000000406047210 */ /* 0x000fe20007f1e0ff */
[----:B------:R-:W-:Y:S02]  /*19a70*/  IMAD.SHL.U32 R18, R16, 0x40, RZ ;  /* 0x0000004010127824 */ /* 0x000fe400078e00ff */
[----:B------:R-:W-:Y:S01]  /*19a80*/  IMAD R9, R9, c[0x0][0x488], RZ ;  /* 0x0001220009097a24 */ /* 0x000fe200078e02ff */
[----:B------:R-:W-:Y:S01]  /*19a90*/  IADD3.X R5, R0, R5, R11, P0, !PT ;  /* 0x0000000500057210 */ /* 0x000fe200007fe40b */
[----:B------:R-:W-:Y:S01]  /*19aa0*/  @P1 IMAD.HI.U32 R10, R14, c[0x0][0x4ec], RZ ;  /* 0x00013b000e0a1a27 */ /* 0x000fe200078e00ff */
[----:B------:R-:W-:-:S03]  /*19ab0*/  LOP3.LUT R6, R18, 0x1c0, RZ, 0xc0, !PT ;  /* 0x000001c012067812 */ /* 0x000fc600078ec0ff */
[----:B------:R-:W-:Y:S01]  /*19ac0*/  IMAD.SHL.U32 R0, R12, 0x8, RZ ;  /* 0x000000080c007824 */ /* 0x000fe200078e00ff */
[----:B------:R-:W-:Y:S01]  /*19ad0*/  SHF.R.U32.HI R11, RZ, 0x3, R6 ;  /* 0x00000003ff0b7819 */ /* 0x000fe20000011606 */
[----:B------:R-:W-:-:S04]  /*19ae0*/  IMAD.WIDE.U32 R4, R8, c[0x0][0x488], R4 ;  /* 0x0001220008047a25 */ /* 0x000fc800078e0004 */
[----:B------:R-:W-:Y:S02]  /*19af0*/  IMAD R9, R8, c[0x0][0x48c], R9 ;  /* 0x0001230008097a24 */ /* 0x000fe400078e0209 */
[----:B------:R-:W-:Y:S01]  /*19b00*/  IMAD.MOV.U32 R7, RZ, RZ, R14 ;  /* 0x000000ffff077224 */ /* 0x000fe200078e000e */
[----:B------:R-:W-:Y:S01]  /*19b10*/  @P1 SHF.R.U32.HI R7, RZ, c[0x0][0x4f0], R10 ;  /* 0x00013c00ff071a19 */ /* 0x000fe2000001160a */
[----:B------:R-:W-:Y:S01]  /*19b20*/  IMAD R8, R13, c[0x0][0x3f0], RZ ;  /* 0x0000fc000d087a24 */ /* 0x000fe200078e02ff */
[----:B------:R-:W-:Y:S01]  /*19b30*/  LOP3.LUT R10, R6, 0x38, R0, 0xf8, !PT ;  /* 0x00000038060a7812 */ /* 0x000fe200078ef800 */
[----:B------:R-:W-:Y:S01]  /*19b40*/  IMAD.WIDE.U32 R2, R15, c[0x0][0x3f0], R2 ;  /* 0x0000fc000f027a25 */ /* 0x000fe200078e0002 */
[----:B------:R-:W-:Y:S02]  /*19b50*/  LEA R6, P0, R4, c[0x0][0x450], 0x2 ;  /* 0x0001140004067a11 */ /* 0x000fe400078010ff */
[----:B------:R-:W-:Y:S01]  /*19b60*/  IADD3 R9, R5, R9, RZ ;  /* 0x0000000905097210 */ /* 0x000fe20007ffe0ff */
[----:B------:R-:W-:Y:S01]  /*19b70*/  IMAD R8, R15, c[0x0][0x3f4], R8 ;  /* 0x0000fd000f087a24 */ /* 0x000fe200078e0208 */
[----:B------:R-:W-:Y:S01]  /*19b80*/  LOP3.LUT R15, R10, R11, RZ, 0x3c, !PT ;  /* 0x0000000b0a0f7212 */ /* 0x000fe200078e3cff */
[----:B------:R-:W-:Y:S01]  /*19b90*/  IMAD.MOV R5, RZ, RZ, -R7 ;  /* 0x000000ffff057224 */ /* 0x000fe200078e0a07 */
[----:B------:R-:W-:Y:S01]  /*19ba0*/  LEA.HI.X R4, R4, c[0x0][0x454], R9, 0x2, P0 ;  /* 0x0001150004047a11 */ /* 0x000fe200000f1409 */
[----:B------:R-:W-:Y:S01]  /*19bb0*/  IMAD.IADD R3, R3, 0x1, R8 ;  /* 0x0000000103037824 */ /* 0x000fe200078e0208 */
[----:B------:R-:W-:Y:S01]  /*19bc0*/  SHFL.IDX PT, R10, R6, RZ, 0x1c1f ;  /* 0x001c1fff060a7589 */ /* 0x000fe200000e0000 */
[----:B------:R-:W-:Y:S01]  /*19bd0*/  SHF.R.S32.HI R12, RZ, 0x1f, R7 ;  /* 0x0000001fff0c7819 */ /* 0x000fe20000011407 */
[----:B------:R-:W-:-:S02]  /*19be0*/  IMAD R5, R5, c[0x0][0x4e8], R14 ;  /* 0x00013a0005057a24 */ /* 0x000fc400078e020e */
[----:B------:R-:W1:Y:S01]  /*19bf0*/  SHFL.IDX PT, R11, R4, RZ, 0x1c1f ;  /* 0x001c1fff040b7589 */ /* 0x000e6200000e0000 */
[----:B------:R-:W-:-:S03]  /*19c00*/  IMAD.WIDE.U32 R2, R7, c[0x0][0x3e0], R2 ;  /* 0x0000f80007027a25 */ /* 0x000fc600078e0002 */
[----:B------:R2:W-:Y:S04]  /*19c10*/  SHFL.IDX PT, R8, R6, 0x1, 0x1c1f ;  /* 0x003c1f0006087f89 */ /* 0x0005e800000e0000 */
[----:B------:R3:W4:Y:S01]  /*19c20*/  SHFL.IDX PT, R9, R4, 0x1, 0x1c1f ;  /* 0x003c1f0004097f89 */ /* 0x00072200000e0000 */
[----:B--2---:R-:W-:Y:S01]  /*19c30*/  IMAD R6, R12, c[0x0][0x3e0], RZ ;  /* 0x0000f8000c067a24 */ /* 0x004fe200078e02ff */
[----:B---3--:R-:W-:-:S03]  /*19c40*/  LEA R4, R28, R17, 0x7 ;  /* 0x000000111c047211 */ /* 0x008fc600078e38ff */
[----:B------:R-:W-:Y:S01]  /*19c50*/  IMAD R12, R7, c[0x0][0x3e4], R6 ;  /* 0x0000f900070c7a24 */ /* 0x000fe200078e0206 */
[----:B------:R-:W-:Y:S01]  /*19c60*/  LEA R28, R28, R16, 0x7 ;  /* 0x000000101c1c7211 */ /* 0x000fe200078e38ff */
[----:B------:R-:W-:Y:S01]  /*19c70*/  IMAD.SHL.U32 R6, R19, 0x8, RZ ;  /* 0x0000000813067824 */ /* 0x000fe200078e00ff */
[C---:B------:R-:W-:Y:S01]  /*19c80*/  IADD3 R13, R4.reuse, 0x8, RZ ;  /* 0x00000008040d7810 */ /* 0x040fe20007ffe0ff */
[----:B------:R-:W-:Y:S01]  /*19c90*/  IMAD.IADD R3, R3, 0x1, R12 ;  /* 0x0000000103037824 */ /* 0x000fe200078e020c */
[-C--:B------:R-:W-:Y:S02]  /*19ca0*/  ISETP.GE.OR P1, PT, R4, R29.reuse, P2 ;  /* 0x0000001d0400720c */ /* 0x080fe40001726670 */
[----:B------:R-:W-:Y:S02]  /*19cb0*/  SHF.R.S32.HI R4, RZ, 0x1f, R5 ;  /* 0x0000001fff047819 */ /* 0x000fe40000011405 */
[----:B------:R-:W-:Y:S02]  /*19cc0*/  ISETP.GE.OR P0, PT, R13, R29, P2 ;  /* 0x0000001d0d00720c */ /* 0x000fe40001706670 */
[----:B------:R-:W-:Y:S01]  /*19cd0*/  LOP3.LUT R7, R15, 0x7ffffe00, R6, 0xf8, !PT ;  /* 0x7ffffe000f077812 */ /* 0x000fe200078ef806 */
[----:B------:R-:W-:-:S04]  /*19ce0*/  IMAD R4, R4, c[0x0][0x3d8], RZ ;  /* 0x0000f60004047a24 */ /* 0x000fc800078e02ff */
[C---:B------:R-:W-:Y:S02]  /*19cf0*/  IMAD R6, R5.reuse, c[0x0][0x3dc], R4 ;  /* 0x0000f70005067a24 */ /* 0x040fe400078e0204 */
[----:B------:R-:W-:Y:S01]  /*19d00*/  IMAD.WIDE.U32 R4, R5, c[0x0][0x3d8], R2 ;  /* 0x0000f60005047a25 */ /* 0x000fe200078e0002 */
[----:B------:R-:W-:Y:S01]  /*19d10*/  SHF.L.U32 R2, R7, 0x1, RZ ;  /* 0x0000000107027819 */ /* 0x000fe200000006ff */
[----:B-1----:R1:W-:Y:S02]  /*19d20*/  @!P1 ST.E [R10.64], R137 ;  /* 0x000000890a009985 */ /* 0x0023e4000c10190e */
[----:B------:R-:W-:Y:S02]  /*19d30*/  IMAD.IADD R3, R5, 0x1, R6 ;  /* 0x0000000105037824 */ /* 0x000fe400078e0206 */
        /* <DEDUP_REMOVED lines=21> */
[C---:B-1----:R-:W-:Y:S01]  /*19e90*/  IADD3 R8, R0.reuse, 0x80, RZ ;  /* 0x0000008000087810 */ /* 0x042fe20007ffe0ff */
[----:B------:R-:W1:Y:S01]  /*19ea0*/  LDS.128 R20, [R2+0x4080] ;  /* 0x0040800002147984 */ /* 0x000e620000000c00 */
[----:B------:R-:W-:Y:S02]  /*19eb0*/  IADD3 R9, R0, 0xc0, RZ ;  /* 0x000000c000097810 */ /* 0x000fe40007ffe0ff */
[----:B------:R-:W-:Y:S01]  /*19ec0*/  ISETP.GE.AND P2, PT, R7, c[0x0][0x3c8], PT ;  /* 0x0000f20007007a0c */ /* 0x000fe20003f46270 */
[----:B------:R-:W3:Y:S01]  /*19ed0*/  LDS.128 R16, [R2+0x8080] ;  /* 0x0080800002107984 */ /* 0x000ee20000000c00 */
[----:B------:R-:W-:Y:S02]  /*19ee0*/  ISETP.GE.AND P1, PT, R8, c[0x0][0x3c8], PT ;  /* 0x0000f20008007a0c */ /* 0x000fe40003f26270 */
[----:B------:R-:W-:Y:S01]  /*19ef0*/  ISETP.GE.AND P0, PT, R9, c[0x0][0x3c8], PT ;  /* 0x0000f20009007a0c */ /* 0x000fe20003f06270 */
[----:B------:R4:W5:Y:S01]  /*19f00*/  LDS.128 R12, [R2+0xc080] ;  /* 0x00c08000020c7984 */ /* 0x0009620000000c00 */
[----:B------:R-:W-:-:S07]  /*19f10*/  ISETP.GE.AND P3, PT, R0, c[0x0][0x3c8], PT ;  /* 0x0000f20000007a0c */ /* 0x000fce0003f66270 */
[----:B------:R-:W-:-:S04]  /*19f20*/  @!P2 SHF.R.S32.HI R3, RZ, 0x1f, R7 ;  /* 0x0000001fff03a819 */ /* 0x000fc80000011407 */
[----:B------:R-:W-:Y:S02]  /*19f30*/  @!P0 SHF.R.S32.HI R6, RZ, 0x1f, R9 ;  /* 0x0000001fff068819 */ /* 0x000fe40000011409 */
[----:B------:R-:W-:Y:S01]  /*19f40*/  @!P2 LEA.HI R7, R3, R7, RZ, 0x3 ;  /* 0x000000070307a211 */ /* 0x000fe200078f18ff */
[----:B------:R-:W-:Y:S01]  /*19f50*/  @!P3 IMAD.WIDE R10, R0, 0x2, R4 ;  /* 0x00000002000ab825 */ /* 0x000fe200078e0204 */
[----:B----4-:R-:W-:-:S04]  /*19f60*/  @!P1 SHF.R.S32.HI R2, RZ, 0x1f, R8 ;  /* 0x0000001fff029819 */ /* 0x010fc80000011408 */
        /* <DEDUP_REMOVED lines=8> */
[----:B-1----:R2:W-:Y:S03]  /*19ff0*/  @!P2 ST.E.128 [R8.64], R20 ;  /* 0x000000140800a985 */ /* 0x0025e6000c101d0e */
[----:B------:R-:W-:Y:S01]  /*1a000*/  @!P0 IMAD.WIDE R2, R2, 0x2, R4 ;  /* 0x0000000202028825 */ /* 0x000fe200078e0204 */
[----:B---3--:R2:W-:Y:S04]  /*1a010*/  @!P1 ST.E.128 [R6.64], R16 ;  /* 0x0000001006009985 */ /* 0x0085e8000c101d0e */
[----:B-----5:R2:W-:Y:S02]  /*1a020*/  @!P0 ST.E.128 [R2.64], R12 ;  /* 0x0000000c02008985 */ /* 0x0205e4000c101d0e */
.L_x_1293:
[----:B--234-:R-:W-:Y:S05]  /*1a030*/  BSYNC B0 ;  /* 0x0000000000007941 */ /* 0x01cfea0003800000 */
.L_x_1292:
        /* <DEDUP_REMOVED lines=30> */
.L_x_1295:
[----:B------:R-:W-:Y:S05]  /*1a220*/  BSYNC B0 ;  /* 0x0000000000007941 */ /* 0x000fea0003800000 */
.L_x_1294:
        /* <DEDUP_REMOVED lines=30> */
.L_x_1297:
[----:B------:R-:W-:Y:S05]  /*1a410*/  BSYNC B0 ;  /* 0x0000000000007941 */ /* 0x000fea0003800000 */
.L_x_1296:
        /* <DEDUP_REMOVED lines=31> */
.L_x_1290:
[----:B------:R-:W2:Y:S01]  /*1a610*/  LDL R8, [R1+0x70] ;  /* 0x0000700001087983 */ /* 0x000ea20000100800 */
[----:B------:R-:W-:Y:S01]  /*1a620*/  ISETP.NE.U32.AND P1, PT, RZ, c[0x0][0x508], PT ;  /* 0x00014200ff007a0c */ /* 0x000fe20003f25070 */
[----:B------:R-:W-:Y:S01]  /*1a630*/  IMAD.MOV.U32 R2, RZ, RZ, 0x4 ;  /* 0x00000004ff027424 */ /* 0x000fe200078e00ff */
[----:B------:R-:W-:Y:S02]  /*1a640*/  ISETP.NE.U32.AND P0, PT, RZ, c[0x0][0x500], PT ;  /* 0x00014000ff007a0c */ /* 0x000fe40003f05070 */
[----:B------:R-:W-:Y:S02]  /*1a650*/  ISETP.NE.AND.EX P1, PT, RZ, c[0x0][0x50c], PT, P1 ;  /* 0x00014300ff007a0c */ /* 0x000fe40003f25310 */
[----:B------:R-:W-:Y:S01]  /*1a660*/  ISETP.NE.AND.EX P0, PT, RZ, c[0x0][0x504], PT, P0 ;  /* 0x00014100ff007a0c */ /* 0x000fe20003f05300 */
[----:B------:R-:W-:Y:S02]  /*1a670*/  IMAD.MOV.U32 R16, RZ, RZ, c[0x0][0x388] ;  /* 0x0000e200ff107624 */ /* 0x000fe400078e00ff */
[----:B--2---:R-:W-:-:S08]  /*1a680*/  IMAD.WIDE R6, R8, R2, c[0x0][0x500] ;  /* 0x0001400008067625 */ /* 0x004fd000078e0202 */
[----:B------:R-:W-:Y:S02]  /*1a690*/  @P1 IMAD.WIDE R2, R8, R2, c[0x0][0x508] ;  /* 0x0001420008021625 */ /* 0x000fe400078e0202 */
[----:B------:R-:W2:Y:S04]  /*1a6a0*/  @P0 LDG.E R0, [R6.64] ;  /* 0x0000000e06000981 */ /* 0x000ea8000c1e1900 */
[----:B------:R3:W5:Y:S01]  /*1a6b0*/  @P1 LDG.E R16, [R2.64] ;  /* 0x0000000e02101981 */ /* 0x000762000c1e1900 */
[----:B------:R-:W-:Y:S02]  /*1a6c0*/  CS2R R4, SRZ ;  /* 0x0000000000047805 */ /* 0x000fe4000001ff00 */
[--C-:B--2---:R-:W-:Y:S01]  /*1a6d0*/  @P0 SHF.R.S32.HI R5, RZ, 0x1f, R0.reuse ;  /* 0x0000001fff050819 */ /* 0x104fe20000011400 */
[----:B------:R-:W-:Y:S01]  /*1a6e0*/  @P0 IMAD.MOV.U32 R4, RZ, RZ, R0 ;  /* 0x000000ffff040224 */ /* 0x000fe200078e0000 */
[----:B------:R-:W-:Y:S05]  /*1a6f0*/  @P1 BRA `(.L_x_1298) ;  /* 0x0000004000001947 */ /* 0x000fea0003800000 */
[----:B---3--:R-:W-:Y:S05]  /*1a700*/  @!P0 BRA `(.L_x_1298) ;  /* 0x0000003000008947 */ /* 0x008fea0003800000 */
[----:B------:R2:W3:Y:S04]  /*1a710*/  LDG.E R0, [R6.64] ;  /* 0x0000000e06007981 */ /* 0x0004e8000c1e1900 */
[----:B--2---:R-:W3:Y:S02]  /*1a720*/  LDG.E R6, [R6.64+0x4] ;  /* 0x0000040e06067981 */ /* 0x004ee4000c1e1900 */
[----:B---3-5:R-:W-:-:S02]  /*1a730*/  IADD3 R16, -R0, R6, RZ ;  /* 0x0000000600107210 */ /* 0x028fc40007ffe1ff */
.L_x_1298:
[----:B---3--:R-:W2:Y:S01]  /*1a740*/  S2R R10, SR_TID.X ;  /* 0x00000000000a7919 */ /* 0x008ea20000002100 */
[----:B------:R-:W-:Y:S01]  /*1a750*/  SHF.R.S32.HI R0, RZ, 0x1f, R8 ;  /* 0x0000001fff007819 */ /* 0x000fe20000011408 */
[----:B------:R-:W-:Y:S01]  /*1a760*/  BSSY B0, `(.L_x_1299) ;  /* 0x0000029000007945 */ /* 0x000fe20003800000 */
[----:B------:R-:W-:Y:S01]  /*1a770*/  SEL R9, R8, RZ, !P0 ;  /* 0x000000ff08097207 */ /* 0x000fe20004000000 */
[----:B------:R-:W3:Y:S01]  /*1a780*/  S2R R2, SR_CTAID.Y ;  /* 0x0000000000027919 */ /* 0x000ee20000002600 */
[----:B------:R-:W-:-:S03]  /*1a790*/  SEL R11, R0, RZ, !P0 ;  /* 0x000000ff000b7207 */ /* 0x000fc60004000000 */
[----:B------:R-:W4:Y:S01]  /*1a7a0*/  S2R R12, SR_CTAID.Y ;  /* 0x00000000000c7919 */ /* 0x000f220000002600 */
[----:B--2---:R-:W-:Y:S02]  /*1a7b0*/  ISETP.GE.AND P1, PT, R10, 0x80, PT ;  /* 0x000000800a00780c */ /* 0x004fe40003f26270 */
[----:B---3--:R-:W-:-:S11]  /*1a7c0*/  SHF.R.S32.HI R13, RZ, 0x1f, R2 ;  /* 0x0000001fff0d7819 */ /* 0x008fd60000011402 */
[----:B------:R-:W-:Y:S05]  /*1a7d0*/  @P1 BRA `(.L_x_1300) ;  /* 0x0000021000001947 */ /* 0x000fea0003800000 */
[----:B----4-:R-:W2:Y:S01]  /*1a7e0*/  S2R R8, SR_CTAID.X ;  /* 0x0000000000087919 */ /* 0x010ea20000002500 */
[----:B-----5:R-:W-:Y:S01]  /*1a7f0*/  IMAD R0, R16, c[0x0][0x4e8], RZ ;  /* 0x00013a0010007a24 */ /* 0x020fe200078e02ff */
[----:B--2---:R-:W-:-:S04]  /*1a800*/  LEA R8, R8, R10, 0x7 ;  /* 0x0000000a08087211 */ /* 0x004fc800078e38ff */
[----:B------:R-:W-:-:S13]  /*1a810*/  ISETP.GE.AND P0, PT, R8, R0, PT ;  /* 0x000000000800720c */ /* 0x000fda0003f06270 */
[----:B------:R-:W-:Y:S05]  /*1a820*/  @P0 BRA `(.L_x_1300) ;  /* 0x000001c000000947 */ /* 0x000fea0003800000 */
[----:B------:R-:W-:Y:S01]  /*1a830*/  MOV R0, c[0x0][0x4e8] ;  /* 0x00013a0000007a02 */ /* 0x000fe20000000f00 */
[----:B------:R-:W-:Y:S01]  /*1a840*/  IMAD R6, R13, c[0x0][0x490], RZ ;  /* 0x000124000d067a24 */ /* 0x000fe200078e02ff */
[----:B------:R-:W-:Y:S01]  /*1a850*/  MOV R2, R4 ;  /* 0x0000000400027202 */ /* 0x000fe20000000f00 */
[----:B------:R-:W-:Y:S01]  /*1a860*/  IMAD.MOV.U32 R3, RZ, RZ, R5 ;  /* 0x000000ffff037224 */ /* 0x000fe200078e0005 */
[----:B------:R-:W-:Y:S01]  /*1a870*/  ISETP.NE.AND P0, PT, R0, 0x1, PT ;  /* 0x000000010000780c */ /* 0x000fe20003f05270 */
[C---:B------:R-:W-:Y:S01]  /*1a880*/  IMAD R6, R12.reuse, c[0x0][0x494], R6 ;  /* 0x000125000c067a24 */ /* 0x040fe200078e0206 */
[----:B------:R-:W-:Y:S01]  /*1a890*/  MOV R0, R8 ;  /* 0x0000000800007202 */ /* 0x000fe20000000f00 */
[----:B------:R-:W-:-:S05]  /*1a8a0*/  IMAD.WIDE.U32 R2, R12, c[0x0][0x490], R2 ;  /* 0x000124000c027a25 */ /* 0x000fca00078e0002 */
[----:B------:R-:W-:-:S05]  /*1a8b0*/  IADD3 R3, R6, R3, RZ ;  /* 0x0000000306037210 */ /* 0x000fca0007ffe0ff */
[----:B------:R-:W-:-:S04]  /*1a8c0*/  @P0 IMAD.HI.U32 R7, R8, c[0x0][0x4ec], RZ ;  /* 0x00013b0008070a27 */ /* 0x000fc800078e00ff */
[----:B------:R-:W-:Y:S01]  /*1a8d0*/  IMAD.WIDE.U32 R2, R9, c[0x0][0x498], R2 ;  /* 0x0001260009027a25 */ /* 0x000fe200078e0002 */
[----:B------:R-:W-:-:S03]  /*1a8e0*/  @P0 SHF.R.U32.HI R0, RZ, c[0x0][0x4f0], R7 ;  /* 0x00013c00ff000a19 */ /* 0x000fc60000011607 */
[----:B------:R-:W-:Y:S01]  /*1a8f0*/  IMAD R7, R11, c[0x0][0x498], RZ ;  /* 0x000126000b077a24 */ /* 0x000fe200078e02ff */
[----:B------:R-:W-:Y:S01]  /*1a900*/  IADD3 R2, P0, R0, R2, RZ ;  /* 0x0000000200027210 */ /* 0x000fe20007f1e0ff */
[----:B------:R-:W-:Y:S02]  /*1a910*/  IMAD.MOV R6, RZ, RZ, -R0 ;  /* 0x000000ffff067224 */ /* 0x000fe400078e0a00 */
[----:B------:R-:W-:Y:S02]  /*1a920*/  IMAD R7, R9, c[0x0][0x49c], R7 ;  /* 0x0001270009077a24 */ /* 0x000fe400078e0207 */
[----:B------:R-:W-:Y:S01]  /*1a930*/  IMAD R6, R6, c[0x0][0x4e8], R8 ;  /* 0x00013a0006067a24 */ /* 0x000fe200078e0208 */
[----:B------:R-:W-:-:S04]  /*1a940*/  SHF.R.S32.HI R8, RZ, 0x1f, R0 ;  /* 0x0000001fff087819 */ /* 0x000fc80000011400 */
[----:B------:R-:W-:Y:S02]  /*1a950*/  SHF.R.S32.HI R0, RZ, 0x1f, R6 ;  /* 0x0000001fff007819 */ /* 0x000fe40000011406 */
[----:B------:R-:W-:-:S03]  /*1a960*/  IADD3.X R3, R8, R3, R7, P0, !PT ;  /* 0x0000000308037210 */ /* 0x000fc600007fe407 */
[----:B------:R-:W-:Y:S02]  /*1a970*/  IMAD R0, R0, c[0x0][0x488], RZ ;  /* 0x0001220000007a24 */ /* 0x000fe400078e02ff */
[----:B------:R-:W-:-:S04]  /*1a980*/  IMAD.WIDE.U32 R2, R6, c[0x0][0x488], R2 ;  /* 0x0001220006027a25 */ /* 0x000fc800078e0002 */
[----:B------:R-:W-:Y:S01]  /*1a990*/  IMAD R0, R6, c[0x0][0x48c], R0 ;  /* 0x0001230006007a24 */ /* 0x000fe200078e0200 */
[----:B------:R-:W-:-:S04]  /*1a9a0*/  LEA R6, P0, R2, c[0x0][0x450], 0x2 ;  /* 0x0001140002067a11 */ /* 0x000fc800078010ff */
[----:B------:R-:W-:-:S04]  /*1a9b0*/  IADD3 R0, R3, R0, RZ ;  /* 0x0000000003007210 */ /* 0x000fc80007ffe0ff */
[----:B------:R-:W-:Y:S02]  /*1a9c0*/  LEA.HI.X R7, R2, c[0x0][0x454], R0, 0x2, P0 ;  /* 0x0001150002077a11 */ /* 0x000fe400000f1400 */
[----:B------:R-:W-:-:S05]  /*1a9d0*/  MOV R0, 0xff800000 ;  /* 0xff80000000007802 */ /* 0x000fca0000000f00 */
[----:B------:R2:W-:Y:S02]  /*1a9e0*/  STG.E [R6.64], R0 ;  /* 0x0000000006007986 */ /* 0x0005e4000c10190e */
.L_x_1300:
[----:B----4-:R-:W-:Y:S05]  /*1a9f0*/  BSYNC B0 ;  /* 0x0000000000007941 */ /* 0x010fea0003800000 */
.L_x_1299:
[----:B------:R-:W3:Y:S01]  /*1aa00*/  S2R R14, SR_CTAID.X ;  /* 0x00000000000e7919 */ /* 0x000ee20000002500 */
[----:B--2---:R-:W-:Y:S01]  /*1aa10*/  IMAD R0, R5, c[0x0][0x3a0], RZ ;  /* 0x0000e80005007a24 */ /* 0x004fe200078e02ff */
[----:B------:R-:W-:Y:S01]  /*1aa20*/  SHF.R.S32.HI R5, RZ, 0x1f, R10 ;  /* 0x0000001fff057819 */ /* 0x000fe2000001140a */
[C---:B------:R-:W-:Y:S01]  /*1aa30*/  IMAD.WIDE.U32 R2, R4.reuse, c[0x0][0x3a0], RZ ;  /* 0x0000e80004027a25 */ /* 0x040fe200078e00ff */
[----:B------:R-:W-:Y:S02]  /*1aa40*/  MOV R6, c[0x0][0x4e8] ;  /* 0x00013a0000067a02 */ /* 0x000fe40000000f00 */
[----:B------:R-:W-:Y:S01]  /*1aa50*/  LEA.HI R5, R5, R10, RZ, 0x3 ;  /* 0x0000000a05057211 */ /* 0x000fe200078f18ff */
[----:B------:R-:W-:Y:S01]  /*1aa60*/  IMAD R0, R4, c[0x0][0x3a4], R0 ;  /* 0x0000e90004007a24 */ /* 0x000fe200078e0200 */
[----:B------:R-:W-:Y:S01]  /*1aa70*/  ISETP.NE.AND P0, PT, R6, 0x1, PT ;  /* 0x000000010600780c */ /* 0x000fe20003f05270 */
[----:B------:R-:W-:Y:S01]  /*1aa80*/  IMAD R6, R11, c[0x0][0x3f0], RZ ;  /* 0x0000fc000b067a24 */ /* 0x000fe200078e02ff */
[----:B------:R-:W-:-:S02]  /*1aa90*/  LOP3.LUT R4, R5, 0xfffffff8, RZ, 0xc0, !PT ;  /* 0xfffffff805047812 */ /* 0x000fc400078ec0ff */
[----:B------:R-:W-:Y:S01]  /*1aaa0*/  IADD3 R3, R3, R0, RZ ;  /* 0x0000000003037210 */ /* 0x000fe20007ffe0ff */
[----:B------:R-:W-:Y:S02]  /*1aab0*/  IMAD R0, R13, c[0x0][0x3e8], RZ ;  /* 0x0000fa000d007a24 */ /* 0x000fe400078e02ff */
[----:B------:R-:W-:Y:S01]  /*1aac0*/  IMAD.IADD R8, R10, 0x1, -R4 ;  /* 0x000000010a087824 */ /* 0x000fe200078e0a04 */
[----:B------:R-:W-:Y:S01]  /*1aad0*/  SHF.R.S32.HI R10, RZ, 0x3, R5 ;  /* 0x00000003ff0a7819 */ /* 0x000fe20000011405 */
[C---:B------:R-:W-:Y:S02]  /*1aae0*/  IMAD R0, R12.reuse, c[0x0][0x3ec], R0 ;  /* 0x0000fb000c007a24 */ /* 0x040fe400078e0200 */
[----:B------:R-:W-:Y:S01]  /*1aaf0*/  IMAD.WIDE.U32 R2, R12, c[0x0][0x3e8], R2 ;  /* 0x0000fa000c027a25 */ /* 0x000fe200078e0002 */
[----:B------:R-:W-:-:S03]  /*1ab00*/  LEA R4, R8, R10, 0x5 ;  /* 0x0000000a08047211 */ /* 0x000fc600078e28ff */
[----:B------:R-:W-:Y:S01]  /*1ab10*/  IMAD R7, R9, c[0x0][0x3f4], R6 ;  /* 0x0000fd0009077a24 */ /* 0x000fe200078e0206 */
[----:B------:R-:W-:Y:S01]  /*1ab20*/  IADD3 R3, R0, R3, RZ ;  /* 0x0000000300037210 */ /* 0x000fe20007ffe0ff */
[C---:B---3--:R-:W-:Y:S01]  /*1ab30*/  IMAD R4, R14.reuse, 0x80, R4 ;  /* 0x000000800e047824 */ /* 0x048fe200078e0204 */
[----:B------:R-:W-:-:S03]  /*1ab40*/  LEA R14, R14, R10, 0x7 ;  /* 0x0000000a0e0e7211 */ /* 0x000fc600078e38ff */
[----:B------:R-:W-:Y:S01]  /*1ab50*/  @P0 IMAD.HI.U32 R5, R4, c[0x0][0x4ec], RZ ;  /* 0x00013b0004050a27 */ /* 0x000fe200078e00ff */
[----:B------:R-:W-:-:S03]  /*1ab60*/  MOV R0, R4 ;  /* 0x0000000400007202 */ /* 0x000fc60000000f00 */
[----:B------:R-:W-:Y:S01]  /*1ab70*/  IMAD.WIDE.U32 R2, R9, c[0x0][0x3f0], R2 ;  /* 0x0000fc0009027a25 */ /* 0x000fe200078e0002 */
[----:B------:R-:W-:-:S04]  /*1ab80*/  @P0 SHF.R.U32.HI R0, RZ, c[0x0][0x4f0], R5 ;  /* 0x00013c00ff000a19 */ /* 0x000fc80000011605 */
[--C-:B------:R-:W-:Y:S01]  /*1ab90*/  SHF.R.S32.HI R6, RZ, 0x1f, R0.reuse ;  /* 0x0000001fff067819 */ /* 0x100fe20000011400 */
[----:B------:R-:W-:Y:S01]  /*1aba0*/  IMAD.MOV R5, RZ, RZ, -R0 ;  /* 0x000000ffff057224 */ /* 0x000fe200078e0a00 */
[----:B------:R-:W-:-:S03]  /*1abb0*/  IADD3 R3, R3, R7, RZ ;  /* 0x0000000703037210 */ /* 0x000fc60007ffe0ff */
[----:B------:R-:W-:Y:S02]  /*1abc0*/  IMAD R6, R6, c[0x0][0x3e0], RZ ;  /* 0x0000f80006067a24 */ /* 0x000fe400078e02ff */
[----:B------:R-:W-:Y:S02]  /*1abd0*/  IMAD R5, R5, c[0x0][0x4e8], R4 ;  /* 0x00013a0005057a24 */ /* 0x000fe400078e0204 */
[----:B------:R-:W-:-:S03]  /*1abe0*/  IMAD.WIDE.U32 R2, R0, c[0x0][0x3e0], R2 ;  /* 0x0000f80000027a25 */ /* 0x000fc600078e0002 */
[----:B------:R-:W-:Y:S01]  /*1abf0*/  SHF.R.S32.HI R4, RZ, 0x1f, R5 ;  /* 0x0000001fff047819 */ /* 0x000fe20000011405 */
[----:B------:R-:W-:-:S05]  /*1ac00*/  IMAD R0, R0, c[0x0][0x3e4], R6 ;  /* 0x0000f90000007a24 */ /* 0x000fca00078e0206 */
[----:B------:R-:W-:Y:S01]  /*1ac10*/  IADD3 R3, R3, R0, RZ ;  /* 0x0000000003037210 */ /* 0x000fe20007ffe0ff */
[----:B------:R-:W-:-:S04]  /*1ac20*/  IMAD R0, R4, c[0x0][0x3d8], RZ ;  /* 0x0000f60004007a24 */ /* 0x000fc800078e02ff */
[C---:B------:R-:W-:Y:S02]  /*1ac30*/  IMAD R4, R5.reuse, c[0x0][0x3dc], R0 ;  /* 0x0000f70005047a24 */ /* 0x040fe400078e0200 */
[----:B------:R-:W-:-:S04]  /*1ac40*/  IMAD.WIDE.U32 R2, R5, c[0x0][0x3d8], R2 ;  /* 0x0000f60005027a25 */ /* 0x000fc800078e0002 */
[----:B------:R-:W-:Y:S01]  /*1ac50*/  IMAD.SHL.U32 R0, R8, 0x8, RZ ;  /* 0x0000000808007824 */ /* 0x000fe200078e00ff */
[----:B------:R-:W-:Y:S02]  /*1ac60*/  IADD3 R3, R3, R4, RZ ;  /* 0x0000000403037210 */ /* 0x000fe40007ffe0ff */
[----:B------:R-:W-:Y:S02]  /*1ac70*/  LEA R17, P0, R2, c[0x0][0x380], 0x1 ;  /* 0x0000e00002117a11 */ /* 0x000fe400078008ff */
[----:B------:R-:W-:Y:S02]  /*1ac80*/  IADD3 R13, R0, 0x40, RZ ;  /* 0x00000040000d7810 */ /* 0x000fe40007ffe0ff */
[----:B------:R-:W-:Y:S02]  /*1ac90*/  LEA.HI.X R15, R2, c[0x0][0x384], R3, 0x1, P0 ;  /* 0x0000e100020f7a11 */ /* 0x000fe400000f0c03 */
[C---:B------:R-:W-:Y:S02]  /*1aca0*/  IADD3 R11, R0.reuse, 0x80, RZ ;  /* 0x00000080000b7810 */ /* 0x040fe40007ffe0ff */
[----:B------:R-:W-:Y:S01]  /*1acb0*/  IADD3 R12, R0, 0xc0, RZ ;  /* 0x000000c0000c7810 */ /* 0x000fe20007ffe0ff */
[----:B------:R-:W-:Y:S05]  /*1acc0*/  BRA.DIV ~URZ, `(.L_x_1301) ;  /* 0x000022e27f007947 */ /* 0x000fea000b800000 */
[----:B------:R2:W3:Y:S02]  /*1acd0*/  SHFL.IDX PT, R4, R15, RZ, 0x181f ;  /* 0x00181fff0f047589 */ /* 0x0004e400000e0000 */
.L_x_1357:
[----:B------:R-:W-:Y:S05]  /*1ace0*/  BRA.DIV ~URZ, `(.L_x_1302) ;  /* 0x000023427f007947 */ /* 0x000fea000b800000 */
[----:B------:R4:W1:Y:S02]  /*1acf0*/  SHFL.IDX PT, R2, R17, RZ, 0x181f ;  /* 0x00181fff11027589 */ /* 0x00086400000e0000 */
.L_x_1358:
[----:B-----5:R-:W-:Y:S01]  /*1ad00*/  IMAD R16, R16, c[0x0][0x4e8], RZ ;  /* 0x00013a0010107a24 */ /* 0x020fe200078e02ff */
[----:B------:R-:W-:Y:S01]  /*1ad10*/  BSSY B0, `(.L_x_1303) ;  /* 0x0000019000007945 */ /* 0x000fe20003800000 */
[----:B---3--:R-:W-:-:S03]  /*1ad20*/  MOV R3, R4 ;  /* 0x0000000400037202 */ /* 0x008fc60000000f00 */
[----:B------:R-:W-:-:S13]  /*1ad30*/  ISETP.GE.AND P0, PT, R14, R16, PT ;  /* 0x000000100e00720c */ /* 0x000fda0003f06270 */
        /* <DEDUP_REMOVED lines=9> */
[----:B-1----:R-:W-:Y:S01]  /*1add0*/  @!P3 IMAD.WIDE R8, R0, 0x2, R2 ;  /* 0x000000020008b825 */ /* 0x002fe200078e0202 */
        /* <DEDUP_REMOVED lines=12> */
.L_x_1304:
[----:B------:R-:W-:Y:S05]  /*1aea0*/  BSYNC B0 ;  /* 0x0000000000007941 */ /* 0x000fea0003800000 */
.L_x_1303:
[----:B------:R-:W-:Y:S05]  /*1aeb0*/  BRA.DIV ~URZ, `(.L_x_1305) ;  /* 0x000021f27f007947 */ /* 0x000fea000b800000 */
[----:B-1----:R1:W3:Y:S04]  /*1aec0*/  SHFL.IDX PT, R4, R15, 0x1, 0x181f ;  /* 0x00381f000f047f89 */ /* 0x0022e800000e0000 */
[----:B------:R1:W2:Y:S02]  /*1aed0*/  SHFL.IDX PT, R2, R17, 0x1, 0x181f ;  /* 0x00381f0011027f89 */ /* 0x0002a400000e0000 */
.L_x_1359:
[----:B------:R-:W-:Y:S01]  /*1aee0*/  IADD3 R3, R14, 0x20, RZ ;  /* 0x000000200e037810 */ /* 0x000fe20007ffe0ff */
[----:B------:R-:W-:Y:S03]  /*1aef0*/  BSSY B0, `(.L_x_1306) ;  /* 0x0000019000007945 */ /* 0x000fe60003800000 */
[----:B------:R-:W-:Y:S01]  /*1af00*/  ISETP.GE.AND P0, PT, R3, R16, PT ;  /* 0x000000100300720c */ /* 0x000fe20003f06270 */
[----:B---3--:R-:W-:-:S12]  /*1af10*/  IMAD.MOV.U32 R3, RZ, RZ, R4 ;  /* 0x000000ffff037224 */ /* 0x008fd800078e0004 */
        /* <DEDUP_REMOVED lines=9> */
[----:B--2---:R-:W-:Y:S01]  /*1afb0*/  @!P3 IMAD.WIDE R8, R0, 0x2, R2 ;  /* 0x000000020008b825 */ /* 0x004fe200078e0202 */
        /* <DEDUP_REMOVED lines=12> */
.L_x_1307:
[----:B------:R-:W-:Y:S05]  /*1b080*/  BSYNC B0 ;  /* 0x0000000000007941 */ /* 0x000fea0003800000 */
.L_x_1306:
[----:B------:R-:W-:Y:S05]  /*1b090*/  BRA.DIV ~URZ, `(.L_x_1308) ;  /* 0x000021027f007947 */ /* 0x000fea000b800000 */
[----:B--2---:R2:W3:Y:S02]  /*1b0a0*/  SHFL.IDX PT, R4, R15, 0x2, 0x181f ;  /* 0x00581f000f047f89 */ /* 0x0044e400000e0000 */
.L_x_1360:
[----:B------:R-:W-:Y:S05]  /*1b0b0*/  BRA.DIV ~URZ, `(.L_x_1309) ;  /* 0x000021627f007947 */ /* 0x000fea000b800000 */
[----:B------:R1:W2:Y:S02]  /*1b0c0*/  SHFL.IDX PT, R2, R17, 0x2, 0x181f ;  /* 0x00581f0011027f89 */ /* 0x0002a400000e0000 */
.L_x_1361:
        /* <DEDUP_REMOVED lines=26> */
.L_x_1311:
[----:B------:R-:W-:Y:S05]  /*1b270*/  BSYNC B0 ;  /* 0x0000000000007941 */ /* 0x000fea0003800000 */
.L_x_1310:
[----:B------:R-:W-:Y:S05]  /*1b280*/  BRA.DIV ~URZ, `(.L_x_1312) ;  /* 0x000020127f007947 */ /* 0x000fea000b800000 */
[----:B--2---:R2:W3:Y:S04]  /*1b290*/  SHFL.IDX PT, R4, R15, 0x3, 0x181f ;  /* 0x00781f000f047f89 */ /* 0x0044e800000e0000 */
[----:B------:R2:W1:Y:S02]  /*1b2a0*/  SHFL.IDX PT, R2, R17, 0x3, 0x181f ;  /* 0x00781f0011027f89 */ /* 0x00046400000e0000 */
.L_x_1362:
[----:B------:R-:W-:-:S04]  /*1b2b0*/  IADD3 R3, R14, 0x60, RZ ;  /* 0x000000600e037810 */ /* 0x000fc80007ffe0ff */
[----:B------:R-:W-:Y:S01]  /*1b2c0*/  ISETP.GE.AND P0, PT, R3, R16, PT ;  /* 0x000000100300720c */ /* 0x000fe20003f06270 */
[----:B---3--:R-:W-:-:S12]  /*1b2d0*/  IMAD.MOV.U32 R3, RZ, RZ, R4 ;  /* 0x000000ffff037224 */ /* 0x008fd800078e0004 */
[----:B------:R-:W-:Y:S05]  /*1b2e0*/  @P0 EXIT ;  /* 0x000000000000094d */ /* 0x000fea0003800000 */
[----:B------:R-:W-:Y:S02]  /*1b2f0*/  ISETP.GE.AND P1, PT, R13, c[0x0][0x3c8], PT ;  /* 0x0000f2000d007a0c */ /* 0x000fe40003f26270 */
[----:B------:R-:W-:Y:S02]  /*1b300*/  ISETP.GE.AND P0, PT, R11, c[0x0][0x3c8], PT ;  /* 0x0000f2000b007a0c */ /* 0x000fe40003f06270 */
[----:B------:R-:W-:-:S09]  /*1b310*/  ISETP.GE.AND P2, PT, R0, c[0x0][0x3c8], PT ;  /* 0x0000f20000007a0c */ /* 0x000fd20003f46270 */
[----:B------:R-:W-:Y:S02]  /*1b320*/  @!P1 SHF.R.S32.HI R5, RZ, 0x1f, R13 ;  /* 0x0000001fff059819 */ /* 0x000fe4000001140d */
[----:B------:R-:W-:Y:S02]  /*1b330*/  @!P0 SHF.R.S32.HI R4, RZ, 0x1f, R11 ;  /* 0x0000001fff048819 */ /* 0x000fe4000001140b */
[----:B------:R-:W-:Y:S01]  /*1b340*/  @!P1 LEA.HI R5, R5, R13, RZ, 0x3 ;  /* 0x0000000d05059211 */ /* 0x000fe200078f18ff */
[--C-:B-1----:R-:W-:Y:S01]  /*1b350*/  @!P2 IMAD.WIDE R8, R0, 0x2, R2.reuse ;  /* 0x000000020008a825 */ /* 0x102fe200078e0202 */
        /* <DEDUP_REMOVED lines=16> */
.L_x_1183:
[----:B------:R-:W-:Y:S01]  /*1b460*/  IMAD.MOV.U32 R188, RZ, RZ, R18 ;  /* 0x000000ffffbc7224 */ /* 0x000fe200078e0012 */
[----:B------:R-:W-:Y:S01]  /*1b470*/  MOV R3, 0x181f ;  /* 0x0000181f00037802 */ /* 0x000fe20000000f00 */
[----:B------:R-:W-:Y:S01]  /*1b480*/  IMAD.MOV.U32 R189, RZ, RZ, RZ ;  /* 0x000000ffffbd7224 */ /* 0x000fe200078e00ff */
[----:B------:R-:W-:Y:S02]  /*1b490*/  MOV R191, 0xffffffff ;  /* 0xffffffff00bf7802 */ /* 0x000fe40000000f00 */
[----:B------:R-:W-:Y:S02]  /*1b4a0*/  MOV R2, 0x1b4c0 ;  /* 0x0001b4c000027802 */ /* 0x000fe40000000f00 */
[----:B------:R-:W-:Y:S05]  /*1b4b0*/  CALL.REL.NOINC `($__internal_6_$__cuda_sm70_shflsync_idx_p) ;  /* 0x0000c6c000007944 */ /* 0x000fea0003c00000 */
[----:B------:R-:W-:Y:S01]  /*1b4c0*/  MOV R0, R190 ;  /* 0x000000be00007202 */ /* 0x000fe20000000f00 */
[----:B------:R-:W-:Y:S05]  /*1b4d0*/  BRA `(.L_x_1313) ;  /* 0xfffed1b000007947 */ /* 0x000fea000383ffff */
.L_x_1184:
[----:B------:R-:W-:Y:S01]  /*1b4e0*/  IMAD.MOV.U32 R188, RZ, RZ, R20 ;  /* 0x000000ffffbc7224 */ /* 0x000fe200078e0014 */
[----:B------:R-:W-:Y:S01]  /*1b4f0*/  MOV R3, 0x181f ;  /* 0x0000181f00037802 */ /* 0x000fe20000000f00 */
[----:B------:R-:W-:Y:S01]  /*1b500*/  IMAD.MOV.U32 R189, RZ, RZ, RZ ;  /* 0x000000ffffbd7224 */ /* 0x000fe200078e00ff */
[----:B------:R-:W-:-:S02]  /*1b510*/  MOV R191, 0xffffffff ;  /* 0xffffffff00bf7802 */ /* 0x000fc40000000f00 */
[----:B------:R-:W-:Y:S02]  /*1b520*/  MOV R2, 0x1b540 ;  /* 0x0001b54000027802 */ /* 0x000fe40000000f00 */
[----:B-12---:R-:W-:Y:S05]  /*1b530*/  CALL.REL.NOINC `($__internal_6_$__cuda_sm70_shflsync_idx_p) ;  /* 0x0000c64000007944 */ /* 0x006fea0003c00000 */
[----:B------:R-:W-:Y:S01]  /*1b540*/  MOV R2, R190 ;  /* 0x000000be00027202 */ /* 0x000fe20000000f00 */
[----:B------:R-:W-:Y:S05]  /*1b550*/  BRA `(.L_x_1314) ;  /* 0xfffed15000007947 */ /* 0x000fea000383ffff */
.L_x_1187:
[----:B------:R-:W-:Y:S01]  /*1b560*/  IMAD.MOV.U32 R188, RZ, RZ, R18 ;  /* 0x000000ffffbc7224 */ /* 0x000fe200078e0012 */
[----:B--2---:R-:W-:Y:S01]  /*1b570*/  MOV R3, 0x181f ;  /* 0x0000181f00037802 */ /* 0x004fe20000000f00 */
[----:B------:R-:W-:Y:S01]  /*1b580*/  IMAD.MOV.U32 R189, RZ, RZ, 0x1 ;  /* 0x00000001ffbd7424 */ /* 0x000fe200078e00ff */
[----:B------:R-:W-:Y:S02]  /*1b590*/  MOV R191, 0xffffffff ;  /* 0xffffffff00bf7802 */ /* 0x000fe40000000f00 */
[----:B----4-:R-:W-:Y:S02]  /*1b5a0*/  MOV R2, 0x1b5c0 ;  /* 0x0001b5c000027802 */ /* 0x010fe40000000f00 */
[----:B-1-3--:R-:W-:Y:S05]  /*1b5b0*/  CALL.REL.NOINC `($__internal_6_$__cuda_sm70_shflsync_idx_p) ;  /* 0x0000c5c000007944 */ /* 0x00afea0003c00000 */
[----:B------:R-:W-:Y:S01]  /*1b5c0*/  IMAD.MOV.U32 R4, RZ, RZ, R190 ;  /* 0x000000ffff047224 */ /* 0x000fe200078e00be */
[----:B------:R-:W-:Y:S01]  /*1b5d0*/  MOV R188, R20 ;  /* 0x0000001400bc7202 */ /* 0x000fe20000000f00 */
[----:B------:R-:W-:Y:S01]  /*1b5e0*/  IMAD.MOV.U32 R189, RZ, RZ, 0x1 ;  /* 0x00000001ffbd7424 */ /* 0x000fe200078e00ff */
[----:B------:R-:W-:Y:S01]  /*1b5f0*/  MOV R3, 0x181f ;  /* 0x0000181f00037802 */ /* 0x000fe20000000f00 */
[----:B------:R-:W-:Y:S01]  /*1b600*/  IMAD.MOV.U32 R191, RZ, RZ, -0x1 ;  /* 0xffffffffffbf7424 */ /* 0x000fe200078e00ff */
[----:B------:R-:W-:-:S02]  /*1b610*/  MOV R2, 0x1b630 ;  /* 0x0001b63000027802 */ /* 0x000fc40000000f00 */
[----:B------:R-:W-:Y:S05]  /*1b620*/  CALL.REL.NOINC `($__internal_6_$__cuda_sm70_shflsync_idx_p) ;  /* 0x0000c55000007944 */ /* 0x000fea0003c00000 */
[----:B------:R-:W-:Y:S01]  /*1b630*/  MOV R2, R190 ;  /* 0x000000be00027202 */ /* 0x000fe20000000f00 */
[----:B------:R-:W-:Y:S05]  /*1b640*/  BRA `(.L_x_1315) ;  /* 0xfffed25000007947 */ /* 0x000fea000383ffff */
.L_x_1190:
[----:B------:R-:W-:Y:S01]  /*1b650*/  IMAD.MOV.U32 R188, RZ, RZ, R18 ;  /* 0x000000ffffbc7224 */ /* 0x000fe200078e0012 */
[----:B--2---:R-:W-:Y:S01]  /*1b660*/  MOV R3, 0x181f ;  /* 0x0000181f00037802 */ /* 0x004fe20000000f00 */
[----:B------:R-:W-:Y:S01]  /*1b670*/  IMAD.MOV.U32 R189, RZ, RZ, 0x2 ;  /* 0x00000002ffbd7424 */ /* 0x000fe200078e00ff */
[----:B------:R-:W-:-:S02]  /*1b680*/  MOV R191, 0xffffffff ;  /* 0xffffffff00bf7802 */ /* 0x000fc40000000f00 */
[----:B------:R-:W-:Y:S02]  /*1b690*/  MOV R2, 0x1b6b0 ;  /* 0x0001b6b000027802 */ /* 0x000fe40000000f00 */
[----:B-1-3--:R-:W-:Y:S05]  /*1b6a0*/  CALL.REL.NOINC `($__internal_6_$__cuda_sm70_shflsync_idx_p) ;  /* 0x0000c4d000007944 */ /* 0x00afea0003c00000 */
[----:B------:R-:W-:Y:S01]  /*1b6b0*/  MOV R4, R190 ;  /* 0x000000be00047202 */ /* 0x000fe20000000f00 */
[----:B------:R-:W-:Y:S05]  /*1b6c0*/  BRA `(.L_x_1316) ;  /* 0xfffed3a000007947 */ /* 0x000fea000383ffff */
.L_x_1191:
[----:B------:R-:W-:Y:S01]  /*1b6d0*/  IMAD.MOV.U32 R188, RZ, RZ, R20 ;  /* 0x000000ffffbc7224 */ /* 0x000fe200078e0014 */
[----:B--2---:R-:W-:Y:S01]  /*1b6e0*/  MOV R3, 0x181f ;  /* 0x0000181f00037802 */ /* 0x004fe20000000f00 */
[----:B------:R-:W-:Y:S01]  /*1b6f0*/  IMAD.MOV.U32 R189, RZ, RZ, 0x2 ;  /* 0x00000002ffbd7424 */ /* 0x000fe200078e00ff */
[----:B------:R-:W-:Y:S02]  /*1b700*/  MOV R191, 0xffffffff ;  /* 0xffffffff00bf7802 */ /* 0x000fe40000000f00 */
[----:B------:R-:W-:Y:S02]  /*1b710*/  MOV R2, 0x1b730 ;  /* 0x0001b73000027802 */ /* 0x000fe40000000f00 */
[----:B-1-34-:R-:W-:Y:S05]  /*1b720*/  CALL.REL.NOINC `($__internal_6_$__cuda_sm70_shflsync_idx_p) ;  /* 0x0000c45000007944 */ /* 0x01afea0003c00000 */
[----:B------:R-:W-:Y:S01]  /*1b730*/  MOV R2, R190 ;  /* 0x000000be00027202 */ /* 0x000fe20000000f00 */
[----:B------:R-:W-:Y:S05]  /*1b740*/  BRA `(.L_x_1317) ;  /* 0xfffed34000007947 */ /* 0x000fea000383ffff */
.L_x_1194:
[----:B------:R-:W-:Y:S01]  /*1b750*/  IMAD.MOV.U32 R188, RZ, RZ, R18 ;  /* 0x000000ffffbc7224 */ /* 0x000fe200078e0012 */
[----:B-1----:R-:W-:Y:S01]  /*1b760*/  MOV R3, 0x181f ;  /* 0x0000181f00037802 */ /* 0x002fe20000000f00 */
[----:B------:R-:W-:Y:S01]  /*1b770*/  IMAD.MOV.U32 R189, RZ, RZ, 0x3 ;  /* 0x00000003ffbd7424 */ /* 0x000fe200078e00ff */
[----:B------:R-:W-:-:S02]  /*1b780*/  MOV R191, 0xffffffff ;  /* 0xffffffff00bf7802 */ /* 0x000fc40000000f00 */
[----:B---3--:R-:W-:Y:S02]  /*1b790*/  MOV R2, 0x1b7b0 ;  /* 0x0001b7b000027802 */ /* 0x008fe40000000f00 */
[----:B--2-4-:R-:W-:Y:S05]  /*1b7a0*/  CALL.REL.NOINC `($__internal_6_$__cuda_sm70_shflsync_idx_p) ;  /* 0x0000c3d000007944 */ /* 0x014fea0003c00000 */
[----:B------:R-:W-:Y:S01]  /*1b7b0*/  IMAD.MOV.U32 R11, RZ, RZ, R190 ;  /* 0x000000ffff0b7224 */ /* 0x000fe200078e00be */
[----:B------:R-:W-:Y:S01]  /*1b7c0*/  MOV R188, R20 ;  /* 0x0000001400bc7202 */ /* 0x000fe20000000f00 */
[----:B------:R-:W-:Y:S01]  /*1b7d0*/  IMAD.MOV.U32 R189, RZ, RZ, 0x3 ;  /* 0x00000003ffbd7424 */ /* 0x000fe200078e00ff */
[----:B------:R-:W-:Y:S01]  /*1b7e0*/  MOV R3, 0x181f ;  /* 0x0000181f00037802 */ /* 0x000fe20000000f00 */
[----:B------:R-:W-:Y:S01]  /*1b7f0*/  IMAD.MOV.U32 R191, RZ, RZ, -0x1 ;  /* 0xffffffffffbf7424 */ /* 0x000fe200078e00ff */
[----:B------:R-:W-:Y:S02]  /*1b800*/  MOV R2, 0x1b820 ;  /* 0x0001b82000027802 */ /* 0x000fe40000000f00 */
[----:B------:R-:W-:Y:S05]  /*1b810*/  CALL.REL.NOINC `($__internal_6_$__cuda_sm70_shflsync_idx_p) ;  /* 0x0000c36000007944 */ /* 0x000fea0003c00000 */
[----:B------:R-:W-:Y:S01]  /*1b820*/  MOV R10, R190 ;  /* 0x000000be000a7202 */ /* 0x000fe20000000f00 */
[----:B------:R-:W-:Y:S05]  /*1b830*/  BRA `(.L_x_1318) ;  /* 0xfffed43000007947 */ /* 0x000fea000383ffff */
.L_x_1196:
[----:B---34-:R-:W-:Y:S01]  /*1b840*/  IMAD.MOV.U32 R188, RZ, RZ, R4 ;  /* 0x000000ffffbc7224 */ /* 0x018fe200078e0004 */
[----:B------:R-:W-:Y:S01]  /*1b850*/  MOV R3, 0x181f ;  /* 0x0000181f00037802 */ /* 0x000fe20000000f00 */
[----:B------:R-:W-:Y:S01]  /*1b860*/  IMAD.MOV.U32 R189, RZ, RZ, RZ ;  /* 0x000000ffffbd7224 */ /* 0x000fe200078e00ff */
[----:B------:R-:W-:Y:S02]  /*1b870*/  MOV R191, 0xffffffff ;  /* 0xffffffff00bf7802 */ /* 0x000fe40000000f00 */
[----:B------:R-:W-:-:S02]  /*1b880*/  MOV R2, 0x1b8a0 ;  /* 0x0001b8a000027802 */ /* 0x000fc40000000f00 */
[----:B--2--5:R-:W-:Y:S05]  /*1b890*/  CALL.REL.NOINC `($__internal_6_$__cuda_sm70_shflsync_idx_p) ;  /* 0x0000c2e000007944 */ /* 0x024fea0003c00000 */
[----:B------:R-:W-:Y:S01]  /*1b8a0*/  MOV R3, R190 ;  /* 0x000000be00037202 */ /* 0x000fe20000000f00 */
[----:B------:R-:W-:Y:S05]  /*1b8b0*/  BRA `(.L_x_1319) ;  /* 0xfffee2e000007947 */ /* 0x000fea000383ffff */
.L_x_1199:
[----:B------:R-:W-:Y:S01]  /*1b8c0*/  IMAD.MOV.U32 R188, RZ, RZ, R4 ;  /* 0x000000ffffbc7224 */ /* 0x000fe200078e0004 */
[----:B------:R-:W-:Y:S01]  /*1b8d0*/  MOV R3, 0x181f ;  /* 0x0000181f00037802 */ /* 0x000fe20000000f00 */
[----:B------:R-:W-:Y:S01]  /*1b8e0*/  IMAD.MOV.U32 R189, RZ, RZ, 0x1 ;  /* 0x00000001ffbd7424 */ /* 0x000fe200078e00ff */
[----:B------:R-:W-:-:S02]  /*1b8f0*/  MOV R191, 0xffffffff ;  /* 0xffffffff00bf7802 */ /* 0x000fc40000000f00 */
[----:B------:R-:W-:Y:S02]  /*1b900*/  MOV R2, 0x1b920 ;  /* 0x0001b92000027802 */ /* 0x000fe40000000f00 */
[----:B-12--5:R-:W-:Y:S05]  /*1b910*/  CALL.REL.NOINC `($__internal_6_$__cuda_sm70_shflsync_idx_p) ;  /* 0x0000c26000007944 */ /* 0x026fea0003c00000 */
        /* <DEDUP_REMOVED lines=9> */
.L_x_1202:
[----:B------:R-:W-:Y:S01]  /*1b9b0*/  IMAD.MOV.U32 R188, RZ, RZ, R7 ;  /* 0x000000ffffbc7224 */ /* 0x000fe200078e0007 */
[----:B------:R-:W-:Y:S01]  /*1b9c0*/  MOV R3, 0x181f ;  /* 0x0000181f00037802 */ /* 0x000fe20000000f00 */
[----:B------:R-:W-:Y:S01]  /*1b9d0*/  IMAD.MOV.U32 R189, RZ, RZ, RZ ;  /* 0x000000ffffbd7224 */ /* 0x000fe200078e00ff */
[----:B------:R-:W-:Y:S02]  /*1b9e0*/  MOV R191, 0xffffffff ;  /* 0xffffffff00bf7802 */ /* 0x000fe40000000f00 */
[----:B------:R-:W-:-:S02]  /*1b9f0*/  MOV R2, 0x1ba10 ;  /* 0x0001ba1000027802 */ /* 0x000fc40000000f00 */
[----:B------:R-:W-:Y:S05]  /*1ba00*/  CALL.REL.NOINC `($__internal_6_$__cuda_sm70_shflsync_idx_p) ;  /* 0x0000c17000007944 */ /* 0x000fea0003c00000 */
[----:B------:R-:W-:Y:S01]  /*1ba10*/  MOV R4, R190 ;  /* 0x000000be00047202 */ /* 0x000fe20000000f00 */
[----:B------:R-:W-:Y:S05]  /*1ba20*/  BRA `(.L_x_1321) ;  /* 0xfffef1e000007947 */ /* 0x000fea000383ffff */
.L_x_1203:
        /* <DEDUP_REMOVED lines=8> */
.L_x_1206:
[----:B------:R-:W-:Y:S01]  /*1bab0*/  IMAD.MOV.U32 R188, RZ, RZ, R7 ;  /* 0x000000ffffbc7224 */ /* 0x000fe200078e0007 */
[----:B--2---:R-:W-:Y:S01]  /*1bac0*/  MOV R3, 0x181f ;  /* 0x0000181f00037802 */ /* 0x004fe20000000f00 */
[----:B------:R-:W-:Y:S01]  /*1bad0*/  IMAD.MOV.U32 R189, RZ, RZ, 0x1 ;  /* 0x00000001ffbd7424 */ /* 0x000fe200078e00ff */
[----:B------:R-:W-:Y:S02]  /*1bae0*/  MOV R191, 0xffffffff ;  /* 0xffffffff00bf7802 */ /* 0x000fe40000000f00 */
[----:B------:R-:W-:Y:S02]  /*1baf0*/  MOV R2, 0x1bb10 ;  /* 0x0001bb1000027802 */ /* 0x000fe40000000f00 */
[----:B-1-34-:R-:W-:Y:S05]  /*1bb00*/  CALL.REL.NOINC `($__internal_6_$__cuda_sm70_shflsync_idx_p) ;  /* 0x0000c07000007944 */ /* 0x01afea0003c00000 */
        /* <DEDUP_REMOVED lines=9> */
.L_x_1207:
[----:B------:R-:W-:Y:S01]  /*1bba0*/  IMAD.MOV.U32 R188, RZ, RZ, R4 ;  /* 0x000000ffffbc7224 */ /* 0x000fe200078e0004 */
[----:B------:R-:W-:Y:S01]  /*1bbb0*/  MOV R3, 0x1c1f ;  /* 0x00001c1f00037802 */ /* 0x000fe20000000f00 */
[----:B------:R-:W-:Y:S01]  /*1bbc0*/  IMAD.MOV.U32 R189, RZ, RZ, RZ ;  /* 0x000000ffffbd7224 */ /* 0x000fe200078e00ff */
[----:B------:R-:W-:-:S02]  /*1bbd0*/  MOV R191, 0xffffffff ;  /* 0xffffffff00bf7802 */ /* 0x000fc40000000f00 */
[----:B------:R-:W-:Y:S02]  /*1bbe0*/  MOV R2, 0x1bc00 ;  /* 0x0001bc0000027802 */ /* 0x000fe40000000f00 */
[----:B------:R-:W-:Y:S05]  /*1bbf0*/  CALL.REL.NOINC `($__internal_6_$__cuda_sm70_shflsync_idx_p) ;  /* 0x0000bf8000007944 */ /* 0x000fea0003c00000 */
[----:B------:R-:W-:Y:S01]  /*1bc00*/  MOV R3, R190 ;  /* 0x000000be00037202 */ /* 0x000fe20000000f00 */
[----:B------:R-:W-:Y:S05]  /*1bc10*/  BRA `(.L_x_1324) ;  /* 0xfffef61000007947 */ /* 0x000fea000383ffff */
.L_x_1212:
[----:B------:R-:W-:Y:S01]  /*1bc20*/  IMAD.MOV.U32 R188, RZ, RZ, R4 ;  /* 0x000000ffffbc7224 */ /* 0x000fe200078e0004 */
[----:B------:R-:W-:Y:S01]  /*1bc30*/  MOV R3, 0x1c1f ;  /* 0x00001c1f00037802 */ /* 0x000fe20000000f00 */
[----:B------:R-:W-:Y:S01]  /*1bc40*/  IMAD.MOV.U32 R189, RZ, RZ, 0x1 ;  /* 0x00000001ffbd7424 */ /* 0x000fe200078e00ff */
[----:B------:R-:W-:Y:S02]  /*1bc50*/  MOV R191, 0xffffffff ;  /* 0xffffffff00bf7802 */ /* 0x000fe40000000f00 */
[----:B------:R-:W-:Y:S02]  /*1bc60*/  MOV R2, 0x1bc80 ;  /* 0x0001bc8000027802 */ /* 0x000fe40000000f00 */
[----:B------:R-:W-:Y:S05]  /*1bc70*/  CALL.REL.NOINC `($__internal_6_$__cuda_sm70_shflsync_idx_p) ;  /* 0x0000bf0000007944 */ /* 0x000fea0003c00000 */
[----:B------:R-:W-:Y:S01]  /*1bc80*/  MOV R3, R190 ;  /* 0x000000be00037202 */ /* 0x000fe20000000f00 */
[----:B------:R-:W-:Y:S05]  /*1bc90*/  BRA `(.L_x_1325) ;  /* 0xfffefc1000007947 */ /* 0x000fea000383ffff */
.L_x_1217:
[----:B------:R-:W-:Y:S01]  /*1bca0*/  IMAD.MOV.U32 R4, RZ, RZ, R136 ;  /* 0x000000ffff047224 */ /* 0x000fe200078e0088 */
[----:B------:R-:W-:Y:S02]  /*1bcb0*/  MOV R0, 0x2 ;  /* 0x0000000200007802 */ /* 0x000fe40000000f00 */
[----:B------:R-:W-:-:S02]  /*1bcc0*/  MOV R2, 0x1bce0 ;  /* 0x0001bce000027802 */ /* 0x000fc40000000f00 */
[----:B------:R-:W-:Y:S05]  /*1bcd0*/  CALL.REL.NOINC `($__internal_5_$__cuda_sm70_shflsync_bfly_p) ;  /* 0x0000be4000007944 */ /* 0x000fea0003c00000 */
[----:B------:R-:W-:Y:S05]  /*1bce0*/  BRA `(.L_x_1326) ;  /* 0xffff02b000007947 */ /* 0x000fea000383ffff */
.L_x_1218:
[----:B------:R-:W-:Y:S01]  /*1bcf0*/  IMAD.MOV.U32 R4, RZ, RZ, R136 ;  /* 0x000000ffff047224 */ /* 0x000fe200078e0088 */
[----:B------:R-:W-:-:S02]  /*1bd00*/  MOV R0, 0x1 ;  /* 0x0000000100007802 */ /* 0x000fc40000000f00 */
[----:B------:R-:W-:Y:S02]  /*1bd10*/  MOV R2, 0x1bd30 ;  /* 0x0001bd3000027802 */ /* 0x000fe40000000f00 */
[----:B------:R-:W-:Y:S05]  /*1bd20*/  CALL.REL.NOINC `($__internal_5_$__cuda_sm70_shflsync_bfly_p) ;  /* 0x0000bdf000007944 */ /* 0x000fea0003c00000 */
[----:B------:R-:W-:Y:S01]  /*1bd30*/  FMNMX.FTZ R136, R136, R0, !PT ;  /* 0x0000000088887209 */ /* 0x000fe20007810000 */
[----:B------:R-:W-:Y:S01]  /*1bd40*/  IMAD.MOV.U32 R4, RZ, RZ, R7 ;  /* 0x000000ffff047224 */ /* 0x000fe200078e0007 */
[----:B------:R-:W-:Y:S01]  /*1bd50*/  MOV R2, 0x1bd80 ;  /* 0x0001bd8000027802 */ /* 0x000fe20000000f00 */
[----:B------:R-:W-:Y:S02]  /*1bd60*/  IMAD.MOV.U32 R0, RZ, RZ, 0x2 ;  /* 0x00000002ff007424 */ /* 0x000fe400078e00ff */
[----:B------:R-:W-:Y:S05]  /*1bd70*/  CALL.REL.NOINC `($__internal_5_$__cuda_sm70_shflsync_bfly_p) ;  /* 0x0000bda000007944 */ /* 0x000fea0003c00000 */
[----:B------:R-:W-:Y:S01]  /*1bd80*/  FMNMX.FTZ R7, R7, R0, !PT ;  /* 0x0000000007077209 */ /* 0x000fe20007810000 */
[----:B------:R-:W-:Y:S01]  /*1bd90*/  IMAD.MOV.U32 R0, RZ, RZ, 0x1 ;  /* 0x00000001ff007424 */ /* 0x000fe200078e00ff */
[----:B------:R-:W-:-:S03]  /*1bda0*/  MOV R2, 0x1bdd0 ;  /* 0x0001bdd000027802 */ /* 0x000fc60000000f00 */
[----:B------:R-:W-:Y:S02]  /*1bdb0*/  IMAD.MOV.U32 R4, RZ, RZ, R7 ;  /* 0x000000ffff047224 */ /* 0x000fe400078e0007 */
[----:B------:R-:W-:Y:S05]  /*1bdc0*/  CALL.REL.NOINC `($__internal_5_$__cuda_sm70_shflsync_bfly_p) ;  /* 0x0000bd5000007944 */ /* 0x000fea0003c00000 */
[----:B------:R-:W-:Y:S01]  /*1bdd0*/  MOV R3, R0 ;  /* 0x0000000000037202 */ /* 0x000fe20000000f00 */
[----:B------:R-:W-:Y:S05]  /*1bde0*/  BRA `(.L_x_1327) ;  /* 0xffff022000007947 */ /* 0x000fea000383ffff */
.L_x_1226:
[----:B------:R-:W-:Y:S01]  /*1bdf0*/  MOV R3, 0x181f ;  /* 0x0000181f00037802 */ /* 0x000fe20000000f00 */
[----:B------:R-:W-:Y:S01]  /*1be00*/  IMAD.MOV.U32 R188, RZ, RZ, R6 ;  /* 0x000000ffffbc7224 */ /* 0x000fe200078e0006 */
[----:B------:R-:W-:Y:S01]  /*1be10*/  MOV R191, 0xffffffff ;  /* 0xffffffff00bf7802 */ /* 0x000fe20000000f00 */
[----:B------:R-:W-:Y:S01]  /*1be20*/  IMAD.MOV.U32 R189, RZ, RZ, RZ ;  /* 0x000000ffffbd7224 */ /* 0x000fe200078e00ff */
[----:B------:R-:W-:Y:S02]  /*1be30*/  MOV R2, 0x1be50 ;  /* 0x0001be5000027802 */ /* 0x000fe40000000f00 */
[----:B-1234-:R-:W-:Y:S05]  /*1be40*/  CALL.REL.NOINC `($__internal_6_$__cuda_sm70_shflsync_idx_p) ;  /* 0x0000bd3000007944 */ /* 0x01efea0003c00000 */
[----:B------:R-:W-:Y:S01]  /*1be50*/  MOV R4, R190 ;  /* 0x000000be00047202 */ /* 0x000fe20000000f00 */
[----:B------:R-:W-:-:S05]  /*1be60*/  BRA `(.L_x_1328) ;  /* 0xffff181000007947 */ /* 0x000fca000383ffff */
.L_x_1227:
        /* <DEDUP_REMOVED lines=8> */
.L_x_1228:
[----:B---3--:R-:W-:Y:S01]  /*1bef0*/  MOV R3, 0x181f ;  /* 0x0000181f00037802 */ /* 0x008fe20000000f00 */
[----:B------:R-:W-:Y:S01]  /*1bf00*/  IMAD.MOV.U32 R188, RZ, RZ, R6 ;  /* 0x000000ffffbc7224 */ /* 0x000fe200078e0006 */
[----:B------:R-:W-:Y:S01]  /*1bf10*/  MOV R191, 0xffffffff ;  /* 0xffffffff00bf7802 */ /* 0x000fe20000000f00 */
[----:B------:R-:W-:Y:S01]  /*1bf20*/  IMAD.MOV.U32 R189, RZ, RZ, 0x1 ;  /* 0x00000001ffbd7424 */ /* 0x000fe200078e00ff */
[----:B------:R-:W-:Y:S02]  /*1bf30*/  MOV R2, 0x1bf50 ;  /* 0x0001bf5000027802 */ /* 0x000fe40000000f00 */
[----:B-12-4-:R-:W-:Y:S05]  /*1bf40*/  CALL.REL.NOINC `($__internal_6_$__cuda_sm70_shflsync_idx_p) ;  /* 0x0000bc3000007944 */ /* 0x016fea0003c00000 */
[----:B------:R-:W-:Y:S01]  /*1bf50*/  MOV R188, R18 ;  /* 0x0000001200bc7202 */ /* 0x000fe20000000f00 */
[----:B------:R-:W-:Y:S01]  /*1bf60*/  IMAD.MOV.U32 R4, RZ, RZ, R190 ;  /* 0x000000ffff047224 */ /* 0x000fe200078e00be */
[----:B------:R-:W-:Y:S01]  /*1bf70*/  MOV R3, 0x181f ;  /* 0x0000181f00037802 */ /* 0x000fe20000000f00 */
[----:B------:R-:W-:Y:S01]  /*1bf80*/  IMAD.MOV.U32 R189, RZ, RZ, 0x1 ;  /* 0x00000001ffbd7424 */ /* 0x000fe200078e00ff */
[----:B------:R-:W-:Y:S01]  /*1bf90*/  MOV R2, 0x1bfc0 ;  /* 0x0001bfc000027802 */ /* 0x000fe20000000f00 */
[----:B------:R-:W-:Y:S02]  /*1bfa0*/  IMAD.MOV.U32 R191, RZ, RZ, -0x1 ;  /* 0xffffffffffbf7424 */ /* 0x000fe400078e00ff */
[----:B------:R-:W-:Y:S05]  /*1bfb0*/  CALL.REL.NOINC `($__internal_6_$__cuda_sm70_shflsync_idx_p) ;  /* 0x0000bbc000007944 */ /* 0x000fea0003c00000 */
[----:B------:R-:W-:Y:S01]  /*1bfc0*/  MOV R0, R190 ;  /* 0x000000be00007202 */ /* 0x000fe20000000f00 */
[----:B------:R-:W-:-:S05]  /*1bfd0*/  BRA `(.L_x_1330) ;  /* 0xffff187000007947 */ /* 0x000fca000383ffff */
.L_x_1231:
[----:B------:R-:W-:Y:S01]  /*1bfe0*/  MOV R3, 0x181f ;  /* 0x0000181f00037802 */ /* 0x000fe20000000f00 */
[----:B------:R-:W-:Y:S01]  /*1bff0*/  IMAD.MOV.U32 R188, RZ, RZ, R14 ;  /* 0x000000ffffbc7224 */ /* 0x000fe200078e000e */
[----:B------:R-:W-:Y:S01]  /*1c000*/  MOV R191, 0xffffffff ;  /* 0xffffffff00bf7802 */ /* 0x000fe20000000f00 */
[----:B------:R-:W-:Y:S01]  /*1c010*/  IMAD.MOV.U32 R189, RZ, RZ, RZ ;  /* 0x000000ffffbd7224 */ /* 0x000fe200078e00ff */
[----:B------:R-:W-:Y:S02]  /*1c020*/  MOV R2, 0x1c040 ;  /* 0x0001c04000027802 */ /* 0x000fe40000000f00 */
[----:B-1----:R-:W-:Y:S05]  /*1c030*/  CALL.REL.NOINC `($__internal_6_$__cuda_sm70_shflsync_idx_p) ;  /* 0x0000bb4000007944 */ /* 0x002fea0003c00000 */
[----:B------:R-:W-:Y:S01]  /*1c040*/  MOV R4, R190 ;  /* 0x000000be00047202 */ /* 0x000fe20000000f00 */
[----:B------:R-:W-:-:S05]  /*1c050*/  BRA `(.L_x_1331) ;  /* 0xffff288000007947 */ /* 0x000fca000383ffff */
.L_x_1232:
[----:B------:R-:W-:Y:S01]  /*1c060*/  MOV R3, 0x181f ;  /* 0x0000181f00037802 */ /* 0x000fe20000000f00 */
[----:B------:R-:W-:Y:S01]  /*1c070*/  IMAD.MOV.U32 R188, RZ, RZ, R15 ;  /* 0x000000ffffbc7224 */ /* 0x000fe200078e000f */
[----:B------:R-:W-:Y:S01]  /*1c080*/  MOV R191, 0xffffffff ;  /* 0xffffffff00bf7802 */ /* 0x000fe20000000f00 */
[----:B------:R-:W-:Y:S01]  /*1c090*/  IMAD.MOV.U32 R189, RZ, RZ, RZ ;  /* 0x000000ffffbd7224 */ /* 0x000fe200078e00ff */
[----:B------:R-:W-:Y:S02]  /*1c0a0*/  MOV R2, 0x1c0c0 ;  /* 0x0001c0c000027802 */ /* 0x000fe40000000f00 */
[----:B-123--:R-:W-:Y:S05]  /*1c0b0*/  CALL.REL.NOINC `($__internal_6_$__cuda_sm70_shflsync_idx_p) ;  /* 0x0000bac000007944 */ /* 0x00efea0003c00000 */
[----:B------:R-:W-:Y:S01]  /*1c0c0*/  MOV R0, R190 ;  /* 0x000000be00007202 */ /* 0x000fe20000000f00 */
[----:B------:R-:W-:-:S05]  /*1c0d0*/  BRA `(.L_x_1332) ;  /* 0xffff282000007947 */ /* 0x000fca000383ffff */
.L_x_1233:
[----:B-1----:R-:W-:Y:S01]  /*1c0e0*/  MOV R3, 0x181f ;  /* 0x0000181f00037802 */ /* 0x002fe20000000f00 */
[----:B------:R-:W-:Y:S01]  /*1c0f0*/  IMAD.MOV.U32 R188, RZ, RZ, R14 ;  /* 0x000000ffffbc7224 */ /* 0x000fe200078e000e */
[----:B------:R-:W-:Y:S01]  /*1c100*/  MOV R191, 0xffffffff ;  /* 0xffffffff00bf7802 */ /* 0x000fe20000000f00 */
[----:B------:R-:W-:Y:S01]  /*1c110*/  IMAD.MOV.U32 R189, RZ, RZ, 0x1 ;  /* 0x00000001ffbd7424 */ /* 0x000fe200078e00ff */
[----:B------:R-:W-:Y:S02]  /*1c120*/  MOV R2, 0x1c140 ;  /* 0x0001c14000027802 */ /* 0x000fe40000000f00 */
[----:B----4-:R-:W-:Y:S05]  /*1c130*/  CALL.REL.NOINC `($__internal_6_$__cuda_sm70_shflsync_idx_p) ;  /* 0x0000ba4000007944 */ /* 0x010fea0003c00000 */
        /* <DEDUP_REMOVED lines=9> */
.L_x_1234:
[----:B------:R-:W-:Y:S01]  /*1c1d0*/  MOV R3, 0x1c1f ;  /* 0x00001c1f00037802 */ /* 0x000fe20000000f00 */
[----:B------:R-:W-:Y:S01]  /*1c1e0*/  IMAD.MOV.U32 R188, RZ, RZ, R6 ;  /* 0x000000ffffbc7224 */ /* 0x000fe200078e0006 */
[----:B------:R-:W-:Y:S01]  /*1c1f0*/  MOV R191, 0xffffffff ;  /* 0xffffffff00bf7802 */ /* 0x000fe20000000f00 */
[----:B------:R-:W-:Y:S01]  /*1c200*/  IMAD.MOV.U32 R189, RZ, RZ, RZ ;  /* 0x000000ffffbd7224 */ /* 0x000fe200078e00ff */
[----:B------:R-:W-:Y:S02]  /*1c210*/  MOV R2, 0x1c230 ;  /* 0x0001c23000027802 */ /* 0x000fe40000000f00 */
[----:B------:R-:W-:Y:S05]  /*1c220*/  CALL.REL.NOINC `($__internal_6_$__cuda_sm70_shflsync_idx_p) ;  /* 0x0000b95000007944 */ /* 0x000fea0003c00000 */
[----:B------:R-:W-:Y:S01]  /*1c230*/  MOV R3, R190 ;  /* 0x000000be00037202 */ /* 0x000fe20000000f00 */
[----:B------:R-:W-:-:S05]  /*1c240*/  BRA `(.L_x_1334) ;  /* 0xffff2ac000007947 */ /* 0x000fca000383ffff */
.L_x_1239:
[----:B------:R-:W-:Y:S01]  /*1c250*/  MOV R3, 0x1c1f ;  /* 0x00001c1f00037802 */ /* 0x000fe20000000f00 */
[----:B------:R-:W-:Y:S01]  /*1c260*/  IMAD.MOV.U32 R188, RZ, RZ, R6 ;  /* 0x000000ffffbc7224 */ /* 0x000fe200078e0006 */
[----:B------:R-:W-:Y:S01]  /*1c270*/  MOV R191, 0xffffffff ;  /* 0xffffffff00bf7802 */ /* 0x000fe20000000f00 */
[----:B------:R-:W-:Y:S01]  /*1c280*/  IMAD.MOV.U32 R189, RZ, RZ, 0x1 ;  /* 0x00000001ffbd7424 */ /* 0x000fe200078e00ff */
[----:B------:R-:W-:Y:S02]  /*1c290*/  MOV R2, 0x1c2b0 ;  /* 0x0001c2b000027802 */ /* 0x000fe40000000f00 */
[----:B-1----:R-:W-:Y:S05]  /*1c2a0*/  CALL.REL.NOINC `($__internal_6_$__cuda_sm70_shflsync_idx_p) ;  /* 0x0000b8d000007944 */ /* 0x002fea0003c00000 */
[----:B------:R-:W-:Y:S01]  /*1c2b0*/  MOV R3, R190 ;  /* 0x000000be00037202 */ /* 0x000fe20000000f00 */
[----:B------:R-:W-:-:S05]  /*1c2c0*/  BRA `(.L_x_1335) ;  /* 0xffff2fe000007947 */ /* 0x000fca000383ffff */
.L_x_1244:
[----:B------:R-:W-:Y:S02]  /*1c2d0*/  MOV R0, 0x2 ;  /* 0x0000000200007802 */ /* 0x000fe40000000f00 */
[----:B------:R-:W-:Y:S02]  /*1c2e0*/  MOV R2, 0x1c300 ;  /* 0x0001c30000027802 */ /* 0x000fe40000000f00 */
[----:B-12---:R-:W-:Y:S05]  /*1c2f0*/  CALL.REL.NOINC `($__internal_5_$__cuda_sm70_shflsync_bfly_p) ;  /* 0x0000b82000007944 */ /* 0x006fea0003c00000 */
[----:B------:R-:W-:-:S05]  /*1c300*/  BRA `(.L_x_1336) ;  /* 0xffff359000007947 */ /* 0x000fca000383ffff */
.L_x_1245:
[----:B------:R-:W-:Y:S01]  /*1c310*/  MOV R0, 0x1 ;  /* 0x0000000100007802 */ /* 0x000fe20000000f00 */
[----:B---3--:R-:W-:Y:S01]  /*1c320*/  IMAD.MOV.U32 R4, RZ, RZ, R6 ;  /* 0x000000ffff047224 */ /* 0x008fe200078e0006 */
[----:B------:R-:W-:Y:S02]  /*1c330*/  MOV R2, 0x1c350 ;  /* 0x0001c35000027802 */ /* 0x000fe40000000f00 */
[----:B------:R-:W-:Y:S05]  /*1c340*/  CALL.REL.NOINC `($__internal_5_$__cuda_sm70_shflsync_bfly_p) ;  /* 0x0000b7d000007944 */ /* 0x000fea0003c00000 */
[----:B------:R-:W-:Y:S01]  /*1c350*/  IMAD.MOV.U32 R4, RZ, RZ, R8 ;  /* 0x000000ffff047224 */ /* 0x000fe200078e0008 */
[----:B------:R-:W-:Y:S01]  /*1c360*/  FMNMX.FTZ R6, R6, R0, !PT ;  /* 0x0000000006067209 */ /* 0x000fe20007810000 */
[----:B------:R-:W-:Y:S01]  /*1c370*/  IMAD.MOV.U32 R0, RZ, RZ, 0x2 ;  /* 0x00000002ff007424 */ /* 0x000fe200078e00ff */
[----:B------:R-:W-:Y:S02]  /*1c380*/  MOV R2, 0x1c3a0 ;  /* 0x0001c3a000027802 */ /* 0x000fe40000000f00 */
[----:B------:R-:W-:Y:S05]  /*1c390*/  CALL.REL.NOINC `($__internal_5_$__cuda_sm70_shflsync_bfly_p) ;  /* 0x0000b78000007944 */ /* 0x000fea0003c00000 */
[----:B------:R-:W-:Y:S01]  /*1c3a0*/  FMNMX.FTZ R4, R8, R0, !PT ;  /* 0x0000000008047209 */ /* 0x000fe20007810000 */
[----:B------:R-:W-:Y:S01]  /*1c3b0*/  IMAD.MOV.U32 R0, RZ, RZ, 0x1 ;  /* 0x00000001ff007424 */ /* 0x000fe200078e00ff */
[----:B------:R-:W-:Y:S02]  /*1c3c0*/  MOV R2, 0x1c3e0 ;  /* 0x0001c3e000027802 */ /* 0x000fe40000000f00 */
[----:B------:R-:W-:Y:S05]  /*1c3d0*/  CALL.REL.NOINC `($__internal_5_$__cuda_sm70_shflsync_bfly_p) ;  /* 0x0000b74000007944 */ /* 0x000fea0003c00000 */
[----:B------:R-:W-:-:S05]  /*1c3e0*/  BRA `(.L_x_1337) ;  /* 0xffff352000007947 */ /* 0x000fca000383ffff */
.L_x_1254:
        /* <DEDUP_REMOVED lines=8> */
.L_x_1255:
        /* <DEDUP_REMOVED lines=8> */
.L_x_1256:
        /* <DEDUP_REMOVED lines=15> */
.L_x_1259:
[----:B------:R-:W-:Y:S01]  /*1c5e0*/  MOV R3, 0x181f ;  /* 0x0000181f00037802 */ /* 0x000fe20000000f00 */
[----:B------:R-:W-:Y:S01]  /*1c5f0*/  IMAD.MOV.U32 R188, RZ, RZ, R9 ;  /* 0x000000ffffbc7224 */ /* 0x000fe200078e0009 */
[----:B------:R-:W-:Y:S01]  /*1c600*/  MOV R191, 0xffffffff ;  /* 0xffffffff00bf7802 */ /* 0x000fe20000000f00 */
[----:B------:R-:W-:Y:S01]  /*1c610*/  IMAD.MOV.U32 R189, RZ, RZ, RZ ;  /* 0x000000ffffbd7224 */ /* 0x000fe200078e00ff */
[----:B------:R-:W-:Y:S02]  /*1c620*/  MOV R2, 0x1c640 ;  /* 0x0001c64000027802 */ /* 0x000fe40000000f00 */
[----:B----4-:R-:W-:Y:S05]  /*1c630*/  CALL.REL.NOINC `($__internal_6_$__cuda_sm70_shflsync_idx_p) ;  /* 0x0000b54000007944 */ /* 0x010fea0003c00000 */
[----:B------:R-:W-:Y:S01]  /*1c640*/  MOV R4, R190 ;  /* 0x000000be00047202 */ /* 0x000fe20000000f00 */
[----:B------:R-:W-:-:S05]  /*1c650*/  BRA `(.L_x_1341) ;  /* 0xffff61d000007947 */ /* 0x000fca000383ffff */
.L_x_1260:
[----:B------:R-:W-:Y:S01]  /*1c660*/  MOV R3, 0x181f ;  /* 0x0000181f00037802 */ /* 0x000fe20000000f00 */
[----:B------:R-:W-:Y:S01]  /*1c670*/  IMAD.MOV.U32 R188, RZ, RZ, R16 ;  /* 0x000000ffffbc7224 */ /* 0x000fe200078e0010 */
[----:B------:R-:W-:Y:S01]  /*1c680*/  MOV R191, 0xffffffff ;  /* 0xffffffff00bf7802 */ /* 0x000fe20000000f00 */
[----:B------:R-:W-:Y:S01]  /*1c690*/  IMAD.MOV.U32 R189, RZ, RZ, RZ ;  /* 0x000000ffffbd7224 */ /* 0x000fe200078e00ff */
[----:B------:R-:W-:Y:S02]  /*1c6a0*/  MOV R2, 0x1c6c0 ;  /* 0x0001c6c000027802 */ /* 0x000fe40000000f00 */
[----:B-12-4-:R-:W-:Y:S05]  /*1c6b0*/  CALL.REL.NOINC `($__internal_6_$__cuda_sm70_shflsync_idx_p) ;  /* 0x0000b4c000007944 */ /* 0x016fea0003c00000 */
[----:B------:R-:W-:Y:S01]  /*1c6c0*/  MOV R0, R190 ;  /* 0x000000be00007202 */ /* 0x000fe20000000f00 */
[----:B------:R-:W-:-:S05]  /*1c6d0*/  BRA `(.L_x_1342) ;  /* 0xffff617000007947 */ /* 0x000fca000383ffff */
.L_x_1261:
[----:B-1----:R-:W-:Y:S01]  /*1c6e0*/  MOV R3, 0x181f ;  /* 0x0000181f00037802 */ /* 0x002fe20000000f00 */
[----:B------:R-:W-:Y:S01]  /*1c6f0*/  IMAD.MOV.U32 R188, RZ, RZ, R9 ;  /* 0x000000ffffbc7224 */ /* 0x000fe200078e0009 */
[----:B------:R-:W-:Y:S01]  /*1c700*/  MOV R191, 0xffffffff ;  /* 0xffffffff00bf7802 */ /* 0x000fe20000000f00 */
[----:B------:R-:W-:Y:S01]  /*1c710*/  IMAD.MOV.U32 R189, RZ, RZ, 0x1 ;  /* 0x00000001ffbd7424 */ /* 0x000fe200078e00ff */
[----:B------:R-:W-:Y:S02]  /*1c720*/  MOV R2, 0x1c740 ;  /* 0x0001c74000027802 */ /* 0x000fe40000000f00 */
[----:B---34-:R-:W-:Y:S05]  /*1c730*/  CALL.REL.NOINC `($__internal_6_$__cuda_sm70_shflsync_idx_p) ;  /* 0x0000b44000007944 */ /* 0x018fea0003c00000 */
        /* <DEDUP_REMOVED lines=9> */
.L_x_1262:
[----:B------:R-:W-:Y:S02]  /*1c7d0*/  MOV R0, 0x2 ;  /* 0x0000000200007802 */ /* 0x000fe40000000f00 */
[----:B------:R-:W-:Y:S02]  /*1c7e0*/  MOV R2, 0x1c800 ;  /* 0x0001c80000027802 */ /* 0x000fe40000000f00 */
[----:B----4-:R-:W-:Y:S05]  /*1c7f0*/  CALL.REL.NOINC `($__internal_5_$__cuda_sm70_shflsync_bfly_p) ;  /* 0x0000b32000007944 */ /* 0x010fea0003c00000 */
[----:B------:R-:W-:-:S05]  /*1c800*/  BRA `(.L_x_1344) ;  /* 0xffff648000007947 */ /* 0x000fca000383ffff */
.L_x_1263:
[----:B------:R-:W-:Y:S01]  /*1c810*/  MOV R0, 0x1 ;  /* 0x0000000100007802 */ /* 0x000fe20000000f00 */
[----:B-1----:R-:W-:Y:S01]  /*1c820*/  IMAD.MOV.U32 R4, RZ, RZ, R136 ;  /* 0x000000ffff047224 */ /* 0x002fe200078e0088 */
[----:B------:R-:W-:Y:S02]  /*1c830*/  MOV R2, 0x1c850 ;  /* 0x0001c85000027802 */ /* 0x000fe40000000f00 */
[----:B----4-:R-:W-:Y:S05]  /*1c840*/  CALL.REL.NOINC `($__internal_5_$__cuda_sm70_shflsync_bfly_p) ;  /* 0x0000b2d000007944 */ /* 0x010fea0003c00000 */
        /* <DEDUP_REMOVED lines=10> */
.L_x_1266:
        /* <DEDUP_REMOVED lines=8> */
.L_x_1269:
        /* <DEDUP_REMOVED lines=15> */
.L_x_1272:
        /* <DEDUP_REMOVED lines=8> */
.L_x_1273:
        /* <DEDUP_REMOVED lines=8> */
.L_x_1274:
[----:B--2---:R-:W-:Y:S01]  /*1cb60*/  MOV R3, 0x181f ;  /* 0x0000181f00037802 */ /* 0x004fe20000000f00 */
[----:B------:R-:W-:Y:S01]  /*1cb70*/  IMAD.MOV.U32 R188, RZ, RZ, R7 ;  /* 0x000000ffffbc7224 */ /* 0x000fe200078e0007 */
[----:B------:R-:W-:Y:S01]  /*1cb80*/  MOV R191, 0xffffffff ;  /* 0xffffffff00bf7802 */ /* 0x000fe20000000f00 */
[----:B------:R-:W-:Y:S01]  /*1cb90*/  IMAD.MOV.U32 R189, RZ, RZ, 0x1 ;  /* 0x00000001ffbd7424 */ /* 0x000fe200078e00ff */
[----:B------:R-:W-:Y:S02]  /*1cba0*/  MOV R2, 0x1cbc0 ;  /* 0x0001cbc000027802 */ /* 0x000fe40000000f00 */
[----:B-1--4-:R-:W-:Y:S05]  /*1cbb0*/  CALL.REL.NOINC `($__internal_6_$__cuda_sm70_shflsync_idx_p) ;  /* 0x0000afc000007944 */ /* 0x012fea0003c00000 */
        /* <DEDUP_REMOVED lines=9> */
.L_x_1275:
        /* <DEDUP_REMOVED lines=8> */
.L_x_1280:
[----:B------:R-:W-:Y:S01]  /*1ccd0*/  MOV R3, 0x1c1f ;  /* 0x00001c1f00037802 */ /* 0x000fe20000000f00 */
[----:B------:R-:W-:Y:S01]  /*1cce0*/  IMAD.MOV.U32 R188, RZ, RZ, R7 ;  /* 0x000000ffffbc7224 */ /* 0x000fe200078e0007 */
[----:B------:R-:W-:Y:S01]  /*1ccf0*/  MOV R191, 0xffffffff ;  /* 0xffffffff00bf7802 */ /* 0x000fe20000000f00 */
[----:B------:R-:W-:Y:S01]  /*1cd00*/  IMAD.MOV.U32 R189, RZ, RZ, 0x1 ;  /* 0x00000001ffbd7424 */ /* 0x000fe200078e00ff */
[----:B------:R-:W-:Y:S02]  /*1cd10*/  MOV R2, 0x1cd30 ;  /* 0x0001cd3000027802 */ /* 0x000fe40000000f00 */
[----:B--2---:R-:W-:Y:S05]  /*1cd20*/  CALL.REL.NOINC `($__internal_6_$__cuda_sm70_shflsync_idx_p) ;  /* 0x0000ae5000007944 */ /* 0x004fea0003c00000 */
[----:B------:R-:W-:Y:S01]  /*1cd30*/  MOV R3, R190 ;  /* 0x000000be00037202 */ /* 0x000fe20000000f00 */
[----:B------:R-:W-:-:S05]  /*1cd40*/  BRA `(.L_x_1352) ;  /* 0xffff95f000007947 */ /* 0x000fca000383ffff */
.L_x_1285:
[----:B------:R-:W-:Y:S02]  /*1cd50*/  MOV R0, 0x2 ;  /* 0x0000000200007802 */ /* 0x000fe40000000f00 */
[----:B------:R-:W-:Y:S02]  /*1cd60*/  MOV R2, 0x1cd80 ;  /* 0x0001cd8000027802 */ /* 0x000fe40000000f00 */
[----:B------:R-:W-:Y:S05]  /*1cd70*/  CALL.REL.NOINC `($__internal_5_$__cuda_sm70_shflsync_bfly_p) ;  /* 0x0000ada000007944 */ /* 0x000fea0003c00000 */
[----:B------:R-:W-:-:S05]  /*1cd80*/  BRA `(.L_x_1353) ;  /* 0xffff9bc000007947 */ /* 0x000fca000383ffff */
.L_x_1286:
[----:B------:R-:W-:Y:S01]  /*1cd90*/  MOV R0, 0x1 ;  /* 0x0000000100007802 */ /* 0x000fe20000000f00 */
[----:B-1----:R-:W-:Y:S01]  /*1cda0*/  IMAD.MOV.U32 R4, RZ, RZ, R136 ;  /* 0x000000ffff047224 */ /* 0x002fe200078e0088 */
        /* <DEDUP_REMOVED lines=12> */
.L_x_1288:
[----:B------:R-:W-:Y:S01]  /*1ce70*/  IMAD.MOV.U32 R4, RZ, RZ, R231 ;  /* 0x000000ffff047224 */ /* 0x000fe200078e00e7 */
[----:B------:R-:W-:-:S02]  /*1ce80*/  MOV R0, 0x2 ;  /* 0x0000000200007802 */ /* 0x000fc40000000f00 */
[----:B------:R-:W-:Y:S02]  /*1ce90*/  MOV R2, 0x1ceb0 ;  /* 0x0001ceb000027802 */ /* 0x000fe40000000f00 */
[----:B------:R-:W-:Y:S05]  /*1cea0*/  CALL.REL.NOINC `($__internal_5_$__cuda_sm70_shflsync_bfly_p) ;  /* 0x0000ac7000007944 */ /* 0x000fea0003c00000 */
[----:B------:R-:W-:Y:S01]  /*1ceb0*/  MOV R5, R0 ;  /* 0x0000000000057202 */ /* 0x000fe20000000f00 */
[----:B------:R-:W-:Y:S05]  /*1cec0*/  BRA `(.L_x_1355) ;  /* 0xffffb2d000007947 */ /* 0x000fea000383ffff */
.L_x_1289:
[----:B------:R-:W-:Y:S01]  /*1ced0*/  IMAD.MOV.U32 R4, RZ, RZ, R5 ;  /* 0x000000ffff047224 */ /* 0x000fe200078e0005 */
[----:B------:R-:W-:Y:S02]  /*1cee0*/  MOV R0, 0x1 ;  /* 0x0000000100007802 */ /* 0x000fe40000000f00 */
[----:B------:R-:W-:Y:S02]  /*1cef0*/  MOV R2, 0x1cf10 ;  /* 0x0001cf1000027802 */ /* 0x000fe40000000f00 */
[----:B-1----:R-:W-:Y:S05]  /*1cf00*/  CALL.REL.NOINC `($__internal_5_$__cuda_sm70_shflsync_bfly_p) ;  /* 0x0000ac1000007944 */ /* 0x002fea0003c00000 */
[----:B------:R-:W-:Y:S01]  /*1cf10*/  FADD.FTZ R5, R5, R0 ;  /* 0x0000000005057221 */ /* 0x000fe20000010000 */
[----:B------:R-:W-:Y:S02]  /*1cf20*/  MOV R4, R230 ;  /* 0x000000e600047202 */ /* 0x000fe40000000f00 */
[----:B------:R-:W-:Y:S02]  /*1cf30*/  MOV R0, 0x2 ;  /* 0x0000000200007802 */ /* 0x000fe40000000f00 */
[----:B------:R-:W-:Y:S02]  /*1cf40*/  MOV R2, 0x1cf60 ;  /* 0x0001cf6000027802 */ /* 0x000fe40000000f00 */
[----:B------:R-:W-:Y:S05]  /*1cf50*/  CALL.REL.NOINC `($__internal_5_$__cuda_sm70_shflsync_bfly_p) ;  /* 0x0000abc000007944 */ /* 0x000fea0003c00000 */
[----:B------:R-:W-:Y:S01]  /*1cf60*/  FADD.FTZ R4, R230, R0 ;  /* 0x00000000e6047221 */ /* 0x000fe20000010000 */
[----:B------:R-:W-:-:S02]  /*1cf70*/  MOV R0, 0x1 ;  /* 0x0000000100007802 */ /* 0x000fc40000000f00 */
[----:B------:R-:W-:Y:S02]  /*1cf80*/  MOV R2, 0x1cfa0 ;  /* 0x0001cfa000027802 */ /* 0x000fe40000000f00 */
[----:B------:R-:W-:Y:S05]  /*1cf90*/  CALL.REL.NOINC `($__internal_5_$__cuda_sm70_shflsync_bfly_p) ;  /* 0x0000ab8000007944 */ /* 0x000fea0003c00000 */
[----:B------:R-:W-:Y:S05]  /*1cfa0*/  BRA `(.L_x_1356) ;  /* 0xffffb26000007947 */ /* 0x000fea000383ffff */
.L_x_1301:
[----:B------:R-:W-:Y:S01]  /*1cfb0*/  IMAD.MOV.U32 R188, RZ, RZ, R15 ;  /* 0x000000ffffbc7224 */ /* 0x000fe200078e000f */
[----:B------:R-:W-:Y:S01]  /*1cfc0*/  MOV R3, 0x181f ;  /* 0x0000181f00037802 */ /* 0x000fe20000000f00 */
[----:B------:R-:W-:Y:S01]  /*1cfd0*/  IMAD.MOV.U32 R189, RZ, RZ, RZ ;  /* 0x000000ffffbd7224 */ /* 0x000fe200078e00ff */
[----:B------:R-:W-:Y:S02]  /*1cfe0*/  MOV R191, 0xffffffff ;  /* 0xffffffff00bf7802 */ /* 0x000fe40000000f00 */
[----:B------:R-:W-:Y:S02]  /*1cff0*/  MOV R2, 0x1d010 ;  /* 0x0001d01000027802 */ /* 0x000fe40000000f00 */
[----:B-1---5:R-:W-:Y:S05]  /*1d000*/  CALL.REL.NOINC `($__internal_6_$__cuda_sm70_shflsync_idx_p) ;  /* 0x0000ab7000007944 */ /* 0x022fea0003c00000 */
[----:B------:R-:W-:Y:S01]  /*1d010*/  MOV R4, R190 ;  /* 0x000000be00047202 */ /* 0x000fe20000000f00 */
[----:B------:R-:W-:Y:S05]  /*1d020*/  BRA `(.L_x_1357) ;  /* 0xffffdcb000007947 */ /* 0x000fea000383ffff */
.L_x_1302:
[----:B------:R-:W-:Y:S01]  /*1d030*/  IMAD.MOV.U32 R188, RZ, RZ, R17 ;  /* 0x000000ffffbc7224 */ /* 0x000fe200078e0011 */
[----:B------:R-:W-:Y:S01]  /*1d040*/  MOV R3, 0x181f ;  /* 0x0000181f00037802 */ /* 0x000fe20000000f00 */
[----:B------:R-:W-:Y:S01]  /*1d050*/  IMAD.MOV.U32 R189, RZ, RZ, RZ ;  /* 0x000000ffffbd7224 */ /* 0x000fe200078e00ff */
[----:B------:R-:W-:Y:S02]  /*1d060*/  MOV R191, 0xffffffff ;  /* 0xffffffff00bf7802 */ /* 0x000fe40000000f00 */
[----:B------:R-:W-:-:S02]  /*1d070*/  MOV R2, 0x1d090 ;  /* 0x0001d09000027802 */ /* 0x000fc40000000f00 */
[----:B-123-5:R-:W-:Y:S05]  /*1d080*/  CALL.REL.NOINC `($__internal_6_$__cuda_sm70_shflsync_idx_p) ;  /* 0x0000aaf000007944 */ /* 0x02efea0003c00000 */
[----:B------:R-:W-:Y:S01]  /*1d090*/  MOV R2, R190 ;  /* 0x000000be00027202 */ /* 0x000fe20000000f00 */
[----:B------:R-:W-:Y:S05]  /*1d0a0*/  BRA `(.L_x_1358) ;  /* 0xffffdc5000007947 */ /* 0x000fea000383ffff */
.L_x_1305:
[----:B------:R-:W-:Y:S01]  /*1d0b0*/  IMAD.MOV.U32 R188, RZ, RZ, R15 ;  /* 0x000000ffffbc7224 */ /* 0x000fe200078e000f */
[----:B-1----:R-:W-:Y:S01]  /*1d0c0*/  MOV R3, 0x181f ;  /* 0x0000181f00037802 */ /* 0x002fe20000000f00 */
[----:B------:R-:W-:Y:S01]  /*1d0d0*/  IMAD.MOV.U32 R189, RZ, RZ, 0x1 ;  /* 0x00000001ffbd7424 */ /* 0x000fe200078e00ff */
[----:B------:R-:W-:-:S02]  /*1d0e0*/  MOV R191, 0xffffffff ;  /* 0xffffffff00bf7802 */ /* 0x000fc40000000f00 */
[----:B------:R-:W-:Y:S02]  /*1d0f0*/  MOV R2, 0x1d110 ;  /* 0x0001d11000027802 */ /* 0x000fe40000000f00 */
        /* <DEDUP_REMOVED lines=10> */
.L_x_1308:
[----:B------:R-:W-:Y:S01]  /*1d1a0*/  IMAD.MOV.U32 R188, RZ, RZ, R15 ;  /* 0x000000ffffbc7224 */ /* 0x000fe200078e000f */
[----:B--2---:R-:W-:Y:S01]  /*1d1b0*/  MOV R3, 0x181f ;  /* 0x0000181f00037802 */ /* 0x004fe20000000f00 */
[----:B------:R-:W-:Y:S01]  /*1d1c0*/  IMAD.MOV.U32 R189, RZ, RZ, 0x2 ;  /* 0x00000002ffbd7424 */ /* 0x000fe200078e00ff */
[----:B------:R-:W-:Y:S02]  /*1d1d0*/  MOV R191, 0xffffffff ;  /* 0xffffffff00bf7802 */ /* 0x000fe40000000f00 */
[----:B------:R-:W-:-:S02]  /*1d1e0*/  MOV R2, 0x1d200 ;  /* 0x0001d20000027802 */ /* 0x000fc40000000f00 */
[----:B-1--4-:R-:W-:Y:S05]  /*1d1f0*/  CALL.REL.NOINC `($__internal_6_$__cuda_sm70_shflsync_idx_p) ;  /* 0x0000a98000007944 */ /* 0x012fea0003c00000 */
[----:B------:R-:W-:Y:S01]  /*1d200*/  MOV R4, R190 ;  /* 0x000000be00047202 */ /* 0x000fe20000000f00 */
[----:B------:R-:W-:Y:S05]  /*1d210*/  BRA `(.L_x_1360) ;  /* 0xffffde9000007947 */ /* 0x000fea000383ffff */
.L_x_1309:
[----:B------:R-:W-:Y:S01]  /*1d220*/  IMAD.MOV.U32 R188, RZ, RZ, R17 ;  /* 0x000000ffffbc7224 */ /* 0x000fe200078e0011 */
[----:B------:R-:W-:Y:S01]  /*1d230*/  MOV R3, 0x181f ;  /* 0x0000181f00037802 */ /* 0x000fe20000000f00 */
[----:B------:R-:W-:Y:S01]  /*1d240*/  IMAD.MOV.U32 R189, RZ, RZ, 0x2 ;  /* 0x00000002ffbd7424 */ /* 0x000fe200078e00ff */
[----:B------:R-:W-:-:S02]  /*1d250*/  MOV R191, 0xffffffff ;  /* 0xffffffff00bf7802 */ /* 0x000fc40000000f00 */
[----:B------:R-:W-:Y:S02]  /*1d260*/  MOV R2, 0x1d280 ;  /* 0x0001d28000027802 */ /* 0x000fe40000000f00 */
[----:B-1234-:R-:W-:Y:S05]  /*1d270*/  CALL.REL.NOINC `($__internal_6_$__cuda_sm70_shflsync_idx_p) ;  /* 0x0000a90000007944 */ /* 0x01efea0003c00000 */
[----:B------:R-:W-:Y:S01]  /*1d280*/  MOV R2, R190 ;  /* 0x000000be00027202 */ /* 0x000fe20000000f00 */
[----:B------:R-:W-:Y:S05]  /*1d290*/  BRA `(.L_x_1361) ;  /* 0xffffde3000007947 */ /* 0x000fea000383ffff */
.L_x_1312:
[----:B------:R-:W-:Y:S01]  /*1d2a0*/  IMAD.MOV.U32 R188, RZ, RZ, R15 ;  /* 0x000000ffffbc7224 */ /* 0x000fe200078e000f */
[----:B--2---:R-:W-:Y:S01]  /*1d2b0*/  MOV R3, 0x181f ;  /* 0x0000181f00037802 */ /* 0x004fe20000000f00 */
[----:B------:R-:W-:Y:S01]  /*1d2c0*/  IMAD.MOV.U32 R189, RZ, RZ, 0x3 ;  /* 0x00000003ffbd7424 */ /* 0x000fe200078e00ff */
[----:B------:R-:W-:Y:S02]  /*1d2d0*/  MOV R191, 0xffffffff ;  /* 0xffffffff00bf7802 */ /* 0x000fe40000000f00 */
[----:B------:R-:W-:Y:S02]  /*1d2e0*/  MOV R2, 0x1d300 ;  /* 0x0001d30000027802 */ /* 0x000fe40000000f00 */
[----:B-1--4-:R-:W-:Y:S05]  /*1d2f0*/  CALL.REL.NOINC `($__internal_6_$__cuda_sm70_shflsync_idx_p) ;  /* 0x0000a88000007944 */ /* 0x012fea0003c00000 */
        /* <DEDUP_REMOVED lines=9> */
        .type           $_ZN7cutlass13device_kernelIN5flash19enable_sm80_to_sm89INS1_16FlashAttnFwdSm80INS1_25CollectiveMainloopFwdSm80ILi8ELi1ELb0EN4cute5tupleIJNS5_1CILi128EEENS7_ILi48EEENS7_ILi256EEEEEELi256ENS_6half_tEfNS_4arch4Sm80ELb0ELb1ELb1ELb1ELb1ELb1ELb1ELb0EEENS1_21CollectiveEpilogueFwdINS6_IJS8_SA_S9_EEENS6_IJNS7_ILi1EEESI_SI_EEESC_SE_Li256ELb1ELb1ELb0ELb0EEENS1_19SingleTileSchedulerILb1ELb0ELb1ELi128EEEEEEEEEvNT_6ParamsE$_ZZN5flash25CollectiveMainloopFwdSm80ILi8ELi1ELb0EN4cute5tupleIJNS1_1CILi128EEENS3_ILi48EEENS3_ILi256EEEEEELi256EN7cutlass6half_tEfNS8_4arch4Sm80ELb0ELb1ELb1ELb1ELb1ELb1ELb1ELb0EE3mmaINS_16FlashAttnFwdSm80ISC_NS_21CollectiveEpilogueFwdINS2_IJS4_S6_S5_EEENS2_IJNS3_ILi1EEESH_SH_EEES9_SB_Li256ELb1ELb1ELb0ELb0EEENS_19SingleTileSchedulerILb1ELb0ELb1ELi128EEEE13SharedStorageENS1_6TensorINS1_11ArrayEngineIfLm128EEENS1_6LayoutINS2_IJNS2_IJNS3_ILi2EEESS_EEESH_NS3_ILi32EEEEEENS2_IJNS2_IJSH_SS_EEENS3_ILi0EEENS3_ILi4EEEEEEEEEENS_7SoftmaxILi2ELi0EEEEEbRKNSC_6ParamsERT0_RT1_iRKNS_16SeqlenInfoQKNewKILb1ELb1EEENS2_IJiiiiEEERT_ENKUlvE_clEv,@function
        .size           $_ZN7cutlass13device_kernelIN5flash19enable_sm80_to_sm89INS1_16FlashAttnFwdSm80INS1_25CollectiveMainloopFwdSm80ILi8ELi1ELb0EN4cute5tupleIJNS5_1CILi128EEENS7_ILi48EEENS7_ILi256EEEEEELi256ENS_6half_tEfNS_4arch4Sm80ELb0ELb1ELb1ELb1ELb1ELb1ELb1ELb0EEENS1_21CollectiveEpilogueFwdINS6_IJS8_SA_S9_EEENS6_IJNS7_ILi1EEESI_SI_EEESC_SE_Li256ELb1ELb1ELb0ELb0EEENS1_19SingleTileSchedulerILb1ELb0ELb1ELi128EEEEEEEEEvNT_6ParamsE$_ZZN5flash25CollectiveMainloopFwdSm80ILi8ELi1ELb0EN4cute5tupleIJNS1_1CILi128EEENS3_ILi48EEENS3_ILi256EEEEEELi256EN7cutlass6half_tEfNS8_4arch4Sm80ELb0ELb1ELb1ELb1ELb1ELb1ELb1ELb0EE3mmaINS_16FlashAttnFwdSm80ISC_NS_21CollectiveEpilogueFwdINS2_IJS4_S6_S5_EEENS2_IJNS3_ILi1EEESH_SH_EEES9_SB_Li256ELb1ELb1ELb0ELb0EEENS_19SingleTileSchedulerILb1ELb0ELb1ELi128EEEE13SharedStorageENS1_6TensorINS1_11ArrayEngineIfLm128EEENS1_6LayoutINS2_IJNS2_IJNS3_ILi2EEESS_EEESH_NS3_ILi32EEEEEENS2_IJNS2_IJSH_SS_EEENS3_ILi0EEENS3_ILi4EEEEEEEEEENS_7SoftmaxILi2ELi0EEEEEbRKNSC_6ParamsERT0_RT1_iRKNS_16SeqlenInfoQKNewKILb1ELb1EEENS2_IJiiiiEEERT_ENKUlvE_clEv,($__internal_5_$__cuda_sm70_shflsync_bfly_p - $_ZN7cutlass13device_kernelIN5flash19enable_sm80_to_sm89INS1_16FlashAttnFwdSm80INS1_25CollectiveMainloopFwdSm80ILi8ELi1ELb0EN4cute5tupleIJNS5_1CILi128EEENS7_ILi48EEENS7_ILi256EEEEEELi256ENS_6half_tEfNS_4arch4Sm80ELb0ELb1ELb1ELb1ELb1ELb1ELb1ELb0EEENS1_21CollectiveEpilogueFwdINS6_IJS8_SA_S9_EEENS6_IJNS7_ILi1EEESI_SI_EEESC_SE_Li256ELb1ELb1ELb0ELb0EEENS1_19SingleTileSchedulerILb1ELb0ELb1ELi128EEEEEEEEEvNT_6ParamsE$_ZZN5flash25CollectiveMainloopFwdSm80ILi8ELi1ELb0EN4cute5tupleIJNS1_1CILi128EEENS3_ILi48EEENS3_ILi256EEEEEELi256EN7cutlass6half_tEfNS8_4arch4Sm80ELb0ELb1ELb1ELb1ELb1ELb1ELb1ELb0EE3mmaINS_16FlashAttnFwdSm80ISC_NS_21CollectiveEpilogueFwdINS2_IJS4_S6_S5_EEENS2_IJNS3_ILi1EEESH_SH_EEES9_SB_Li256ELb1ELb1ELb0ELb0EEENS_19SingleTileSchedulerILb1ELb0ELb1ELi128EEEE13SharedStorageENS1_6TensorINS1_11ArrayEngineIfLm128EEENS1_6LayoutINS2_IJNS2_IJNS3_ILi2EEESS_EEESH_NS3_ILi32EEEEEENS2_IJNS2_IJSH_SS_EEENS3_ILi0EEENS3_ILi4EEEEEEEEEENS_7SoftmaxILi2ELi0EEEEEbRKNSC_6ParamsERT0_RT1_iRKNS_16SeqlenInfoQKNewKILb1ELb1EEENS2_IJiiiiEEERT_ENKUlvE_clEv)
$_ZN7cutlass13device_kernelIN5flash19enable_sm80_to_sm89INS1_16FlashAttnFwdSm80INS1_25CollectiveMainloopFwdSm80ILi8ELi1ELb0EN4cute5tupleIJNS5_1CILi128EEENS7_ILi48EEENS7_ILi256EEEEEELi256ENS_6half_tEfNS_4arch4Sm80ELb0ELb1ELb1ELb1ELb1ELb1ELb1ELb0EEENS1_21CollectiveEpilogueFwdINS6_IJS8_SA_S9_EEENS6_IJNS7_ILi1EEESI_SI_EEESC_SE_Li256ELb1ELb1ELb0ELb0EEENS1_19SingleTileSchedulerILb1ELb0ELb1ELi128EEEEEEEEEvNT_6ParamsE$_ZZN5flash25CollectiveMainloopFwdSm80ILi8ELi1ELb0EN4cute5tupleIJNS1_1CILi128EEENS3_ILi48EEENS3_ILi256EEEEEELi256EN7cutlass6half_tEfNS8_4arch4Sm80ELb0ELb1ELb1ELb1ELb1ELb1ELb1ELb0EE3mmaINS_16FlashAttnFwdSm80ISC_NS_21CollectiveEpilogueFwdINS2_IJS4_S6_S5_EEENS2_IJNS3_ILi1EEESH_SH_EEES9_SB_Li256ELb1ELb1ELb0ELb0EEENS_19SingleTileSchedulerILb1ELb0ELb1ELi128EEEE13SharedStorageENS1_6TensorINS1_11ArrayEngineIfLm128EEENS1_6LayoutINS2_IJNS2_IJNS3_ILi2EEESS_EEESH_NS3_ILi32EEEEEENS2_IJNS2_IJSH_SS_EEENS3_ILi0EEENS3_ILi4EEEEEEEEEENS_7SoftmaxILi2ELi0EEEEEbRKNSC_6ParamsERT0_RT1_iRKNS_16SeqlenInfoQKNewKILb1ELb1EEENS2_IJiiiiEEERT_ENKUlvE_clEv:
[----:B------:R-:W-:-:S05]  /*1d390*/  IADD3 R18, R101, -c[0x0][0x20], RZ ;  /* 0x8000080065127a10 */ /* 0x000fca0007ffe0ff */
[----:B------:R-:W2:Y:S01]  /*1d3a0*/  LDL.64 R14, [R18] ;  /* 0x00000000120e7983 */ /* 0x000ea20000100a00 */
[----:B------:R-:W-:-:S03]  /*1d3b0*/  ULDC.64 UR4, c[0x0][0x118] ;  /* 0x0000460000047ab9 */ /* 0x000fc60000000a00 */
[----:B--2---:R-:W2:Y:S02]  /*1d3c0*/  LD.E R29, [R14.64+0x11c] ;  /* 0x00011c040e1d7980 */ /* 0x004ea4000c101900 */
[----:B--2---:R-:W-:-:S13]  /*1d3d0*/  ISETP.GT.AND P0, PT, R29, RZ, PT ;  /* 0x000000ff1d00720c */ /* 0x004fda0003f04270 */
[----:B------:R-:W-:Y:S05]  /*1d3e0*/  @P0 BRA `(.L_x_1363) ;  /* 0x0000004000000947 */ /* 0x000fea0003800000 */
[----:B------:R-:W-:Y:S01]  /*1d3f0*/  MOV R2, R146 ;  /* 0x0000009200027202 */ /* 0x000fe20000000f00 */
[----:B------:R-:W-:-:S04]  /*1d400*/  DEPBAR.LE SB0, 0x1 ;  /* 0x000080400000791a */ /* 0x000fc80000000000 */
[----:B------:R-:W-:-:S04]  /*1d410*/  MOV R3, 0x0 ;  /* 0x0000000000037802 */ /* 0x000fc80000000f00 */
[----:B------:R-:W-:Y:S05]  /*1d420*/  RET.REL.NODEC R2 `(_ZN7cutlass13device_kernelIN5flash19enable_sm80_to_sm89INS1_16FlashAttnFwdSm80INS1_25CollectiveMainloopFwdSm80ILi8ELi1ELb0EN4cute5tupleIJNS5_1CILi128EEENS7_ILi48EEENS7_ILi256EEEEEELi256ENS_6half_tEfNS_4arch4Sm80ELb0ELb1ELb1ELb1ELb1ELb1ELb1ELb0EEENS1_21CollectiveEpilogueFwdINS6_IJS8_SA_S9_EEENS6_IJNS7_ILi1EEESI_SI_EEESC_SE_Li256ELb1ELb1ELb0ELb0EEENS1_19SingleTileSchedulerILb1ELb0ELb1ELi128EEEEEEEEEvNT_6ParamsE) ;  /* 0xfffe2bd002007950 */ /* 0x000fea0003c3ffff */
.L_x_1363:
[----:B------:R1:W2:Y:S04]  /*1d430*/  LDL.64 R12, [R18+0x8] ;  /* 0x00000800120c7983 */ /* 0x0002a80000100a00 */
[----:B------:R1:W3:Y:S04]  /*1d440*/  LDL.64 R2, [R18+0x20] ;  /* 0x0000200012027983 */ /* 0x0002e80000100a00 */
[----:B------:R1:W4:Y:S04]  /*1d450*/  LDL.64 R16, [R18+0x18] ;  /* 0x0000180012107983 */ /* 0x0003280000100a00 */
[----:B------:R-:W4:Y:S04]  /*1d460*/  LD.E.U8 R24, [R14.64+0x138] ;  /* 0x000138040e187980 */ /* 0x000f28000c101100 */
[----:B------:R2:W5:Y:S04]  /*1d470*/  LD.E R25, [R14.64+0x164] ;  /* 0x000164040e197980 */ /* 0x000568000c101900 */
[----:B------:R2:W5:Y:S04]  /*1d480*/  LD.E.64 R22, [R14.64+0x110] ;  /* 0x000110040e167980 */ /* 0x000568000c101b00 */
[----:B------:R2:W5:Y:S04]  /*1d490*/  LD.E.64 R20, [R14.64+0x128] ;  /* 0x000128040e147980 */ /* 0x000568000c101b00 */
[----:B-1----:R-:W4:Y:S04]  /*1d4a0*/  LDL.64 R18, [R18+0x10] ;  /* 0x0000100012127983 */ /* 0x002f280000100a00 */
[----:B--2---:R1:W2:Y:S04]  /*1d4b0*/  LD.E R26, [R12.64] ;  /* 0x000000040c1a7980 */ /* 0x0042a8000c101900 */
[----:B---3--:R3:W2:Y:S04]  /*1d4c0*/  LD.E R39, [R2.64] ;  /* 0x0000000402277980 */ /* 0x0086a8000c101900 */
[----:B----4-:R4:W4:Y:S04]  /*1d4d0*/  LD.E R16, [R16.64+0x20] ;  /* 0x0000200410107980 */ /* 0x010928000c101900 */
[----:B-1----:R1:W5:Y:S04]  /*1d4e0*/  LD.E.64 R12, [R14.64+0x120] ;  /* 0x000120040e0c7980 */ /* 0x002368000c101b00 */
[----:B---3--:R1:W5:Y:S04]  /*1d4f0*/  LD.E.64 R2, [R14.64+0x130] ;  /* 0x000130040e027980 */ /* 0x008368000c101b00 */
[----:B------:R1:W5:Y:S01]  /*1d500*/  LD.E R27, [R18.64] ;  /* 0x00000004121b7980 */ /* 0x000362000c101900 */
[----:B------:R-:W-:-:S02]  /*1d510*/  ISETP.NE.AND P0, PT, R24, RZ, PT ;  /* 0x000000ff1800720c */ /* 0x000fc40003f05270 */
[----:B--2---:R-:W-:-:S04]  /*1d520*/  SHF.R.S32.HI R11, RZ, 0x1f, R26 ;  /* 0x0000001fff0b7819 */ /* 0x004fc8000001141a */
[----:B------:R-:W-:-:S04]  /*1d530*/  LEA.HI R11, R11, R26, RZ, 0x3 ;  /* 0x0000001a0b0b7211 */ /* 0x000fc800078f18ff */
[----:B----4-:R-:W-:Y:S02]  /*1d540*/  LOP3.LUT R17, R11, 0xfffffff8, RZ, 0xc0, !PT ;  /* 0xfffffff80b117812 */ /* 0x010fe400078ec0ff */
[----:B------:R-:W-:-:S03]  /*1d550*/  SHF.R.S32.HI R100, RZ, 0x3, R11 ;  /* 0x00000003ff647819 */ /* 0x000fc6000001140b */
[----:B------:R-:W-:Y:S02]  /*1d560*/  IMAD.IADD R11, R26, 0x1, -R17 ;  /* 0x000000011a0b7824 */ /* 0x000fe400078e0a11 */
[----:B------:R-:W-:Y:S01]  /*1d570*/  IMAD R72, R39, 0x80, R100 ;  /* 0x0000008027487824 */ /* 0x000fe200078e0264 */
[----:B------:R-:W-:-:S03]  /*1d580*/  SHF.R.S32.HI R28, RZ, 0x1f, R16 ;  /* 0x0000001fff1c7819 */ /* 0x000fc60000011410 */
[----:B------:R-:W-:Y:S01]  /*1d590*/  IMAD R11, R11, 0x20, R72 ;  /* 0x000000200b0b7824 */ /* 0x000fe200078e0248 */
[----:B------:R-:W-:Y:S05]  /*1d5a0*/  @!P0 BRA `(.L_x_1364) ;  /* 0x00004a5000008947 */ /* 0x000fea0003800000 */
[----:B-1---5:R-:W-:-:S13]  /*1d5b0*/  ISETP.NE.AND P0, PT, R25, 0x1, PT ;  /* 0x000000011900780c */ /* 0x022fda0003f05270 */
[----:B------:R1:W2:Y:S04]  /*1d5c0*/  @P0 LD.E R17, [R14.64+0x168] ;  /* 0x000168040e110980 */ /* 0x0002a8000c101900 */
[----:B-1----:R2:W3:Y:S02]  /*1d5d0*/  @P0 LD.E R14, [R14.64+0x16c] ;  /* 0x00016c040e0e0980 */ /* 0x0024e4000c101900 */
[----:B--2---:R-:W-:-:S05]  /*1d5e0*/  @P0 IMAD.HI.U32 R15, R11, R17, RZ ;  /* 0x000000110b0f0227 */ /* 0x004fca00078e00ff */
[----:B---3--:R-:W-:-:S04]  /*1d5f0*/  @P0 SHF.R.U32.HI R11, RZ, R14, R15 ;  /* 0x0000000eff0b0219 */ /* 0x008fc8000001160f */
[----:B------:R-:W-:Y:S01]  /*1d600*/  SHF.R.S32.HI R14, RZ, 0x1f, R11 ;  /* 0x0000001fff0e7819 */ /* 0x000fe2000001140b */
[-C--:B------:R-:W-:Y:S02]  /*1d610*/  IMAD R17, R13, R11.reuse, RZ ;  /* 0x0000000b0d117224 */ /* 0x080fe400078e02ff */
[-C--:B------:R-:W-:Y:S02]  /*1d620*/  IMAD R15, R3, R11.reuse, RZ ;  /* 0x0000000b030f7224 */ /* 0x080fe400078e02ff */
[-C--:B------:R-:W-:Y:S02]  /*1d630*/  IMAD R24, R12, R14.reuse, R17 ;  /* 0x0000000e0c187224 */ /* 0x080fe400078e0211 */
[----:B------:R-:W-:Y:S02]  /*1d640*/  IMAD R17, R2, R14, R15 ;  /* 0x0000000e02117224 */ /* 0x000fe400078e020f */
[----:B------:R-:W-:-:S04]  /*1d650*/  IMAD.WIDE.U32 R18, R12, R11, RZ ;  /* 0x0000000b0c127225 */ /* 0x000fc800078e00ff */
[----:B------:R-:W-:Y:S01]  /*1d660*/  IMAD.WIDE.U32 R14, R2, R11, RZ ;  /* 0x0000000b020e7225 */ /* 0x000fe200078e00ff */
[----:B------:R-:W-:-:S03]  /*1d670*/  IADD3 R19, R19, R24, RZ ;  /* 0x0000001813137210 */ /* 0x000fc60007ffe0ff */
[-C--:B------:R-:W-:Y:S01]  /*1d680*/  IMAD R13, R13, R16.reuse, RZ ;  /* 0x000000100d0d7224 */ /* 0x080fe200078e02ff */
[----:B------:R-:W-:Y:S01]  /*1d690*/  IADD3 R15, R15, R17, RZ ;  /* 0x000000110f0f7210 */ /* 0x000fe20007ffe0ff */
[----:B------:R-:W-:Y:S02]  /*1d6a0*/  IMAD R11, R3, R16, RZ ;  /* 0x00000010030b7224 */ /* 0x000fe400078e02ff */
[----:B------:R-:W-:-:S04]  /*1d6b0*/  IMAD.WIDE.U32 R18, R16, R12, R18 ;  /* 0x0000000c10127225 */ /* 0x000fc800078e0012 */
[----:B------:R-:W-:-:S04]  /*1d6c0*/  IMAD.WIDE.U32 R14, R16, R2, R14 ;  /* 0x00000002100e7225 */ /* 0x000fc800078e000e */
[----:B------:R-:W-:Y:S01]  /*1d6d0*/  IMAD R3, R12, R28, R13 ;  /* 0x0000001c0c037224 */ /* 0x000fe200078e020d */
[----:B------:R-:W-:Y:S01]  /*1d6e0*/  LEA R38, P0, R14, R20, 0x1 ;  /* 0x000000140e267211 */ /* 0x000fe200078008ff */
[----:B------:R-:W-:Y:S01]  /*1d6f0*/  IMAD R2, R2, R28, R11 ;  /* 0x0000001c02027224 */ /* 0x000fe200078e020b */
[C---:B------:R-:W-:Y:S02]  /*1d700*/  LEA R28, P1, R18.reuse, R22, 0x1 ;  /* 0x00000016121c7211 */ /* 0x040fe400078208ff */
[----:B------:R-:W-:Y:S02]  /*1d710*/  IADD3 R3, R19, R3, RZ ;  /* 0x0000000313037210 */ /* 0x000fe40007ffe0ff */
[----:B------:R-:W-:Y:S02]  /*1d720*/  IADD3 R2, R15, R2, RZ ;  /* 0x000000020f027210 */ /* 0x000fe40007ffe0ff */
[----:B------:R-:W-:Y:S02]  /*1d730*/  LEA.HI.X R22, R18, R23, R3, 0x1, P1 ;  /* 0x0000001712167211 */ /* 0x000fe400008f0c03 */
[----:B------:R-:W-:Y:S01]  /*1d740*/  LEA.HI.X R23, R14, R21, R2, 0x1, P0 ;  /* 0x000000150e177211 */ /* 0x000fe200000f0c02 */
[----:B------:R-:W-:Y:S05]  /*1d750*/  BRA.DIV ~URZ, `(.L_x_1365) ;  /* 0x000094a27f007947 */ /* 0x000fea000b800000 */
[----:B------:R1:W2:Y:S02]  /*1d760*/  SHFL.IDX PT, R11, R22, RZ, 0x181f ;  /* 0x00181fff160b7589 */ /* 0x0002a400000e0000 */
.L_x_1439:
[----:B------:R-:W-:Y:S05]  /*1d770*/  BRA.DIV ~URZ, `(.L_x_1366) ;  /* 0x000095027f007947 */ /* 0x000fea000b800000 */
[----:B------:R3:W4:Y:S01]  /*1d780*/  SHFL.IDX PT, R12, R28, RZ, 0x181f ;  /* 0x00181fff1c0c7589 */ /* 0x00072200000e0000 */
[----:B--2---:R-:W-:-:S03]  /*1d790*/  MOV R13, R11 ;  /* 0x0000000b000d7202 */ /* 0x004fc60000000f00 */
[----:B------:R3:W2:Y:S04]  /*1d7a0*/  SHFL.IDX PT, R14, R23, RZ, 0x181f ;  /* 0x00181fff170e7589 */ /* 0x0006a800000e0000 */
[----:B------:R3:W1:Y:S02]  /*1d7b0*/  SHFL.IDX PT, R2, R38, RZ, 0x181f ;  /* 0x00181fff26027589 */ /* 0x00066400000e0000 */
.L_x_1440:
[----:B------:R-:W-:Y:S01]  /*1d7c0*/  IMAD R27, R27, R25, RZ ;  /* 0x000000191b1b7224 */ /* 0x000fe200078e02ff */
[----:B------:R-:W-:Y:S01]  /*1d7d0*/  SHF.R.S32.HI R11, RZ, 0x1f, R26 ;  /* 0x0000001fff0b7819 */ /* 0x000fe2000001141a */
[----:B------:R-:W-:Y:S01]  /*1d7e0*/  BSSY B0, `(.L_x_1367) ;  /* 0x0000039000007945 */ /* 0x000fe20003800000 */
[----:B------:R-:W-:Y:S01]  /*1d7f0*/  CS2R R62, SRZ ;  /* 0x00000000003e7805 */ /* 0x000fe2000001ff00 */
[----:B------:R-:W-:Y:S01]  /*1d800*/  CS2R R40, SRZ ;  /* 0x0000000000287805 */ /* 0x000fe2000001ff00 */
[----:B------:R-:W-:Y:S01]  /*1d810*/  ISETP.GE.AND P0, PT, R72, R27, PT ;  /* 0x0000001b4800720c */ /* 0x000fe20003f06270 */
[----:B------:R-:W-:Y:S01]  /*1d820*/  CS2R R36, SRZ ;  /* 0x0000000000247805 */ /* 0x000fe2000001ff00 */
[----:B------:R-:W-:Y:S01]  /*1d830*/  LEA.HI R11, R11, R26, RZ, 0x3 ;  /* 0x0000001a0b0b7211 */ /* 0x000fe200078f18ff */
[----:B------:R-:W-:Y:S01]  /*1d840*/  CS2R R32, SRZ ;  /* 0x0000000000207805 */ /* 0x000fe2000001ff00 */
[----:B------:R-:W-:Y:S01]  /*1d850*/  CS2R R24, SRZ ;  /* 0x0000000000187805 */ /* 0x000fe2000001ff00 */
[----:B------:R-:W-:Y:S01]  /*1d860*/  CS2R R42, SRZ ;  /* 0x00000000002a7805 */ /* 0x000fe2000001ff00 */
[----:B------:R-:W-:Y:S01]  /*1d870*/  LOP3.LUT R11, R11, 0xfffffff8, RZ, 0xc0, !PT ;  /* 0xfffffff80b0b7812 */ /* 0x000fe200078ec0ff */
[----:B------:R-:W-:Y:S01]  /*1d880*/  CS2R R34, SRZ ;  /* 0x0000000000227805 */ /* 0x000fe2000001ff00 */
[----:B------:R-:W-:Y:S01]  /*1d890*/  CS2R R30, SRZ ;  /* 0x00000000001e7805 */ /* 0x000fe2000001ff00 */
[----:B------:R-:W-:Y:S01]  /*1d8a0*/  CS2R R20, SRZ ;  /* 0x0000000000147805 */ /* 0x000fe2000001ff00 */
[----:B--2---:R-:W-:-:S02]  /*1d8b0*/  IMAD.MOV.U32 R3, RZ, RZ, R14 ;  /* 0x000000ffff037224 */ /* 0x004fc400078e000e */
[----:B------:R-:W-:-:S04]  /*1d8c0*/  IMAD.IADD R11, R26, 0x1, -R11 ;  /* 0x000000011a0b7824 */ /* 0x000fc800078e0a0b */
[----:B------:R-:W-:Y:S01]  /*1d8d0*/  IMAD.SHL.U32 R11, R11, 0x4, RZ ;  /* 0x000000040b0b7824 */ /* 0x000fe200078e00ff */
[----:B------:R-:W-:Y:S05]  /*1d8e0*/  @P0 BRA `(.L_x_1368) ;  /* 0x0000028000000947 */ /* 0x000fea0003800000 */
[C---:B------:R-:W-:Y:S01]  /*1d8f0*/  IADD3 R15, R11.reuse, 0x20, RZ ;  /* 0x000000200b0f7810 */ /* 0x040fe20007ffe0ff */
[----:B------:R-:W-:Y:S01]  /*1d900*/  CS2R R24, SRZ ;  /* 0x0000000000187805 */ /* 0x000fe2000001ff00 */
[-C--:B------:R-:W-:Y:S01]  /*1d910*/  ISETP.GE.AND P1, PT, R11, R29.reuse, PT ;  /* 0x0000001d0b00720c */ /* 0x080fe20003f26270 */
[----:B------:R-:W-:Y:S01]  /*1d920*/  CS2R R20, SRZ ;  /* 0x0000000000147805 */ /* 0x000fe2000001ff00 */
[----:B------:R-:W-:Y:S01]  /*1d930*/  ISETP.GE.AND P0, PT, R15, R29, PT ;  /* 0x0000001d0f00720c */ /* 0x000fe20003f06270 */
[----:B------:R-:W-:Y:S01]  /*1d940*/  CS2R R32, SRZ ;  /* 0x0000000000207805 */ /* 0x000fe2000001ff00 */
[----:B------:R-:W-:-:S09]  /*1d950*/  CS2R R30, SRZ ;  /* 0x00000000001e7805 */ /* 0x000fd2000001ff00 */
[C---:B----4-:R-:W-:Y:S02]  /*1d960*/  @!P1 IMAD.WIDE R16, R11.reuse, 0x2, R12 ;  /* 0x000000020b109825 */ /* 0x050fe400078e020c */
[----:B------:R-:W-:Y:S02]  /*1d970*/  @!P0 SHF.R.S32.HI R14, RZ, 0x1f, R15 ;  /* 0x0000001fff0e8819 */ /* 0x000fe4000001140f */
[----:B-1----:R-:W-:Y:S01]  /*1d980*/  @!P1 IMAD.WIDE R18, R11, 0x2, R2 ;  /* 0x000000020b129825 */ /* 0x002fe200078e0202 */
[----:B------:R1:W5:Y:S01]  /*1d990*/  @!P1 LD.E.64 R24, [R16.64] ;  /* 0x0000000410189980 */ /* 0x000362000c101b00 */
[----:B------:R-:W-:-:S03]  /*1d9a0*/  @!P0 LEA.HI R14, R14, R15, RZ, 0x2 ;  /* 0x0000000f0e0e8211 */ /* 0x000fc600078f10ff */
[----:B------:R2:W5:Y:S01]  /*1d9b0*/  @!P1 LD.E.64 R20, [R18.64] ;  /* 0x0000000412149980 */ /* 0x000562000c101b00 */
[----:B------:R-:W-:-:S05]  /*1d9c0*/  @!P0 LOP3.LUT R14, R14, 0xfffffffc, RZ, 0xc0, !PT ;  /* 0xfffffffc0e0e8812 */ /* 0x000fca00078ec0ff */
[----:B-1----:R-:W-:-:S04]  /*1d9d0*/  @!P0 IMAD.WIDE R16, R14, 0x2, R12 ;  /* 0x000000020e108825 */ /* 0x002fc800078e020c */
[----:B------:R-:W-:Y:S01]  /*1d9e0*/  @!P0 IMAD.WIDE R14, R14, 0x2, R2 ;  /* 0x000000020e0e8825 */ /* 0x000fe200078e0202 */
[C---:B--2---:R-:W-:Y:S01]  /*1d9f0*/  IADD3 R18, R11.reuse, 0x40, RZ ;  /* 0x000000400b127810 */ /* 0x044fe20007ffe0ff */
[----:B------:R1:W5:Y:S01]  /*1da00*/  @!P0 LD.E.64 R32, [R16.64] ;  /* 0x0000000410208980 */ /* 0x000362000c101b00 */
[----:B------:R-:W-:Y:S02]  /*1da10*/  IADD3 R19, R11, 0x60, RZ ;  /* 0x000000600b137810 */ /* 0x000fe40007ffe0ff */
[-C--:B------:R-:W-:Y:S01]  /*1da20*/  ISETP.GE.AND P1, PT, R18, R29.reuse, PT ;  /* 0x0000001d1200720c */ /* 0x080fe20003f26270 */
[----:B------:R2:W5:Y:S01]  /*1da30*/  @!P0 LD.E.64 R30, [R14.64] ;  /* 0x000000040e1e8980 */ /* 0x000562000c101b00 */
[----:B------:R-:W-:Y:S01]  /*1da40*/  ISETP.GE.AND P0, PT, R19, R29, PT ;  /* 0x0000001d1300720c */ /* 0x000fe20003f06270 */
[----:B------:R-:W-:Y:S01]  /*1da50*/  CS2R R36, SRZ ;  /* 0x0000000000247805 */ /* 0x000fe2000001ff00 */
[----:B------:R-:W-:Y:S01]  /*1da60*/  CS2R R40, SRZ ;  /* 0x0000000000287805 */ /* 0x000fe2000001ff00 */
[----:B------:R-:W-:Y:S01]  /*1da70*/  CS2R R34, SRZ ;  /* 0x0000000000227805 */ /* 0x000fe2000001ff00 */
[----:B------:R-:W-:-:S07]  /*1da80*/  CS2R R42, SRZ ;  /* 0x00000000002a7805 */ /* 0x000fce000001ff00 */
[----:B--2---:R-:W-:Y:S02]  /*1da90*/  @!P1 SHF.R.S32.HI R15, RZ, 0x1f, R18 ;  /* 0x0000001fff0f9819 */ /* 0x004fe40000011412 */
[----:B------:R-:W-:Y:S02]  /*1daa0*/  @!P0 SHF.R.S32.HI R14, RZ, 0x1f, R19 ;  /* 0x0000001fff0e8819 */ /* 0x000fe40000011413 */
[----:B------:R-:W-:Y:S02]  /*1dab0*/  @!P1 LEA.HI R15, R15, R18, RZ, 0x2 ;  /* 0x000000120f0f9211 */ /* 0x000fe400078f10ff */
[----:B------:R-:W-:Y:S02]  /*1dac0*/  @!P0 LEA.HI R14, R14, R19, RZ, 0x2 ;  /* 0x000000130e0e8211 */ /* 0x000fe400078f10ff */
[----:B------:R-:W-:Y:S02]  /*1dad0*/  @!P1 LOP3.LUT R15, R15, 0xfffffffc, RZ, 0xc0, !PT ;  /* 0xfffffffc0f0f9812 */ /* 0x000fe400078ec0ff */
[----:B------:R-:W-:-:S03]  /*1dae0*/  @!P0 LOP3.LUT R14, R14, 0xfffffffc, RZ, 0xc0, !PT ;  /* 0xfffffffc0e0e8812 */ /* 0x000fc600078ec0ff */
[----:B------:R-:W-:-:S04]  /*1daf0*/  @!P1 IMAD.WIDE R18, R15, 0x2, R12 ;  /* 0x000000020f129825 */ /* 0x000fc800078e020c */
[C---:B-1----:R-:W-:Y:S01]  /*1db00*/  @!P0 IMAD.WIDE R16, R14.reuse, 0x2, R12 ;  /* 0x000000020e108825 */ /* 0x042fe200078e020c */
[----:B------:R1:W5:Y:S03]  /*1db10*/  @!P1 LD.E.64 R36, [R18.64] ;  /* 0x0000000412249980 */ /* 0x000366000c101b00 */
[--C-:B------:R-:W-:Y:S01]  /*1db20*/  @!P1 IMAD.WIDE R12, R15, 0x2, R2.reuse ;  /* 0x000000020f0c9825 */ /* 0x100fe200078e0202 */
[----:B------:R1:W5:Y:S03]  /*1db30*/  @!P0 LD.E.64 R40, [R16.64] ;  /* 0x0000000410288980 */ /* 0x000366000c101b00 */
[----:B------:R-:W-:Y:S01]  /*1db40*/  @!P0 IMAD.WIDE R2, R14, 0x2, R2 ;  /* 0x000000020e028825 */ /* 0x000fe200078e0202 */
[----:B------:R1:W5:Y:S04]  /*1db50*/  @!P1 LD.E.64 R34, [R12.64] ;  /* 0x000000040c229980 */ /* 0x000368000c101b00 */
[----:B------:R1:W5:Y:S02]  /*1db60*/  @!P0 LD.E.64 R42, [R2.64] ;  /* 0x00000004022a8980 */ /* 0x000364000c101b00 */
.L_x_1368:
[----:B------:R-:W-:Y:S05]  /*1db70*/  BSYNC B0 ;  /* 0x0000000000007941 */ /* 0x000fea0003800000 */
.L_x_1367:
[----:B-1---5:R-:W-:Y:S02]  /*1db80*/  IMAD.MOV.U32 R13, RZ, RZ, R40 ;  /* 0x000000ffff0d7224 */ /* 0x022fe400078e0028 */
[----:B----4-:R-:W-:-:S02]  /*1db90*/  IMAD.MOV.U32 R12, RZ, RZ, R41 ;  /* 0x000000ffff0c7224 */ /* 0x010fc400078e0029 */
[----:B------:R-:W-:Y:S01]  /*1dba0*/  IMAD.MOV.U32 R3, RZ, RZ, R36 ;  /* 0x000000ffff037224 */ /* 0x000fe200078e0024 */
[----:B------:R-:W-:Y:S01]  /*1dbb0*/  PRMT R99, R13, 0x7610, R99 ;  /* 0x000076100d637816 */ /* 0x000fe20000000063 */
        /* <DEDUP_REMOVED lines=25> */
[----:B------:R-:W-:-:S02]  /*1dd50*/  PRMT R94, R12, 0x7610, R94 ;  /* 0x000076100c5e7816 */ /* 0x000fc4000000005e */
[----:B------:R-:W-:Y:S02]  /*1dd60*/  PRMT R91, R3, 0x7610, R91 ;  /* 0x00007610035b7816 */ /* 0x000fe4000000005b */
[----:B------:R-:W-:Y:S01]  /*1dd70*/  PRMT R92, R2, 0x7610, R92 ;  /* 0x00007610025c7816 */ /* 0x000fe2000000005c */
[----:B------:R-:W-:Y:S05]  /*1dd80*/  BRA.DIV ~URZ, `(.L_x_1369) ;  /* 0x000090627f007947 */ /* 0x000fea000b800000 */
[----:B------:R1:W2:Y:S04]  /*1dd90*/  SHFL.IDX PT, R13, R22, 0x1, 0x181f ;  /* 0x00381f00160d7f89 */ /* 0x0002a800000e0000 */
[----:B------:R1:W4:Y:S04]  /*1dda0*/  SHFL.IDX PT, R12, R28, 0x1, 0x181f ;  /* 0x00381f001c0c7f89 */ /* 0x00032800000e0000 */
[----:B------:R1:W3:Y:S04]  /*1ddb0*/  SHFL.IDX PT, R14, R23, 0x1, 0x181f ;  /* 0x00381f00170e7f89 */ /* 0x0002e800000e0000 */
[----:B------:R1:W1:Y:S02]  /*1ddc0*/  SHFL.IDX PT, R2, R38, 0x1, 0x181f ;  /* 0x00381f0026027f89 */ /* 0x00026400000e0000 */
.L_x_1441:
[----:B------:R-:W-:Y:S01]  /*1ddd0*/  IADD3 R3, R72, 0x20, RZ ;  /* 0x0000002048037810 */ /* 0x000fe20007ffe0ff */
[----:B------:R-:W-:Y:S01]  /*1dde0*/  BSSY B0, `(.L_x_1370) ;  /* 0x0000033000007945 */ /* 0x000fe20003800000 */
[----:B------:R-:W-:Y:S01]  /*1ddf0*/  CS2R R52, SRZ ;  /* 0x0000000000347805 */ /* 0x000fe2000001ff00 */
[----:B------:R-:W-:Y:S01]  /*1de00*/  CS2R R48, SRZ ;  /* 0x0000000000307805 */ /* 0x000fe2000001ff00 */
[----:B------:R-:W-:Y:S01]  /*1de10*/  ISETP.GE.AND P0, PT, R3, R27, PT ;  /* 0x0000001b0300720c */ /* 0x000fe20003f06270 */
[----:B------:R-:W-:Y:S01]  /*1de20*/  CS2R R46, SRZ ;  /* 0x00000000002e7805 */ /* 0x000fe2000001ff00 */
[----:B------:R-:W-:Y:S01]  /*1de30*/  CS2R R56, SRZ ;  /* 0x0000000000387805 */ /* 0x000fe2000001ff00 */
[----:B------:R-:W-:Y:S01]  /*1de40*/  CS2R R54, SRZ ;  /* 0x0000000000367805 */ /* 0x000fe2000001ff00 */
[----:B------:R-:W-:Y:S01]  /*1de50*/  CS2R R50, SRZ ;  /* 0x0000000000327805 */ /* 0x000fe2000001ff00 */
[----:B------:R-:W-:Y:S01]  /*1de60*/  CS2R R44, SRZ ;  /* 0x00000000002c7805 */ /* 0x000fe2000001ff00 */
[----:B---3--:R-:W-:-:S07]  /*1de70*/  IMAD.MOV.U32 R3, RZ, RZ, R14 ;  /* 0x000000ffff037224 */ /* 0x008fce00078e000e */
        /* <DEDUP_REMOVED lines=8> */
[C---:B--2-4-:R-:W-:Y:S02]  /*1df00*/  @!P1 IMAD.WIDE R16, R11.reuse, 0x2, R12 ;  /* 0x000000020b109825 */ /* 0x054fe400078e020c */
        /* <DEDUP_REMOVED lines=32> */
.L_x_1371:
[----:B------:R-:W-:Y:S05]  /*1e110*/  BSYNC B0 ;  /* 0x0000000000007941 */ /* 0x000fea0003800000 */
.L_x_1370:
[----:B-12--5:R-:W-:Y:S02]  /*1e120*/  IMAD.MOV.U32 R13, RZ, RZ, R62 ;  /* 0x000000ffff0d7224 */ /* 0x026fe400078e003e */
        /* <DEDUP_REMOVED lines=32> */
[----:B------:R1:W2:Y:S02]  /*1e330*/  SHFL.IDX PT, R13, R22, 0x2, 0x181f ;  /* 0x00581f00160d7f89 */ /* 0x0002a400000e0000 */
.L_x_1442:
[----:B------:R-:W-:Y:S05]  /*1e340*/  BRA.DIV ~URZ, `(.L_x_1373) ;  /* 0x00008d027f007947 */ /* 0x000fea000b800000 */
[----:B------:R3:W4:Y:S04]  /*1e350*/  SHFL.IDX PT, R12, R28, 0x2, 0x181f ;  /* 0x00581f001c0c7f89 */ /* 0x00072800000e0000 */
[----:B------:R3:W1:Y:S04]  /*1e360*/  SHFL.IDX PT, R14, R23, 0x2, 0x181f ;  /* 0x00581f00170e7f89 */ /* 0x00066800000e0000 */
[----:B------:R3:W2:Y:S02]  /*1e370*/  SHFL.IDX PT, R2, R38, 0x2, 0x181f ;  /* 0x00581f0026027f89 */ /* 0x0006a400000e0000 */
.L_x_1443:
        /* <DEDUP_REMOVED lines=10> */
[----:B------:R-:W-:Y:S01]  /*1e420*/  CS2R R58, SRZ ;  /* 0x00000000003a7805 */ /* 0x000fe2000001ff00 */
[----:B-1----:R-:W-:-:S06]  /*1e430*/  IMAD.MOV.U32 R3, RZ, RZ, R14 ;  /* 0x000000ffff037224 */ /* 0x002fcc00078e000e */
        /* <DEDUP_REMOVED lines=10> */
[----:B------:R-:W-:Y:S01]  /*1e4e0*/  @!P1 IMAD.WIDE R18, R11, 0x2, R2 ;  /* 0x000000020b129825 */ /* 0x000fe200078e0202 */
        /* <DEDUP_REMOVED lines=30> */
.L_x_1375:
[----:B------:R-:W-:Y:S05]  /*1e6d0*/  BSYNC B0 ;  /* 0x0000000000007941 */ /* 0x000fea0003800000 */
.L_x_1374:
[----:B-12--5:R-:W-:Y:S01]  /*1e6e0*/  IMAD.MOV.U32 R13, RZ, RZ, R72 ;  /* 0x000000ffff0d7224 */ /* 0x026fe200078e0048 */
[----:B------:R-:W-:Y:S01]  /*1e6f0*/  CS2R R88, SRZ ;  /* 0x0000000000587805 */ /* 0x000fe2000001ff00 */
        /* <DEDUP_REMOVED lines=33> */
.L_x_1444:
[----:B------:R-:W-:Y:S01]  /*1e910*/  SHF.R.S32.HI R2, RZ, 0x1f, R26 ;  /* 0x0000001fff027819 */ /* 0x000fe2000001141a */
[----:B------:R-:W-:-:S03]  /*1e920*/  IMAD.SHL.U32 R14, R39, 0x80, RZ ;  /* 0x00000080270e7824 */ /* 0x000fc600078e00ff */
[----:B------:R-:W-:-:S04]  /*1e930*/  LEA.HI R2, R2, R26, RZ, 0x3 ;  /* 0x0000001a02027211 */ /* 0x000fc800078f18ff */
[----:B------:R-:W-:Y:S01]  /*1e940*/  LEA.HI.SX32 R14, R2, R14, 0x1d ;  /* 0x0000000e020e7211 */ /* 0x000fe200078feaff */
[----:B------:R-:W-:Y:S05]  /*1e950*/  BRA.DIV ~URZ, `(.L_x_1377) ;  /* 0x000088d27f007947 */ /* 0x000fea000b800000 */
[----:B------:R4:W1:Y:S04]  /*1e960*/  SHFL.IDX PT, R12, R28, 0x3, 0x181f ;  /* 0x00781f001c0c7f89 */ /* 0x00086800000e0000 */
[----:B------:R4:W3:Y:S04]  /*1e970*/  SHFL.IDX PT, R15, R23, 0x3, 0x181f ;  /* 0x00781f00170f7f89 */ /* 0x0008e800000e0000 */
[----:B------:R4:W2:Y:S02]  /*1e980*/  SHFL.IDX PT, R2, R38, 0x3, 0x181f ;  /* 0x00781f0026027f89 */ /* 0x0008a400000e0000 */
.L_x_1445:
        /* <DEDUP_REMOVED lines=9> */
[----:B---34-:R-:W-:Y:S01]  /*1ea20*/  CS2R R38, SRZ ;  /* 0x0000000000267805 */ /* 0x018fe2000001ff00 */
[----:B------:R-:W-:-:S07]  /*1ea30*/  IMAD.MOV.U32 R3, RZ, RZ, R15 ;  /* 0x000000ffff037224 */ /* 0x000fce00078e000f */
        /* <DEDUP_REMOVED lines=8> */
[C---:B-12---:R-:W-:Y:S02]  /*1eac0*/  @!P1 IMAD.WIDE R16, R11.reuse, 0x2, R12 ;  /* 0x000000020b109825 */ /* 0x046fe400078e020c */
        /* <DEDUP_REMOVED lines=32> */
.L_x_1379:
[----:B------:R-:W-:Y:S05]  /*1ecd0*/  BSYNC B0 ;  /* 0x0000000000007941 */ /* 0x000fea0003800000 */
.L_x_1378:
[----:B-1----:R-:W-:Y:S01]  /*1ece0*/  IADD3 R12, R101, -c[0x0][0x20], RZ ;  /* 0x80000800650c7a10 */ /* 0x002fe20007ffe0ff */
[----:B------:R-:W-:-:S04]  /*1ecf0*/  DEPBAR.LE SB0, 0x1 ;  /* 0x000080400000791a */ /* 0x000fc80000000000 */
[----:B--2---:R1:W2:Y:S04]  /*1ed00*/  LDL.64 R2, [R12+0x20] ;  /* 0x000020000c027983 */ /* 0x0042a80000100a00 */
[----:B-1----:R-:W3:Y:S01]  /*1ed10*/  LDL.64 R12, [R12+0x28] ;  /* 0x000028000c0c7983 */ /* 0x002ee20000100a00 */
[----:B------:R-:W-:Y:S03]  /*1ed20*/  WARPSYNC 0xffffffff ;  /* 0xffffffff00007948 */ /* 0x000fe60003800000 */
[----:B------:R-:W-:Y:S06]  /*1ed30*/  BAR.SYNC.DEFER_BLOCKING 0x0 ;  /* 0x0000000000007b1d */ /* 0x000fec0000010000 */
[----:B--2---:R1:W2:Y:S04]  /*1ed40*/  LD.E R15, [R2.64] ;  /* 0x00000004020f7980 */ /* 0x0042a8000c101900 */
[----:B---3--:R3:W4:Y:S01]  /*1ed50*/  LD.E.64 R22, [R12.64] ;  /* 0x000000040c167980 */ /* 0x008722000c101b00 */
[----:B------:R-:W-:Y:S01]  /*1ed60*/  SHF.R.S32.HI R16, RZ, 0x1f, R26 ;  /* 0x0000001fff107819 */ /* 0x000fe2000001141a */
[----:B-1---5:R-:W-:Y:S01]  /*1ed70*/  IMAD.MOV.U32 R2, RZ, RZ, R88 ;  /* 0x000000ffff027224 */ /* 0x022fe200078e0058 */
[----:B------:R-:W-:Y:S01]  /*1ed80*/  BSSY B1, `(.L_x_1380) ;  /* 0x00000e8000017945 */ /* 0x000fe20003800000 */
[----:B------:R-:W-:-:S02]  /*1ed90*/  IMAD.MOV.U32 R3, RZ, RZ, R82 ;  /* 0x000000ffff037224 */ /* 0x000fc400078e0052 */
[----:B------:R-:W-:Y:S01]  /*1eda0*/  IMAD.MOV.U32 R14, RZ, RZ, R76 ;  /* 0x000000ffff0e7224 */ /* 0x000fe200078e004c */
[----:B------:R-:W-:Y:S01]  /*1edb0*/  PRMT R124, R2, 0x7610, R124 ;  /* 0x00007610027c7816 */ /* 0x000fe2000000007c */
[----:B------:R-:W-:-:S03]  /*1edc0*/  IMAD.MOV.U32 R2, RZ, RZ, R83 ;  /* 0x000000ffff027224 */ /* 0x000fc600078e0053 */
[----:B------:R-:W-:Y:S02]  /*1edd0*/  PRMT R101, R101, 0x5410, R14 ;  /* 0x0000541065657816 */ /* 0x000fe4000000000e */
[----:B------:R-:W-:Y:S01]  /*1ede0*/  PRMT R122, R3, 0x5410, R2 ;  /* 0x00005410037a7816 */ /* 0x000fe20000000002 */
[----:B------:R-:W-:Y:S02]  /*1edf0*/  IMAD.MOV.U32 R3, RZ, RZ, R78 ;  /* 0x000000ffff037224 */ /* 0x000fe400078e004e */
[----:B------:R-:W-:-:S03]  /*1ee00*/  IMAD.MOV.U32 R2, RZ, RZ, R79 ;  /* 0x000000ffff027224 */ /* 0x000fc600078e004f */
[----:B------:R-:W-:Y:S02]  /*1ee10*/  PRMT R119, R3, 0x7610, R119 ;  /* 0x0000761003777816 */ /* 0x000fe40000000077 */
[----:B------:R-:W-:Y:S01]  /*1ee20*/  PRMT R120, R120, 0x5410, R2 ;  /* 0x0000541078787816 */ /* 0x000fe20000000002 */
[----:B---3--:R-:W-:Y:S02]  /*1ee30*/  IMAD.MOV.U32 R12, RZ, RZ, R89 ;  /* 0x000000ffff0c7224 */ /* 0x008fe400078e0059 */
[----:B------:R-:W-:-:S03]  /*1ee40*/  IMAD.SHL.U32 R13, R100, 0x40, RZ ;  /* 0x00000040640d7824 */ /* 0x000fc600078e00ff */
[----:B------:R-:W-:Y:S02]  /*1ee50*/  PRMT R124, R124, 0x5410, R12 ;  /* 0x000054107c7c7816 */ /* 0x000fe4000000000c */
[-C--:B------:R-:W-:Y:S02]  /*1ee60*/  LEA.HI R12, R16, R26.reuse, RZ, 0x3 ;  /* 0x0000001a100c7211 */ /* 0x080fe400078f18ff */
[----:B------:R-:W-:Y:S01]  /*1ee70*/  LOP3.LUT R2, R13, 0x1c0, RZ, 0xc0, !PT ;  /* 0x000001c00d027812 */ /* 0x000fe200078ec0ff */
[----:B------:R-:W-:Y:S01]  /*1ee80*/  IMAD.MOV.U32 R13, RZ, RZ, R77 ;  /* 0x000000ffff0d7224 */ /* 0x000fe200078e004d */
[----:B------:R-:W-:Y:S02]  /*1ee90*/  LOP3.LUT R12, R12, 0xfffffff8, RZ, 0xc0, !PT ;  /* 0xfffffff80c0c7812 */ /* 0x000fe400078ec0ff */
[----:B------:R-:W-:Y:S02]  /*1eea0*/  LEA.HI R16, R16, R26, RZ, 0x6 ;  /* 0x0000001a10107211 */ /* 0x000fe400078f30ff */
[----:B------:R-:W-:Y:S01]  /*1eeb0*/  PRMT R116, R116, 0x5410, R13 ;  /* 0x0000541074747816 */ /* 0x000fe2000000000d */
[----:B------:R-:W-:-:S02]  /*1eec0*/  IMAD.IADD R12, R26, 0x1, -R12 ;  /* 0x000000011a0c7824 */ /* 0x000fc400078e0a0c */
[----:B------:R-:W-:Y:S02]  /*1eed0*/  IMAD.SHL.U32 R14, R16, 0x8, RZ ;  /* 0x00000008100e7824 */ /* 0x000fe400078e00ff */
[----:B------:R-:W-:Y:S02]  /*1eee0*/  IMAD.SHL.U32 R3, R12, 0x8, RZ ;  /* 0x000000080c037824 */ /* 0x000fe400078e00ff */
[----:B------:R-:W-:-:S03]  /*1eef0*/  IMAD.MOV.U32 R12, RZ, RZ, R86 ;  /* 0x000000ffff0c7224 */ /* 0x000fc600078e0056 */
[----:B------:R-:W-:Y:S02]  /*1ef00*/  LOP3.LUT R3, R2, 0x38, R3, 0xf8, !PT ;  /* 0x0000003802037812 */ /* 0x000fe400078ef803 */
[----:B------:R-:W-:Y:S02]  /*1ef10*/  SHF.R.U32.HI R2, RZ, 0x3, R2 ;  /* 0x00000003ff027819 */ /* 0x000fe40000011602 */
[----:B------:R-:W-:Y:S01]  /*1ef20*/  PRMT R123, R12, 0x7610, R123 ;  /* 0x000076100c7b7816 */ /* 0x000fe2000000007b */
[----:B------:R-:W-:Y:S01]  /*1ef30*/  IMAD.MOV.U32 R12, RZ, RZ, R87 ;  /* 0x000000ffff0c7224 */ /* 0x000fe200078e0057 */
[----:B------:R-:W-:Y:S01]  /*1ef40*/  LOP3.LUT R13, R3, R2, RZ, 0x3c, !PT ;  /* 0x00000002030d7212 */ /* 0x000fe200078e3cff */
[----:B------:R-:W-:Y:S02]  /*1ef50*/  IMAD.MOV.U32 R3, RZ, RZ, R84 ;  /* 0x000000ffff037224 */ /* 0x000fe400078e0054 */
[----:B------:R-:W-:Y:S01]  /*1ef60*/  IMAD.MOV.U32 R2, RZ, RZ, R85 ;  /* 0x000000ffff027224 */ /* 0x000fe200078e0055 */
[----:B------:R-:W-:Y:S01]  /*1ef70*/  PRMT R123, R123, 0x5410, R12 ;  /* 0x000054107b7b7816 */ /* 0x000fe2000000000c */
[----:B------:R-:W-:Y:S01]  /*1ef80*/  IMAD.MOV.U32 R12, RZ, RZ, R81 ;  /* 0x000000ffff0c7224 */ /* 0x000fe200078e0051 */
[----:B------:R-:W-:Y:S01]  /*1ef90*/  LOP3.LUT R14, R13, 0xfffffe00, R14, 0xf8, !PT ;  /* 0xfffffe000d0e7812 */ /* 0x000fe200078ef80e */
        /* <DEDUP_REMOVED lines=8> */
[----:B--2---:R-:W-:-:S05]  /*1f020*/  IMAD R15, R15, -0x80, R27 ;  /* 0xffffff800f0f7824 */ /* 0x004fca00078e021b */
[----:B------:R-:W-:-:S04]  /*1f030*/  IMNMX R90, R15, 0x80, PT ;  /* 0x000000800f5a7817 */ /* 0x000fc80003800200 */
[----:B------:R-:W-:Y:S01]  /*1f040*/  ISETP.GE.AND P0, PT, R100, R90, PT ;  /* 0x0000005a6400720c */ /* 0x000fe20003f06270 */
[----:B----4-:R-:W-:-:S12]  /*1f050*/  IMAD.WIDE.U32 R22, R14, 0x2, R22 ;  /* 0x000000020e167825 */ /* 0x010fd800078e0016 */
[----:B------:R-:W-:Y:S05]  /*1f060*/  @P0 BRA `(.L_x_1381) ;  /* 0x00000b9000000947 */ /* 0x000fea0003800000 */
[----:B------:R-:W-:Y:S01]  /*1f070*/  ISETP.GE.AND P0, PT, R11, R29, PT ;  /* 0x0000001d0b00720c */ /* 0x000fe20003f06270 */
[----:B------:R-:W-:-:S12]  /*1f080*/  BSSY B0, `(.L_x_1382) ;  /* 0x000002c000007945 */ /* 0x000fd80003800000 */
[----:B------:R-:W-:Y:S05]  /*1f090*/  @P0 BRA `(.L_x_1383) ;  /* 0x000002a000000947 */ /* 0x000fea0003800000 */
[----:B------:R-:W2:Y:S01]  /*1f0a0*/  LD.E.128 R12, [R22.64] ;  /* 0x00000004160c7980 */ /* 0x000ea2000c101d00 */
[--C-:B------:R-:W-:Y:S01]  /*1f0b0*/  SHF.R.U64 R24, R24, 0x10, R25.reuse ;  /* 0x0000001018187819 */ /* 0x100fe20000001219 */
[--C-:B------:R-:W-:Y:S01]  /*1f0c0*/  HADD2.F32 R16, -RZ, R91.reuse.H1_H1 ;  /* 0x3000005bff107230 */ /* 0x100fe20000004100 */
[----:B------:R-:W-:Y:S02]  /*1f0d0*/  SHF.R.U32.HI R18, RZ, 0x10, R25 ;  /* 0x00000010ff127819 */ /* 0x000fe40000011619 */
[--C-:B------:R-:W-:Y:S01]  /*1f0e0*/  SHF.R.U64 R25, R20, 0x10, R21.reuse ;  /* 0x0000001014197819 */ /* 0x100fe20000001215 */
[----:B------:R-:W-:Y:S01]  /*1f0f0*/  HADD2.F32 R20, -RZ, R91.H0_H0 ;  /* 0x2000005bff147230 */ /* 0x000fe20000004100 */
[----:B------:R-:W-:Y:S01]  /*1f100*/  SHF.R.U32.HI R21, RZ, 0x10, R21 ;  /* 0x00000010ff157819 */ /* 0x000fe20000011615 */
[----:B------:R-:W-:Y:S02]  /*1f110*/  HADD2.F32 R26, -RZ, R18.H0_H0 ;  /* 0x20000012ff1a7230 */ /* 0x000fe40000004100 */
[----:B------:R-:W-:-:S02]  /*1f120*/  HADD2.F32 R25, -RZ, R25.H0_H0 ;  /* 0x20000019ff197230 */ /* 0x000fc40000004100 */
[----:B------:R-:W-:Y:S02]  /*1f130*/  HADD2.F32 R28, -RZ, R21.H0_H0 ;  /* 0x20000015ff1c7230 */ /* 0x000fe40000004100 */
[----:B------:R-:W-:Y:S02]  /*1f140*/  HADD2.F32 R24, -RZ, R24.H0_H0 ;  /* 0x20000018ff187230 */ /* 0x000fe40000004100 */
[--C-:B--2---:R-:W-:Y:S02]  /*1f150*/  HADD2.F32 R2, -RZ, R15.reuse.H1_H1 ;  /* 0x3000000fff027230 */ /* 0x104fe40000004100 */
[----:B------:R-:W-:Y:S02]  /*1f160*/  HADD2.F32 R17, -RZ, R15.H0_H0 ;  /* 0x2000000fff117230 */ /* 0x000fe40000004100 */
[--C-:B------:R-:W-:Y:S01]  /*1f170*/  HADD2.F32 R3, -RZ, R12.reuse.H1_H1 ;  /* 0x3000000cff037230 */ /* 0x100fe20000004100 */
[C---:B------:R-:W-:Y:S01]  /*1f180*/  FMUL.FTZ R21, R2.reuse, R28 ;  /* 0x0000001c02157220 */ /* 0x040fe20000410000 */
[----:B------:R-:W-:Y:S01]  /*1f190*/  HADD2.F32 R19, -RZ, R12.H0_H0 ;  /* 0x2000000cff137230 */ /* 0x000fe20000004100 */
[-C--:B------:R-:W-:Y:S01]  /*1f1a0*/  FMUL.FTZ R2, R2, R26.reuse ;  /* 0x0000001a02027220 */ /* 0x080fe20000410000 */
[--C-:B------:R-:W-:Y:S01]  /*1f1b0*/  HADD2.F32 R18, -RZ, R14.reuse.H0_H0 ;  /* 0x2000000eff127230 */ /* 0x100fe20000004100 */
[C---:B------:R-:W-:Y:S01]  /*1f1c0*/  FFMA.FTZ R26, R17.reuse, R26, -R21 ;  /* 0x0000001a111a7223 */ /* 0x040fe20000010815 */
[--C-:B------:R-:W-:Y:S01]  /*1f1d0*/  HADD2.F32 R15, -RZ, R13.reuse.H0_H0 ;  /* 0x2000000dff0f7230 */ /* 0x100fe20000004100 */
[----:B------:R-:W-:Y:S01]  /*1f1e0*/  FFMA.FTZ R21, R17, R28, R2 ;  /* 0x0000001c11157223 */ /* 0x000fe20000010002 */
[----:B------:R-:W-:Y:S01]  /*1f1f0*/  HADD2.F32 R12, -RZ, R13.H1_H1 ;  /* 0x3000000dff0c7230 */ /* 0x000fe20000004100 */
[C---:B------:R-:W-:Y:S01]  /*1f200*/  FMUL.FTZ R27, R3.reuse, R20 ;  /* 0x00000014031b7220 */ /* 0x040fe20000410000 */
[----:B------:R-:W-:Y:S01]  /*1f210*/  HADD2.F32 R14, -RZ, R14.H1_H1 ;  /* 0x3000000eff0e7230 */ /* 0x000fe20000004100 */
[-C--:B------:R-:W-:Y:S01]  /*1f220*/  FMUL.FTZ R13, R3, R16.reuse ;  /* 0x00000010030d7220 */ /* 0x080fe20000410000 */
[--C-:B------:R-:W-:Y:S01]  /*1f230*/  HADD2.F32 R2, -RZ, R92.reuse.H0_H0 ;  /* 0x2000005cff027230 */ /* 0x100fe20000004100 */
[C---:B------:R-:W-:Y:S01]  /*1f240*/  FFMA.FTZ R27, R19.reuse, R16, -R27 ;  /* 0x00000010131b7223 */ /* 0x040fe2000001081b */
[----:B------:R-:W-:Y:S01]  /*1f250*/  HADD2.F32 R3, -RZ, R92.H1_H1 ;  /* 0x3000005cff037230 */ /* 0x000fe20000004100 */
[----:B------:R-:W-:-:S02]  /*1f260*/  FFMA.FTZ R19, R19, R20, R13 ;  /* 0x0000001413137223 */ /* 0x000fc4000001000d */
[C---:B------:R-:W-:Y:S02]  /*1f270*/  FMUL.FTZ R17, R14.reuse, R2 ;  /* 0x000000020e117220 */ /* 0x040fe40000410000 */
[----:B------:R-:W-:Y:S02]  /*1f280*/  FMUL.FTZ R14, R14, R3 ;  /* 0x000000030e0e7220 */ /* 0x000fe40000410000 */
[C---:B------:R-:W-:Y:S02]  /*1f290*/  FMUL.FTZ R16, R12.reuse, R25 ;  /* 0x000000190c107220 */ /* 0x040fe40000410000 */
[----:B------:R-:W-:Y:S01]  /*1f2a0*/  FMUL.FTZ R13, R12, R24 ;  /* 0x000000180c0d7220 */ /* 0x000fe20000410000 */
[----:B------:R-:W-:Y:S01]  /*1f2b0*/  F2FP.PACK_AB R12, R19, R27 ;  /* 0x0000001b130c723e */ /* 0x000fe200000000ff */
[C---:B------:R-:W-:Y:S02]  /*1f2c0*/  FFMA.FTZ R14, R18.reuse, R2, R14 ;  /* 0x00000002120e7223 */ /* 0x040fe4000001000e */
[----:B------:R-:W-:-:S02]  /*1f2d0*/  FFMA.FTZ R3, R18, R3, -R17 ;  /* 0x0000000312037223 */ /* 0x000fc40000010811 */
[C---:B------:R-:W-:Y:S02]  /*1f2e0*/  FFMA.FTZ R2, R15.reuse, R24, -R16 ;  /* 0x000000180f027223 */ /* 0x040fe40000010810 */
[----:B------:R-:W-:Y:S01]  /*1f2f0*/  FFMA.FTZ R13, R15, R25, R13 ;  /* 0x000000190f0d7223 */ /* 0x000fe2000001000d */
[----:B------:R-:W-:Y:S02]  /*1f300*/  F2FP.PACK_AB R15, R21, R26 ;  /* 0x0000001a150f723e */ /* 0x000fe400000000ff */
[----:B------:R-:W-:Y:S02]  /*1f310*/  F2FP.PACK_AB R14, R14, R3 ;  /* 0x000000030e0e723e */ /* 0x000fe400000000ff */
[----:B------:R-:W-:-:S05]  /*1f320*/  F2FP.PACK_AB R13, R13, R2 ;  /* 0x000000020d0d723e */ /* 0x000fca00000000ff */
[----:B------:R1:W-:Y:S02]  /*1f330*/  ST.E.128 [R22.64], R12 ;  /* 0x0000000c16007985 */ /* 0x0003e4000c101d04 */
.L_x_1383:
[----:B------:R-:W-:Y:S05]  /*1f340*/  BSYNC B0 ;  /* 0x0000000000007941 */ /* 0x000fea0003800000 */
.L_x_1382:
[----:B------:R-:W-:Y:S01]  /*1f350*/  IADD3 R2, R11, 0x20, RZ ;  /* 0x000000200b027810 */ /* 0x000fe20007ffe0ff */
[----:B------:R-:W-:Y:S03]  /*1f360*/  BSSY B0, `(.L_x_1384) ;  /* 0x000002d000007945 */ /* 0x000fe60003800000 */
[----:B------:R-:W-:-:S13]  /*1f370*/  ISETP.GE.AND P0, PT, R2, R29, PT ;  /* 0x0000001d0200720c */ /* 0x000fda0003f06270 */
[----:B------:R-:W-:Y:S05]  /*1f380*/  @P0 BRA `(.L_x_1385) ;  /* 0x000002a000000947 */ /* 0x000fea0003800000 */
[----:B-1----:R-:W2:Y:S01]  /*1f390*/  LD.E.128 R12, [R22.64+0x4000] ;  /* 0x00400004160c7980 */ /* 0x002ea2000c101d00 */
[----:B------:R-:W-:Y:S01]  /*1f3a0*/  SHF.R.U32.HI R21, RZ, 0x10, R31 ;  /* 0x00000010ff157819 */ /* 0x000fe2000001161f */
[--C-:B------:R-:W-:Y:S01]  /*1f3b0*/  HADD2.F32 R16, -RZ, R93.reuse.H1_H1 ;  /* 0x3000005dff107230 */ /* 0x100fe20000004100 */
[--C-:B------:R-:W-:Y:S01]  /*1f3c0*/  SHF.R.U32.HI R18, RZ, 0x10, R33.reuse ;  /* 0x00000010ff127819 */ /* 0x100fe20000011621 */
[----:B------:R-:W-:Y:S01]  /*1f3d0*/  HADD2.F32 R20, -RZ, R93.H0_H0 ;  /* 0x2000005dff147230 */ /* 0x000fe20000004100 */
[----:B------:R-:W-:Y:S01]  /*1f3e0*/  SHF.R.U64 R24, R32, 0x10, R33 ;  /* 0x0000001020187819 */ /* 0x000fe20000001221 */
[----:B------:R-:W-:Y:S01]  /*1f3f0*/  HADD2.F32 R28, -RZ, R21.H0_H0 ;  /* 0x20000015ff1c7230 */ /* 0x000fe20000004100 */
[----:B------:R-:W-:Y:S01]  /*1f400*/  SHF.R.U64 R25, R30, 0x10, R31 ;  /* 0x000000101e197819 */ /* 0x000fe2000000121f */
[----:B------:R-:W-:Y:S02]  /*1f410*/  HADD2.F32 R26, -RZ, R18.H0_H0 ;  /* 0x20000012ff1a7230 */ /* 0x000fe40000004100 */
[----:B------:R-:W-:-:S02]  /*1f420*/  HADD2.F32 R24, -RZ, R24.H0_H0 ;  /* 0x20000018ff187230 */ /* 0x000fc40000004100 */
        /* <DEDUP_REMOVED lines=31> */
[----:B------:R1:W-:Y:S02]  /*1f620*/  ST.E.128 [R22.64+0x4000], R12 ;  /* 0x0040000c16007985 */ /* 0x0003e4000c101d04 */
.L_x_1385:
[----:B------:R-:W-:Y:S05]  /*1f630*/  BSYNC B0 ;  /* 0x0000000000007941 */ /* 0x000fea0003800000 */
.L_x_1384:
        /* <DEDUP_REMOVED lines=46> */
.L_x_1387:
[----:B------:R-:W-:Y:S05]  /*1f920*/  BSYNC B0 ;  /* 0x0000000000007941 */ /* 0x000fea0003800000 */
.L_x_1386:
[----:B------:R-:W-:-:S04]  /*1f930*/  IADD3 R2, R11, 0x60, RZ ;  /* 0x000000600b027810 */ /* 0x000fc80007ffe0ff */
[----:B------:R-:W-:-:S13]  /*1f940*/  ISETP.GE.AND P0, PT, R2, R29, PT ;  /* 0x0000001d0200720c */ /* 0x000fda0003f06270 */
[----:B------:R-:W-:Y:S05]  /*1f950*/  @P0 BRA `(.L_x_1381) ;  /* 0x000002a000000947 */ /* 0x000fea0003800000 */
[----:B-1----:R-:W2:Y:S01]  /*1f960*/  LD.E.128 R12, [R22.64+0xc000] ;  /* 0x00c00004160c7980 */ /* 0x002ea2000c101d00 */
[----:B------:R-:W-:Y:S01]  /*1f970*/  SHF.R.U32.HI R21, RZ, 0x10, R43 ;  /* 0x00000010ff157819 */ /* 0x000fe2000001162b */
[----:B------:R-:W-:Y:S01]  /*1f980*/  HADD2.F32 R16, -RZ, R99.H0_H0 ;  /* 0x20000063ff107230 */ /* 0x000fe20000004100 */
        /* <DEDUP_REMOVED lines=39> */
.L_x_1381:
[----:B------:R-:W-:Y:S05]  /*1fc00*/  BSYNC B1 ;  /* 0x0000000000017941 */ /* 0x000fea0003800000 */
.L_x_1380:
[----:B------:R-:W-:Y:S01]  /*1fc10*/  IADD3 R2, R100, 0x20, RZ ;  /* 0x0000002064027810 */ /* 0x000fe20007ffe0ff */
[----:B------:R-:W-:Y:S03]  /*1fc20*/  BSSY B1, `(.L_x_1388) ;  /* 0x00000bc000017945 */ /* 0x000fe60003800000 */
[----:B------:R-:W-:-:S13]  /*1fc30*/  ISETP.GE.AND P0, PT, R2, R90, PT ;  /* 0x0000005a0200720c */ /* 0x000fda0003f06270 */
[----:B------:R-:W-:Y:S05]  /*1fc40*/  @P0 BRA `(.L_x_1389) ;  /* 0x00000b9000000947 */ /* 0x000fea0003800000 */
[----:B------:R-:W-:Y:S01]  /*1fc50*/  ISETP.GE.AND P0, PT, R11, R29, PT ;  /* 0x0000001d0b00720c */ /* 0x000fe20003f06270 */
[----:B------:R-:W-:-:S12]  /*1fc60*/  BSSY B0, `(.L_x_1390) ;  /* 0x000002c000007945 */ /* 0x000fd80003800000 */
        /* <DEDUP_REMOVED lines=26> */
[----:B------:R-:W-:Y:S01]  /*1fe10*/  HADD2.F32 R2, -RZ, R98.H1_H1 ;  /* 0x30000062ff027230 */ /* 0x000fe20000004100 */
        /* <DEDUP_REMOVED lines=16> */
.L_x_1391:
[----:B------:R-:W-:Y:S05]  /*1ff20*/  BSYNC B0 ;  /* 0x0000000000007941 */ /* 0x000fea0003800000 */
.L_x_1390:
        /* <DEDUP_REMOVED lines=46> */
.L_x_1393:
[----:B------:R-:W-:Y:S05]  /*20210*/  BSYNC B0 ;  /* 0x0000000000007941 */ /* 0x000fea0003800000 */
.L_x_1392:
        /* <DEDUP_REMOVED lines=46> */
.L_x_1395:
[----:B------:R-:W-:Y:S05]  /*20500*/  BSYNC B0 ;  /* 0x0000000000007941 */ /* 0x000fea0003800000 */
.L_x_1394:
        /* <DEDUP_REMOVED lines=45> */
.L_x_1389:
[----:B------:R-:W-:Y:S05]  /*207e0*/  BSYNC B1 ;  /* 0x0000000000017941 */ /* 0x000fea0003800000 */
.L_x_1388:
        /* <DEDUP_REMOVED lines=49> */
.L_x_1399:
[----:B------:R-:W-:Y:S05]  /*20b00*/  BSYNC B0 ;  /* 0x0000000000007941 */ /* 0x000fea0003800000 */
.L_x_1398:
        /* <DEDUP_REMOVED lines=46> */
.L_x_1401:
[----:B------:R-:W-:Y:S05]  /*20df0*/  BSYNC B0 ;  /* 0x0000000000007941 */ /* 0x000fea0003800000 */
.L_x_1400:
        /* <DEDUP_REMOVED lines=31> */
[----:B------:R-:W-:Y:S01]  /*20ff0*/  HADD2.F32 R3, -RZ, R116.H0_H0 ;  /* 0x20000074ff037230 */ /* 0x000fe20000004100 */
        /* <DEDUP_REMOVED lines=14> */
.L_x_1403:
[----:B------:R-:W-:Y:S05]  /*210e0*/  BSYNC B0 ;  /* 0x0000000000007941 */ /* 0x000fea0003800000 */
.L_x_1402:
[----:B------:R-:W-:-:S04]  /*210f0*/  IADD3 R2, R11, 0x60, RZ ;  /* 0x000000600b027810 */ /* 0x000fc80007ffe0ff */
[----:B------:R-:W-:-:S13]  /*21100*/  ISETP.GE.AND P0, PT, R2, R29, PT ;  /* 0x0000001d0200720c */ /* 0x000fda0003f06270 */
[----:B------:R-:W-:Y:S05]  /*21110*/  @P0 BRA `(.L_x_1397) ;  /* 0x000002a000000947 */ /* 0x000fea0003800000 */
[----:B-1----:R-:W2:Y:S01]  /*21120*/  LD.E.128 R12, [R22.64+0xe000] ;  /* 0x00e00004160c7980 */ /* 0x002ea2000c101d00 */
[----:B------:R-:W-:Y:S01]  /*21130*/  SHF.R.U32.HI R21, RZ, 0x10, R75 ;  /* 0x00000010ff157819 */ /* 0x000fe2000001164b */
[----:B------:R-:W-:Y:S01]  /*21140*/  HADD2.F32 R16, -RZ, R118.H0_H0 ;  /* 0x20000076ff107230 */ /* 0x000fe20000004100 */
[--C-:B------:R-:W-:Y:S01]  /*21150*/  SHF.R.U32.HI R18, RZ, 0x10, R73.reuse ;  /* 0x00000010ff127819 */ /* 0x100fe20000011649 */
[----:B------:R-:W-:Y:S01]  /*21160*/  HADD2.F32 R20, -RZ, R117.H1_H1 ;  /* 0x30000075ff147230 */ /* 0x000fe20000004100 */
        /* <DEDUP_REMOVED lines=37> */
.L_x_1397:
[----:B------:R-:W-:Y:S05]  /*213c0*/  BSYNC B1 ;  /* 0x0000000000017941 */ /* 0x000fea0003800000 */
.L_x_1396:
[----:B------:R-:W-:Y:S01]  /*213d0*/  IADD3 R2, R100, 0x60, RZ ;  /* 0x0000006064027810 */ /* 0x000fe20007ffe0ff */
[----:B------:R-:W-:-:S03]  /*213e0*/  IMAD.MOV.U32 R3, RZ, RZ, 0x0 ;  /* 0x00000000ff037424 */ /* 0x000fc600078e00ff */
[----:B------:R-:W-:Y:S01]  /*213f0*/  ISETP.GE.AND P0, PT, R2, R90, PT ;  /* 0x0000005a0200720c */ /* 0x000fe20003f06270 */
[----:B------:R-:W-:-:S12]  /*21400*/  IMAD.MOV.U32 R2, RZ, RZ, R146 ;  /* 0x000000ffff027224 */ /* 0x000fd800078e0092 */
[----:B------:R-:W-:Y:S05]  /*21410*/  @P0 RET.REL.NODEC R2 `(_ZN7cutlass13device_kernelIN5flash19enable_sm80_to_sm89INS1_16FlashAttnFwdSm80INS1_25CollectiveMainloopFwdSm80ILi8ELi1ELb0EN4cute5tupleIJNS5_1CILi128EEENS7_ILi48EEENS7_ILi256EEEEEELi256ENS_6half_tEfNS_4arch4Sm80ELb0ELb1ELb1ELb1ELb1ELb1ELb1ELb0EEENS1_21CollectiveEpilogueFwdINS6_IJS8_SA_S9_EEENS6_IJNS7_ILi1EEESI_SI_EEESC_SE_Li256ELb1ELb1ELb0ELb0EEENS1_19SingleTileSchedulerILb1ELb0ELb1ELi128EEEEEEEEEvNT_6ParamsE) ;  /* 0xfffdebe002000950 */ /* 0x000fea0003c3ffff */
        /* <DEDUP_REMOVED lines=28> */
[----:B------:R-:W-:Y:S01]  /*215e0*/  HADD2.F32 R2, -RZ, R115.H0_H0 ;  /* 0x20000073ff027230 */ /* 0x000fe20000004100 */
        /* <DEDUP_REMOVED lines=16> */
.L_x_1405:
[----:B------:R-:W-:Y:S05]  /*216f0*/  BSYNC B0 ;  /* 0x0000000000007941 */ /* 0x000fea0003800000 */
.L_x_1404:
[----:B------:R-:W-:Y:S01]  /*21700*/  IADD3 R2, R11, 0x20, RZ ;  /* 0x000000200b027810 */ /* 0x000fe20007ffe0ff */
[----:B------:R-:W-:Y:S03]  /*21710*/  BSSY B0, `(.L_x_1406) ;  /* 0x000002d000007945 */ /* 0x000fe60003800000 */
        /* <DEDUP_REMOVED lines=44> */
.L_x_1407:
[----:B------:R-:W-:Y:S05]  /*219e0*/  BSYNC B0 ;  /* 0x0000000000007941 */ /* 0x000fea0003800000 */
.L_x_1406:
        /* <DEDUP_REMOVED lines=46> */
.L_x_1409:
[----:B------:R-:W-:Y:S05]  /*21cd0*/  BSYNC B0 ;  /* 0x0000000000007941 */ /* 0x000fea0003800000 */
.L_x_1408:
[----:B------:R-:W-:Y:S01]  /*21ce0*/  IADD3 R11, R11, 0x60, RZ ;  /* 0x000000600b0b7810 */ /* 0x000fe20007ffe0ff */
[----:B------:R-:W-:Y:S02]  /*21cf0*/  IMAD.MOV.U32 R2, RZ, RZ, R146 ;  /* 0x000000ffff027224 */ /* 0x000fe400078e0092 */
[----:B------:R-:W-:Y:S01]  /*21d00*/  IMAD.MOV.U32 R3, RZ, RZ, 0x0 ;  /* 0x00000000ff037424 */ /* 0x000fe200078e00ff */
[----:B------:R-:W-:-:S13]  /*21d10*/  ISETP.GE.AND P0, PT, R11, R29, PT ;  /* 0x0000001d0b00720c */ /* 0x000fda0003f06270 */
[----:B------:R-:W-:Y:S05]  /*21d20*/  @P0 RET.REL.NODEC R2 `(_ZN7cutlass13device_kernelIN5flash19enable_sm80_to_sm89INS1_16FlashAttnFwdSm80INS1_25CollectiveMainloopFwdSm80ILi8ELi1ELb0EN4cute5tupleIJNS5_1CILi128EEENS7_ILi48EEENS7_ILi256EEEEEELi256ENS_6half_tEfNS_4arch4Sm80ELb0ELb1ELb1ELb1ELb1ELb1ELb1ELb0EEENS1_21CollectiveEpilogueFwdINS6_IJS8_SA_S9_EEENS6_IJNS7_ILi1EEESI_SI_EEESC_SE_Li256ELb1ELb1ELb0ELb0EEENS1_19SingleTileSchedulerILb1ELb0ELb1ELi128EEEEEEEEEvNT_6ParamsE) ;  /* 0xfffde2d002000950 */ /* 0x000fea0003c3ffff */
        /* <DEDUP_REMOVED lines=14> */
[CC--:B------:R-:W-:Y:S01]  /*21e10*/  FMUL.FTZ R20, R2.reuse, R27.reuse ;  /* 0x0000001b02147220 */ /* 0x0c0fe20000410000 */
[----:B------:R-:W-:Y:S01]  /*21e20*/  HADD2.F32 R18, -RZ, R12.H0_H0 ;  /* 0x2000000cff127230 */ /* 0x000fe20000004100 */
[-C--:B------:R-:W-:Y:S01]  /*21e30*/  FMUL.FTZ R2, R2, R26.reuse ;  /* 0x0000001a02027220 */ /* 0x080fe20000410000 */
[--C-:B------:R-:W-:Y:S01]  /*21e40*/  HADD2.F32 R15, -RZ, R14.reuse.H0_H0 ;  /* 0x2000000eff0f7230 */ /* 0x100fe20000004100 */
[C---:B------:R-:W-:Y:S01]  /*21e50*/  FFMA.FTZ R26, R17.reuse, R26, -R20 ;  /* 0x0000001a111a7223 */ /* 0x040fe20000010814 */
[--C-:B------:R-:W-:Y:S01]  /*21e60*/  HADD2.F32 R12, -RZ, R13.reuse.H0_H0 ;  /* 0x2000000dff0c7230 */ /* 0x100fe20000004100 */
[----:B------:R-:W-:Y:S01]  /*21e70*/  FFMA.FTZ R20, R17, R27, R2 ;  /* 0x0000001b11147223 */ /* 0x000fe20000010002 */
[----:B------:R-:W-:Y:S01]  /*21e80*/  HADD2.F32 R11, -RZ, R13.H1_H1 ;  /* 0x3000000dff0b7230 */ /* 0x000fe20000004100 */
[CC--:B------:R-:W-:Y:S01]  /*21e90*/  FMUL.FTZ R25, R3.reuse, R19.reuse ;  /* 0x0000001303197220 */ /* 0x0c0fe20000410000 */
        /* <DEDUP_REMOVED lines=9> */
[----:B------:R-:W-:Y:S02]  /*21f30*/  FMUL.FTZ R13, R11, R21 ;  /* 0x000000150b0d7220 */ /* 0x000fe40000410000 */
[C---:B------:R-:W-:Y:S02]  /*21f40*/  FFMA.FTZ R14, R15.reuse, R2, R14 ;  /* 0x000000020f0e7223 */ /* 0x040fe4000001000e */
[----:B------:R-:W-:Y:S01]  /*21f50*/  FFMA.FTZ R3, R15, R3, -R17 ;  /* 0x000000030f037223 */ /* 0x000fe20000010811 */
[----:B------:R-:W-:Y:S01]  /*21f60*/  F2FP.PACK_AB R15, R20, R26 ;  /* 0x0000001a140f723e */ /* 0x000fe200000000ff */
[----:B------:R-:W-:-:S02]  /*21f70*/  FFMA.FTZ R2, R12, R21, -R16 ;  /* 0x000000150c027223 */ /* 0x000fc40000010810 */
[----:B------:R-:W-:Y:S01]  /*21f80*/  FFMA.FTZ R13, R12, R24, R13 ;  /* 0x000000180c0d7223 */ /* 0x000fe2000001000d */
[----:B------:R-:W-:Y:S02]  /*21f90*/  F2FP.PACK_AB R14, R14, R3 ;  /* 0x000000030e0e723e */ /* 0x000fe400000000ff */
[----:B------:R-:W-:Y:S02]  /*21fa0*/  F2FP.PACK_AB R12, R18, R25 ;  /* 0x00000019120c723e */ /* 0x000fe400000000ff */
[----:B------:R-:W-:Y:S02]  /*21fb0*/  F2FP.PACK_AB R13, R13, R2 ;  /* 0x000000020d0d723e */ /* 0x000fe400000000ff */
[----:B------:R-:W-:Y:S02]  /*21fc0*/  MOV R2, R146 ;  /* 0x0000009200027202 */ /* 0x000fe40000000f00 */
[----:B------:R-:W-:Y:S01]  /*21fd0*/  MOV R3, 0x0 ;  /* 0x0000000000037802 */ /* 0x000fe20000000f00 */
[----:B------:R1:W-:Y:S03]  /*21fe0*/  ST.E.128 [R22.64+0xf000], R12 ;  /* 0x00f0000c16007985 */ /* 0x0003e6000c101d04 */
[----:B------:R-:W-:Y:S05]  /*21ff0*/  RET.REL.NODEC R2 `(_ZN7cutlass13device_kernelIN5flash19enable_sm80_to_sm89INS1_16FlashAttnFwdSm80INS1_25CollectiveMainloopFwdSm80ILi8ELi1ELb0EN4cute5tupleIJNS5_1CILi128EEENS7_ILi48EEENS7_ILi256EEEEEELi256ENS_6half_tEfNS_4arch4Sm80ELb0ELb1ELb1ELb1ELb1ELb1ELb1ELb0EEENS1_21CollectiveEpilogueFwdINS6_IJS8_SA_S9_EEENS6_IJNS7_ILi1EEESI_SI_EEESC_SE_Li256ELb1ELb1ELb0ELb0EEENS1_19SingleTileSchedulerILb1ELb0ELb1ELi128EEEEEEEEEvNT_6ParamsE) ;  /* 0xfffde00002007950 */ /* 0x000fea0003c3ffff */
.L_x_1364:
        /* <DEDUP_REMOVED lines=9> */
[C---:B------:R-:W-:Y:S02]  /*22090*/  IMAD R17, R2.reuse, R14, R15 ;  /* 0x0000000e02117224 */ /* 0x040fe400078e020f */
[----:B------:R-:W-:-:S04]  /*220a0*/  IMAD.WIDE.U32 R14, R2, R11, RZ ;  /* 0x0000000b020e7225 */ /* 0x000fc800078e00ff */
[----:B------:R-:W-:Y:S01]  /*220b0*/  IMAD.WIDE.U32 R18, R12, R11, RZ ;  /* 0x0000000b0c127225 */ /* 0x000fe200078e00ff */
[----:B------:R-:W-:-:S03]  /*220c0*/  IADD3 R15, R15, R17, RZ ;  /* 0x000000110f0f7210 */ /* 0x000fc60007ffe0ff */
[----:B------:R-:W-:Y:S01]  /*220d0*/  IMAD R13, R13, R16, RZ ;  /* 0x000000100d0d7224 */ /* 0x000fe200078e02ff */
[----:B------:R-:W-:Y:S01]  /*220e0*/  IADD3 R19, R19, R24, RZ ;  /* 0x0000001813137210 */ /* 0x000fe20007ffe0ff */
[----:B------:R-:W-:Y:S02]  /*220f0*/  IMAD R11, R3, R16, RZ ;  /* 0x00000010030b7224 */ /* 0x000fe400078e02ff */
[----:B------:R-:W-:-:S04]  /*22100*/  IMAD.WIDE.U32 R14, R16, R2, R14 ;  /* 0x00000002100e7225 */ /* 0x000fc800078e000e */
[----:B------:R-:W-:-:S04]  /*22110*/  IMAD.WIDE.U32 R18, R16, R12, R18 ;  /* 0x0000000c10127225 */ /* 0x000fc800078e0012 */
[----:B------:R-:W-:Y:S01]  /*22120*/  IMAD R3, R12, R28, R13 ;  /* 0x0000001c0c037224 */ /* 0x000fe200078e020d */
[----:B------:R-:W-:Y:S01]  /*22130*/  LEA R24, P1, R18, R22, 0x1 ;  /* 0x0000001612187211 */ /* 0x000fe200078208ff */
[----:B------:R-:W-:Y:S01]  /*22140*/  IMAD R2, R2, R28, R11 ;  /* 0x0000001c02027224 */ /* 0x000fe200078e020b */
[----:B------:R-:W-:Y:S02]  /*22150*/  LEA R28, P0, R14, R20, 0x1 ;  /* 0x000000140e1c7211 */ /* 0x000fe400078008ff */
[----:B------:R-:W-:Y:S02]  /*22160*/  IADD3 R3, R19, R3, RZ ;  /* 0x0000000313037210 */ /* 0x000fe40007ffe0ff */
[----:B------:R-:W-:Y:S02]  /*22170*/  IADD3 R2, R15, R2, RZ ;  /* 0x000000020f027210 */ /* 0x000fe40007ffe0ff */
[----:B------:R-:W-:Y:S02]  /*22180*/  LEA.HI.X R18, R18, R23, R3, 0x1, P1 ;  /* 0x0000001712127211 */ /* 0x000fe400008f0c03 */
[----:B------:R-:W-:Y:S01]  /*22190*/  LEA.HI.X R19, R14, R21, R2, 0x1, P0 ;  /* 0x000000150e137211 */ /* 0x000fe200000f0c02 */
[----:B------:R-:W-:Y:S05]  /*221a0*/  BRA.DIV ~URZ, `(.L_x_1410) ;  /* 0x000051e27f007947 */ /* 0x000fea000b800000 */
[----:B------:R1:W2:Y:S02]  /*221b0*/  SHFL.IDX PT, R11, R18, RZ, 0x181f ;  /* 0x00181fff120b7589 */ /* 0x0002a400000e0000 */
.L_x_1446:
[----:B------:R-:W-:Y:S05]  /*221c0*/  BRA.DIV ~URZ, `(.L_x_1411) ;  /* 0x000052427f007947 */ /* 0x000fea000b800000 */
[----:B------:R3:W4:Y:S01]  /*221d0*/  SHFL.IDX PT, R12, R24, RZ, 0x181f ;  /* 0x00181fff180c7589 */ /* 0x00072200000e0000 */
[----:B--2---:R-:W-:-:S03]  /*221e0*/  MOV R13, R11 ;  /* 0x0000000b000d7202 */ /* 0x004fc60000000f00 */
[----:B------:R3:W2:Y:S04]  /*221f0*/  SHFL.IDX PT, R14, R19, RZ, 0x181f ;  /* 0x00181fff130e7589 */ /* 0x0006a800000e0000 */
[----:B------:R3:W1:Y:S02]  /*22200*/  SHFL.IDX PT, R3, R28, RZ, 0x181f ;  /* 0x00181fff1c037589 */ /* 0x00066400000e0000 */
.L_x_1447:
        /* <DEDUP_REMOVED lines=14> */
[----:B------:R-:W-:-:S02]  /*222f0*/  CS2R R20, SRZ ;  /* 0x0000000000147805 */ /* 0x000fc4000001ff00 */
[----:B------:R-:W-:Y:S01]  /*22300*/  IMAD.IADD R52, R26, 0x1, -R2 ;  /* 0x000000011a347824 */ /* 0x000fe200078e0a02 */
[----:B-1----:R-:W-:Y:S01]  /*22310*/  MOV R2, R3 ;  /* 0x0000000300027202 */ /* 0x002fe20000000f00 */
[----:B--2---:R-:W-:Y:S02]  /*22320*/  IMAD.MOV.U32 R3, RZ, RZ, R14 ;  /* 0x000000ffff037224 */ /* 0x004fe400078e000e */
        /* <DEDUP_REMOVED lines=8> */
[----:B------:R-:W-:Y:S01]  /*223b0*/  CS2R R20, SRZ ;  /* 0x0000000000147805 */ /* 0x000fe2000001ff00 */
[----:B------:R-:W-:Y:S01]  /*223c0*/  CS2R R46, SRZ ;  /* 0x00000000002e7805 */ /* 0x000fe2000001ff00 */
[----:B------:R-:W-:Y:S01]  /*223d0*/  CS2R R44, SRZ ;  /* 0x00000000002c7805 */ /* 0x000fe2000001ff00 */
[----:B------:R-:W-:Y:S01]  /*223e0*/  CS2R R42, SRZ ;  /* 0x00000000002a7805 */ /* 0x000fe2000001ff00 */
[----:B------:R-:W-:-:S05]  /*223f0*/  CS2R R40, SRZ ;  /* 0x0000000000287805 */ /* 0x000fca000001ff00 */
[----:B----4-:R-:W-:Y:S02]  /*22400*/  @!P1 IMAD.WIDE R16, R54, 0x2, R12 ;  /* 0x0000000236109825 */ /* 0x010fe400078e020c */
[----:B------:R-:W-:-:S03]  /*22410*/  @!P0 SHF.R.S32.HI R11, RZ, 0x1f, R14 ;  /* 0x0000001fff0b8819 */ /* 0x000fc6000001140e */
[----:B------:R1:W5:Y:S01]  /*22420*/  @!P1 LD.E.128 R32, [R16.64] ;  /* 0x0000000410209980 */ /* 0x000362000c101d00 */
[----:B------:R-:W-:-:S04]  /*22430*/  @!P0 LEA.HI R11, R11, R14, RZ, 0x3 ;  /* 0x0000000e0b0b8211 */ /* 0x000fc800078f18ff */
[----:B------:R-:W-:-:S05]  /*22440*/  @!P0 LOP3.LUT R11, R11, 0xfffffff8, RZ, 0xc0, !PT ;  /* 0xfffffff80b0b8812 */ /* 0x000fca00078ec0ff */
[----:B------:R-:W-:-:S04]  /*22450*/  @!P0 IMAD.WIDE R14, R11, 0x2, R12 ;  /* 0x000000020b0e8825 */ /* 0x000fc800078e020c */
[--C-:B------:R-:W-:Y:S01]  /*22460*/  @!P0 IMAD.WIDE R12, R11, 0x2, R2.reuse ;  /* 0x000000020b0c8825 */ /* 0x100fe200078e0202 */
[----:B------:R1:W5:Y:S03]  /*22470*/  @!P0 LD.E.128 R44, [R14.64] ;  /* 0x000000040e2c8980 */ /* 0x000366000c101d00 */
[----:B------:R-:W-:Y:S01]  /*22480*/  @!P1 IMAD.WIDE R2, R54, 0x2, R2 ;  /* 0x0000000236029825 */ /* 0x000fe200078e0202 */
[----:B------:R1:W5:Y:S04]  /*22490*/  @!P0 LD.E.128 R40, [R12.64] ;  /* 0x000000040c288980 */ /* 0x000368000c101d00 */
[----:B------:R1:W5:Y:S02]  /*224a0*/  @!P1 LD.E.128 R20, [R2.64] ;  /* 0x0000000402149980 */ /* 0x000364000c101d00 */
.L_x_1413:
[----:B------:R-:W-:Y:S05]  /*224b0*/  BSYNC B0 ;  /* 0x0000000000007941 */ /* 0x000fea0003800000 */
.L_x_1412:
[----:B-1--45:R-:W-:Y:S02]  /*224c0*/  IMAD.MOV.U32 R12, RZ, RZ, R46 ;  /* 0x000000ffff0c7224 */ /* 0x032fe400078e002e */
[----:B------:R-:W-:-:S02]  /*224d0*/  IMAD.MOV.U32 R3, RZ, RZ, R44 ;  /* 0x000000ffff037224 */ /* 0x000fc400078e002c */
[----:B------:R-:W-:Y:S02]  /*224e0*/  IMAD.MOV.U32 R2, RZ, RZ, R45 ;  /* 0x000000ffff027224 */ /* 0x000fe400078e002d */
[----:B------:R-:W-:Y:S01]  /*224f0*/  IMAD.MOV.U32 R11, RZ, RZ, R47 ;  /* 0x000000ffff0b7224 */ /* 0x000fe200078e002f */
[----:B------:R-:W-:Y:S01]  /*22500*/  PRMT R115, R3, 0x5410, R12 ;  /* 0x0000541003737816 */ /* 0x000fe2000000000c */
[----:B------:R-:W-:Y:S01]  /*22510*/  IMAD.MOV.U32 R12, RZ, RZ, R34 ;  /* 0x000000ffff0c7224 */ /* 0x000fe200078e0022 */
        /* <DEDUP_REMOVED lines=12> */
[----:B------:R-:W-:Y:S01]  /*225e0*/  PRMT R114, R3, 0x5410, R12 ;  /* 0x0000541003727816 */ /* 0x000fe2000000000c */
[----:B------:R-:W-:Y:S01]  /*225f0*/  IMAD.MOV.U32 R12, RZ, RZ, R22 ;  /* 0x000000ffff0c7224 */ /* 0x000fe200078e0016 */
[----:B------:R-:W-:Y:S01]  /*22600*/  PRMT R112, R2, 0x7610, R112 ;  /* 0x0000761002707816 */ /* 0x000fe20000000070 */
[----:B------:R-:W-:Y:S01]  /*22610*/  IMAD.MOV.U32 R3, RZ, RZ, R20 ;  /* 0x000000ffff037224 */ /* 0x000fe200078e0014 */
[----:B------:R-:W-:Y:S01]  /*22620*/  PRMT R113, R11, 0x7610, R113 ;  /* 0x000076100b717816 */ /* 0x000fe20000000071 */
[----:B------:R-:W-:Y:S01]  /*22630*/  IMAD.MOV.U32 R2, RZ, RZ, R21 ;  /* 0x000000ffff027224 */ /* 0x000fe200078e0015 */
[----:B------:R-:W-:Y:S02]  /*22640*/  MOV R11, R23 ;  /* 0x00000017000b7202 */ /* 0x000fe40000000f00 */
[----:B------:R-:W-:Y:S02]  /*22650*/  PRMT R75, R3, 0x5410, R12 ;  /* 0x00005410034b7816 */ /* 0x000fe4000000000c */
[----:B------:R-:W-:-:S02]  /*22660*/  PRMT R74, R11, 0x7610, R74 ;  /* 0x000076100b4a7816 */ /* 0x000fc4000000004a */
[----:B------:R-:W-:Y:S01]  /*22670*/  PRMT R55, R2, 0x7610, R55 ;  /* 0x0000761002377816 */ /* 0x000fe20000000037 */
[----:B------:R-:W-:Y:S05]  /*22680*/  BRA.DIV ~URZ, `(.L_x_1414) ;  /* 0x00004ef27f007947 */ /* 0x000fea000b800000 */
[----:B------:R1:W2:Y:S04]  /*22690*/  SHFL.IDX PT, R13, R18, 0x1, 0x181f ;  /* 0x00381f00120d7f89 */ /* 0x0002a800000e0000 */
[----:B------:R1:W4:Y:S04]  /*226a0*/  SHFL.IDX PT, R12, R24, 0x1, 0x181f ;  /* 0x00381f00180c7f89 */ /* 0x00032800000e0000 */
[----:B------:R1:W3:Y:S04]  /*226b0*/  SHFL.IDX PT, R11, R19, 0x1, 0x181f ;  /* 0x00381f00130b7f89 */ /* 0x0002e800000e0000 */
[----:B------:R1:W1:Y:S02]  /*226c0*/  SHFL.IDX PT, R2, R28, 0x1, 0x181f ;  /* 0x00381f001c027f89 */ /* 0x00026400000e0000 */
.L_x_1448:
        /* <DEDUP_REMOVED lines=23> */
[----:B--2-4-:R-:W-:Y:S02]  /*22840*/  @!P1 IMAD.WIDE R16, R54, 0x2, R12 ;  /* 0x0000000236109825 */ /* 0x014fe400078e020c */
[----:B------:R-:W-:-:S03]  /*22850*/  @!P0 SHF.R.S32.HI R11, RZ, 0x1f, R14 ;  /* 0x0000001fff0b8819 */ /* 0x000fc6000001140e */
[----:B------:R2:W5:Y:S01]  /*22860*/  @!P1 LD.E.128 R56, [R16.64] ;  /* 0x0000000410389980 */ /* 0x000562000c101d00 */
[----:B------:R-:W-:-:S04]  /*22870*/  @!P0 LEA.HI R11, R11, R14, RZ, 0x3 ;  /* 0x0000000e0b0b8211 */ /* 0x000fc800078f18ff */
[----:B------:R-:W-:-:S05]  /*22880*/  @!P0 LOP3.LUT R11, R11, 0xfffffff8, RZ, 0xc0, !PT ;  /* 0xfffffff80b0b8812 */ /* 0x000fca00078ec0ff */
[----:B------:R-:W-:-:S04]  /*22890*/  @!P0 IMAD.WIDE R14, R11, 0x2, R12 ;  /* 0x000000020b0e8825 */ /* 0x000fc800078e020c */
[--C-:B-1----:R-:W-:Y:S01]  /*228a0*/  @!P0 IMAD.WIDE R12, R11, 0x2, R2.reuse ;  /* 0x000000020b0c8825 */ /* 0x102fe200078e0202 */
[----:B------:R2:W5:Y:S03]  /*228b0*/  @!P0 LD.E.128 R68, [R14.64] ;  /* 0x000000040e448980 */ /* 0x000566000c101d00 */
[----:B------:R-:W-:Y:S01]  /*228c0*/  @!P1 IMAD.WIDE R2, R54, 0x2, R2 ;  /* 0x0000000236029825 */ /* 0x000fe200078e0202 */
[----:B------:R2:W5:Y:S04]  /*228d0*/  @!P0 LD.E.128 R64, [R12.64] ;  /* 0x000000040c408980 */ /* 0x000568000c101d00 */
[----:B------:R2:W5:Y:S02]  /*228e0*/  @!P1 LD.E.128 R60, [R2.64] ;  /* 0x00000004023c9980 */ /* 0x000564000c101d00 */
.L_x_1416:
[----:B------:R-:W-:Y:S05]  /*228f0*/  BSYNC B0 ;  /* 0x0000000000007941 */ /* 0x000fea0003800000 */
.L_x_1415:
[----:B--2-45:R-:W-:Y:S02]  /*22900*/  IMAD.MOV.U32 R12, RZ, RZ, R70 ;  /* 0x000000ffff0c7224 */ /* 0x034fe400078e0046 */
[----:B------:R-:W-:-:S02]  /*22910*/  IMAD.MOV.U32 R3, RZ, RZ, R68 ;  /* 0x000000ffff037224 */ /* 0x000fc400078e0044 */
[----:B-1----:R-:W-:Y:S02]  /*22920*/  IMAD.MOV.U32 R2, RZ, RZ, R69 ;  /* 0x000000ffff027224 */ /* 0x002fe400078e0045 */
        /* <DEDUP_REMOVED lines=26> */
[----:B------:R1:W2:Y:S02]  /*22ad0*/  SHFL.IDX PT, R11, R18, 0x2, 0x181f ;  /* 0x00581f00120b7f89 */ /* 0x0002a400000e0000 */
.L_x_1449:
[----:B------:R-:W-:Y:S05]  /*22ae0*/  BRA.DIV ~URZ, `(.L_x_1418) ;  /* 0x00004ce27f007947 */ /* 0x000fea000b800000 */
[----:B------:R3:W4:Y:S01]  /*22af0*/  SHFL.IDX PT, R12, R24, 0x2, 0x181f ;  /* 0x00581f00180c7f89 */ /* 0x00072200000e0000 */
[----:B--2---:R-:W-:-:S03]  /*22b00*/  MOV R13, R11 ;  /* 0x0000000b000d7202 */ /* 0x004fc60000000f00 */
[----:B------:R3:W2:Y:S04]  /*22b10*/  SHFL.IDX PT, R14, R19, 0x2, 0x181f ;  /* 0x00581f00130e7f89 */ /* 0x0006a800000e0000 */
[----:B------:R3:W1:Y:S02]  /*22b20*/  SHFL.IDX PT, R2, R28, 0x2, 0x181f ;  /* 0x00581f001c027f89 */ /* 0x00066400000e0000 */
.L_x_1450:
        /* <DEDUP_REMOVED lines=11> */
[----:B--2---:R-:W-:-:S06]  /*22be0*/  IMAD.MOV.U32 R3, RZ, RZ, R14 ;  /* 0x000000ffff037224 */ /* 0x004fcc00078e000e */
        /* <DEDUP_REMOVED lines=23> */
.L_x_1420:
[----:B------:R-:W-:Y:S05]  /*22d60*/  BSYNC B0 ;  /* 0x0000000000007941 */ /* 0x000fea0003800000 */
.L_x_1419:
[----:B--2-45:R-:W-:Y:S01]  /*22d70*/  IMAD.MOV.U32 R12, RZ, RZ, R90 ;  /* 0x000000ffff0c7224 */ /* 0x034fe200078e005a */
[----:B------:R-:W-:Y:S01]  /*22d80*/  CS2R R110, SRZ ;  /* 0x00000000006e7805 */ /* 0x000fe2000001ff00 */
        /* <DEDUP_REMOVED lines=29> */
.L_x_1451:
        /* <DEDUP_REMOVED lines=8> */
.L_x_1452:
        /* <DEDUP_REMOVED lines=23> */
[----:B-12---:R-:W-:Y:S02]  /*23150*/  @!P1 IMAD.WIDE R16, R54, 0x2, R12 ;  /* 0x0000000236109825 */ /* 0x006fe400078e020c */
        /* <DEDUP_REMOVED lines=10> */
.L_x_1424:
[----:B------:R-:W-:Y:S05]  /*23200*/  BSYNC B0 ;  /* 0x0000000000007941 */ /* 0x000fea0003800000 */
.L_x_1423:
[----:B------:R-:W-:Y:S01]  /*23210*/  IADD3 R11, R101, -c[0x0][0x20], RZ ;  /* 0x80000800650b7a10 */ /* 0x000fe20007ffe0ff */
[----:B------:R-:W-:-:S04]  /*23220*/  DEPBAR.LE SB0, 0x1 ;  /* 0x000080400000791a */ /* 0x000fc80000000000 */
[----:B-12---:R-:W2:Y:S01]  /*23230*/  LDL.64 R2, [R11+0x20] ;  /* 0x000020000b027983 */ /* 0x006ea20000100a00 */
[----:B------:R-:W-:Y:S03]  /*23240*/  WARPSYNC 0xffffffff ;  /* 0xffffffff00007948 */ /* 0x000fe60003800000 */
[----:B------:R-:W-:Y:S06]  /*23250*/  BAR.SYNC.DEFER_BLOCKING 0x0 ;  /* 0x0000000000007b1d */ /* 0x000fec0000010000 */
[----:B------:R1:W3:Y:S04]  /*23260*/  LDL.64 R12, [R11+0x28] ;  /* 0x000028000b0c7983 */ /* 0x0002e80000100a00 */
[----:B--2-4-:R2:W4:Y:S01]  /*23270*/  LD.E R14, [R2.64] ;  /* 0x00000004020e7980 */ /* 0x014522000c101900 */
[----:B-1---5:R-:W-:-:S03]  /*23280*/  IMAD.MOV.U32 R11, RZ, RZ, R111 ;  /* 0x000000ffff0b7224 */ /* 0x022fc600078e006f */
[----:B---3--:R1:W5:Y:S02]  /*23290*/  LD.E.64 R50, [R12.64] ;  /* 0x000000040c327980 */ /* 0x008364000c101b00 */
[----:B------:R-:W-:Y:S01]  /*232a0*/  PRMT R138, R138, 0x5410, R11 ;  /* 0x000054108a8a7816 */ /* 0x000fe2000000000b */
[----:B------:R-:W-:Y:S01]  /*232b0*/  IMAD.MOV.U32 R11, RZ, RZ, R95 ;  /* 0x000000ffff0b7224 */ /* 0x000fe200078e005f */
[----:B------:R-:W-:Y:S01]  /*232c0*/  BSSY B1, `(.L_x_1425) ;  /* 0x00000f7000017945 */ /* 0x000fe20003800000 */
[----:B--2---:R-:W-:Y:S02]  /*232d0*/  IMAD.MOV.U32 R3, RZ, RZ, R108 ;  /* 0x000000ffff037224 */ /* 0x004fe400078e006c */
[----:B------:R-:W-:-:S05]  /*232e0*/  IMAD.MOV.U32 R2, RZ, RZ, R109 ;  /* 0x000000ffff027224 */ /* 0x000fca00078e006d */
[----:B------:R-:W-:Y:S01]  /*232f0*/  PRMT R137, R137, 0x5410, R2 ;  /* 0x0000541089897816 */ /* 0x000fe20000000002 */
[----:B------:R-:W-:Y:S02]  /*23300*/  IMAD.MOV.U32 R2, RZ, RZ, R93 ;  /* 0x000000ffff027224 */ /* 0x000fe400078e005d */
[----:B-1----:R-:W-:-:S03]  /*23310*/  IMAD.MOV.U32 R12, RZ, RZ, R110 ;  /* 0x000000ffff0c7224 */ /* 0x002fc600078e006e */
[----:B------:R-:W-:Y:S02]  /*23320*/  PRMT R133, R133, 0x5410, R2 ;  /* 0x0000541085857816 */ /* 0x000fe40000000002 */
[----:B------:R-:W-:Y:S01]  /*23330*/  PRMT R140, R3, 0x5410, R12 ;  /* 0x00005410038c7816 */ /* 0x000fe2000000000c */
[----:B------:R-:W-:Y:S01]  /*23340*/  IMAD.MOV.U32 R12, RZ, RZ, R94 ;  /* 0x000000ffff0c7224 */ /* 0x000fe200078e005e */
[----:B------:R-:W-:Y:S01]  /*23350*/  MOV R2, R106 ;  /* 0x0000006a00027202 */ /* 0x000fe20000000f00 */
[----:B------:R-:W-:-:S03]  /*23360*/  IMAD.MOV.U32 R3, RZ, RZ, R92 ;  /* 0x000000ffff037224 */ /* 0x000fc600078e005c */
[----:B------:R-:W-:Y:S01]  /*23370*/  PRMT R136, R12, 0x5410, R11 ;  /* 0x000054100c887816 */ /* 0x000fe2000000000b */
[----:B------:R-:W-:Y:S01]  /*23380*/  IMAD.MOV.U32 R11, RZ, RZ, R107 ;  /* 0x000000ffff0b7224 */ /* 0x000fe200078e006b */
[----:B------:R-:W-:Y:S01]  /*23390*/  PRMT R135, R3, 0x7610, R135 ;  /* 0x0000761003877816 */ /* 0x000fe20000000087 */
[----:B------:R-:W-:-:S03]  /*233a0*/  IMAD.MOV.U32 R3, RZ, RZ, R104 ;  /* 0x000000ffff037224 */ /* 0x000fc600078e0068 */
[----:B------:R-:W-:Y:S02]  /*233b0*/  PRMT R138, R11, 0x7610, R138 ;  /* 0x000076100b8a7816 */ /* 0x000fe4000000008a */
[----:B------:R-:W-:Y:S01]  /*233c0*/  PRMT R139, R3, 0x5410, R2 ;  /* 0x00005410038b7816 */ /* 0x000fe20000000002 */
[----:B------:R-:W-:Y:S01]  /*233d0*/  IMAD.MOV.U32 R2, RZ, RZ, R105 ;  /* 0x000000ffff027224 */ /* 0x000fe200078e0069 */
[----:B------:R-:W-:Y:S01]  /*233e0*/  MOV R11, R99 ;  /* 0x00000063000b7202 */ /* 0x000fe20000000f00 */
[----:B------:R-:W-:-:S03]  /*233f0*/  IMAD.MOV.U32 R3, RZ, RZ, R96 ;  /* 0x000000ffff037224 */ /* 0x000fc600078e0060 */
[----:B------:R-:W-:Y:S01]  /*23400*/  PRMT R137, R2, 0x7610, R137 ;  /* 0x0000761002897816 */ /* 0x000fe20000000089 */
[----:B------:R-:W-:Y:S01]  /*23410*/  IMAD.MOV.U32 R2, RZ, RZ, R97 ;  /* 0x000000ffff027224 */ /* 0x000fe200078e0061 */
[----:B------:R-:W-:-:S04]  /*23420*/  PRMT R135, R135, 0x5410, R11 ;  /* 0x0000541087877816 */ /* 0x000fc8000000000b */
[----:B------:R-:W-:Y:S01]  /*23430*/  PRMT R133, R2, 0x7610, R133 ;  /* 0x0000761002857816 */ /* 0x000fe20000000085 */
[----:B----4-:R-:W-:-:S05]  /*23440*/  IMAD R12, R14, -0x80, R25 ;  /* 0xffffff800e0c7824 */ /* 0x010fca00078e0219 */
[----:B------:R-:W-:Y:S01]  /*23450*/  IMNMX R101, R12, 0x80, PT ;  /* 0x000000800c657817 */ /* 0x000fe20003800200 */
[----:B------:R-:W-:-:S03]  /*23460*/  IMAD.MOV.U32 R12, RZ, RZ, R98 ;  /* 0x000000ffff0c7224 */ /* 0x000fc600078e0062 */
[----:B------:R-:W-:Y:S02]  /*23470*/  ISETP.GE.AND P0, PT, R100, R101, PT ;  /* 0x000000656400720c */ /* 0x000fe40003f06270 */
[----:B------:R-:W-:-:S11]  /*23480*/  PRMT R134, R3, 0x5410, R12 ;  /* 0x0000541003867816 */ /* 0x000fd6000000000c */
[----:B------:R-:W-:Y:S05]  /*23490*/  @P0 BRA `(.L_x_1426) ;  /* 0x00000d9000000947 */ /* 0x000fea0003800000 */
[----:B------:R-:W-:Y:S01]  /*234a0*/  ISETP.GE.AND P0, PT, R54, R29, PT ;  /* 0x0000001d3600720c */ /* 0x000fe20003f06270 */
[----:B------:R-:W-:Y:S01]  /*234b0*/  IMAD.SHL.U32 R11, R100, 0x40, RZ ;  /* 0x00000040640b7824 */ /* 0x000fe200078e00ff */
[----:B------:R-:W-:Y:S01]  /*234c0*/  SHF.R.S32.HI R2, RZ, 0x1f, R26 ;  /* 0x0000001fff027819 */ /* 0x000fe2000001141a */
[----:B------:R-:W-:Y:S03]  /*234d0*/  BSSY B0, `(.L_x_1427) ;  /* 0x0000069000007945 */ /* 0x000fe60003800000 */
[----:B------:R-:W-:-:S05]  /*234e0*/  LEA.HI R2, R2, R26, RZ, 0x6 ;  /* 0x0000001a02027211 */ /* 0x000fca00078f30ff */
[----:B------:R-:W-:Y:S01]  /*234f0*/  IMAD.SHL.U32 R3, R2, 0x8, RZ ;  /* 0x0000000802037824 */ /* 0x000fe200078e00ff */
[----:B------:R-:W-:-:S04]  /*23500*/  LOP3.LUT R2, R11, 0x1c0, RZ, 0xc0, !PT ;  /* 0x000001c00b027812 */ /* 0x000fc800078ec0ff */
[----:B------:R-:W-:Y:S01]  /*23510*/  LOP3.LUT R28, R3, 0xfffffe00, RZ, 0xc0, !PT ;  /* 0xfffffe00031c7812 */ /* 0x000fe200078ec0ff */
[----:B------:R-:W-:Y:S05]  /*23520*/  @P0 BRA `(.L_x_1428) ;  /* 0x0000063000000947 */ /* 0x000fea0003800000 */
[----:B------:R-:W-:Y:S02]  /*23530*/  LEA.HI R12, R29, R52, RZ, 0x1d ;  /* 0x000000341d0c7211 */ /* 0x000fe400078fe8ff */
[----:B------:R-:W-:Y:S02]  /*23540*/  SHF.R.U32.HI R14, RZ, 0x3, R2 ;  /* 0x00000003ff0e7819 */ /* 0x000fe40000011602 */
[----:B------:R-:W-:Y:S02]  /*23550*/  LOP3.LUT R3, R2, 0x38, R54, 0xf8, !PT ;  /* 0x0000003802037812 */ /* 0x000fe400078ef836 */
[----:B------:R-:W-:Y:S02]  /*23560*/  SHF.R.S32.HI R13, RZ, 0x1f, R12 ;  /* 0x0000001fff0d7819 */ /* 0x000fe4000001140c */
[----:B------:R-:W-:Y:S02]  /*23570*/  LOP3.LUT R11, R3, R14, RZ, 0x3c, !PT ;  /* 0x0000000e030b7212 */ /* 0x000fe400078e3cff */
[----:B------:R-:W-:-:S02]  /*23580*/  SHF.L.U32 R3, R12, 0x3, RZ ;  /* 0x000000030c037819 */ /* 0x000fc400000006ff */
[----:B------:R-:W-:Y:S02]  /*23590*/  LEA.HI R12, R13, R12, RZ, 0x3 ;  /* 0x0000000c0d0c7211 */ /* 0x000fe400078f18ff */
[----:B------:R-:W-:Y:S02]  /*235a0*/  IADD3 R13, R28, R11, RZ ;  /* 0x0000000b1c0d7210 */ /* 0x000fe40007ffe0ff */
[----:B------:R-:W-:Y:S02]  /*235b0*/  LOP3.LUT R11, R2, 0x38, R3, 0xf8, !PT ;  /* 0x00000038020b7812 */ /* 0x000fe400078ef803 */
[----:B------:R-:W-:Y:S01]  /*235c0*/  SHF.L.U32 R3, R12, 0xa, RZ ;  /* 0x0000000a0c037819 */ /* 0x000fe200000006ff */
[----:B-----5:R-:W-:Y:S01]  /*235d0*/  IMAD.WIDE.U32 R38, R13, 0x2, R50 ;  /* 0x000000020d267825 */ /* 0x020fe200078e0032 */
[----:B------:R-:W-:Y:S02]  /*235e0*/  LOP3.LUT R11, R11, R14, RZ, 0x3c, !PT ;  /* 0x0000000e0b0b7212 */ /* 0x000fe400078e3cff */
[----:B------:R-:W-:-:S02]  /*235f0*/  LOP3.LUT R3, R3, 0xffffe000, RZ, 0xc0, !PT ;  /* 0xffffe00003037812 */ /* 0x000fc400078ec0ff */
[----:B------:R-:W2:Y:S02]  /*23600*/  LD.E.128 R12, [R38.64] ;  /* 0x00000004260c7980 */ /* 0x000ea4000c101d00 */
[----:B------:R-:W-:-:S05]  /*23610*/  IADD3 R3, R11, R3, R28 ;  /* 0x000000030b037210 */ /* 0x000fca0007ffe01c */
[----:B------:R-:W-:-:S05]  /*23620*/  IMAD.WIDE.U32 R36, R3, 0x2, R50 ;  /* 0x0000000203247825 */ /* 0x000fca00078e0032 */
[----:B------:R-:W3:Y:S01]  /*23630*/  LD.E.128 R16, [R36.64] ;  /* 0x0000000424107980 */ /* 0x000ee2000c101d00 */
[--C-:B------:R-:W-:Y:S01]  /*23640*/  SHF.R.U64 R49, R34, 0x10, R35.reuse ;  /* 0x0000001022317819 */ /* 0x100fe20000001223 */
[----:B------:R-:W-:Y:S01]  /*23650*/  HADD2.F32 R3, -RZ, R55.H1_H1 ;  /* 0x30000037ff037230 */ /* 0x000fe20000004100 */
[----:B------:R-:W-:Y:S02]  /*23660*/  SHF.R.U32.HI R34, RZ, 0x10, R35 ;  /* 0x00000010ff227819 */ /* 0x000fe40000011623 */
[----:B------:R-:W-:Y:S02]  /*23670*/  SHF.R.U64 R53, R32, 0x10, R33 ;  /* 0x0000001020357819 */ /* 0x000fe40000001221 */
[----:B------:R-:W-:Y:S02]  /*23680*/  SHF.R.U32.HI R31, RZ, 0x10, R21 ;  /* 0x00000010ff1f7819 */ /* 0x000fe40000011615 */
[----:B------:R-:W-:Y:S02]  /*23690*/  SHF.R.U64 R35, R22, 0x10, R23 ;  /* 0x0000001016237819 */ /* 0x000fe40000001217 */
[----:B------:R-:W-:-:S02]  /*236a0*/  SHF.R.U32.HI R32, RZ, 0x10, R33 ;  /* 0x00000010ff207819 */ /* 0x000fc40000011621 */
[----:B------:R-:W-:Y:S02]  /*236b0*/  SHF.R.U32.HI R30, RZ, 0x10, R23 ;  /* 0x00000010ff1e7819 */ /* 0x000fe40000011617 */
[----:B------:R-:W-:Y:S01]  /*236c0*/  SHF.R.U64 R48, R20, 0x10, R21 ;  /* 0x0000001014307819 */ /* 0x000fe20000001215 */
[----:B------:R-:W-:Y:S02]  /*236d0*/  HADD2.F32 R32, -RZ, R32.H0_H0 ;  /* 0x20000020ff207230 */ /* 0x000fe40000004100 */
[--C-:B--2---:R-:W-:Y:S02]  /*236e0*/  HADD2.F32 R25, -RZ, R12.reuse.H0_H0 ;  /* 0x2000000cff197230 */ /* 0x104fe40000004100 */
[----:B------:R-:W-:Y:S02]  /*236f0*/  HADD2.F32 R26, -RZ, R12.H1_H1 ;  /* 0x3000000cff1a7230 */ /* 0x000fe40000004100 */
[----:B------:R-:W-:Y:S02]  /*23700*/  HADD2.F32 R12, -RZ, R55.H0_H0 ;  /* 0x20000037ff0c7230 */ /* 0x000fe40000004100 */
[----:B------:R-:W-:-:S02]  /*23710*/  HADD2.F32 R22, -RZ, R13.H0_H0 ;  /* 0x2000000dff167230 */ /* 0x000fc40000004100 */
[--C-:B------:R-:W-:Y:S02]  /*23720*/  HADD2.F32 R23, -RZ, R14.reuse.H0_H0 ;  /* 0x2000000eff177230 */ /* 0x100fe40000004100 */
[----:B------:R-:W-:Y:S02]  /*23730*/  HADD2.F32 R27, -RZ, R14.H1_H1 ;  /* 0x3000000eff1b7230 */ /* 0x000fe40000004100 */
[--C-:B---3--:R-:W-:Y:S02]  /*23740*/  HADD2.F32 R11, -RZ, R17.reuse.H0_H0 ;  /* 0x20000011ff0b7230 */ /* 0x108fe40000004100 */
[----:B------:R-:W-:Y:S02]  /*23750*/  HADD2.F32 R14, -RZ, R17.H1_H1 ;  /* 0x30000011ff0e7230 */ /* 0x000fe40000004100 */
[----:B------:R-:W-:Y:S01]  /*23760*/  HADD2.F32 R55, -RZ, R31.H0_H0 ;  /* 0x2000001fff377230 */ /* 0x000fe20000004100 */
[CC--:B------:R-:W-:Y:S01]  /*23770*/  FMUL.FTZ R33, R11.reuse, R12.reuse ;  /* 0x0000000c0b217220 */ /* 0x0c0fe20000410000 */
[----:B------:R-:W-:Y:S01]  /*23780*/  HADD2.F32 R21, -RZ, R13.H1_H1 ;  /* 0x3000000dff157230 */ /* 0x000fe20000004100 */
[-C--:B------:R-:W-:Y:S01]  /*23790*/  FMUL.FTZ R11, R11, R3.reuse ;  /* 0x000000030b0b7220 */ /* 0x080fe20000410000 */
[----:B------:R-:W-:Y:S01]  /*237a0*/  HADD2.F32 R13, -RZ, R19.H0_H0 ;  /* 0x20000013ff0d7230 */ /* 0x000fe20000004100 */
[C---:B------:R-:W-:Y:S01]  /*237b0*/  FFMA.FTZ R73, R22.reuse, R3, -R33 ;  /* 0x0000000316497223 */ /* 0x040fe20000010821 */
[--C-:B------:R-:W-:Y:S01]  /*237c0*/  HADD2.F32 R3, -RZ, R74.reuse.H0_H0 ;  /* 0x2000004aff037230 */ /* 0x100fe20000004100 */
[----:B------:R-:W-:Y:S01]  /*237d0*/  FFMA.FTZ R72, R22, R12, R11 ;  /* 0x0000000c16487223 */ /* 0x000fe2000001000b */
[----:B------:R-:W-:Y:S01]  /*237e0*/  HADD2.F32 R11, -RZ, R74.H1_H1 ;  /* 0x3000004aff0b7230 */ /* 0x000fe20000004100 */
[C---:B------:R-:W-:Y:S01]  /*237f0*/  FMUL.FTZ R31, R14.reuse, R55 ;  /* 0x000000370e1f7220 */ /* 0x040fe20000410000 */
[--C-:B------:R-:W-:Y:S01]  /*23800*/  HADD2.F32 R20, -RZ, R15.reuse.H0_H0 ;  /* 0x2000000fff147230 */ /* 0x100fe20000004100 */
[-C--:B------:R-:W-:Y:S01]  /*23810*/  FMUL.FTZ R14, R14, R32.reuse ;  /* 0x000000200e0e7220 */ /* 0x080fe20000410000 */
[----:B------:R-:W-:Y:S01]  /*23820*/  HADD2.F32 R24, -RZ, R15.H1_H1 ;  /* 0x3000000fff187230 */ /* 0x000fe20000004100 */
[C---:B------:R-:W-:Y:S01]  /*23830*/  FMUL.FTZ R12, R13.reuse, R3 ;  /* 0x000000030d0c7220 */ /* 0x040fe20000410000 */
[----:B------:R-:W-:Y:S01]  /*23840*/  HADD2.F32 R15, -RZ, R19.H1_H1 ;  /* 0x30000013ff0f7230 */ /* 0x000fe20000004100 */
[----:B------:R-:W-:Y:S01]  /*23850*/  FMUL.FTZ R13, R13, R11 ;  /* 0x0000000b0d0d7220 */ /* 0x000fe20000410000 */
[----:B------:R-:W-:Y:S01]  /*23860*/  HADD2.F32 R22, -RZ, R30.H0_H0 ;  /* 0x2000001eff167230 */ /* 0x000fe20000004100 */
[C---:B------:R-:W-:Y:S01]  /*23870*/  FFMA.FTZ R32, R21.reuse, R32, -R31 ;  /* 0x0000002015207223 */ /* 0x040fe2000001081f */
[--C-:B------:R-:W-:Y:S01]  /*23880*/  HADD2.F32 R19, -RZ, R16.reuse.H0_H0 ;  /* 0x20000010ff137230 */ /* 0x100fe20000004100 */
[----:B------:R-:W-:Y:S01]  /*23890*/  FFMA.FTZ R31, R21, R55, R14 ;  /* 0x00000037151f7223 */ /* 0x000fe2000001000e */
[----:B------:R-:W-:Y:S01]  /*238a0*/  HADD2.F32 R17, -RZ, R16.H1_H1 ;  /* 0x30000010ff117230 */ /* 0x000fe20000004100 */
[C---:B------:R-:W-:Y:S01]  /*238b0*/  FFMA.FTZ R55, R20.reuse, R11, -R12 ;  /* 0x0000000b14377223 */ /* 0x040fe2000001080c */
[----:B------:R-:W-:Y:S01]  /*238c0*/  HADD2.F32 R12, -RZ, R34.H0_H0 ;  /* 0x20000022ff0c7230 */ /* 0x000fe20000004100 */
[----:B------:R-:W-:Y:S01]  /*238d0*/  FFMA.FTZ R33, R20, R3, R13 ;  /* 0x0000000314217223 */ /* 0x000fe2000001000d */
[--C-:B------:R-:W-:Y:S01]  /*238e0*/  HADD2.F32 R11, -RZ, R75.reuse.H0_H0 ;  /* 0x2000004bff0b7230 */ /* 0x100fe20000004100 */
[C---:B------:R-:W-:Y:S01]  /*238f0*/  FMUL.FTZ R3, R15.reuse, R22 ;  /* 0x000000160f037220 */ /* 0x040fe20000410000 */
[----:B------:R-:W-:Y:S01]  /*23900*/  HADD2.F32 R13, -RZ, R102.H0_H0 ;  /* 0x20000066ff0d7230 */ /* 0x000fe20000004100 */
[-C--:B------:R-:W-:Y:S01]  /*23910*/  FMUL.FTZ R15, R15, R12.reuse ;  /* 0x0000000c0f0f7220 */ /* 0x080fe20000410000 */
[----:B------:R-:W-:Y:S01]  /*23920*/  HADD2.F32 R16, -RZ, R18.H0_H0 ;  /* 0x20000012ff107230 */ /* 0x000fe20000004100 */
[C---:B------:R-:W-:Y:S01]  /*23930*/  FFMA.FTZ R30, R24.reuse, R12, -R3 ;  /* 0x0000000c181e7223 */ /* 0x040fe20000010803 */
[----:B------:R-:W-:Y:S01]  /*23940*/  HADD2.F32 R3, -RZ, R75.H1_H1 ;  /* 0x3000004bff037230 */ /* 0x000fe20000004100 */
[C---:B------:R-:W-:Y:S01]  /*23950*/  FMUL.FTZ R20, R19.reuse, R11 ;  /* 0x0000000b13147220 */ /* 0x040fe20000410000 */
[----:B------:R-:W-:Y:S01]  /*23960*/  HADD2.F32 R12, -RZ, R102.H1_H1 ;  /* 0x30000066ff0c7230 */ /* 0x000fe20000004100 */
[----:B------:R-:W-:Y:S01]  /*23970*/  FMUL.FTZ R19, R19, R13 ;  /* 0x0000000d13137220 */ /* 0x000fe20000410000 */
[----:B------:R-:W-:Y:S01]  /*23980*/  HADD2.F32 R18, -RZ, R18.H1_H1 ;  /* 0x30000012ff127230 */ /* 0x000fe20000004100 */
[----:B------:R-:W-:Y:S01]  /*23990*/  FFMA.FTZ R21, R24, R22, R15 ;  /* 0x0000001618157223 */ /* 0x000fe2000001000f */
[----:B------:R-:W-:Y:S01]  /*239a0*/  HADD2.F32 R15, -RZ, R48.H0_H0 ;  /* 0x20000030ff0f7230 */ /* 0x000fe20000004100 */
[----:B------:R-:W-:Y:S01]  /*239b0*/  FFMA.FTZ R22, R25, R11, R19 ;  /* 0x0000000b19167223 */ /* 0x000fe20000010013 */
[----:B------:R-:W-:Y:S01]  /*239c0*/  HADD2.F32 R19, -RZ, R35.H0_H0 ;  /* 0x20000023ff137230 */ /* 0x000fe20000004100 */
[----:B------:R-:W-:-:S02]  /*239d0*/  FMUL.FTZ R14, R16, R3 ;  /* 0x00000003100e7220 */ /* 0x000fc40000410000 */
[----:B------:R-:W-:Y:S01]  /*239e0*/  FFMA.FTZ R24, R25, R13, -R20 ;  /* 0x0000000d19187223 */ /* 0x000fe20000010814 */
[----:B------:R-:W-:Y:S01]  /*239f0*/  HADD2.F32 R13, -RZ, R53.H0_H0 ;  /* 0x20000035ff0d7230 */ /* 0x000fe20000004100 */
[-C--:B------:R-:W-:Y:S01]  /*23a00*/  FMUL.FTZ R11, R16, R12.reuse ;  /* 0x0000000c100b7220 */ /* 0x080fe20000410000 */
[----:B------:R-:W-:Y:S01]  /*23a10*/  HADD2.F32 R16, -RZ, R49.H0_H0 ;  /* 0x20000031ff107230 */ /* 0x000fe20000004100 */
[C---:B------:R-:W-:Y:S02]  /*23a20*/  FFMA.FTZ R20, R23.reuse, R12, -R14 ;  /* 0x0000000c17147223 */ /* 0x040fe4000001080e */
[----:B------:R-:W-:Y:S02]  /*23a30*/  FFMA.FTZ R23, R23, R3, R11 ;  /* 0x0000000317177223 */ /* 0x000fe4000001000b */
[----:B------:R-:W-:Y:S02]  /*23a40*/  FMUL.FTZ R12, R17, R15 ;  /* 0x0000000f110c7220 */ /* 0x000fe40000410000 */
[----:B------:R-:W-:-:S02]  /*23a50*/  FMUL.FTZ R14, R18, R19 ;  /* 0x00000013120e7220 */ /* 0x000fc40000410000 */
[----:B------:R-:W-:Y:S01]  /*23a60*/  FMUL.FTZ R11, R17, R13 ;  /* 0x0000000d110b7220 */ /* 0x000fe20000410000 */
[----:B------:R-:W-:Y:S01]  /*23a70*/  F2FP.PACK_AB R17, R32, R73 ;  /* 0x000000492011723e */ /* 0x000fe200000000ff */
[----:B------:R-:W-:Y:S02]  /*23a80*/  FMUL.FTZ R3, R18, R16 ;  /* 0x0000001012037220 */ /* 0x000fe40000410000 */
[C---:B------:R-:W-:Y:S01]  /*23a90*/  FFMA.FTZ R12, R26.reuse, R13, -R12 ;  /* 0x0000000d1a0c7223 */ /* 0x040fe2000001080c */
[----:B------:R-:W-:Y:S01]  /*23aa0*/  F2FP.PACK_AB R13, R31, R72 ;  /* 0x000000481f0d723e */ /* 0x000fe200000000ff */
[C---:B------:R-:W-:Y:S02]  /*23ab0*/  FFMA.FTZ R14, R27.reuse, R16, -R14 ;  /* 0x000000101b0e7223 */ /* 0x040fe4000001080e */
[----:B------:R-:W-:Y:S01]  /*23ac0*/  FFMA.FTZ R11, R26, R15, R11 ;  /* 0x0000000f1a0b7223 */ /* 0x000fe2000001000b */
[----:B------:R-:W-:Y:S01]  /*23ad0*/  F2FP.PACK_AB R16, R12, R24 ;  /* 0x000000180c10723e */ /* 0x000fe200000000ff */
[----:B------:R-:W-:Y:S01]  /*23ae0*/  FFMA.FTZ R3, R27, R19, R3 ;  /* 0x000000131b037223 */ /* 0x000fe20000010003 */
[----:B------:R-:W-:-:S02]  /*23af0*/  F2FP.PACK_AB R19, R30, R55 ;  /* 0x000000371e13723e */ /* 0x000fc400000000ff */
[----:B------:R-:W-:Y:S02]  /*23b00*/  F2FP.PACK_AB R18, R14, R20 ;  /* 0x000000140e12723e */ /* 0x000fe400000000ff */
[----:B------:R-:W-:Y:S02]  /*23b10*/  F2FP.PACK_AB R15, R21, R33 ;  /* 0x00000021150f723e */ /* 0x000fe400000000ff */
[----:B------:R-:W-:Y:S01]  /*23b20*/  F2FP.PACK_AB R12, R11, R22 ;  /* 0x000000160b0c723e */ /* 0x000fe200000000ff */
[----:B------:R1:W-:Y:S01]  /*23b30*/  ST.E.128 [R38.64], R16 ;  /* 0x0000001026007985 */ /* 0x0003e2000c101d04 */
[----:B------:R-:W-:-:S05]  /*23b40*/  F2FP.PACK_AB R14, R3, R23 ;  /* 0x00000017030e723e */ /* 0x000fca00000000ff */
[----:B------:R1:W-:Y:S02]  /*23b50*/  ST.E.128 [R36.64], R12 ;  /* 0x0000000c24007985 */ /* 0x0003e4000c101d04 */
.L_x_1428:
[----:B------:R-:W-:Y:S05]  /*23b60*/  BSYNC B0 ;  /* 0x0000000000007941 */ /* 0x000fea0003800000 */
.L_x_1427:
[----:B------:R-:W-:-:S04]  /*23b70*/  IADD3 R3, R54, 0x40, RZ ;  /* 0x0000004036037810 */ /* 0x000fc80007ffe0ff */
[----:B------:R-:W-:-:S13]  /*23b80*/  ISETP.GE.AND P0, PT, R3, R29, PT ;  /* 0x0000001d0300720c */ /* 0x000fda0003f06270 */
[----:B------:R-:W-:Y:S05]  /*23b90*/  @P0 BRA `(.L_x_1426) ;  /* 0x0000069000000947 */ /* 0x000fea0003800000 */
[----:B-1----:R-:W-:Y:S02]  /*23ba0*/  SHF.R.S32.HI R12, RZ, 0x1f, R3 ;  /* 0x0000001fff0c7819 */ /* 0x002fe40000011403 */
[----:B------:R-:W-:Y:S02]  /*23bb0*/  SHF.R.U32.HI R15, RZ, 0x3, R2 ;  /* 0x00000003ff0f7819 */ /* 0x000fe40000011602 */
[CC--:B------:R-:W-:Y:S02]  /*23bc0*/  LEA.HI R11, R12.reuse, R3.reuse, RZ, 0x3 ;  /* 0x000000030c0b7211 */ /* 0x0c0fe400078f18ff */
[----:B------:R-:W-:Y:S02]  /*23bd0*/  LEA.HI R3, R12, R3, RZ, 0x6 ;  /* 0x000000030c037211 */ /* 0x000fe400078f30ff */
[----:B------:R-:W-:Y:S02]  /*23be0*/  SHF.R.S32.HI R12, RZ, 0x3, R11 ;  /* 0x00000003ff0c7819 */ /* 0x000fe4000001140b */
[----:B------:R-:W-:-:S02]  /*23bf0*/  SHF.L.U32 R13, R3, 0x7, RZ ;  /* 0x00000007030d7819 */ /* 0x000fc400000006ff */
[----:B------:R-:W-:Y:S02]  /*23c00*/  LEA.HI R3, R29, R12, RZ, 0x1d ;  /* 0x0000000c1d037211 */ /* 0x000fe400078fe8ff */
[----:B------:R-:W-:Y:S02]  /*23c10*/  LOP3.LUT R12, R2, 0x38, R11, 0xf8, !PT ;  /* 0x00000038020c7812 */ /* 0x000fe400078ef80b */
[----:B------:R-:W-:Y:S02]  /*23c20*/  SHF.R.S32.HI R11, RZ, 0x1f, R3 ;  /* 0x0000001fff0b7819 */ /* 0x000fe40000011403 */
[----:B------:R-:W-:Y:S02]  /*23c30*/  LOP3.LUT R14, R13, 0xffffe000, RZ, 0xc0, !PT ;  /* 0xffffe0000d0e7812 */ /* 0x000fe400078ec0ff */
[----:B------:R-:W-:Y:S02]  /*23c40*/  SHF.L.U32 R13, R3, 0x3, RZ ;  /* 0x00000003030d7819 */ /* 0x000fe400000006ff */
[----:B------:R-:W-:-:S02]  /*23c50*/  LEA.HI R3, R11, R3, RZ, 0x3 ;  /* 0x000000030b037211 */ /* 0x000fc400078f18ff */
[----:B------:R-:W-:Y:S02]  /*23c60*/  LOP3.LUT R11, R2, 0x38, R13, 0xf8, !PT ;  /* 0x00000038020b7812 */ /* 0x000fe400078ef80d */
[----:B------:R-:W-:Y:S02]  /*23c70*/  SHF.L.U32 R2, R3, 0xa, RZ ;  /* 0x0000000a03027819 */ /* 0x000fe400000006ff */
[-C--:B------:R-:W-:Y:S02]  /*23c80*/  LOP3.LUT R3, R11, R15.reuse, RZ, 0x3c, !PT ;  /* 0x0000000f0b037212 */ /* 0x080fe400078e3cff */
[----:B------:R-:W-:Y:S02]  /*23c90*/  LOP3.LUT R2, R2, 0xffffe000, RZ, 0xc0, !PT ;  /* 0xffffe00002027812 */ /* 0x000fe400078ec0ff */
[----:B------:R-:W-:Y:S02]  /*23ca0*/  LOP3.LUT R12, R12, R15, RZ, 0x3c, !PT ;  /* 0x0000000f0c0c7212 */ /* 0x000fe400078e3cff */
[----:B------:R-:W-:-:S02]  /*23cb0*/  IADD3 R2, R3, R2, R28 ;  /* 0x0000000203027210 */ /* 0x000fc40007ffe01c */
[----:B------:R-:W-:-:S03]  /*23cc0*/  IADD3 R12, R12, R14, R28 ;  /* 0x0000000e0c0c7210 */ /* 0x000fc60007ffe01c */
[----:B-----5:R-:W-:-:S04]  /*23cd0*/  IMAD.WIDE.U32 R34, R2, 0x2, R50 ;  /* 0x0000000202227825 */ /* 0x020fc800078e0032 */
[----:B------:R-:W-:Y:S01]  /*23ce0*/  IMAD.WIDE.U32 R36, R12, 0x2, R50 ;  /* 0x000000020c247825 */ /* 0x000fe200078e0032 */
[----:B------:R-:W2:Y:S04]  /*23cf0*/  LD.E.128 R16, [R34.64] ;  /* 0x0000000422107980 */ /* 0x000ea8000c101d00 */
[----:B------:R-:W3:Y:S01]  /*23d00*/  LD.E.128 R12, [R36.64] ;  /* 0x00000004240c7980 */ /* 0x000ee2000c101d00 */
[--C-:B------:R-:W-:Y:S02]  /*23d10*/  HADD2.F32 R11, -RZ, R112.reuse.H0_H0 ;  /* 0x20000070ff0b7230 */ /* 0x100fe40000004100 */
[----:B------:R-:W-:Y:S01]  /*23d20*/  HADD2.F32 R2, -RZ, R112.H1_H1 ;  /* 0x30000070ff027230 */ /* 0x000fe20000004100 */
[----:B------:R-:W-:Y:S02]  /*23d30*/  SHF.R.U32.HI R30, RZ, 0x10, R41 ;  /* 0x00000010ff1e7819 */ /* 0x000fe40000011629 */
[----:B------:R-:W-:-:S02]  /*23d40*/  SHF.R.U32.HI R28, RZ, 0x10, R45 ;  /* 0x00000010ff1c7819 */ /* 0x000fc4000001162d */
[--C-:B------:R-:W-:Y:S01]  /*23d50*/  SHF.R.U64 R38, R42, 0x10, R43.reuse ;  /* 0x000000102a267819 */ /* 0x100fe2000000122b */
[----:B------:R-:W-:Y:S02]  /*23d60*/  HADD2.F32 R30, -RZ, R30.H0_H0 ;  /* 0x2000001eff1e7230 */ /* 0x000fe40000004100 */
[----:B------:R-:W-:Y:S01]  /*23d70*/  HADD2.F32 R28, -RZ, R28.H0_H0 ;  /* 0x2000001cff1c7230 */ /* 0x000fe20000004100 */
[----:B------:R-:W-:Y:S02]  /*23d80*/  SHF.R.U32.HI R31, RZ, 0x10, R43 ;  /* 0x00000010ff1f7819 */ /* 0x000fe4000001162b */
[----:B------:R-:W-:-:S03]  /*23d90*/  SHF.R.U32.HI R32, RZ, 0x10, R47 ;  /* 0x00000010ff207819 */ /* 0x000fc6000001162f */
[----:B------:R-:W-:Y:S01]  /*23da0*/  HADD2.F32 R31, -RZ, R31.H0_H0 ;  /* 0x2000001fff1f7230 */ /* 0x000fe20000004100 */
[----:B------:R-:W-:Y:S02]  /*23db0*/  SHF.R.U64 R39, R40, 0x10, R41 ;  /* 0x0000001028277819 */ /* 0x000fe40000001229 */
[----:B------:R-:W-:Y:S02]  /*23dc0*/  SHF.R.U64 R44, R44, 0x10, R45 ;  /* 0x000000102c2c7819 */ /* 0x000fe4000000122d */
[----:B------:R-:W-:Y:S01]  /*23dd0*/  SHF.R.U64 R40, R46, 0x10, R47 ;  /* 0x000000102e287819 */ /* 0x000fe2000000122f */
[----:B--2---:R-:W-:Y:S02]  /*23de0*/  HADD2.F32 R3, -RZ, R17.H0_H0 ;  /* 0x20000011ff037230 */ /* 0x004fe40000004100 */
[----:B---3--:R-:W-:-:S03]  /*23df0*/  HADD2.F32 R22, -RZ, R13.H0_H0 ;  /* 0x2000000dff167230 */ /* 0x008fc60000004100 */
[CC--:B------:R-:W-:Y:S01]  /*23e00*/  FMUL.FTZ R33, R3.reuse, R11.reuse ;  /* 0x0000000b03217220 */ /* 0x0c0fe20000410000 */
[----:B------:R-:W-:Y:S01]  /*23e10*/  HADD2.F32 R21, -RZ, R13.H1_H1 ;  /* 0x3000000dff157230 */ /* 0x000fe20000004100 */
[----:B------:R-:W-:Y:S01]  /*23e20*/  FMUL.FTZ R3, R3, R2 ;  /* 0x0000000203037220 */ /* 0x000fe20000410000 */
[----:B------:R-:W-:Y:S02]  /*23e30*/  HADD2.F32 R13, -RZ, R17.H1_H1 ;  /* 0x30000011ff0d7230 */ /* 0x000fe40000004100 */
[--C-:B------:R-:W-:Y:S01]  /*23e40*/  HADD2.F32 R25, -RZ, R12.reuse.H0_H0 ;  /* 0x2000000cff197230 */ /* 0x100fe20000004100 */
[----:B------:R-:W-:Y:S01]  /*23e50*/  FFMA.FTZ R42, R22, R11, R3 ;  /* 0x0000000b162a7223 */ /* 0x000fe20000010003 */
[----:B------:R-:W-:Y:S02]  /*23e60*/  HADD2.F32 R26, -RZ, R12.H1_H1 ;  /* 0x3000000cff1a7230 */ /* 0x000fe40000004100 */
[--C-:B------:R-:W-:Y:S02]  /*23e70*/  HADD2.F32 R24, -RZ, R14.reuse.H0_H0 ;  /* 0x2000000eff187230 */ /* 0x100fe40000004100 */
[----:B------:R-:W-:-:S02]  /*23e80*/  HADD2.F32 R27, -RZ, R14.H1_H1 ;  /* 0x3000000eff1b7230 */ /* 0x000fc40000004100 */
[--C-:B------:R-:W-:Y:S02]  /*23e90*/  HADD2.F32 R12, -RZ, R19.reuse.H0_H0 ;  /* 0x20000013ff0c7230 */ /* 0x100fe40000004100 */
[----:B------:R-:W-:Y:S02]  /*23ea0*/  HADD2.F32 R14, -RZ, R19.H1_H1 ;  /* 0x30000013ff0e7230 */ /* 0x000fe40000004100 */
[--C-:B------:R-:W-:Y:S02]  /*23eb0*/  HADD2.F32 R20, -RZ, R15.reuse.H0_H0 ;  /* 0x2000000fff147230 */ /* 0x100fe40000004100 */
[----:B------:R-:W-:Y:S02]  /*23ec0*/  HADD2.F32 R23, -RZ, R15.H1_H1 ;  /* 0x3000000fff177230 */ /* 0x000fe40000004100 */
[--C-:B------:R-:W-:Y:S02]  /*23ed0*/  HADD2.F32 R19, -RZ, R16.reuse.H0_H0 ;  /* 0x20000010ff137230 */ /* 0x100fe40000004100 */
[----:B------:R-:W-:-:S02]  /*23ee0*/  HADD2.F32 R17, -RZ, R16.H1_H1 ;  /* 0x30000010ff117230 */ /* 0x000fc40000004100 */
[--C-:B------:R-:W-:Y:S01]  /*23ef0*/  HADD2.F32 R3, -RZ, R113.reuse.H1_H1 ;  /* 0x30000071ff037230 */ /* 0x100fe20000004100 */
[----:B------:R-:W-:Y:S01]  /*23f00*/  FFMA.FTZ R43, R22, R2, -R33 ;  /* 0x00000002162b7223 */ /* 0x000fe20000010821 */
[--C-:B------:R-:W-:Y:S02]  /*23f10*/  HADD2.F32 R16, -RZ, R18.reuse.H0_H0 ;  /* 0x20000012ff107230 */ /* 0x100fe40000004100 */
[----:B------:R-:W-:Y:S01]  /*23f20*/  HADD2.F32 R15, -RZ, R18.H1_H1 ;  /* 0x30000012ff0f7230 */ /* 0x000fe20000004100 */
[C---:B------:R-:W-:Y:S01]  /*23f30*/  FMUL.FTZ R18, R13.reuse, R30 ;  /* 0x0000001e0d127220 */ /* 0x040fe20000410000 */
[----:B------:R-:W-:Y:S01]  /*23f40*/  HADD2.F32 R2, -RZ, R113.H0_H0 ;  /* 0x20000071ff027230 */ /* 0x000fe20000004100 */
[-C--:B------:R-:W-:Y:S02]  /*23f50*/  FMUL.FTZ R13, R13, R28.reuse ;  /* 0x0000001c0d0d7220 */ /* 0x080fe40000410000 */
[----:B------:R-:W-:Y:S02]  /*23f60*/  FMUL.FTZ R11, R12, R3 ;  /* 0x000000030c0b7220 */ /* 0x000fe40000410000 */
[----:B------:R-:W-:-:S02]  /*23f70*/  FFMA.FTZ R33, R21, R28, -R18 ;  /* 0x0000001c15217223 */ /* 0x000fc40000010812 */
[----:B------:R-:W-:Y:S01]  /*23f80*/  FFMA.FTZ R30, R21, R30, R13 ;  /* 0x0000001e151e7223 */ /* 0x000fe2000001000d */
[----:B------:R-:W-:Y:S01]  /*23f90*/  HADD2.F32 R13, -RZ, R32.H0_H0 ;  /* 0x20000020ff0d7230 */ /* 0x000fe20000004100 */
[-C--:B------:R-:W-:Y:S02]  /*23fa0*/  FMUL.FTZ R18, R12, R2.reuse ;  /* 0x000000020c127220 */ /* 0x080fe40000410000 */
[----:B------:R-:W-:Y:S02]  /*23fb0*/  FFMA.FTZ R32, R20, R2, R11 ;  /* 0x0000000214207223 */ /* 0x000fe4000001000b */
[----:B------:R-:W-:Y:S02]  /*23fc0*/  FMUL.FTZ R2, R14, R31 ;  /* 0x0000001f0e027220 */ /* 0x000fe40000410000 */
[----:B------:R-:W-:Y:S01]  /*23fd0*/  FFMA.FTZ R41, R20, R3, -R18 ;  /* 0x0000000314297223 */ /* 0x000fe20000010812 */
[----:B------:R-:W-:Y:S01]  /*23fe0*/  HADD2.F32 R3, -RZ, R114.H0_H0 ;  /* 0x20000072ff037230 */ /* 0x000fe20000004100 */
[----:B------:R-:W-:Y:S01]  /*23ff0*/  FFMA.FTZ R22, R23, R13, -R2 ;  /* 0x0000000d17167223 */ /* 0x000fe20000010802 */
[----:B------:R-:W-:-:S02]  /*24000*/  HADD2.F32 R12, -RZ, R115.H0_H0 ;  /* 0x20000073ff0c7230 */ /* 0x000fc40000004100 */
[----:B------:R-:W-:Y:S01]  /*24010*/  HADD2.F32 R2, -RZ, R114.H1_H1 ;  /* 0x30000072ff027230 */ /* 0x000fe20000004100 */
[C---:B------:R-:W-:Y:S01]  /*24020*/  FMUL.FTZ R18, R19.reuse, R3 ;  /* 0x0000000313127220 */ /* 0x040fe20000410000 */
[----:B------:R-:W-:Y:S01]  /*24030*/  HADD2.F32 R11, -RZ, R115.H1_H1 ;  /* 0x30000073ff0b7230 */ /* 0x000fe20000004100 */
[----:B------:R-:W-:Y:S02]  /*24040*/  FMUL.FTZ R14, R14, R13 ;  /* 0x0000000d0e0e7220 */ /* 0x000fe40000410000 */
[----:B------:R-:W-:Y:S02]  /*24050*/  FMUL.FTZ R19, R19, R12 ;  /* 0x0000000c13137220 */ /* 0x000fe40000410000 */
[----:B------:R-:W-:Y:S02]  /*24060*/  FMUL.FTZ R13, R16, R2 ;  /* 0x00000002100d7220 */ /* 0x000fe40000410000 */
[----:B------:R-:W-:Y:S01]  /*24070*/  FFMA.FTZ R23, R23, R31, R14 ;  /* 0x0000001f17177223 */ /* 0x000fe2000001000e */
[----:B------:R-:W-:Y:S01]  /*24080*/  HADD2.F32 R14, -RZ, R39.H0_H0 ;  /* 0x20000027ff0e7230 */ /* 0x000fe20000004100 */
[----:B------:R-:W-:-:S02]  /*24090*/  FFMA.FTZ R28, R25, R12, -R18 ;  /* 0x0000000c191c7223 */ /* 0x000fc40000010812 */
[----:B------:R-:W-:Y:S01]  /*240a0*/  FFMA.FTZ R21, R25, R3, R19 ;  /* 0x0000000319157223 */ /* 0x000fe20000010013 */
[----:B------:R-:W-:Y:S01]  /*240b0*/  HADD2.F32 R19, -RZ, R38.H0_H0 ;  /* 0x20000026ff137230 */ /* 0x000fe20000004100 */
[-C--:B------:R-:W-:Y:S01]  /*240c0*/  FMUL.FTZ R3, R16, R11.reuse ;  /* 0x0000000b10037220 */ /* 0x080fe20000410000 */
[----:B------:R-:W-:Y:S01]  /*240d0*/  HADD2.F32 R16, -RZ, R40.H0_H0 ;  /* 0x20000028ff107230 */ /* 0x000fe20000004100 */
[C---:B------:R-:W-:Y:S01]  /*240e0*/  FFMA.FTZ R18, R24.reuse, R11, -R13 ;  /* 0x0000000b18127223 */ /* 0x040fe2000001080d */
[----:B------:R-:W-:Y:S01]  /*240f0*/  HADD2.F32 R13, -RZ, R44.H0_H0 ;  /* 0x2000002cff0d7230 */ /* 0x000fe20000004100 */
[----:B------:R-:W-:Y:S02]  /*24100*/  FFMA.FTZ R20, R24, R2, R3 ;  /* 0x0000000218147223 */ /* 0x000fe40000010003 */
[----:B------:R-:W-:Y:S02]  /*24110*/  FMUL.FTZ R12, R17, R14 ;  /* 0x0000000e110c7220 */ /* 0x000fe40000410000 */
[----:B------:R-:W-:-:S02]  /*24120*/  FMUL.FTZ R3, R15, R19 ;  /* 0x000000130f037220 */ /* 0x000fc40000410000 */
[-C--:B------:R-:W-:Y:S02]  /*24130*/  FMUL.FTZ R11, R17, R13.reuse ;  /* 0x0000000d110b7220 */ /* 0x080fe40000410000 */
[-C--:B------:R-:W-:Y:S02]  /*24140*/  FMUL.FTZ R2, R15, R16.reuse ;  /* 0x000000100f027220 */ /* 0x080fe40000410000 */
[C---:B------:R-:W-:Y:S02]  /*24150*/  FFMA.FTZ R12, R26.reuse, R13, -R12 ;  /* 0x0000000d1a0c7223 */ /* 0x040fe4000001080c */
[C---:B------:R-:W-:Y:S02]  /*24160*/  FFMA.FTZ R3, R27.reuse, R16, -R3 ;  /* 0x000000101b037223 */ /* 0x040fe40000010803 */
[----:B------:R-:W-:Y:S02]  /*24170*/  FFMA.FTZ R11, R26, R14, R11 ;  /* 0x0000000e1a0b7223 */ /* 0x000fe4000001000b */
[----:B------:R-:W-:Y:S01]  /*24180*/  FFMA.FTZ R2, R27, R19, R2 ;  /* 0x000000131b027223 */ /* 0x000fe20000010002 */
[----:B------:R-:W-:-:S02]  /*24190*/  F2FP.PACK_AB R17, R33, R43 ;  /* 0x0000002b2111723e */ /* 0x000fc400000000ff */
[----:B------:R-:W-:Y:S02]  /*241a0*/  F2FP.PACK_AB R19, R22, R41 ;  /* 0x000000291613723e */ /* 0x000fe400000000ff */
[----:B------:R-:W-:Y:S02]  /*241b0*/  F2FP.PACK_AB R16, R12, R28 ;  /* 0x0000001c0c10723e */ /* 0x000fe400000000ff */
[----:B------:R-:W-:Y:S02]  /*241c0*/  F2FP.PACK_AB R18, R3, R18 ;  /* 0x000000120312723e */ /* 0x000fe400000000ff */
[----:B------:R-:W-:Y:S02]  /*241d0*/  F2FP.PACK_AB R13, R30, R42 ;  /* 0x0000002a1e0d723e */ /* 0x000fe400000000ff */
[----:B------:R-:W-:Y:S02]  /*241e0*/  F2FP.PACK_AB R15, R23, R32 ;  /* 0x00000020170f723e */ /* 0x000fe400000000ff */
[----:B------:R-:W-:-:S02]  /*241f0*/  F2FP.PACK_AB R12, R11, R21 ;  /* 0x000000150b0c723e */ /* 0x000fc400000000ff */
[----:B------:R-:W-:Y:S01]  /*24200*/  F2FP.PACK_AB R14, R2, R20 ;  /* 0x00000014020e723e */ /* 0x000fe200000000ff */
[----:B------:R1:W-:Y:S04]  /*24210*/  ST.E.128 [R36.64], R16 ;  /* 0x0000001024007985 */ /* 0x0003e8000c101d04 */
[----:B------:R1:W-:Y:S02]  /*24220*/  ST.E.128 [R34.64], R12 ;  /* 0x0000000c22007985 */ /* 0x0003e4000c101d04 */
.L_x_1426:
[----:B------:R-:W-:Y:S05]  /*24230*/  BSYNC B1 ;  /* 0x0000000000017941 */ /* 0x000fea0003800000 */
.L_x_1425:
[----:B------:R-:W-:Y:S01]  /*24240*/  IADD3 R2, R100, 0x20, RZ ;  /* 0x0000002064027810 */ /* 0x000fe20007ffe0ff */
[----:B------:R-:W-:Y:S03]  /*24250*/  BSSY B1, `(.L_x_1429) ;  /* 0x00000db000017945 */ /* 0x000fe60003800000 */
[----:B------:R-:W-:-:S13]  /*24260*/  ISETP.GE.AND P0, PT, R2, R101, PT ;  /* 0x000000650200720c */ /* 0x000fda0003f06270 */
[----:B------:R-:W-:Y:S05]  /*24270*/  @P0 BRA `(.L_x_1430) ;  /* 0x00000d8000000947 */ /* 0x000fea0003800000 */
[----:B------:R-:W-:Y:S01]  /*24280*/  ISETP.GE.AND P0, PT, R54, R29, PT ;  /* 0x0000001d3600720c */ /* 0x000fe20003f06270 */
[----:B------:R-:W-:Y:S01]  /*24290*/  IMAD.SHL.U32 R11, R2, 0x40, RZ ;  /* 0x00000040020b7824 */ /* 0x000fe200078e00ff */
[----:B------:R-:W-:Y:S01]  /*242a0*/  SHF.R.S32.HI R3, RZ, 0x1f, R2 ;  /* 0x0000001fff037819 */ /* 0x000fe20000011402 */
[----:B------:R-:W-:Y:S03]  /*242b0*/  BSSY B0, `(.L_x_1431) ;  /* 0x0000069000007945 */ /* 0x000fe60003800000 */
[----:B------:R-:W-:Y:S02]  /*242c0*/  LEA.HI R2, R3, R2, RZ, 0x3 ;  /* 0x0000000203027211 */ /* 0x000fe400078f18ff */
[----:B------:R-:W-:-:S03]  /*242d0*/  LOP3.LUT R22, R11, 0x1c0, RZ, 0xc0, !PT ;  /* 0x000001c00b167812 */ /* 0x000fc600078ec0ff */
[----:B------:R-:W-:Y:S01]  /*242e0*/  IMAD.SHL.U32 R2, R2, 0x40, RZ ;  /* 0x0000004002027824 */ /* 0x000fe200078e00ff */
[----:B------:R-:W-:-:S04]  /*242f0*/  SHF.R.U32.HI R48, RZ, 0x3, R22 ;  /* 0x00000003ff307819 */ /* 0x000fc80000011616 */
[----:B------:R-:W-:Y:S01]  /*24300*/  LOP3.LUT R30, R2, 0xfffffe00, RZ, 0xc0, !PT ;  /* 0xfffffe00021e7812 */ /* 0x000fe200078ec0ff */
[----:B------:R-:W-:Y:S05]  /*24310*/  @P0 BRA `(.L_x_1432) ;  /* 0x0000062000000947 */ /* 0x000fea0003800000 */
[----:B------:R-:W-:Y:S02]  /*24320*/  LEA.HI R11, R29, R52, RZ, 0x1d ;  /* 0x000000341d0b7211 */ /* 0x000fe400078fe8ff */
[----:B------:R-:W-:Y:S02]  /*24330*/  LOP3.LUT R2, R22, 0x38, R54, 0xf8, !PT ;  /* 0x0000003816027812 */ /* 0x000fe400078ef836 */
[----:B-1----:R-:W-:Y:S02]  /*24340*/  SHF.R.S32.HI R12, RZ, 0x1f, R11 ;  /* 0x0000001fff0c7819 */ /* 0x002fe4000001140b */
[----:B------:R-:W-:Y:S02]  /*24350*/  LOP3.LUT R3, R2, R48, RZ, 0x3c, !PT ;  /* 0x0000003002037212 */ /* 0x000fe400078e3cff */
[----:B------:R-:W-:Y:S02]  /*24360*/  SHF.L.U32 R2, R11, 0x3, RZ ;  /* 0x000000030b027819 */ /* 0x000fe400000006ff */
[----:B------:R-:W-:-:S02]  /*24370*/  LEA.HI R11, R12, R11, RZ, 0x3 ;  /* 0x0000000b0c0b7211 */ /* 0x000fc400078f18ff */
[----:B------:R-:W-:Y:S02]  /*24380*/  IADD3 R12, R30, R3, RZ ;  /* 0x000000031e0c7210 */ /* 0x000fe40007ffe0ff */
[----:B------:R-:W-:Y:S02]  /*24390*/  LOP3.LUT R3, R22, 0x38, R2, 0xf8, !PT ;  /* 0x0000003816037812 */ /* 0x000fe400078ef802 */
[----:B------:R-:W-:Y:S01]  /*243a0*/  SHF.L.U32 R2, R11, 0xa, RZ ;  /* 0x0000000a0b027819 */ /* 0x000fe200000006ff */
[----:B-----5:R-:W-:Y:S01]  /*243b0*/  IMAD.WIDE.U32 R38, R12, 0x2, R50 ;  /* 0x000000020c267825 */ /* 0x020fe200078e0032 */
[----:B------:R-:W-:Y:S02]  /*243c0*/  LOP3.LUT R3, R3, R48, RZ, 0x3c, !PT ;  /* 0x0000003003037212 */ /* 0x000fe400078e3cff */
[----:B------:R-:W-:Y:S02]  /*243d0*/  LOP3.LUT R2, R2, 0xffffe000, RZ, 0xc0, !PT ;  /* 0xffffe00002027812 */ /* 0x000fe400078ec0ff */
[----:B------:R-:W2:Y:S02]  /*243e0*/  LD.E.128 R12, [R38.64] ;  /* 0x00000004260c7980 */ /* 0x000ea4000c101d00 */
[----:B------:R-:W-:-:S05]  /*243f0*/  IADD3 R2, R3, R2, R30 ;  /* 0x0000000203027210 */ /* 0x000fca0007ffe01e */
[----:B------:R-:W-:-:S05]  /*24400*/  IMAD.WIDE.U32 R34, R2, 0x2, R50 ;  /* 0x0000000202227825 */ /* 0x000fca00078e0032 */
[----:B------:R-:W3:Y:S01]  /*24410*/  LD.E.128 R16, [R34.64] ;  /* 0x0000000422107980 */ /* 0x000ee2000c101d00 */
[----:B------:R-:W-:Y:S01]  /*24420*/  SHF.R.U32.HI R32, RZ, 0x10, R61 ;  /* 0x00000010ff207819 */ /* 0x000fe2000001163d */
[--C-:B------:R-:W-:Y:S01]  /*24430*/  HADD2.F32 R11, -RZ, R116.reuse.H0_H0 ;  /* 0x20000074ff0b7230 */ /* 0x100fe20000004100 */
[----:B------:R-:W-:Y:S01]  /*24440*/  SHF.R.U32.HI R31, RZ, 0x10, R57 ;  /* 0x00000010ff1f7819 */ /* 0x000fe20000011639 */
[----:B------:R-:W-:Y:S01]  /*24450*/  HADD2.F32 R2, -RZ, R116.H1_H1 ;  /* 0x30000074ff027230 */ /* 0x000fe20000004100 */
[----:B------:R-:W-:Y:S01]  /*24460*/  SHF.R.U32.HI R36, RZ, 0x10, R63 ;  /* 0x00000010ff247819 */ /* 0x000fe2000001163f */
[----:B------:R-:W-:Y:S01]  /*24470*/  HADD2.F32 R32, -RZ, R32.H0_H0 ;  /* 0x20000020ff207230 */ /* 0x000fe20000004100 */
[----:B------:R-:W-:Y:S01]  /*24480*/  SHF.R.U32.HI R33, RZ, 0x10, R59 ;  /* 0x00000010ff217819 */ /* 0x000fe2000001163b */
[----:B------:R-:W-:Y:S01]  /*24490*/  HADD2.F32 R31, -RZ, R31.H0_H0 ;  /* 0x2000001fff1f7230 */ /* 0x000fe20000004100 */
[----:B------:R-:W-:Y:S02]  /*244a0*/  SHF.R.U64 R40, R60, 0x10, R61 ;  /* 0x000000103c287819 */ /* 0x000fe4000000123d */
[----:B------:R-:W-:-:S02]  /*244b0*/  SHF.R.U64 R42, R62, 0x10, R63 ;  /* 0x000000103e2a7819 */ /* 0x000fc4000000123f */
[----:B------:R-:W-:Y:S02]  /*244c0*/  SHF.R.U64 R41, R56, 0x10, R57 ;  /* 0x0000001038297819 */ /* 0x000fe40000001239 */
[----:B------:R-:W-:Y:S01]  /*244d0*/  SHF.R.U64 R43, R58, 0x10, R59 ;  /* 0x000000103a2b7819 */ /* 0x000fe2000000123b */
[----:B--2---:R-:W-:Y:S02]  /*244e0*/  HADD2.F32 R20, -RZ, R13.H0_H0 ;  /* 0x2000000dff147230 */ /* 0x004fe40000004100 */
[--C-:B------:R-:W-:Y:S02]  /*244f0*/  HADD2.F32 R24, -RZ, R12.reuse.H0_H0 ;  /* 0x2000000cff187230 */ /* 0x100fe40000004100 */
[----:B------:R-:W-:Y:S02]  /*24500*/  HADD2.F32 R27, -RZ, R12.H1_H1 ;  /* 0x3000000cff1b7230 */ /* 0x000fe40000004100 */
[--C-:B------:R-:W-:Y:S02]  /*24510*/  HADD2.F32 R26, -RZ, R14.reuse.H0_H0 ;  /* 0x2000000eff1a7230 */ /* 0x100fe40000004100 */
[----:B------:R-:W-:-:S02]  /*24520*/  HADD2.F32 R28, -RZ, R14.H1_H1 ;  /* 0x3000000eff1c7230 */ /* 0x000fc40000004100 */
[----:B------:R-:W-:Y:S02]  /*24530*/  HADD2.F32 R23, -RZ, R15.H0_H0 ;  /* 0x2000000fff177230 */ /* 0x000fe40000004100 */
[--C-:B---3--:R-:W-:Y:S02]  /*24540*/  HADD2.F32 R3, -RZ, R17.reuse.H0_H0 ;  /* 0x20000011ff037230 */ /* 0x108fe40000004100 */
[----:B------:R-:W-:Y:S02]  /*24550*/  HADD2.F32 R12, -RZ, R17.H1_H1 ;  /* 0x30000011ff0c7230 */ /* 0x000fe40000004100 */
[----:B------:R-:W-:Y:S01]  /*24560*/  HADD2.F32 R25, -RZ, R15.H1_H1 ;  /* 0x3000000fff197230 */ /* 0x000fe20000004100 */
[CC--:B------:R-:W-:Y:S01]  /*24570*/  FMUL.FTZ R37, R3.reuse, R11.reuse ;  /* 0x0000000b03257220 */ /* 0x0c0fe20000410000 */
[----:B------:R-:W-:Y:S01]  /*24580*/  HADD2.F32 R21, -RZ, R13.H1_H1 ;  /* 0x3000000dff157230 */ /* 0x000fe20000004100 */
[-C--:B------:R-:W-:Y:S01]  /*24590*/  FMUL.FTZ R3, R3, R2.reuse ;  /* 0x0000000203037220 */ /* 0x080fe20000410000 */
[--C-:B------:R-:W-:Y:S01]  /*245a0*/  HADD2.F32 R15, -RZ, R19.reuse.H0_H0 ;  /* 0x20000013ff0f7230 */ /* 0x100fe20000004100 */
[----:B------:R-:W-:Y:S01]  /*245b0*/  FFMA.FTZ R47, R20, R2, -R37 ;  /* 0x00000002142f7223 */ /* 0x000fe20000010825 */
[----:B------:R-:W-:Y:S01]  /*245c0*/  HADD2.F32 R14, -RZ, R19.H1_H1 ;  /* 0x30000013ff0e7230 */ /* 0x000fe20000004100 */
[----:B------:R-:W-:Y:S01]  /*245d0*/  FMUL.FTZ R19, R12, R32 ;  /* 0x000000200c137220 */ /* 0x000fe20000410000 */
[----:B------:R-:W-:Y:S01]  /*245e0*/  HADD2.F32 R13, -RZ, R16.H0_H0 ;  /* 0x20000010ff0d7230 */ /* 0x000fe20000004100 */
[----:B------:R-:W-:Y:S01]  /*245f0*/  FFMA.FTZ R46, R20, R11, R3 ;  /* 0x0000000b142e7223 */ /* 0x000fe20000010003 */
[--C-:B------:R-:W-:Y:S01]  /*24600*/  HADD2.F32 R2, -RZ, R117.reuse.H0_H0 ;  /* 0x20000075ff027230 */ /* 0x100fe20000004100 */
[-C--:B------:R-:W-:Y:S01]  /*24610*/  FFMA.FTZ R37, R21, R31.reuse, -R19 ;  /* 0x0000001f15257223 */ /* 0x080fe20000010813 */
[----:B------:R-:W-:Y:S01]  /*24620*/  HADD2.F32 R3, -RZ, R118.H0_H0 ;  /* 0x20000076ff037230 */ /* 0x000fe20000004100 */
[----:B------:R-:W-:Y:S01]  /*24630*/  FMUL.FTZ R11, R12, R31 ;  /* 0x0000001f0c0b7220 */ /* 0x000fe20000410000 */
[----:B------:R-:W-:Y:S01]  /*24640*/  HADD2.F32 R17, -RZ, R16.H1_H1 ;  /* 0x30000010ff117230 */ /* 0x000fe20000004100 */
[C---:B------:R-:W-:Y:S01]  /*24650*/  FMUL.FTZ R19, R13.reuse, R2 ;  /* 0x000000020d137220 */ /* 0x040fe20000410000 */
[----:B------:R-:W-:Y:S01]  /*24660*/  HADD2.F32 R16, -RZ, R18.H0_H0 ;  /* 0x20000012ff107230 */ /* 0x000fe20000004100 */
[-C--:B------:R-:W-:Y:S01]  /*24670*/  FMUL.FTZ R13, R13, R3.reuse ;  /* 0x000000030d0d7220 */ /* 0x080fe20000410000 */
[----:B------:R-:W-:Y:S01]  /*24680*/  HADD2.F32 R12, -RZ, R117.H1_H1 ;  /* 0x30000075ff0c7230 */ /* 0x000fe20000004100 */
[----:B------:R-:W-:Y:S01]  /*24690*/  FFMA.FTZ R31, R21, R32, R11 ;  /* 0x00000020151f7223 */ /* 0x000fe2000001000b */
[--C-:B------:R-:W-:Y:S01]  /*246a0*/  HADD2.F32 R11, -RZ, R119.reuse.H0_H0 ;  /* 0x20000077ff0b7230 */ /* 0x100fe20000004100 */
[C---:B------:R-:W-:Y:S01]  /*246b0*/  FFMA.FTZ R44, R24.reuse, R2, R13 ;  /* 0x00000002182c7223 */ /* 0x040fe2000001000d */
[----:B------:R-:W-:Y:S01]  /*246c0*/  HADD2.F32 R2, -RZ, R118.H1_H1 ;  /* 0x30000076ff027230 */ /* 0x000fe20000004100 */
[----:B------:R-:W-:Y:S01]  /*246d0*/  FFMA.FTZ R45, R24, R3, -R19 ;  /* 0x00000003182d7223 */ /* 0x000fe20000010813 */
[----:B------:R-:W-:Y:S01]  /*246e0*/  HADD2.F32 R3, -RZ, R119.H1_H1 ;  /* 0x30000077ff037230 */ /* 0x000fe20000004100 */
[C---:B------:R-:W-:Y:S01]  /*246f0*/  FMUL.FTZ R13, R16.reuse, R12 ;  /* 0x0000000c100d7220 */ /* 0x040fe20000410000 */
[----:B------:R-:W-:Y:S01]  /*24700*/  HADD2.F32 R24, -RZ, R36.H0_H0 ;  /* 0x20000024ff187230 */ /* 0x000fe20000004100 */
[-C--:B------:R-:W-:Y:S01]  /*24710*/  FMUL.FTZ R16, R16, R11.reuse ;  /* 0x0000000b10107220 */ /* 0x080fe20000410000 */
[----:B------:R-:W-:Y:S01]  /*24720*/  HADD2.F32 R20, -RZ, R33.H0_H0 ;  /* 0x20000021ff147230 */ /* 0x000fe20000004100 */
[----:B------:R-:W-:Y:S01]  /*24730*/  FFMA.FTZ R32, R26, R11, -R13 ;  /* 0x0000000b1a207223 */ /* 0x000fe2000001080d */
[----:B------:R-:W-:Y:S01]  /*24740*/  HADD2.F32 R18, -RZ, R18.H1_H1 ;  /* 0x30000012ff127230 */ /* 0x000fe20000004100 */
[C---:B------:R-:W-:Y:S01]  /*24750*/  FMUL.FTZ R13, R15.reuse, R2 ;  /* 0x000000020f0d7220 */ /* 0x040fe20000410000 */
[----:B------:R-:W-:Y:S01]  /*24760*/  HADD2.F32 R21, -RZ, R42.H0_H0 ;  /* 0x2000002aff157230 */ /* 0x000fe20000004100 */
[----:B------:R-:W-:-:S02]  /*24770*/  FMUL.FTZ R15, R15, R3 ;  /* 0x000000030f0f7220 */ /* 0x000fc40000410000 */
[----:B------:R-:W-:Y:S02]  /*24780*/  FMUL.FTZ R11, R14, R24 ;  /* 0x000000180e0b7220 */ /* 0x000fe40000410000 */
[C---:B------:R-:W-:Y:S02]  /*24790*/  FFMA.FTZ R19, R23.reuse, R3, -R13 ;  /* 0x0000000317137223 */ /* 0x040fe4000001080d */
[----:B------:R-:W-:Y:S01]  /*247a0*/  FFMA.FTZ R26, R26, R12, R16 ;  /* 0x0000000c1a1a7223 */ /* 0x000fe20000010010 */
[----:B------:R-:W-:Y:S01]  /*247b0*/  HADD2.F32 R16, -RZ, R40.H0_H0 ;  /* 0x20000028ff107230 */ /* 0x000fe20000004100 */
[----:B------:R-:W-:Y:S01]  /*247c0*/  FFMA.FTZ R23, R23, R2, R15 ;  /* 0x0000000217177223 */ /* 0x000fe2000001000f */
[----:B------:R-:W-:Y:S01]  /*247d0*/  HADD2.F32 R15, -RZ, R41.H0_H0 ;  /* 0x20000029ff0f7230 */ /* 0x000fe20000004100 */
[-C--:B------:R-:W-:Y:S02]  /*247e0*/  FMUL.FTZ R3, R14, R20.reuse ;  /* 0x000000140e037220 */ /* 0x080fe40000410000 */
[----:B------:R-:W-:Y:S01]  /*247f0*/  FFMA.FTZ R2, R25, R20, -R11 ;  /* 0x0000001419027223 */ /* 0x000fe2000001080b */
[----:B------:R-:W-:Y:S01]  /*24800*/  HADD2.F32 R20, -RZ, R43.H0_H0 ;  /* 0x2000002bff147230 */ /* 0x000fe20000004100 */
[----:B------:R-:W-:-:S02]  /*24810*/  FMUL.FTZ R11, R17, R16 ;  /* 0x00000010110b7220 */ /* 0x000fc40000410000 */
[----:B------:R-:W-:Y:S01]  /*24820*/  FMUL.FTZ R14, R18, R21 ;  /* 0x00000015120e7220 */ /* 0x000fe20000410000 */
[----:B------:R-:W-:Y:S01]  /*24830*/  F2FP.PACK_AB R19, R2, R19 ;  /* 0x000000130213723e */ /* 0x000fe200000000ff */
[----:B------:R-:W-:Y:S01]  /*24840*/  FMUL.FTZ R12, R17, R15 ;  /* 0x0000000f110c7220 */ /* 0x000fe20000410000 */
[----:B------:R-:W-:Y:S01]  /*24850*/  F2FP.PACK_AB R17, R37, R47 ;  /* 0x0000002f2511723e */ /* 0x000fe200000000ff */
[-C--:B------:R-:W-:Y:S02]  /*24860*/  FMUL.FTZ R13, R18, R20.reuse ;  /* 0x00000014120d7220 */ /* 0x080fe40000410000 */
[----:B------:R-:W-:Y:S02]  /*24870*/  FFMA.FTZ R11, R27, R15, -R11 ;  /* 0x0000000f1b0b7223 */ /* 0x000fe4000001080b */
[----:B------:R-:W-:Y:S02]  /*24880*/  FFMA.FTZ R14, R28, R20, -R14 ;  /* 0x000000141c0e7223 */ /* 0x000fe4000001080e */
[----:B------:R-:W-:-:S02]  /*24890*/  FFMA.FTZ R3, R25, R24, R3 ;  /* 0x0000001819037223 */ /* 0x000fc40000010003 */
[----:B------:R-:W-:Y:S01]  /*248a0*/  FFMA.FTZ R12, R27, R16, R12 ;  /* 0x000000101b0c7223 */ /* 0x000fe2000001000c */
[----:B------:R-:W-:Y:S01]  /*248b0*/  F2FP.PACK_AB R16, R11, R45 ;  /* 0x0000002d0b10723e */ /* 0x000fe200000000ff */
[----:B------:R-:W-:Y:S01]  /*248c0*/  FFMA.FTZ R20, R28, R21, R13 ;  /* 0x000000151c147223 */ /* 0x000fe2000001000d */
[----:B------:R-:W-:Y:S02]  /*248d0*/  F2FP.PACK_AB R18, R14, R32 ;  /* 0x000000200e12723e */ /* 0x000fe400000000ff */
[----:B------:R-:W-:Y:S02]  /*248e0*/  F2FP.PACK_AB R15, R3, R23 ;  /* 0x00000017030f723e */ /* 0x000fe400000000ff */
[----:B------:R-:W-:Y:S01]  /*248f0*/  F2FP.PACK_AB R13, R31, R46 ;  /* 0x0000002e1f0d723e */ /* 0x000fe200000000ff */
[----:B------:R1:W-:Y:S01]  /*24900*/  ST.E.128 [R38.64], R16 ;  /* 0x0000001026007985 */ /* 0x0003e2000c101d04 */
[----:B------:R-:W-:Y:S02]  /*24910*/  F2FP.PACK_AB R12, R12, R44 ;  /* 0x0000002c0c0c723e */ /* 0x000fe400000000ff */
[----:B------:R-:W-:-:S05]  /*24920*/  F2FP.PACK_AB R14, R20, R26 ;  /* 0x0000001a140e723e */ /* 0x000fca00000000ff */
[----:B------:R1:W-:Y:S02]  /*24930*/  ST.E.128 [R34.64], R12 ;  /* 0x0000000c22007985 */ /* 0x0003e4000c101d04 */
.L_x_1432:
[----:B------:R-:W-:Y:S05]  /*24940*/  BSYNC B0 ;  /* 0x0000000000007941 */ /* 0x000fea0003800000 */
.L_x_1431:
[----:B------:R-:W-:-:S04]  /*24950*/  IADD3 R2, R54, 0x40, RZ ;  /* 0x0000004036027810 */ /* 0x000fc80007ffe0ff */
[----:B------:R-:W-:-:S13]  /*24960*/  ISETP.GE.AND P0, PT, R2, R29, PT ;  /* 0x0000001d0200720c */ /* 0x000fda0003f06270 */
[----:B------:R-:W-:Y:S05]  /*24970*/  @P0 BRA `(.L_x_1430) ;  /* 0x0000068000000947 */ /* 0x000fea0003800000 */
[----:B------:R-:W-:-:S04]  /*24980*/  SHF.R.S32.HI R11, RZ, 0x1f, R2 ;  /* 0x0000001fff0b7819 */ /* 0x000fc80000011402 */
[CC--:B------:R-:W-:Y:S02]  /*24990*/  LEA.HI R3, R11.reuse, R2.reuse, RZ, 0x3 ;  /* 0x000000020b037211 */ /* 0x0c0fe400078f18ff */
[----:B------:R-:W-:Y:S02]  /*249a0*/  LEA.HI R2, R11, R2, RZ, 0x6 ;  /* 0x000000020b027211 */ /* 0x000fe400078f30ff */
[--C-:B------:R-:W-:Y:S02]  /*249b0*/  SHF.R.S32.HI R11, RZ, 0x3, R3.reuse ;  /* 0x00000003ff0b7819 */ /* 0x100fe40000011403 */
[----:B-1----:R-:W-:Y:S02]  /*249c0*/  SHF.L.U32 R12, R2, 0x7, RZ ;  /* 0x00000007020c7819 */ /* 0x002fe400000006ff */
[----:B------:R-:W-:Y:S02]  /*249d0*/  LEA.HI R2, R29, R11, RZ, 0x1d ;  /* 0x0000000b1d027211 */ /* 0x000fe400078fe8ff */
[----:B------:R-:W-:-:S02]  /*249e0*/  LOP3.LUT R11, R22, 0x38, R3, 0xf8, !PT ;  /* 0x00000038160b7812 */ /* 0x000fc400078ef803 */
[----:B------:R-:W-:Y:S02]  /*249f0*/  SHF.R.S32.HI R3, RZ, 0x1f, R2 ;  /* 0x0000001fff037819 */ /* 0x000fe40000011402 */
[----:B------:R-:W-:Y:S02]  /*24a00*/  LOP3.LUT R13, R12, 0xffffe000, RZ, 0xc0, !PT ;  /* 0xffffe0000c0d7812 */ /* 0x000fe400078ec0ff */
[----:B------:R-:W-:Y:S02]  /*24a10*/  SHF.L.U32 R12, R2, 0x3, RZ ;  /* 0x00000003020c7819 */ /* 0x000fe400000006ff */
[----:B------:R-:W-:Y:S02]  /*24a20*/  LEA.HI R2, R3, R2, RZ, 0x3 ;  /* 0x0000000203027211 */ /* 0x000fe400078f18ff */
[----:B------:R-:W-:Y:S02]  /*24a30*/  LOP3.LUT R3, R22, 0x38, R12, 0xf8, !PT ;  /* 0x0000003816037812 */ /* 0x000fe400078ef80c */
[----:B------:R-:W-:-:S02]  /*24a40*/  SHF.L.U32 R2, R2, 0xa, RZ ;  /* 0x0000000a02027819 */ /* 0x000fc400000006ff */
[-C--:B------:R-:W-:Y:S02]  /*24a50*/  LOP3.LUT R3, R3, R48.reuse, RZ, 0x3c, !PT ;  /* 0x0000003003037212 */ /* 0x080fe400078e3cff */
[----:B------:R-:W-:Y:S02]  /*24a60*/  LOP3.LUT R2, R2, 0xffffe000, RZ, 0xc0, !PT ;  /* 0xffffe00002027812 */ /* 0x000fe400078ec0ff */
[----:B------:R-:W-:Y:S02]  /*24a70*/  LOP3.LUT R11, R11, R48, RZ, 0x3c, !PT ;  /* 0x000000300b0b7212 */ /* 0x000fe400078e3cff */
[--C-:B------:R-:W-:Y:S02]  /*24a80*/  IADD3 R2, R3, R2, R30.reuse ;  /* 0x0000000203027210 */ /* 0x100fe40007ffe01e */
        /* <DEDUP_REMOVED lines=8> */
[----:B------:R-:W-:-:S03]  /*24b10*/  SHF.R.U32.HI R28, RZ, 0x10, R69 ;  /* 0x00000010ff1c7819 */ /* 0x000fc60000011645 */
[----:B------:R-:W-:Y:S02]  /*24b20*/  HADD2.F32 R30, -RZ, R30.H0_H0 ;  /* 0x2000001eff1e7230 */ /* 0x000fe40000004100 */
[----:B------:R-:W-:Y:S01]  /*24b30*/  HADD2.F32 R28, -RZ, R28.H0_H0 ;  /* 0x2000001cff1c7230 */ /* 0x000fe20000004100 */
[----:B------:R-:W-:Y:S02]  /*24b40*/  SHF.R.U32.HI R31, RZ, 0x10, R67 ;  /* 0x00000010ff1f7819 */ /* 0x000fe40000011643 */
[----:B------:R-:W-:-:S03]  /*24b50*/  SHF.R.U32.HI R32, RZ, 0x10, R71 ;  /* 0x00000010ff207819 */ /* 0x000fc60000011647 */
[----:B------:R-:W-:Y:S01]  /*24b60*/  HADD2.F32 R31, -RZ, R31.H0_H0 ;  /* 0x2000001fff1f7230 */ /* 0x000fe20000004100 */
[----:B------:R-:W-:Y:S02]  /*24b70*/  SHF.R.U64 R38, R64, 0x10, R65 ;  /* 0x0000001040267819 */ /* 0x000fe40000001241 */
        /* <DEDUP_REMOVED lines=72> */
.L_x_1430:
[----:B------:R-:W-:Y:S05]  /*25000*/  BSYNC B1 ;  /* 0x0000000000017941 */ /* 0x000fea0003800000 */
.L_x_1429:
[----:B------:R-:W-:Y:S01]  /*25010*/  IADD3 R2, R100, 0x40, RZ ;  /* 0x0000004064027810 */ /* 0x000fe20007ffe0ff */
[----:B------:R-:W-:Y:S03]  /*25020*/  BSSY B1, `(.L_x_1433) ;  /* 0x00000db000017945 */ /* 0x000fe60003800000 */
[----:B------:R-:W-:-:S13]  /*25030*/  ISETP.GE.AND P0, PT, R2, R101, PT ;  /* 0x000000650200720c */ /* 0x000fda0003f06270 */
[----:B------:R-:W-:Y:S05]  /*25040*/  @P0 BRA `(.L_x_1434) ;  /* 0x00000d8000000947 */ /* 0x000fea0003800000 */
[----:B------:R-:W-:Y:S01]  /*25050*/  ISETP.GE.AND P0, PT, R54, R29, PT ;  /* 0x0000001d3600720c */ /* 0x000fe20003f06270 */
[----:B------:R-:W-:Y:S01]  /*25060*/  IMAD.SHL.U32 R11, R2, 0x40, RZ ;  /* 0x00000040020b7824 */ /* 0x000fe200078e00ff */
[----:B------:R-:W-:Y:S01]  /*25070*/  SHF.R.S32.HI R3, RZ, 0x1f, R2 ;  /* 0x0000001fff037819 */ /* 0x000fe20000011402 */
[----:B------:R-:W-:Y:S01]  /*25080*/  BSSY B0, `(.L_x_1435) ;  /* 0x000006a000007945 */ /* 0x000fe20003800000 */
[----:B------:R-:W-:Y:S02]  /*25090*/  SHF.R.U32.HI R48, RZ, 0x3, R29 ;  /* 0x00000003ff307819 */ /* 0x000fe4000001161d */
[----:B------:R-:W-:Y:S02]  /*250a0*/  LEA.HI R2, R3, R2, RZ, 0x3 ;  /* 0x0000000203027211 */ /* 0x000fe400078f18ff */
[----:B------:R-:W-:-:S03]  /*250b0*/  LOP3.LUT R21, R11, 0x1c0, RZ, 0xc0, !PT ;  /* 0x000001c00b157812 */ /* 0x000fc600078ec0ff */
[----:B------:R-:W-:Y:S01]  /*250c0*/  IMAD.SHL.U32 R2, R2, 0x40, RZ ;  /* 0x0000004002027824 */ /* 0x000fe200078e00ff */
[----:B------:R-:W-:-:S04]  /*250d0*/  SHF.R.U32.HI R49, RZ, 0x3, R21 ;  /* 0x00000003ff317819 */ /* 0x000fc80000011615 */
[----:B------:R-:W-:Y:S01]  /*250e0*/  LOP3.LUT R30, R2, 0xfffffe00, RZ, 0xc0, !PT ;  /* 0xfffffe00021e7812 */ /* 0x000fe200078ec0ff */
[----:B------:R-:W-:Y:S05]  /*250f0*/  @P0 BRA `(.L_x_1436) ;  /* 0x0000062000000947 */ /* 0x000fea0003800000 */
[----:B------:R-:W-:Y:S02]  /*25100*/  IADD3 R11, R52, R48, RZ ;  /* 0x00000030340b7210 */ /* 0x000fe40007ffe0ff */
        /* <DEDUP_REMOVED lines=97> */
.L_x_1436:
[----:B------:R-:W-:Y:S05]  /*25720*/  BSYNC B0 ;  /* 0x0000000000007941 */ /* 0x000fea0003800000 */
.L_x_1435:
[----:B------:R-:W-:-:S04]  /*25730*/  IADD3 R3, R54, 0x40, RZ ;  /* 0x0000004036037810 */ /* 0x000fc80007ffe0ff */
[----:B------:R-:W-:-:S13]  /*25740*/  ISETP.GE.AND P0, PT, R3, R29, PT ;  /* 0x0000001d0300720c */ /* 0x000fda0003f06270 */
[----:B------:R-:W-:Y:S05]  /*25750*/  @P0 BRA `(.L_x_1434) ;  /* 0x0000067000000947 */ /* 0x000fea0003800000 */
[----:B------:R-:W-:-:S04]  /*25760*/  SHF.R.S32.HI R11, RZ, 0x1f, R3 ;  /* 0x0000001fff0b7819 */ /* 0x000fc80000011403 */
[CC--:B------:R-:W-:Y:S02]  /*25770*/  LEA.HI R2, R11.reuse, R3.reuse, RZ, 0x6 ;  /* 0x000000030b027211 */ /* 0x0c0fe400078f30ff */
[----:B------:R-:W-:Y:S02]  /*25780*/  LEA.HI R3, R11, R3, RZ, 0x3 ;  /* 0x000000030b037211 */ /* 0x000fe400078f18ff */
[----:B------:R-:W-:Y:S02]  /*25790*/  SHF.L.U32 R11, R2, 0x7, RZ ;  /* 0x00000007020b7819 */ /* 0x000fe400000006ff */
[----:B------:R-:W-:Y:S02]  /*257a0*/  LEA.HI.SX32 R2, R3, R48, 0x1d ;  /* 0x0000003003027211 */ /* 0x000fe400078feaff */
[----:B-1----:R-:W-:Y:S02]  /*257b0*/  LOP3.LUT R12, R21, 0x38, R3, 0xf8, !PT ;  /* 0x00000038150c7812 */ /* 0x002fe400078ef803 */
[----:B------:R-:W-:-:S02]  /*257c0*/  SHF.R.S32.HI R3, RZ, 0x1f, R2 ;  /* 0x0000001fff037819 */ /* 0x000fc40000011402 */
[----:B------:R-:W-:Y:S02]  /*257d0*/  LOP3.LUT R13, R11, 0xffffe000, RZ, 0xc0, !PT ;  /* 0xffffe0000b0d7812 */ /* 0x000fe400078ec0ff */
[----:B------:R-:W-:Y:S02]  /*257e0*/  LOP3.LUT R11, R12, R49, RZ, 0x3c, !PT ;  /* 0x000000310c0b7212 */ /* 0x000fe400078e3cff */
[----:B------:R-:W-:Y:S02]  /*257f0*/  SHF.L.U32 R12, R2, 0x3, RZ ;  /* 0x00000003020c7819 */ /* 0x000fe400000006ff */
[----:B------:R-:W-:Y:S02]  /*25800*/  LEA.HI R2, R3, R2, RZ, 0x3 ;  /* 0x0000000203027211 */ /* 0x000fe400078f18ff */
[----:B------:R-:W-:Y:S02]  /*25810*/  LOP3.LUT R3, R21, 0x38, R12, 0xf8, !PT ;  /* 0x0000003815037812 */ /* 0x000fe400078ef80c */
[----:B------:R-:W-:-:S02]  /*25820*/  SHF.L.U32 R2, R2, 0xa, RZ ;  /* 0x0000000a02027819 */ /* 0x000fc400000006ff */
[----:B------:R-:W-:Y:S02]  /*25830*/  LOP3.LUT R3, R3, R49, RZ, 0x3c, !PT ;  /* 0x0000003103037212 */ /* 0x000fe400078e3cff */
[----:B------:R-:W-:Y:S02]  /*25840*/  LOP3.LUT R2, R2, 0xffffe000, RZ, 0xc0, !PT ;  /* 0xffffe00002027812 */ /* 0x000fe400078ec0ff */
[--C-:B------:R-:W-:Y:S02]  /*25850*/  IADD3 R11, R11, R13, R30.reuse ;  /* 0x0000000d0b0b7210 */ /* 0x100fe40007ffe01e */
[----:B------:R-:W-:-:S03]  /*25860*/  IADD3 R2, R3, R2, R30 ;  /* 0x0000000203027210 */ /* 0x000fc60007ffe01e */
[----:B-----5:R-:W-:-:S04]  /*25870*/  IMAD.WIDE.U32 R36, R11, 0x2, R50 ;  /* 0x000000020b247825 */ /* 0x020fc800078e0032 */
[----:B------:R-:W-:Y:S01]  /*25880*/  IMAD.WIDE.U32 R34, R2, 0x2, R50 ;  /* 0x0000000202227825 */ /* 0x000fe200078e0032 */
[----:B------:R-:W2:Y:S04]  /*25890*/  LD.E.128 R12, [R36.64] ;  /* 0x00000004240c7980 */ /* 0x000ea8000c101d00 */
[----:B------:R-:W3:Y:S01]  /*258a0*/  LD.E.128 R16, [R34.64] ;  /* 0x0000000422107980 */ /* 0x000ee2000c101d00 */
[--C-:B------:R-:W-:Y:S01]  /*258b0*/  HADD2.F32 R11, -RZ, R129.reuse.H0_H0 ;  /* 0x20000081ff0b7230 */ /* 0x100fe20000004100 */
[----:B------:R-:W-:Y:S01]  /*258c0*/  SHF.R.U32.HI R30, RZ, 0x10, R87 ;  /* 0x00000010ff1e7819 */ /* 0x000fe20000011657 */
[----:B------:R-:W-:Y:S01]  /*258d0*/  HADD2.F32 R2, -RZ, R129.H1_H1 ;  /* 0x30000081ff027230 */ /* 0x000fe20000004100 */
[----:B------:R-:W-:Y:S02]  /*258e0*/  SHF.R.U32.HI R28, RZ, 0x10, R91 ;  /* 0x00000010ff1c7819 */ /* 0x000fe4000001165b */
[----:B------:R-:W-:Y:S01]  /*258f0*/  SHF.R.U32.HI R31, RZ, 0x10, R85 ;  /* 0x00000010ff1f7819 */ /* 0x000fe20000011655 */
[----:B------:R-:W-:Y:S01]  /*25900*/  HADD2.F32 R30, -RZ, R30.H0_H0 ;  /* 0x2000001eff1e7230 */ /* 0x000fe20000004100 */
[----:B------:R-:W-:Y:S01]  /*25910*/  SHF.R.U32.HI R32, RZ, 0x10, R89 ;  /* 0x00000010ff207819 */ /* 0x000fe20000011659 */
[----:B------:R-:W-:Y:S01]  /*25920*/  HADD2.F32 R28, -RZ, R28.H0_H0 ;  /* 0x2000001cff1c7230 */ /* 0x000fe20000004100 */
[----:B------:R-:W-:-:S02]  /*25930*/  SHF.R.U64 R40, R86, 0x10, R87 ;  /* 0x0000001056287819 */ /* 0x000fc40000001257 */
[----:B------:R-:W-:Y:S02]  /*25940*/  SHF.R.U64 R38, R84, 0x10, R85 ;  /* 0x0000001054267819 */ /* 0x000fe40000001255 */
[----:B------:R-:W-:Y:S02]  /*25950*/  SHF.R.U64 R41, R90, 0x10, R91 ;  /* 0x000000105a297819 */ /* 0x000fe4000000125b */
[----:B------:R-:W-:Y:S01]  /*25960*/  SHF.R.U64 R39, R88, 0x10, R89 ;  /* 0x0000001058277819 */ /* 0x000fe20000001259 */
[----:B--2---:R-:W-:Y:S02]  /*25970*/  HADD2.F32 R21, -RZ, R15.H0_H0 ;  /* 0x2000000fff157230 */ /* 0x004fe40000004100 */
[--C-:B------:R-:W-:Y:S02]  /*25980*/  HADD2.F32 R25, -RZ, R12.reuse.H0_H0 ;  /* 0x2000000cff197230 */ /* 0x100fe40000004100 */
[----:B---3--:R-:W-:Y:S02]  /*25990*/  HADD2.F32 R3, -RZ, R19.H0_H0 ;  /* 0x20000013ff037230 */ /* 0x008fe40000004100 */
[----:B------:R-:W-:-:S02]  /*259a0*/  HADD2.F32 R26, -RZ, R12.H1_H1 ;  /* 0x3000000cff1a7230 */ /* 0x000fc40000004100 */
[----:B------:R-:W-:Y:S01]  /*259b0*/  HADD2.F32 R12, -RZ, R19.H1_H1 ;  /* 0x30000013ff0c7230 */ /* 0x000fe20000004100 */
[CC--:B------:R-:W-:Y:S01]  /*259c0*/  FMUL.FTZ R33, R3.reuse, R11.reuse ;  /* 0x0000000b03217220 */ /* 0x0c0fe20000410000 */
[----:B------:R-:W-:Y:S01]  /*259d0*/  HADD2.F32 R20, -RZ, R15.H1_H1 ;  /* 0x3000000fff147230 */ /* 0x000fe20000004100 */
[-C--:B------:R-:W-:Y:S01]  /*259e0*/  FMUL.FTZ R3, R3, R2.reuse ;  /* 0x0000000203037220 */ /* 0x080fe20000410000 */
[--C-:B------:R-:W-:Y:S01]  /*259f0*/  HADD2.F32 R22, -RZ, R13.reuse.H0_H0 ;  /* 0x2000000dff167230 */ /* 0x100fe20000004100 */
[C---:B------:R-:W-:Y:S01]  /*25a00*/  FFMA.FTZ R43, R21.reuse, R2, -R33 ;  /* 0x00000002152b7223 */ /* 0x040fe20000010821 */
[----:B------:R-:W-:Y:S01]  /*25a10*/  HADD2.F32 R24, -RZ, R13.H1_H1 ;  /* 0x3000000dff187230 */ /* 0x000fe20000004100 */
[----:B------:R-:W-:Y:S01]  /*25a20*/  FFMA.FTZ R42, R21, R11, R3 ;  /* 0x0000000b152a7223 */ /* 0x000fe20000010003 */
[--C-:B------:R-:W-:Y:S02]  /*25a30*/  HADD2.F32 R13, -RZ, R17.reuse.H0_H0 ;  /* 0x20000011ff0d7230 */ /* 0x100fe40000004100 */
[----:B------:R-:W-:-:S02]  /*25a40*/  HADD2.F32 R15, -RZ, R17.H1_H1 ;  /* 0x30000011ff0f7230 */ /* 0x000fc40000004100 */
[----:B------:R-:W-:Y:S02]  /*25a50*/  HADD2.F32 R3, -RZ, R130.H1_H1 ;  /* 0x30000082ff037230 */ /* 0x000fe40000004100 */
[--C-:B------:R-:W-:Y:S02]  /*25a60*/  HADD2.F32 R23, -RZ, R14.reuse.H0_H0 ;  /* 0x2000000eff177230 */ /* 0x100fe40000004100 */
[----:B------:R-:W-:Y:S01]  /*25a70*/  HADD2.F32 R27, -RZ, R14.H1_H1 ;  /* 0x3000000eff1b7230 */ /* 0x000fe20000004100 */
[----:B------:R-:W-:Y:S01]  /*25a80*/  FMUL.FTZ R11, R13, R3 ;  /* 0x000000030d0b7220 */ /* 0x000fe20000410000 */
[--C-:B------:R-:W-:Y:S02]  /*25a90*/  HADD2.F32 R19, -RZ, R16.reuse.H0_H0 ;  /* 0x20000010ff137230 */ /* 0x100fe40000004100 */
[----:B------:R-:W-:Y:S02]  /*25aa0*/  HADD2.F32 R17, -RZ, R16.H1_H1 ;  /* 0x30000010ff117230 */ /* 0x000fe40000004100 */
[----:B------:R-:W-:-:S02]  /*25ab0*/  HADD2.F32 R16, -RZ, R18.H0_H0 ;  /* 0x20000012ff107230 */ /* 0x000fc40000004100 */
[----:B------:R-:W-:Y:S01]  /*25ac0*/  HADD2.F32 R14, -RZ, R18.H1_H1 ;  /* 0x30000012ff0e7230 */ /* 0x000fe20000004100 */
[C---:B------:R-:W-:Y:S01]  /*25ad0*/  FMUL.FTZ R18, R12.reuse, R30 ;  /* 0x0000001e0c127220 */ /* 0x040fe20000410000 */
[----:B------:R-:W-:Y:S01]  /*25ae0*/  HADD2.F32 R2, -RZ, R130.H0_H0 ;  /* 0x20000082ff027230 */ /* 0x000fe20000004100 */
[-C--:B------:R-:W-:Y:S01]  /*25af0*/  FMUL.FTZ R12, R12, R28.reuse ;  /* 0x0000001c0c0c7220 */ /* 0x080fe20000410000 */
[----:B------:R-:W-:Y:S01]  /*25b00*/  HADD2.F32 R21, -RZ, R31.H0_H0 ;  /* 0x2000001fff157230 */ /* 0x000fe20000004100 */
[C---:B------:R-:W-:Y:S02]  /*25b10*/  FFMA.FTZ R33, R20.reuse, R28, -R18 ;  /* 0x0000001c14217223 */ /* 0x040fe40000010812 */
[----:B------:R-:W-:Y:S01]  /*25b20*/  FMUL.FTZ R18, R13, R2 ;  /* 0x000000020d127220 */ /* 0x000fe20000410000 */
[----:B------:R-:W-:Y:S01]  /*25b30*/  HADD2.F32 R13, -RZ, R32.H0_H0 ;  /* 0x20000020ff0d7230 */ /* 0x000fe20000004100 */
[----:B------:R-:W-:Y:S01]  /*25b40*/  FFMA.FTZ R28, R20, R30, R12 ;  /* 0x0000001e141c7223 */ /* 0x000fe2000001000c */
[--C-:B------:R-:W-:Y:S01]  /*25b50*/  HADD2.F32 R12, -RZ, R132.reuse.H0_H0 ;  /* 0x20000084ff0c7230 */ /* 0x100fe20000004100 */
[----:B------:R-:W-:Y:S01]  /*25b60*/  FFMA.FTZ R30, R22, R2, R11 ;  /* 0x00000002161e7223 */ /* 0x000fe2000001000b */
[----:B------:R-:W-:Y:S01]  /*25b70*/  HADD2.F32 R11, -RZ, R132.H1_H1 ;  /* 0x30000084ff0b7230 */ /* 0x000fe20000004100 */
[----:B------:R-:W-:-:S02]  /*25b80*/  FMUL.FTZ R2, R15, R21 ;  /* 0x000000150f027220 */ /* 0x000fc40000410000 */
[----:B------:R-:W-:Y:S01]  /*25b90*/  FFMA.FTZ R31, R22, R3, -R18 ;  /* 0x00000003161f7223 */ /* 0x000fe20000010812 */
[--C-:B------:R-:W-:Y:S01]  /*25ba0*/  HADD2.F32 R3, -RZ, R131.reuse.H0_H0 ;  /* 0x20000083ff037230 */ /* 0x100fe20000004100 */
[-C--:B------:R-:W-:Y:S01]  /*25bb0*/  FFMA.FTZ R22, R24, R13.reuse, -R2 ;  /* 0x0000000d18167223 */ /* 0x080fe20000010802 */
[----:B------:R-:W-:Y:S01]  /*25bc0*/  HADD2.F32 R2, -RZ, R131.H1_H1 ;  /* 0x30000083ff027230 */ /* 0x000fe20000004100 */
[----:B------:R-:W-:Y:S02]  /*25bd0*/  FMUL.FTZ R15, R15, R13 ;  /* 0x0000000d0f0f7220 */ /* 0x000fe40000410000 */
[C---:B------:R-:W-:Y:S02]  /*25be0*/  FMUL.FTZ R18, R19.reuse, R3 ;  /* 0x0000000313127220 */ /* 0x040fe40000410000 */
[----:B------:R-:W-:Y:S02]  /*25bf0*/  FMUL.FTZ R19, R19, R12 ;  /* 0x0000000c13137220 */ /* 0x000fe40000410000 */
[----:B------:R-:W-:-:S02]  /*25c00*/  FMUL.FTZ R13, R16, R2 ;  /* 0x00000002100d7220 */ /* 0x000fc40000410000 */
[----:B------:R-:W-:Y:S01]  /*25c10*/  FFMA.FTZ R20, R24, R21, R15 ;  /* 0x0000001518147223 */ /* 0x000fe2000001000f */
[----:B------:R-:W-:Y:S01]  /*25c20*/  HADD2.F32 R15, -RZ, R38.H0_H0 ;  /* 0x20000026ff0f7230 */ /* 0x000fe20000004100 */
[C---:B------:R-:W-:Y:S02]  /*25c30*/  FFMA.FTZ R24, R25.reuse, R12, -R18 ;  /* 0x0000000c19187223 */ /* 0x040fe40000010812 */
[----:B------:R-:W-:Y:S01]  /*25c40*/  FFMA.FTZ R21, R25, R3, R19 ;  /* 0x0000000319157223 */ /* 0x000fe20000010013 */
[----:B------:R-:W-:Y:S01]  /*25c50*/  HADD2.F32 R19, -RZ, R40.H0_H0 ;  /* 0x20000028ff137230 */ /* 0x000fe20000004100 */
[-C--:B------:R-:W-:Y:S01]  /*25c60*/  FMUL.FTZ R3, R16, R11.reuse ;  /* 0x0000000b10037220 */ /* 0x080fe20000410000 */
[----:B------:R-:W-:Y:S01]  /*25c70*/  HADD2.F32 R16, -RZ, R41.H0_H0 ;  /* 0x20000029ff107230 */ /* 0x000fe20000004100 */
[C---:B------:R-:W-:Y:S01]  /*25c80*/  FFMA.FTZ R18, R23.reuse, R11, -R13 ;  /* 0x0000000b17127223 */ /* 0x040fe2000001080d */
[----:B------:R-:W-:Y:S01]  /*25c90*/  HADD2.F32 R13, -RZ, R39.H0_H0 ;  /* 0x20000027ff0d7230 */ /* 0x000fe20000004100 */
[----:B------:R-:W-:-:S02]  /*25ca0*/  FFMA.FTZ R23, R23, R2, R3 ;  /* 0x0000000217177223 */ /* 0x000fc40000010003 */
[C---:B------:R-:W-:Y:S02]  /*25cb0*/  FMUL.FTZ R12, R17.reuse, R15 ;  /* 0x0000000f110c7220 */ /* 0x040fe40000410000 */
[----:B------:R-:W-:Y:S02]  /*25cc0*/  FMUL.FTZ R3, R14, R19 ;  /* 0x000000130e037220 */ /* 0x000fe40000410000 */
[----:B------:R-:W-:Y:S01]  /*25cd0*/  FMUL.FTZ R11, R17, R13 ;  /* 0x0000000d110b7220 */ /* 0x000fe20000410000 */
[----:B------:R-:W-:Y:S01]  /*25ce0*/  F2FP.PACK_AB R17, R22, R31 ;  /* 0x0000001f1611723e */ /* 0x000fe200000000ff */
[----:B------:R-:W-:Y:S02]  /*25cf0*/  FMUL.FTZ R2, R14, R16 ;  /* 0x000000100e027220 */ /* 0x000fe40000410000 */
[----:B------:R-:W-:Y:S01]  /*25d00*/  FFMA.FTZ R12, R26, R13, -R12 ;  /* 0x0000000d1a0c7223 */ /* 0x000fe2000001080c */
[----:B------:R-:W-:Y:S01]  /*25d10*/  F2FP.PACK_AB R13, R20, R30 ;  /* 0x0000001e140d723e */ /* 0x000fe200000000ff */
[----:B------:R-:W-:-:S02]  /*25d20*/  FFMA.FTZ R3, R27, R16, -R3 ;  /* 0x000000101b037223 */ /* 0x000fc40000010803 */
[----:B------:R-:W-:Y:S01]  /*25d30*/  FFMA.FTZ R11, R26, R15, R11 ;  /* 0x0000000f1a0b7223 */ /* 0x000fe2000001000b */
[----:B------:R-:W-:Y:S01]  /*25d40*/  F2FP.PACK_AB R16, R12, R24 ;  /* 0x000000180c10723e */ /* 0x000fe200000000ff */
[----:B------:R-:W-:Y:S01]  /*25d50*/  FFMA.FTZ R2, R27, R19, R2 ;  /* 0x000000131b027223 */ /* 0x000fe20000010002 */
[----:B------:R-:W-:Y:S02]  /*25d60*/  F2FP.PACK_AB R19, R33, R43 ;  /* 0x0000002b2113723e */ /* 0x000fe400000000ff */
[----:B------:R-:W-:Y:S02]  /*25d70*/  F2FP.PACK_AB R18, R3, R18 ;  /* 0x000000120312723e */ /* 0x000fe400000000ff */
[----:B------:R-:W-:Y:S02]  /*25d80*/  F2FP.PACK_AB R15, R28, R42 ;  /* 0x0000002a1c0f723e */ /* 0x000fe400000000ff */
[----:B------:R-:W-:Y:S01]  /*25d90*/  F2FP.PACK_AB R12, R11, R21 ;  /* 0x000000150b0c723e */ /* 0x000fe200000000ff */
[----:B------:R1:W-:Y:S01]  /*25da0*/  ST.E.128 [R36.64], R16 ;  /* 0x0000001024007985 */ /* 0x0003e2000c101d04 */
[----:B------:R-:W-:-:S05]  /*25db0*/  F2FP.PACK_AB R14, R2, R23 ;  /* 0x00000017020e723e */ /* 0x000fca00000000ff */
[----:B------:R1:W-:Y:S02]  /*25dc0*/  ST.E.128 [R34.64], R12 ;  /* 0x0000000c22007985 */ /* 0x0003e4000c101d04 */
.L_x_1434:
[----:B------:R-:W-:Y:S05]  /*25dd0*/  BSYNC B1 ;  /* 0x0000000000017941 */ /* 0x000fea0003800000 */
.L_x_1433:
[----:B------:R-:W-:Y:S01]  /*25de0*/  IADD3 R2, R100, 0x60, RZ ;  /* 0x0000006064027810 */ /* 0x000fe20007ffe0ff */
[----:B-1----:R-:W-:Y:S02]  /*25df0*/  IMAD.MOV.U32 R12, RZ, RZ, R146 ;  /* 0x000000ffff0c7224 */ /* 0x002fe400078e0092 */
[----:B------:R-:W-:Y:S01]  /*25e00*/  IMAD.MOV.U32 R13, RZ, RZ, 0x0 ;  /* 0x00000000ff0d7424 */ /* 0x000fe200078e00ff */
[----:B------:R-:W-:-:S13]  /*25e10*/  ISETP.GE.AND P0, PT, R2, R101, PT ;  /* 0x000000650200720c */ /* 0x000fda0003f06270 */
[----:B------:R-:W-:Y:S05]  /*25e20*/  @P0 RET.REL.NODEC R12 `(_ZN7cutlass13device_kernelIN5flash19enable_sm80_to_sm89INS1_16FlashAttnFwdSm80INS1_25CollectiveMainloopFwdSm80ILi8ELi1ELb0EN4cute5tupleIJNS5_1CILi128EEENS7_ILi48EEENS7_ILi256EEEEEELi256ENS_6half_tEfNS_4arch4Sm80ELb0ELb1ELb1ELb1ELb1ELb1ELb1ELb0EEENS1_21CollectiveEpilogueFwdINS6_IJS8_SA_S9_EEENS6_IJNS7_ILi1EEESI_SI_EEESC_SE_Li256ELb1ELb1ELb0ELb0EEENS1_19SingleTileSchedulerILb1ELb0ELb1ELi128EEEEEEEEEvNT_6ParamsE) ;  /* 0xfffda1d00c000950 */ /* 0x000fea0003c3ffff */
        /* <DEDUP_REMOVED lines=13> */
[----:B------:R-:W-:Y:S02]  /*25f00*/  SHF.R.S32.HI R12, RZ, 0x1f, R11 ;  /* 0x0000001fff0c7819 */ /* 0x000fe4000001140b */
        /* <DEDUP_REMOVED lines=43> */
[----:B------:R-:W-:Y:S01]  /*261c0*/  HADD2.F32 R2, -RZ, R134.H0_H0 ;  /* 0x20000086ff027230 */ /* 0x000fe20000004100 */
[-C--:B------:R-:W-:Y:S01]  /*261d0*/  FFMA.FTZ R37, R22, R31.reuse, -R19 ;  /* 0x0000001f16257223 */ /* 0x080fe20000010813 */
[--C-:B------:R-:W-:Y:S01]  /*261e0*/  HADD2.F32 R3, -RZ, R135.reuse.H0_H0 ;  /* 0x20000087ff037230 */ /* 0x100fe20000004100 */
        /* <DEDUP_REMOVED lines=33> */
[-C--:B------:R-:W-:Y:S01]  /*26400*/  FMUL.FTZ R12, R17, R15.reuse ;  /* 0x0000000f110c7220 */ /* 0x080fe20000410000 */
        /* <DEDUP_REMOVED lines=15> */
.L_x_1438:
[----:B------:R-:W-:Y:S05]  /*26500*/  BSYNC B0 ;  /* 0x0000000000007941 */ /* 0x000fea0003800000 */
.L_x_1437:
[----:B------:R-:W-:Y:S01]  /*26510*/  IADD3 R2, R54, 0x40, RZ ;  /* 0x0000004036027810 */ /* 0x000fe20007ffe0ff */
[----:B-1----:R-:W-:Y:S02]  /*26520*/  IMAD.MOV.U32 R12, RZ, RZ, R146 ;  /* 0x000000ffff0c7224 */ /* 0x002fe400078e0092 */
[----:B------:R-:W-:Y:S01]  /*26530*/  IMAD.MOV.U32 R13, RZ, RZ, 0x0 ;  /* 0x00000000ff0d7424 */ /* 0x000fe200078e00ff */
[----:B------:R-:W-:-:S13]  /*26540*/  ISETP.GE.AND P0, PT, R2, R29, PT ;  /* 0x0000001d0200720c */ /* 0x000fda0003f06270 */
[----:B------:R-:W-:Y:S05]  /*26550*/  @P0 RET.REL.NODEC R12 `(_ZN7cutlass13device_kernelIN5flash19enable_sm80_to_sm89INS1_16FlashAttnFwdSm80INS1_25CollectiveMainloopFwdSm80ILi8ELi1ELb0EN4cute5tupleIJNS5_1CILi128EEENS7_ILi48EEENS7_ILi256EEEEEELi256ENS_6half_tEfNS_4arch4Sm80ELb0ELb1ELb1ELb1ELb1ELb1ELb1ELb0EEENS1_21CollectiveEpilogueFwdINS6_IJS8_SA_S9_EEENS6_IJNS7_ILi1EEESI_SI_EEESC_SE_Li256ELb1ELb1ELb0ELb0EEENS1_19SingleTileSchedulerILb1ELb0ELb1ELi128EEEEEEEEEvNT_6ParamsE) ;  /* 0xfffd9aa00c000950 */ /* 0x000fea0003c3ffff */
[----:B------:R-:W-:-:S04]  /*26560*/  SHF.R.S32.HI R3, RZ, 0x1f, R2 ;  /* 0x0000001fff037819 */ /* 0x000fc80000011402 */
[CC--:B------:R-:W-:Y:S02]  /*26570*/  LEA.HI R11, R3.reuse, R2.reuse, RZ, 0x6 ;  /* 0x00000002030b7211 */ /* 0x0c0fe400078f30ff */
[----:B------:R-:W-:Y:S02]  /*26580*/  LEA.HI R3, R3, R2, RZ, 0x3 ;  /* 0x0000000203037211 */ /* 0x000fe400078f18ff */
[----:B------:R-:W-:Y:S02]  /*26590*/  SHF.L.U32 R11, R11, 0x7, RZ ;  /* 0x000000070b0b7819 */ /* 0x000fe400000006ff */
[----:B------:R-:W-:Y:S02]  /*265a0*/  LEA.HI.SX32 R2, R3, R41, 0x1d ;  /* 0x0000002903027211 */ /* 0x000fe400078feaff */
[----:B------:R-:W-:Y:S02]  /*265b0*/  LOP3.LUT R12, R21, 0x38, R3, 0xf8, !PT ;  /* 0x00000038150c7812 */ /* 0x000fe400078ef803 */
        /* <DEDUP_REMOVED lines=23> */
[----:B------:R-:W-:Y:S01]  /*26730*/  SHF.R.U64 R38, R104, 0x10, R105 ;  /* 0x0000001068267819 */ /* 0x000fe20000001269 */
[----:B------:R-:W-:Y:S01]  /*26740*/  HADD2.F32 R30, -RZ, R30.H0_H0 ;  /* 0x2000001eff1e7230 */ /* 0x000fe20000004100 */
[----:B------:R-:W-:Y:S01]  /*26750*/  SHF.R.U64 R36, R106, 0x10, R107 ;  /* 0x000000106a247819 */ /* 0x000fe2000000126b */
[----:B------:R-:W-:Y:S01]  /*26760*/  HADD2.F32 R31, -RZ, R31.H0_H0 ;  /* 0x2000001fff1f7230 */ /* 0x000fe20000004100 */
[----:B------:R-:W-:-:S02]  /*26770*/  SHF.R.U64 R39, R108, 0x10, R109 ;  /* 0x000000106c277819 */ /* 0x000fc4000000126d */
[----:B------:R-:W-:Y:S01]  /*26780*/  SHF.R.U64 R37, R110, 0x10, R111 ;  /* 0x000000106e257819 */ /* 0x000fe2000000126f */
[--C-:B--2---:R-:W-:Y:S02]  /*26790*/  HADD2.F32 R25, -RZ, R12.reuse.H0_H0 ;  /* 0x2000000cff197230 */ /* 0x104fe40000004100 */
[----:B------:R-:W-:Y:S02]  /*267a0*/  HADD2.F32 R27, -RZ, R12.H1_H1 ;  /* 0x3000000cff1b7230 */ /* 0x000fe40000004100 */
[----:B---3--:R-:W-:Y:S02]  /*267b0*/  HADD2.F32 R3, -RZ, R17.H0_H0 ;  /* 0x20000011ff037230 */ /* 0x008fe40000004100 */
[--C-:B------:R-:W-:Y:S02]  /*267c0*/  HADD2.F32 R24, -RZ, R14.reuse.H0_H0 ;  /* 0x2000000eff187230 */ /* 0x100fe40000004100 */
[----:B------:R-:W-:Y:S02]  /*267d0*/  HADD2.F32 R26, -RZ, R14.H1_H1 ;  /* 0x3000000eff1a7230 */ /* 0x000fe40000004100 */
[----:B------:R-:W-:-:S02]  /*267e0*/  HADD2.F32 R22, -RZ, R13.H0_H0 ;  /* 0x2000000dff167230 */ /* 0x000fc40000004100 */
[--C-:B------:R-:W-:Y:S02]  /*267f0*/  HADD2.F32 R12, -RZ, R19.reuse.H0_H0 ;  /* 0x20000013ff0c7230 */ /* 0x100fe40000004100 */
[----:B------:R-:W-:Y:S01]  /*26800*/  HADD2.F32 R14, -RZ, R19.H1_H1 ;  /* 0x30000013ff0e7230 */ /* 0x000fe20000004100 */
[CC--:B------:R-:W-:Y:S01]  /*26810*/  FMUL.FTZ R19, R3.reuse, R11.reuse ;  /* 0x0000000b03137220 */ /* 0x0c0fe20000410000 */
[----:B------:R-:W-:Y:S01]  /*26820*/  HADD2.F32 R21, -RZ, R13.H1_H1 ;  /* 0x3000000dff157230 */ /* 0x000fe20000004100 */
[-C--:B------:R-:W-:Y:S01]  /*26830*/  FMUL.FTZ R3, R3, R2.reuse ;  /* 0x0000000203037220 */ /* 0x080fe20000410000 */
[----:B------:R-:W-:Y:S01]  /*26840*/  HADD2.F32 R13, -RZ, R17.H1_H1 ;  /* 0x30000011ff0d7230 */ /* 0x000fe20000004100 */
[C---:B------:R-:W-:Y:S01]  /*26850*/  FFMA.FTZ R42, R22.reuse, R2, -R19 ;  /* 0x00000002162a7223 */ /* 0x040fe20000010813 */
[--C-:B------:R-:W-:Y:S01]  /*26860*/  HADD2.F32 R2, -RZ, R138.reuse.H0_H0 ;  /* 0x2000008aff027230 */ /* 0x100fe20000004100 */
[----:B------:R-:W-:Y:S01]  /*26870*/  FFMA.FTZ R41, R22, R11, R3 ;  /* 0x0000000b16297223 */ /* 0x000fe20000010003 */
[----:B------:R-:W-:Y:S01]  /*26880*/  HADD2.F32 R3, -RZ, R138.H1_H1 ;  /* 0x3000008aff037230 */ /* 0x000fe20000004100 */
[C---:B------:R-:W-:Y:S01]  /*26890*/  FMUL.FTZ R19, R13.reuse, R29 ;  /* 0x0000001d0d137220 */ /* 0x040fe20000410000 */
[--C-:B------:R-:W-:Y:S01]  /*268a0*/  HADD2.F32 R20, -RZ, R15.reuse.H0_H0 ;  /* 0x2000000fff147230 */ /* 0x100fe20000004100 */
[C---:B------:R-:W-:Y:S01]  /*268b0*/  FMUL.FTZ R11, R12.reuse, R2 ;  /* 0x000000020c0b7220 */ /* 0x040fe20000410000 */
[----:B------:R-:W-:Y:S01]  /*268c0*/  HADD2.F32 R23, -RZ, R15.H1_H1 ;  /* 0x3000000fff177230 */ /* 0x000fe20000004100 */
[----:B------:R-:W-:Y:S01]  /*268d0*/  FMUL.FTZ R12, R12, R3 ;  /* 0x000000030c0c7220 */ /* 0x000fe20000410000 */
[----:B------:R-:W-:Y:S01]  /*268e0*/  HADD2.F32 R15, -RZ, R18.H0_H0 ;  /* 0x20000012ff0f7230 */ /* 0x000fe20000004100 */
[-C--:B------:R-:W-:Y:S01]  /*268f0*/  FMUL.FTZ R13, R13, R28.reuse ;  /* 0x0000001c0d0d7220 */ /* 0x080fe20000410000 */
[--C-:B------:R-:W-:Y:S01]  /*26900*/  HADD2.F32 R17, -RZ, R16.reuse.H0_H0 ;  /* 0x20000010ff117230 */ /* 0x100fe20000004100 */
[----:B------:R-:W-:Y:S01]  /*26910*/  FFMA.FTZ R40, R21, R28, -R19 ;  /* 0x0000001c15287223 */ /* 0x000fe20000010813 */
[----:B------:R-:W-:Y:S01]  /*26920*/  HADD2.F32 R16, -RZ, R16.H1_H1 ;  /* 0x30000010ff107230 */ /* 0x000fe20000004100 */
[----:B------:R-:W-:Y:S01]  /*26930*/  FFMA.FTZ R28, R20, R2, R12 ;  /* 0x00000002141c7223 */ /* 0x000fe2000001000c */
[----:B------:R-:W-:Y:S01]  /*26940*/  HADD2.F32 R12, -RZ, R140.H0_H0 ;  /* 0x2000008cff0c7230 */ /* 0x000fe20000004100 */
[C---:B------:R-:W-:Y:S01]  /*26950*/  FMUL.FTZ R2, R14.reuse, R30 ;  /* 0x0000001e0e027220 */ /* 0x040fe20000410000 */
[----:B------:R-:W-:Y:S01]  /*26960*/  HADD2.F32 R18, -RZ, R18.H1_H1 ;  /* 0x30000012ff127230 */ /* 0x000fe20000004100 */
[----:B------:R-:W-:-:S02]  /*26970*/  FMUL.FTZ R14, R14, R31 ;  /* 0x0000001f0e0e7220 */ /* 0x000fc40000410000 */
[----:B------:R-:W-:Y:S02]  /*26980*/  FFMA.FTZ R22, R21, R29, R13 ;  /* 0x0000001d15167223 */ /* 0x000fe4000001000d */
[C---:B------:R-:W-:Y:S01]  /*26990*/  FFMA.FTZ R31, R23.reuse, R31, -R2 ;  /* 0x0000001f171f7223 */ /* 0x040fe20000010802 */
[--C-:B------:R-:W-:Y:S01]  /*269a0*/  HADD2.F32 R2, -RZ, R139.reuse.H1_H1 ;  /* 0x3000008bff027230 */ /* 0x100fe20000004100 */
[----:B------:R-:W-:Y:S01]  /*269b0*/  FFMA.FTZ R29, R20, R3, -R11 ;  /* 0x00000003141d7223 */ /* 0x000fe2000001080b */
[----:B------:R-:W-:Y:S01]  /*269c0*/  HADD2.F32 R3, -RZ, R139.H0_H0 ;  /* 0x2000008bff037230 */ /* 0x000fe20000004100 */
[----:B------:R-:W-:Y:S01]  /*269d0*/  FFMA.FTZ R23, R23, R30, R14 ;  /* 0x0000001e17177223 */ /* 0x000fe2000001000e */
[----:B------:R-:W-:Y:S01]  /*269e0*/  HADD2.F32 R11, -RZ, R140.H1_H1 ;  /* 0x3000008cff0b7230 */ /* 0x000fe20000004100 */
[----:B------:R-:W-:Y:S01]  /*269f0*/  FMUL.FTZ R13, R15, R2 ;  /* 0x000000020f0d7220 */ /* 0x000fe20000410000 */
[----:B------:R-:W-:Y:S01]  /*26a00*/  HADD2.F32 R14, -RZ, R36.H0_H0 ;  /* 0x20000024ff0e7230 */ /* 0x000fe20000004100 */
[----:B------:R-:W-:-:S02]  /*26a10*/  FMUL.FTZ R19, R17, R3 ;  /* 0x0000000311137220 */ /* 0x000fc40000410000 */
[-C--:B------:R-:W-:Y:S01]  /*26a20*/  FFMA.FTZ R20, R24, R11.reuse, -R13 ;  /* 0x0000000b18147223 */ /* 0x080fe2000001080d */
[----:B------:R-:W-:Y:S01]  /*26a30*/  HADD2.F32 R13, -RZ, R38.H0_H0 ;  /* 0x20000026ff0d7230 */ /* 0x000fe20000004100 */
[-C--:B------:R-:W-:Y:S02]  /*26a40*/  FMUL.FTZ R17, R17, R12.reuse ;  /* 0x0000000c11117220 */ /* 0x080fe40000410000 */
[----:B------:R-:W-:Y:S01]  /*26a50*/  FFMA.FTZ R21, R25, R12, -R19 ;  /* 0x0000000c19157223 */ /* 0x000fe20000010813 */
[----:B------:R-:W-:Y:S01]  /*26a60*/  HADD2.F32 R12, -RZ, R39.H0_H0 ;  /* 0x20000027ff0c7230 */ /* 0x000fe20000004100 */
[----:B------:R-:W-:Y:S01]  /*26a70*/  FMUL.FTZ R15, R15, R11 ;  /* 0x0000000b0f0f7220 */ /* 0x000fe20000410000 */
[----:B------:R-:W-:Y:S01]  /*26a80*/  HADD2.F32 R11, -RZ, R37.H0_H0 ;  /* 0x20000025ff0b7230 */ /* 0x000fe20000004100 */
[----:B------:R-:W-:Y:S01]  /*26a90*/  FFMA.FTZ R25, R25, R3, R17 ;  /* 0x0000000319197223 */ /* 0x000fe20000010011 */
[----:B------:R-:W-:Y:S01]  /*26aa0*/  F2FP.PACK_AB R17, R40, R42 ;  /* 0x0000002a2811723e */ /* 0x000fe200000000ff */
[----:B------:R-:W-:Y:S01]  /*26ab0*/  FFMA.FTZ R24, R24, R2, R15 ;  /* 0x0000000218187223 */ /* 0x000fe2000001000f */
[----:B------:R-:W-:Y:S01]  /*26ac0*/  F2FP.PACK_AB R19, R31, R29 ;  /* 0x0000001d1f13723e */ /* 0x000fe200000000ff */
[----:B------:R-:W-:Y:S01]  /*26ad0*/  FMUL.FTZ R2, R18, R14 ;  /* 0x0000000e12027220 */ /* 0x000fe20000410000 */
[----:B------:R-:W-:Y:S01]  /*26ae0*/  F2FP.PACK_AB R15, R23, R28 ;  /* 0x0000001c170f723e */ /* 0x000fe200000000ff */
[----:B------:R-:W-:-:S02]  /*26af0*/  FMUL.FTZ R3, R16, R13 ;  /* 0x0000000d10037220 */ /* 0x000fc40000410000 */
[-C--:B------:R-:W-:Y:S02]  /*26b00*/  FMUL.FTZ R18, R18, R11.reuse ;  /* 0x0000000b12127220 */ /* 0x080fe40000410000 */
[-C--:B------:R-:W-:Y:S02]  /*26b10*/  FMUL.FTZ R16, R16, R12.reuse ;  /* 0x0000000c10107220 */ /* 0x080fe40000410000 */
[C---:B------:R-:W-:Y:S02]  /*26b20*/  FFMA.FTZ R2, R26.reuse, R11, -R2 ;  /* 0x0000000b1a027223 */ /* 0x040fe40000010802 */
[C---:B------:R-:W-:Y:S02]  /*26b30*/  FFMA.FTZ R3, R27.reuse, R12, -R3 ;  /* 0x0000000c1b037223 */ /* 0x040fe40000010803 */
[----:B------:R-:W-:Y:S01]  /*26b40*/  FFMA.FTZ R14, R26, R14, R18 ;  /* 0x0000000e1a0e7223 */ /* 0x000fe20000010012 */
[----:B------:R-:W-:Y:S01]  /*26b50*/  F2FP.PACK_AB R18, R2, R20 ;  /* 0x000000140212723e */ /* 0x000fe200000000ff */
[----:B------:R-:W-:Y:S01]  /*26b60*/  FFMA.FTZ R12, R27, R13, R16 ;  /* 0x0000000d1b0c7223 */ /* 0x000fe20000010010 */
[----:B------:R-:W-:-:S02]  /*26b70*/  F2FP.PACK_AB R16, R3, R21 ;  /* 0x000000150310723e */ /* 0x000fc400000000ff */
[----:B------:R-:W-:Y:S02]  /*26b80*/  F2FP.PACK_AB R13, R22, R41 ;  /* 0x00000029160d723e */ /* 0x000fe400000000ff */
[----:B------:R-:W-:Y:S01]  /*26b90*/  F2FP.PACK_AB R14, R14, R24 ;  /* 0x000000180e0e723e */ /* 0x000fe200000000ff */
[----:B------:R1:W-:Y:S01]  /*26ba0*/  ST.E.128 [R34.64], R16 ;  /* 0x0000001022007985 */ /* 0x0003e2000c101d04 */
[----:B------:R-:W-:Y:S02]  /*26bb0*/  F2FP.PACK_AB R12, R12, R25 ;  /* 0x000000190c0c723e */ /* 0x000fe400000000ff */
[----:B------:R-:W-:Y:S02]  /*26bc0*/  MOV R2, R146 ;  /* 0x0000009200027202 */ /* 0x000fe40000000f00 */
[----:B------:R-:W-:Y:S01]  /*26bd0*/  MOV R3, 0x0 ;  /* 0x0000000000037802 */ /* 0x000fe20000000f00 */
[----:B------:R1:W-:Y:S03]  /*26be0*/  ST.E.128 [R32.64], R12 ;  /* 0x0000000c20007985 */ /* 0x0003e6000c101d04 */
[----:B------:R-:W-:Y:S05]  /*26bf0*/  RET.REL.NODEC R2 `(_ZN7cutlass13device_kernelIN5flash19enable_sm80_to_sm89INS1_16FlashAttnFwdSm80INS1_25CollectiveMainloopFwdSm80ILi8ELi1ELb0EN4cute5tupleIJNS5_1CILi128EEENS7_ILi48EEENS7_ILi256EEEEEELi256ENS_6half_tEfNS_4arch4Sm80ELb0ELb1ELb1ELb1ELb1ELb1ELb1ELb0EEENS1_21CollectiveEpilogueFwdINS6_IJS8_SA_S9_EEENS6_IJNS7_ILi1EEESI_SI_EEESC_SE_Li256ELb1ELb1ELb0ELb0EEENS1_19SingleTileSchedulerILb1ELb0ELb1ELi128EEEEEEEEEvNT_6ParamsE) ;  /* 0xfffd940002007950 */ /* 0x000fea0003c3ffff */
.L_x_1365:
        /* <DEDUP_REMOVED lines=8> */
.L_x_1366:
[----:B------:R-:W-:Y:S01]  /*26c80*/  IMAD.MOV.U32 R188, RZ, RZ, R28 ;  /* 0x000000ffffbc7224 */ /* 0x000fe200078e001c */
[----:B------:R-:W-:Y:S01]  /*26c90*/  MOV R3, 0x181f ;  /* 0x0000181f00037802 */ /* 0x000fe20000000f00 */
[----:B------:R-:W-:Y:S01]  /*26ca0*/  IMAD.MOV.U32 R189, RZ, RZ, RZ ;  /* 0x000000ffffbd7224 */ /* 0x000fe200078e00ff */
[----:B------:R-:W-:Y:S02]  /*26cb0*/  MOV R191, 0xffffffff ;  /* 0xffffffff00bf7802 */ /* 0x000fe40000000f00 */
[----:B------:R-:W-:Y:S02]  /*26cc0*/  MOV R2, 0x26ce0 ;  /* 0x00026ce000027802 */ /* 0x000fe40000000f00 */
[----:B-12---:R-:W-:Y:S05]  /*26cd0*/  CALL.REL.NOINC `($__internal_6_$__cuda_sm70_shflsync_idx_p) ;  /* 0x00000ea000007944 */ /* 0x006fea0003c00000 */
[----:B------:R-:W-:Y:S01]  /*26ce0*/  IMAD.MOV.U32 R188, RZ, RZ, R23 ;  /* 0x000000ffffbc7224 */ /* 0x000fe200078e0017 */
[----:B------:R-:W-:Y:S01]  /*26cf0*/  MOV R3, 0x181f ;  /* 0x0000181f00037802 */ /* 0x000fe20000000f00 */
[----:B------:R-:W-:Y:S01]  /*26d00*/  IMAD.MOV.U32 R189, RZ, RZ, RZ ;  /* 0x000000ffffbd7224 */ /* 0x000fe200078e00ff */
[----:B------:R-:W-:Y:S01]  /*26d10*/  MOV R12, R190 ;  /* 0x000000be000c7202 */ /* 0x000fe20000000f00 */
[----:B------:R-:W-:Y:S01]  /*26d20*/  IMAD.MOV.U32 R191, RZ, RZ, -0x1 ;  /* 0xffffffffffbf7424 */ /* 0x000fe200078e00ff */
[----:B------:R-:W-:-:S02]  /*26d30*/  MOV R13, R11 ;  /* 0x0000000b000d7202 */ /* 0x000fc40000000f00 */
[----:B------:R-:W-:Y:S02]  /*26d40*/  MOV R2, 0x26d60 ;  /* 0x00026d6000027802 */ /* 0x000fe40000000f00 */
[----:B------:R-:W-:Y:S05]  /*26d50*/  CALL.REL.NOINC `($__internal_6_$__cuda_sm70_shflsync_idx_p) ;  /* 0x00000e2000007944 */ /* 0x000fea0003c00000 */
[----:B------:R-:W-:Y:S01]  /*26d60*/  IMAD.MOV.U32 R14, RZ, RZ, R190 ;  /* 0x000000ffff0e7224 */ /* 0x000fe200078e00be */
[----:B------:R-:W-:Y:S01]  /*26d70*/  MOV R188, R38 ;  /* 0x0000002600bc7202 */ /* 0x000fe20000000f00 */
[----:B------:R-:W-:Y:S01]  /*26d80*/  IMAD.MOV.U32 R189, RZ, RZ, RZ ;  /* 0x000000ffffbd7224 */ /* 0x000fe200078e00ff */
[----:B------:R-:W-:Y:S01]  /*26d90*/  MOV R3, 0x181f ;  /* 0x0000181f00037802 */ /* 0x000fe20000000f00 */
[----:B------:R-:W-:Y:S01]  /*26da0*/  IMAD.MOV.U32 R191, RZ, RZ, -0x1 ;  /* 0xffffffffffbf7424 */ /* 0x000fe200078e00ff */
[----:B------:R-:W-:Y:S02]  /*26db0*/  MOV R2, 0x26dd0 ;  /* 0x00026dd000027802 */ /* 0x000fe40000000f00 */
[----:B------:R-:W-:Y:S05]  /*26dc0*/  CALL.REL.NOINC `($__internal_6_$__cuda_sm70_shflsync_idx_p) ;  /* 0x00000db000007944 */ /* 0x000fea0003c00000 */
[----:B------:R-:W-:Y:S01]  /*26dd0*/  MOV R2, R190 ;  /* 0x000000be00027202 */ /* 0x000fe20000000f00 */
[----:B------:R-:W-:Y:S05]  /*26de0*/  BRA `(.L_x_1440) ;  /* 0xffff69d000007947 */ /* 0x000fea000383ffff */
.L_x_1369:
[----:B------:R-:W-:Y:S01]  /*26df0*/  IMAD.MOV.U32 R188, RZ, RZ, R22 ;  /* 0x000000ffffbc7224 */ /* 0x000fe200078e0016 */
[----:B------:R-:W-:Y:S01]  /*26e00*/  MOV R3, 0x181f ;  /* 0x0000181f00037802 */ /* 0x000fe20000000f00 */
[----:B------:R-:W-:Y:S01]  /*26e10*/  IMAD.MOV.U32 R189, RZ, RZ, 0x1 ;  /* 0x00000001ffbd7424 */ /* 0x000fe200078e00ff */
[----:B------:R-:W-:Y:S02]  /*26e20*/  MOV R191, 0xffffffff ;  /* 0xffffffff00bf7802 */ /* 0x000fe40000000f00 */
[----:B------:R-:W-:-:S02]  /*26e30*/  MOV R2, 0x26e50 ;  /* 0x00026e5000027802 */ /* 0x000fc40000000f00 */
[----:B---3--:R-:W-:Y:S05]  /*26e40*/  CALL.REL.NOINC `($__internal_6_$__cuda_sm70_shflsync_idx_p) ;  /* 0x00000d3000007944 */ /* 0x008fea0003c00000 */
        /* <DEDUP_REMOVED lines=8> */
[----:B------:R-:W-:Y:S01]  /*26ed0*/  IMAD.MOV.U32 R188, RZ, RZ, R23 ;  /* 0x000000ffffbc7224 */ /* 0x000fe200078e0017 */
[----:B------:R-:W-:Y:S01]  /*26ee0*/  MOV R3, 0x181f ;  /* 0x0000181f00037802 */ /* 0x000fe20000000f00 */
[----:B------:R-:W-:Y:S01]  /*26ef0*/  IMAD.MOV.U32 R189, RZ, RZ, 0x1 ;  /* 0x00000001ffbd7424 */ /* 0x000fe200078e00ff */
[----:B------:R-:W-:Y:S01]  /*26f00*/  MOV R12, R190 ;  /* 0x000000be000c7202 */ /* 0x000fe20000000f00 */
[----:B------:R-:W-:Y:S01]  /*26f10*/  IMAD.MOV.U32 R191, RZ, RZ, -0x1 ;  /* 0xffffffffffbf7424 */ /* 0x000fe200078e00ff */
[----:B------:R-:W-:-:S02]  /*26f20*/  MOV R2, 0x26f40 ;  /* 0x00026f4000027802 */ /* 0x000fc40000000f00 */
[----:B------:R-:W-:Y:S05]  /*26f30*/  CALL.REL.NOINC `($__internal_6_$__cuda_sm70_shflsync_idx_p) ;  /* 0x00000c4000007944 */ /* 0x000fea0003c00000 */
        /* <DEDUP_REMOVED lines=9> */
.L_x_1372:
[----:B------:R-:W-:Y:S01]  /*26fd0*/  IMAD.MOV.U32 R188, RZ, RZ, R22 ;  /* 0x000000ffffbc7224 */ /* 0x000fe200078e0016 */
[----:B------:R-:W-:Y:S01]  /*26fe0*/  MOV R3, 0x181f ;  /* 0x0000181f00037802 */ /* 0x000fe20000000f00 */
[----:B------:R-:W-:Y:S01]  /*26ff0*/  IMAD.MOV.U32 R189, RZ, RZ, 0x2 ;  /* 0x00000002ffbd7424 */ /* 0x000fe200078e00ff */
[----:B------:R-:W-:-:S02]  /*27000*/  MOV R191, 0xffffffff ;  /* 0xffffffff00bf7802 */ /* 0x000fc40000000f00 */
[----:B------:R-:W-:Y:S02]  /*27010*/  MOV R2, 0x27030 ;  /* 0x0002703000027802 */ /* 0x000fe40000000f00 */
[----:B------:R-:W-:Y:S05]  /*27020*/  CALL.REL.NOINC `($__internal_6_$__cuda_sm70_shflsync_idx_p) ;  /* 0x00000b5000007944 */ /* 0x000fea0003c00000 */
[----:B------:R-:W-:Y:S01]  /*27030*/  MOV R13, R190 ;  /* 0x000000be000d7202 */ /* 0x000fe20000000f00 */
[----:B------:R-:W-:Y:S05]  /*27040*/  BRA `(.L_x_1442) ;  /* 0xffff72f000007947 */ /* 0x000fea000383ffff */
.L_x_1373:
[----:B------:R-:W-:Y:S01]  /*27050*/  IMAD.MOV.U32 R188, RZ, RZ, R28 ;  /* 0x000000ffffbc7224 */ /* 0x000fe200078e001c */
[----:B------:R-:W-:Y:S01]  /*27060*/  MOV R3, 0x181f ;  /* 0x0000181f00037802 */ /* 0x000fe20000000f00 */
[----:B------:R-:W-:Y:S01]  /*27070*/  IMAD.MOV.U32 R189, RZ, RZ, 0x2 ;  /* 0x00000002ffbd7424 */ /* 0x000fe200078e00ff */
[----:B------:R-:W-:Y:S02]  /*27080*/  MOV R191, 0xffffffff ;  /* 0xffffffff00bf7802 */ /* 0x000fe40000000f00 */
[----:B------:R-:W-:Y:S02]  /*27090*/  MOV R2, 0x270b0 ;  /* 0x000270b000027802 */ /* 0x000fe40000000f00 */
[----:B-12---:R-:W-:Y:S05]  /*270a0*/  CALL.REL.NOINC `($__internal_6_$__cuda_sm70_shflsync_idx_p) ;  /* 0x00000ad000007944 */ /* 0x006fea0003c00000 */
[----:B------:R-:W-:Y:S01]  /*270b0*/  IMAD.MOV.U32 R188, RZ, RZ, R23 ;  /* 0x000000ffffbc7224 */ /* 0x000fe200078e0017 */
[----:B------:R-:W-:Y:S01]  /*270c0*/  MOV R189, 0x2 ;  /* 0x0000000200bd7802 */ /* 0x000fe20000000f00 */
[----:B------:R-:W-:Y:S01]  /*270d0*/  IMAD.MOV.U32 R3, RZ, RZ, 0x181f ;  /* 0x0000181fff037424 */ /* 0x000fe200078e00ff */
[----:B------:R-:W-:Y:S01]  /*270e0*/  MOV R191, 0xffffffff ;  /* 0xffffffff00bf7802 */ /* 0x000fe20000000f00 */
[----:B------:R-:W-:Y:S01]  /*270f0*/  IMAD.MOV.U32 R12, RZ, RZ, R190 ;  /* 0x000000ffff0c7224 */ /* 0x000fe200078e00be */
        /* <DEDUP_REMOVED lines=11> */
.L_x_1376:
[----:B------:R-:W-:Y:S01]  /*271b0*/  IMAD.MOV.U32 R188, RZ, RZ, R22 ;  /* 0x000000ffffbc7224 */ /* 0x000fe200078e0016 */
[----:B------:R-:W-:Y:S01]  /*271c0*/  MOV R3, 0x181f ;  /* 0x0000181f00037802 */ /* 0x000fe20000000f00 */
[----:B------:R-:W-:Y:S01]  /*271d0*/  IMAD.MOV.U32 R189, RZ, RZ, 0x3 ;  /* 0x00000003ffbd7424 */ /* 0x000fe200078e00ff */
[----:B------:R-:W-:-:S02]  /*271e0*/  MOV R191, 0xffffffff ;  /* 0xffffffff00bf7802 */ /* 0x000fc40000000f00 */
[----:B------:R-:W-:Y:S02]  /*271f0*/  MOV R2, 0x27210 ;  /* 0x0002721000027802 */ /* 0x000fe40000000f00 */
[----:B---3--:R-:W-:Y:S05]  /*27200*/  CALL.REL.NOINC `($__internal_6_$__cuda_sm70_shflsync_idx_p) ;  /* 0x0000097000007944 */ /* 0x008fea0003c00000 */
[----:B------:R-:W-:Y:S01]  /*27210*/  MOV R13, R190 ;  /* 0x000000be000d7202 */ /* 0x000fe20000000f00 */
[----:B------:R-:W-:Y:S05]  /*27220*/  BRA `(.L_x_1444) ;  /* 0xffff76e000007947 */ /* 0x000fea000383ffff */
.L_x_1377:
[----:B------:R-:W-:Y:S01]  /*27230*/  IMAD.MOV.U32 R188, RZ, RZ, R28 ;  /* 0x000000ffffbc7224 */ /* 0x000fe200078e001c */
[----:B------:R-:W-:Y:S01]  /*27240*/  MOV R3, 0x181f ;  /* 0x0000181f00037802 */ /* 0x000fe20000000f00 */
[----:B------:R-:W-:Y:S01]  /*27250*/  IMAD.MOV.U32 R189, RZ, RZ, 0x3 ;  /* 0x00000003ffbd7424 */ /* 0x000fe200078e00ff */
[----:B------:R-:W-:Y:S02]  /*27260*/  MOV R191, 0xffffffff ;  /* 0xffffffff00bf7802 */ /* 0x000fe40000000f00 */
[----:B------:R-:W-:Y:S02]  /*27270*/  MOV R2, 0x27290 ;  /* 0x0002729000027802 */ /* 0x000fe40000000f00 */
[----:B-123--:R-:W-:Y:S05]  /*27280*/  CALL.REL.NOINC `($__internal_6_$__cuda_sm70_shflsync_idx_p) ;  /* 0x000008f000007944 */ /* 0x00efea0003c00000 */
        /* <DEDUP_REMOVED lines=16> */
.L_x_1410:
        /* <DEDUP_REMOVED lines=8> */
.L_x_1411:
        /* <DEDUP_REMOVED lines=23> */
.L_x_1414:
        /* <DEDUP_REMOVED lines=29> */
.L_x_1417:
        /* <DEDUP_REMOVED lines=8> */
.L_x_1418:
        /* <DEDUP_REMOVED lines=9> */
[----:B------:R-:W-:Y:S01]  /*27860*/  MOV R12, R190 ;  /* 0x000000be000c7202 */ /* 0x000fe20000000f00 */
[----:B------:R-:W-:Y:S01]  /*27870*/  IMAD.MOV.U32 R191, RZ, RZ, -0x1 ;  /* 0xffffffffffbf7424 */ /* 0x000fe200078e00ff */
[----:B------:R-:W-:-:S02]  /*27880*/  MOV R13, R11 ;  /* 0x0000000b000d7202 */ /* 0x000fc40000000f00 */
[----:B------:R-:W-:Y:S02]  /*27890*/  MOV R2, 0x278b0 ;  /* 0x000278b000027802 */ /* 0x000fe40000000f00 */
[----:B------:R-:W-:Y:S05]  /*278a0*/  CALL.REL.NOINC `($__internal_6_$__cuda_sm70_shflsync_idx_p) ;  /* 0x000002d000007944 */ /* 0x000fea0003c00000 */
        /* <DEDUP_REMOVED lines=9> */
.L_x_1421:
[----:B------:R-:W-:Y:S01]  /*27940*/  IMAD.MOV.U32 R188, RZ, RZ, R18 ;  /* 0x000000ffffbc7224 */ /* 0x000fe200078e0012 */
[----:B------:R-:W-:Y:S01]  /*27950*/  MOV R3, 0x181f ;  /* 0x0000181f00037802 */ /* 0x000fe20000000f00 */
[----:B------:R-:W-:Y:S01]  /*27960*/  IMAD.MOV.U32 R189, RZ, RZ, 0x3 ;  /* 0x00000003ffbd7424 */ /* 0x000fe200078e00ff */
[----:B------:R-:W-:Y:S02]  /*27970*/  MOV R191, 0xffffffff ;  /* 0xffffffff00bf7802 */ /* 0x000fe40000000f00 */
[----:B------:R-:W-:-:S02]  /*27980*/  MOV R2, 0x279a0 ;  /* 0x000279a000027802 */ /* 0x000fc40000000f00 */
[----:B---3--:R-:W-:Y:S05]  /*27990*/  CALL.REL.NOINC `($__internal_6_$__cuda_sm70_shflsync_idx_p) ;  /* 0x000001e000007944 */ /* 0x008fea0003c00000 */
[----:B------:R-:W-:Y:S01]  /*279a0*/  MOV R13, R190 ;  /* 0x000000be000d7202 */ /* 0x000fe20000000f00 */
[----:B------:R-:W-:Y:S05]  /*279b0*/  BRA `(.L_x_1451) ;  /* 0xffffb5a000007947 */ /* 0x000fea000383ffff */
.L_x_1422:
[----:B------:R-:W-:Y:S01]  /*279c0*/  IMAD.MOV.U32 R188, RZ, RZ, R24 ;  /* 0x000000ffffbc7224 */ /* 0x000fe200078e0018 */
[----:B------:R-:W-:Y:S01]  /*279d0*/  MOV R3, 0x181f ;  /* 0x0000181f00037802 */ /* 0x000fe20000000f00 */
[----:B------:R-:W-:Y:S01]  /*279e0*/  IMAD.MOV.U32 R189, RZ, RZ, 0x3 ;  /* 0x00000003ffbd7424 */ /* 0x000fe200078e00ff */
[----:B------:R-:W-:-:S02]  /*279f0*/  MOV R191, 0xffffffff ;  /* 0xffffffff00bf7802 */ /* 0x000fc40000000f00 */
[----:B------:R-:W-:Y:S02]  /*27a00*/  MOV R2, 0x27a20 ;  /* 0x00027a2000027802 */ /* 0x000fe40000000f00 */
[----:B-123--:R-:W-:Y:S05]  /*27a10*/  CALL.REL.NOINC `($__internal_6_$__cuda_sm70_shflsync_idx_p) ;  /* 0x0000016000007944 */ /* 0x00efea0003c00000 */
[----:B------:R-:W-:Y:S01]  /*27a20*/  IMAD.MOV.U32 R188, RZ, RZ, R19 ;  /* 0x000000ffffbc7224 */ /* 0x000fe200078e0013 */
[----:B------:R-:W-:Y:S01]  /*27a30*/  MOV R189, 0x3 ;  /* 0x0000000300bd7802 */ /* 0x000fe20000000f00 */
[----:B------:R-:W-:Y:S01]  /*27a40*/  IMAD.MOV.U32 R3, RZ, RZ, 0x181f ;  /* 0x0000181fff037424 */ /* 0x000fe200078e00ff */
[----:B------:R-:W-:Y:S01]  /*27a50*/  MOV R191, 0xffffffff ;  /* 0xffffffff00bf7802 */ /* 0x000fe20000000f00 */
[----:B------:R-:W-:Y:S01]  /*27a60*/  IMAD.MOV.U32 R12, RZ, RZ, R190 ;  /* 0x000000ffff0c7224 */ /* 0x000fe200078e00be */
[----:B------:R-:W-:Y:S02]  /*27a70*/  MOV R2, 0x27a90 ;  /* 0x00027a9000027802 */ /* 0x000fe40000000f00 */
        /* <DEDUP_REMOVED lines=10> */
        .weak           $__internal_5_$__cuda_sm70_shflsync_bfly_p
        .type           $__internal_5_$__cuda_sm70_shflsync_bfly_p,@function
        .size           $__internal_5_$__cuda_sm70_shflsync_bfly_p,($__internal_6_$__cuda_sm70_shflsync_idx_p - $__internal_5_$__cuda_sm70_shflsync_bfly_p)
$__internal_5_$__cuda_sm70_shflsync_bfly_p:
[----:B------:R-:W-:Y:S02]  /*27b20*/  MOV R23, 0xffffffff ;  /* 0xffffffff00177802 */ /* 0x000fe40000000f00 */
[----:B------:R-:W-:-:S02]  /*27b30*/  MOV R3, 0x1f ;  /* 0x0000001f00037802 */ /* 0x000fc40000000f00 */
[----:B------:R-:W-:Y:S04]  /*27b40*/  WARPSYNC R23 ;  /* 0x0000001700007348 */ /* 0x000fe80003800000 */
[----:B------:R1:W2:Y:S02]  /*27b50*/  SHFL.BFLY PT, R0, R4, R0, R3 ;  /* 0x0c00000004007389 */ /* 0x0002a400000e0003 */
[----:B-1----:R-:W-:-:S04]  /*27b60*/  MOV R3, 0x0 ;  /* 0x0000000000037802 */ /* 0x002fc80000000f00 */
[----:B--2---:R-:W-:Y:S05]  /*27b70*/  RET.REL.NODEC R2 `(_ZN7cutlass13device_kernelIN5flash19enable_sm80_to_sm89INS1_16FlashAttnFwdSm80INS1_25CollectiveMainloopFwdSm80ILi8ELi1ELb0EN4cute5tupleIJNS5_1CILi128EEENS7_ILi48EEENS7_ILi256EEEEEELi256ENS_6half_tEfNS_4arch4Sm80ELb0ELb1ELb1ELb1ELb1ELb1ELb1ELb0EEENS1_21CollectiveEpilogueFwdINS6_IJS8_SA_S9_EEENS6_IJNS7_ILi1EEESI_SI_EEESC_SE_Li256ELb1ELb1ELb0ELb0EEENS1_19SingleTileSchedulerILb1ELb0ELb1ELi128EEEEEEEEEvNT_6ParamsE) ;  /* 0xfffd848002007950 */ /* 0x004fea0003c3ffff */
        .weak           $__internal_6_$__cuda_sm70_shflsync_idx_p
        .type           $__internal_6_$__cuda_sm70_shflsync_idx_p,@function
        .size           $__internal_6_$__cuda_sm70_shflsync_idx_p,(.L_x_1785 - $__internal_6_$__cuda_sm70_shflsync_idx_p)
$__internal_6_$__cuda_sm70_shflsync_idx_p:
[----:B------:R-:W-:Y:S04]  /*27b80*/  WARPSYNC R191 ;  /* 0x000000bf00007348 */ /* 0x000fe80003800000 */
[----:B------:R1:W2:Y:S02]  /*27b90*/  SHFL.IDX PT, R190, R188, R189, R3 ;  /* 0x000000bdbcbe7389 */ /* 0x0002a400000e0003 */
[----:B-1----:R-:W-:-:S04]  /*27ba0*/  MOV R3, 0x0 ;  /* 0x0000000000037802 */ /* 0x002fc80000000f00 */
[----:B--2---:R-:W-:Y:S05]  /*27bb0*/  RET.REL.NODEC R2 `(_ZN7cutlass13device_kernelIN5flash19enable_sm80_to_sm89INS1_16FlashAttnFwdSm80INS1_25CollectiveMainloopFwdSm80ILi8ELi1ELb0EN4cute5tupleIJNS5_1CILi128EEENS7_ILi48EEENS7_ILi256EEEEEELi256ENS_6half_tEfNS_4arch4Sm80ELb0ELb1ELb1ELb1ELb1ELb1ELb1ELb0EEENS1_21CollectiveEpilogueFwdINS6_IJS8_SA_S9_EEENS6_IJNS7_ILi1EEESI_SI_EEESC_SE_Li256ELb1ELb1ELb0ELb0EEENS1_19SingleTileSchedulerILb1ELb0ELb1ELi128EEEEEEEEEvNT_6ParamsE) ;  /* 0xfffd844002007950 */ /* 0x004fea0003c3ffff */
.L_x_1453:
        /* <DEDUP_REMOVED lines=12> */
.L_x_1785:


//--------------------- .text._ZN7cutlass13device_kernelIN5flash19enable_sm80_to_sm89INS1_16FlashAttnFwdSm80INS1_25CollectiveMainloopFwdSm80ILi8ELi1ELb0EN4cute5tupleIJNS5_1CILi128EEENS7_ILi96EEENS7_ILi256EEEEEELi256ENS_6half_tEfNS_4arch4Sm80ELb1ELb0ELb1ELb0ELb1ELb0ELb1ELb0EEENS1_21CollectiveEpilogueFwdINS6_IJS8_SA_S9_EEENS6_IJNS7_ILi1EEESI_SI_EEESC_SE_Li256ELb0ELb1ELb0ELb0EEENS1_30DynamicPersistentTileSchedulerILi256ELi256ELb0ELb1ELb0EEEEEEEEEvNT_6ParamsE --------------------------
	.section	.text._ZN7cutlass13device_kernelIN5flash19enable_sm80_to_sm89INS1_16FlashAttnFwdSm80INS1_25CollectiveMainloopFwdSm80ILi8ELi1ELb0EN4cute5tupleIJNS5_1CILi128EEENS7_ILi96EEENS7_ILi256EEEEEELi256ENS_6half_tEfNS_4arch4Sm80ELb1ELb0ELb1ELb0ELb1ELb0ELb1ELb0EEENS1_21CollectiveEpilogueFwdINS6_IJS8_SA_S9_EEENS6_IJNS7_ILi1EEESI_SI_EEESC_SE_Li256ELb0ELb1ELb0ELb0EEENS1_30DynamicPersistentTileSchedulerILi256ELi256ELb0ELb1ELb0EEEEEEEEEvNT_6ParamsE,"ax",@progbits
	.sectioninfo	@"SHI_REGISTERS=255"
	.align	128
.text._ZN7cutlass13device_kernelIN5flash19enable_sm80_to_sm89INS1_16FlashAttnFwdSm80INS1_25CollectiveMainloopFwdSm80ILi8ELi1ELb0EN4cute5tupleIJNS5_1CILi128EEENS7_ILi96EEENS7_ILi256EEEEEELi256ENS_6half_tEfNS_4arch4Sm80ELb1ELb0ELb1ELb0ELb1ELb0ELb1ELb0EEENS1_21CollectiveEpilogueFwdINS6_IJS8_SA_S9_EEENS6_IJNS7_ILi1EEESI_SI_EEESC_SE_Li256ELb0ELb1ELb0ELb0EEENS1_30DynamicPersistentTileSchedulerILi256ELi256ELb0ELb1ELb0EEEEEEEEEvNT_6ParamsE:
        .type           _ZN7cutlass13device_kernelIN5flash19enable_sm80_to_sm89INS1_16FlashAttnFwdSm80INS1_25CollectiveMainloopFwdSm80ILi8ELi1ELb0EN4cute5tupleIJNS5_1CILi128EEENS7_ILi96EEENS7_ILi256EEEEEELi256ENS_6half_tEfNS_4arch4Sm80ELb1ELb0ELb1ELb0ELb1ELb0ELb1ELb0EEENS1_21CollectiveEpilogueFwdINS6_IJS8_SA_S9_EEENS6_IJNS7_ILi1EEESI_SI_EEESC_SE_Li256ELb0ELb1ELb0ELb0EEENS1_30DynamicPersistentTileSchedulerILi256ELi256ELb0ELb1ELb0EEEEEEEEEvNT_6ParamsE,@function
        .size           _ZN7cutlass13device_kernelIN5flash19enable_sm80_to_sm89INS1_16FlashAttnFwdSm80INS1_25CollectiveMainloopFwdSm80ILi8ELi1ELb0EN4cute5tupleIJNS5_1CILi128EEENS7_ILi96EEENS7_ILi256EEEEEELi256ENS_6half_tEfNS_4arch4Sm80ELb1ELb0ELb1ELb0ELb1ELb0ELb1ELb0EEENS1_21CollectiveEpilogueFwdINS6_IJS8_SA_S9_EEENS6_IJNS7_ILi1EEESI_SI_EEESC_SE_Li256ELb0ELb1ELb0ELb0EEENS1_30DynamicPersistentTileSchedulerILi256ELi256ELb0ELb1ELb0EEEEEEEEEvNT_6ParamsE,(.L_x_1789 - _ZN7cutlass13device_kernelIN5flash19enable_sm80_to_sm89INS1_16FlashAttnFwdSm80INS1_25CollectiveMainloopFwdSm80ILi8ELi1ELb0EN4cute5tupleIJNS5_1CILi128EEENS7_ILi96EEENS7_ILi256EEEEEELi256ENS_6half_tEfNS_4arch4Sm80ELb1ELb0ELb1ELb0ELb1ELb0ELb1ELb0EEENS1_21CollectiveEpilogueFwdINS6_IJS8_SA_S9_EEENS6_IJNS7_ILi1EEESI_SI_EEESC_SE_Li256ELb0ELb1ELb0ELb0EEENS1_30DynamicPersistentTileSchedulerILi256ELi256ELb0ELb1ELb0EEEEEEEEEvNT_6ParamsE)
        .other          _ZN7cutlass13device_kernelIN5flash19enable_sm80_to_sm89INS1_16FlashAttnFwdSm80INS1_25CollectiveMainloopFwdSm80ILi8ELi1ELb0EN4cute5tupleIJNS5_1CILi128EEENS7_ILi96EEENS7_ILi256EEEEEELi256ENS_6half_tEfNS_4arch4Sm80ELb1ELb0ELb1ELb0ELb1ELb0ELb1ELb0EEENS1_21CollectiveEpilogueFwdINS6_IJS8_SA_S9_EEENS6_IJNS7_ILi1EEESI_SI_EEESC_SE_Li256ELb0ELb1ELb0ELb0EEENS1_30DynamicPersistentTileSchedulerILi256ELi256ELb0ELb1ELb0EEEEEEEEEvNT_6ParamsE,@"STO_CUDA_ENTRY STV_DEFAULT"
_ZN7cutlass13device_kernelIN5flash19enable_sm80_to_sm89INS1_16FlashAttnFwdSm80INS1_25CollectiveMainloopFwdSm80ILi8ELi1ELb0EN4cute5tupleIJNS5_1CILi128EEENS7_ILi96EEENS7_ILi256EEEEEELi256ENS_6half_tEfNS_4arch4Sm80ELb1ELb0ELb1ELb0ELb1ELb0ELb1ELb0EEENS1_21CollectiveEpilogueFwdINS6_IJS8_SA_S9_EEENS6_IJNS7_ILi1EEESI_SI_EEESC_SE_Li256ELb0ELb1ELb0ELb0EEENS1_30DynamicPersistentTileSchedulerILi256ELi256ELb0ELb1ELb0EEEEEEEEEvNT_6ParamsE:
        /* <DEDUP_REMOVED lines=13> */
[----:B------:R-:W-:Y:S01]  /*00d0*/  ULDC.64 UR6, c[0x0][0x118] ;  /* 0x0000460000067ab9 */ /* 0x000fe20000000a00 */
[----:B------:R-:W-:Y:S01]  /*00e0*/  IMAD.MOV.U32 R233, RZ, RZ, 0x40 ;  /* 0x00000040ffe97424 */ /* 0x000fe200078e00ff */
[CC--:B------:R-:W-:Y:S02]  /*00f0*/  LEA.HI R2, R13.reuse, R19.reuse, RZ, 0x4 ;  /* 0x000000130d027211 */ /* 0x0c0fe400078f20ff */
[----:B------:R-:W-:Y:S02]  /*0100*/  LEA.HI R8, R13, R19, RZ, 0x3 ;  /* 0x000000130d087211 */ /* 0x000fe400078f18ff */
[----:B------:R-:W-:Y:S02]  /*0110*/  SHF.R.S32.HI R3, RZ, 0x4, R2 ;  /* 0x00000004ff037819 */ /* 0x000fe40000011402 */
[----:B------:R-:W-:-:S02]  /*0120*/  SHF.R.S32.HI R18, RZ, 0x3, R8 ;  /* 0x00000003ff127819 */ /* 0x000fc40000011408 */
[----:B------:R-:W-:Y:S02]  /*0130*/  LEA.HI R0, R2, R3, RZ, 0x1 ;  /* 0x0000000302007211 */ /* 0x000fe400078f08ff */
[----:B------:R-:W-:Y:S01]  /*0140*/  LOP3.LUT R4, R8, 0xfffffff8, RZ, 0xc0, !PT ;  /* 0xfffffff808047812 */ /* 0x000fe200078ec0ff */
[----:B------:R-:W-:Y:S01]  /*0150*/  IMAD.SHL.U32 R5, R18, 0x40, RZ ;  /* 0x0000004012057824 */ /* 0x000fe200078e00ff */
[----:B------:R-:W-:Y:S02]  /*0160*/  LOP3.LUT R0, R0, 0xfffffffe, RZ, 0xc0, !PT ;  /* 0xfffffffe00007812 */ /* 0x000fe400078ec0ff */
[-C--:B------:R-:W-:Y:S01]  /*0170*/  LEA.HI R10, R13, R19.reuse, RZ, 0x2 ;  /* 0x000000130d0a7211 */ /* 0x080fe200078f10ff */
[----:B------:R-:W-:Y:S01]  /*0180*/  IMAD.IADD R17, R19, 0x1, -R4 ;  /* 0x0000000113117824 */ /* 0x000fe200078e0a04 */
[----:B------:R-:W-:Y:S01]  /*0190*/  LEA.HI R9, R13, R19, RZ, 0x5 ;  /* 0x000000130d097211 */ /* 0x000fe200078f28ff */
[----:B------:R-:W-:Y:S01]  /*01a0*/  IMAD.IADD R12, R3, 0x1, -R0 ;  /* 0x00000001030c7824 */ /* 0x000fe200078e0a00 */
[----:B------:R-:W-:Y:S01]  /*01b0*/  LOP3.LUT R0, R2, 0xfffffff0, RZ, 0xc0, !PT ;  /* 0xfffffff002007812 */ /* 0x000fe200078ec0ff */
[----:B------:R-:W-:Y:S01]  /*01c0*/  IMAD.SHL.U32 R245, R17, 0x8, RZ ;  /* 0x0000000811f57824 */ /* 0x000fe200078e00ff */
[----:B------:R-:W-:-:S02]  /*01d0*/  SHF.R.S32.HI R7, RZ, 0x2, R10 ;  /* 0x00000002ff077819 */ /* 0x000fc4000001140a */
[----:B------:R-:W-:Y:S01]  /*01e0*/  SHF.R.S32.HI R3, RZ, 0x1f, R10 ;  /* 0x0000001fff037819 */ /* 0x000fe2000001140a */
[----:B------:R-:W-:Y:S01]  /*01f0*/  IMAD.IADD R2, R19, 0x1, -R0 ;  /* 0x0000000113027824 */ /* 0x000fe200078e0a00 */
[----:B------:R-:W-:Y:S01]  /*0200*/  LOP3.LUT R0, R5, 0x1c0, RZ, 0xc0, !PT ;  /* 0x000001c005007812 */ /* 0x000fe200078ec0ff */
[----:B------:R-:W-:Y:S01]  /*0210*/  IMAD.SHL.U32 R5, R17, 0x40, RZ ;  /* 0x0000004011057824 */ /* 0x000fe200078e00ff */
[----:B------:R-:W-:Y:S02]  /*0220*/  LEA.HI R3, R3, R7, RZ, 0x3 ;  /* 0x0000000703037211 */ /* 0x000fe400078f18ff */
[----:B------:R-:W-:Y:S02]  /*0230*/  SHF.R.U32.HI R4, RZ, 0x3, R0 ;  /* 0x00000003ff047819 */ /* 0x000fe40000011600 */
[----:B------:R-:W-:Y:S02]  /*0240*/  LOP3.LUT R0, R0, 0x38, R245, 0xf8, !PT ;  /* 0x0000003800007812 */ /* 0x000fe400078ef8f5 */
[----:B------:R-:W-:-:S02]  /*0250*/  SHF.R.S32.HI R6, RZ, 0x1f, R2 ;  /* 0x0000001fff067819 */ /* 0x000fc40000011402 */
[----:B------:R-:W-:Y:S02]  /*0260*/  LOP3.LUT R3, R3, 0xfffffff8, RZ, 0xc0, !PT ;  /* 0xfffffff803037812 */ /* 0x000fe400078ec0ff */
[----:B------:R-:W-:Y:S02]  /*0270*/  LOP3.LUT R11, R0, R4, RZ, 0x3c, !PT ;  /* 0x00000004000b7212 */ /* 0x000fe400078e3cff */
[----:B------:R-:W-:Y:S01]  /*0280*/  LOP3.LUT R0, R5, 0x1c0, RZ, 0xc0, !PT ;  /* 0x000001c005007812 */ /* 0x000fe200078ec0ff */
[----:B------:R-:W-:Y:S01]  /*0290*/  IMAD.IADD R7, R7, 0x1, -R3 ;  /* 0x0000000107077824 */ /* 0x000fe200078e0a03 */
[----:B------:R-:W-:Y:S02]  /*02a0*/  LEA.HI R231, R6, R2, RZ, 0x3 ;  /* 0x0000000206e77211 */ /* 0x000fe400078f18ff */
[----:B------:R-:W-:Y:S02]  /*02b0*/  LOP3.LUT R6, R0, 0x8, R8, 0xf8, !PT ;  /* 0x0000000800067812 */ /* 0x000fe400078ef808 */
[----:B------:R-:W-:-:S02]  /*02c0*/  SHF.R.U32.HI R4, RZ, 0x3, R0 ;  /* 0x00000003ff047819 */ /* 0x000fc40000011600 */
[C---:B------:R-:W-:Y:S01]  /*02d0*/  LOP3.LUT R5, R231.reuse, 0xfffffff8, RZ, 0xc0, !PT ;  /* 0xfffffff8e7057812 */ /* 0x040fe200078ec0ff */
[----:B------:R-:W-:Y:S01]  /*02e0*/  IMAD.SHL.U32 R231, R231, 0x40, RZ ;  /* 0x00000040e7e77824 */ /* 0x000fe200078e00ff */
[----:B------:R-:W-:Y:S02]  /*02f0*/  LOP3.LUT R0, R9, 0xffffffe0, RZ, 0xc0, !PT ;  /* 0xffffffe009007812 */ /* 0x000fe400078ec0ff */
[----:B------:R-:W-:Y:S01]  /*0300*/  LOP3.LUT R3, R7, 0x1, RZ, 0xc0, !PT ;  /* 0x0000000107037812 */ /* 0x000fe200078ec0ff */
[----:B------:R-:W-:Y:S01]  /*0310*/  IMAD.IADD R8, R2, 0x1, -R5 ;  /* 0x0000000102087824 */ /* 0x000fe200078e0a05 */
[--C-:B------:R-:W-:Y:S01]  /*0320*/  SHF.R.S32.HI R239, RZ, 0x5, R9.reuse ;  /* 0x00000005ffef7819 */ /* 0x100fe20000011409 */
[----:B------:R-:W-:Y:S01]  /*0330*/  IMAD.IADD R16, R19, 0x1, -R0 ;  /* 0x0000000113107824 */ /* 0x000fe200078e0a00 */
[----:B------:R-:W-:Y:S02]  /*0340*/  SHF.R.S32.HI R2, RZ, 0x1f, R9 ;  /* 0x0000001fff027819 */ /* 0x000fe40000011409 */
[----:B------:R-:W-:-:S02]  /*0350*/  ISETP.NE.U32.AND P0, PT, R3, 0x1, PT ;  /* 0x000000010300780c */ /* 0x000fc40003f05070 */
[----:B------:R-:W-:Y:S02]  /*0360*/  LOP3.LUT R3, R10, 0xfffffffc, RZ, 0xc0, !PT ;  /* 0xfffffffc0a037812 */ /* 0x000fe400078ec0ff */
[----:B------:R-:W-:Y:S01]  /*0370*/  LEA.HI R0, R2, R239, RZ, 0x3 ;  /* 0x000000ef02007211 */ /* 0x000fe200078f18ff */
[----:B------:R-:W-:Y:S01]  /*0380*/  IMAD.SHL.U32 R2, R8, 0x40, RZ ;  /* 0x0000004008027824 */ /* 0x000fe200078e00ff */
[----:B------:R-:W-:Y:S02]  /*0390*/  SHF.R.S32.HI R10, RZ, 0x1f, R16 ;  /* 0x0000001fff0a7819 */ /* 0x000fe40000011410 */
[----:B------:R-:W-:Y:S01]  /*03a0*/  LOP3.LUT R228, R6, R4, RZ, 0x3c, !PT ;  /* 0x0000000406e47212 */ /* 0x000fe200078e3cff */
[----:B------:R-:W-:Y:S01]  /*03b0*/  IMAD.SHL.U32 R6, R12, 0x8, RZ ;  /* 0x000000080c067824 */ /* 0x000fe200078e00ff */
[----:B------:R-:W-:Y:S01]  /*03c0*/  LOP3.LUT R4, R0, 0xffffff8, RZ, 0xc0, !PT ;  /* 0x0ffffff800047812 */ /* 0x000fe200078ec0ff */
[----:B------:R-:W-:Y:S01]  /*03d0*/  IMAD.IADD R0, R19, 0x1, -R3 ;  /* 0x0000000113007824 */ /* 0x000fe200078e0a03 */
[----:B------:R-:W-:Y:S01]  /*03e0*/  LEA.HI R10, R10, R16, RZ, 0x2 ;  /* 0x000000100a0a7211 */ /* 0x000fe200078f10ff */
[----:B------:R-:W-:Y:S01]  /*03f0*/  IMAD R228, R12, 0x200, R228 ;  /* 0x000002000ce47824 */ /* 0x000fe200078e02e4 */
[----:B------:R-:W-:Y:S01]  /*0400*/  LOP3.LUT R2, R2, 0x1c0, RZ, 0xc0, !PT ;  /* 0x000001c002027812 */ /* 0x000fe200078ec0ff */
[C---:B------:R-:W-:Y:S01]  /*0410*/  IMAD.IADD R4, R239.reuse, 0x1, -R4 ;  /* 0x00000001ef047824 */ /* 0x040fe200078e0a04 */
[----:B------:R-:W-:Y:S01]  /*0420*/  SHF.R.S32.HI R3, RZ, 0x2, R10 ;  /* 0x00000002ff037819 */ /* 0x000fe2000001140a */
[----:B------:R-:W-:Y:S01]  /*0430*/  IMAD.SHL.U32 R239, R239, 0x400, RZ ;  /* 0x00000400efef7824 */ /* 0x000fe200078e00ff */
[----:B------:R-:W-:-:S02]  /*0440*/  LOP3.LUT R6, R2, 0x8, R6, 0xf8, !PT ;  /* 0x0000000802067812 */ /* 0x000fc400078ef806 */
[----:B------:R-:W-:Y:S01]  /*0450*/  SHF.R.U32.HI R5, RZ, 0x3, R2 ;  /* 0x00000003ff057819 */ /* 0x000fe20000011602 */
[----:B------:R-:W-:Y:S01]  /*0460*/  IMAD R15, R4, 0x10, R3 ;  /* 0x00000010040f7824 */ /* 0x000fe200078e0203 */
[----:B------:R-:W-:Y:S01]  /*0470*/  LEA.HI R2, R0, R0, RZ, 0x1 ;  /* 0x0000000000027211 */ /* 0x000fe200078f08ff */
[----:B------:R-:W-:Y:S01]  /*0480*/  IMAD.SHL.U32 R3, R7, 0x40, RZ ;  /* 0x0000004007037824 */ /* 0x000fe200078e00ff */
[----:B------:R-:W-:Y:S02]  /*0490*/  LOP3.LUT R5, R6, R5, RZ, 0x3c, !PT ;  /* 0x0000000506057212 */ /* 0x000fe400078e3cff */
[----:B------:R-:W-:Y:S01]  /*04a0*/  LOP3.LUT R2, R2, 0x1ffffffe, RZ, 0xc0, !PT ;  /* 0x1ffffffe02027812 */ /* 0x000fe200078ec0ff */
[----:B------:R-:W-:Y:S01]  /*04b0*/  STL [R1+0x7c], R15 ;  /* 0x00007c0f01007387 */ /* 0x000fe20000100800 */
[----:B------:R-:W-:Y:S02]  /*04c0*/  LOP3.LUT R3, R3, 0x1c0, RZ, 0xc0, !PT ;  /* 0x000001c003037812 */ /* 0x000fe400078ec0ff */
[----:B------:R-:W-:Y:S01]  /*04d0*/  LOP3.LUT R231, R231, 0xfffffe00, RZ, 0xc0, !PT ;  /* 0xfffffe00e7e77812 */ /* 0x000fe200078ec0ff */
[C---:B------:R-:W-:Y:S01]  /*04e0*/  IMAD.IADD R6, R0.reuse, 0x1, -R2 ;  /* 0x0000000100067824 */ /* 0x040fe200078e0a02 */
[----:B------:R-:W-:Y:S01]  /*04f0*/  STL [R1+0x54], R14 ;  /* 0x0000540e01007387 */ /* 0x000fe20000100800 */
[----:B------:R-:W-:Y:S01]  /*0500*/  IMAD R2, R0, 0x2, R239 ;  /* 0x0000000200027824 */ /* 0x000fe200078e02ef */
[----:B------:R-:W-:-:S02]  /*0510*/  LEA.HI R0, R3, R3, RZ, 0x1d ;  /* 0x0000000303007211 */ /* 0x000fc400078fe8ff */
[CC--:B------:R-:W-:Y:S02]  /*0520*/  IADD3 R239, R5.reuse, R231.reuse, R239 ;  /* 0x000000e705ef7210 */ /* 0x0c0fe40007ffe0ef */
[----:B------:R-:W-:Y:S01]  /*0530*/  LOP3.LUT R231, R5, R231, RZ, 0xfc, !PT ;  /* 0x000000e705e77212 */ /* 0x000fe200078efcff */
[----:B------:R-:W-:Y:S01]  /*0540*/  IMAD.IADD R4, R2, 0x1, R0 ;  /* 0x0000000102047824 */ /* 0x000fe200078e0200 */
[----:B------:R-:W-:Y:S02]  /*0550*/  LEA.HI R0, R13, R19, RZ, 0x7 ;  /* 0x000000130d007211 */ /* 0x000fe400078f38ff */
[----:B------:R-:W-:Y:S02]  /*0560*/  IADD3 R5, R245, 0x40, RZ ;  /* 0x00000040f5057810 */ /* 0x000fe40007ffe0ff */
[----:B------:R-:W-:Y:S01]  /*0570*/  SHF.R.S32.HI R2, RZ, 0x7, R0 ;  /* 0x00000007ff027819 */ /* 0x000fe20000011400 */
[----:B------:R-:W-:Y:S01]  /*0580*/  IMAD R0, R17, 0x20, R18 ;  /* 0x0000002011007824 */ /* 0x000fe200078e0212 */
[----:B------:R-:W-:-:S02]  /*0590*/  IADD3 R3, R245, 0x80, RZ ;  /* 0x00000080f5037810 */ /* 0x000fc40007ffe0ff */
[----:B------:R-:W-:Y:S02]  /*05a0*/  R2P PR, R7, 0x6 ;  /* 0x0000000607007804 */ /* 0x000fe40000000000 */
[----:B------:R1:W-:Y:S01]  /*05b0*/  STL [R1+0x10], R0 ;  /* 0x0000100001007387 */ /* 0x0003e20000100800 */
[----:B------:R-:W-:Y:S02]  /*05c0*/  IADD3 R2, R245, 0xc0, RZ ;  /* 0x000000c0f5027810 */ /* 0x000fe40007ffe0ff */
[----:B------:R-:W-:Y:S02]  /*05d0*/  SHF.R.S32.HI R7, RZ, 0x1f, R245 ;  /* 0x0000001fff077819 */ /* 0x000fe400000114f5 */
[----:B------:R-:W-:Y:S02]  /*05e0*/  SHF.R.S32.HI R7, RZ, 0x1f, R5 ;  /* 0x0000001fff077819 */ /* 0x000fe40000011405 */
[----:B------:R-:W-:Y:S02]  /*05f0*/  SHF.R.S32.HI R5, RZ, 0x1f, R3 ;  /* 0x0000001fff057819 */ /* 0x000fe40000011403 */
[----:B------:R-:W-:-:S02]  /*0600*/  SHF.R.S32.HI R3, RZ, 0x1f, R2 ;  /* 0x0000001fff037819 */ /* 0x000fc40000011402 */
[----:B------:R-:W-:Y:S02]  /*0610*/  SEL R2, R232, 0xffffffe0, !P1 ;  /* 0xffffffe0e8027807 */ /* 0x000fe40004800000 */
[----:B------:R-:W-:Y:S02]  /*0620*/  LEA R5, R4, 0x80, 0x1 ;  /* 0x0000008004057811 */ /* 0x000fe400078e08ff */
[----:B------:R-:W-:Y:S02]  /*0630*/  SEL R3, R233, 0xffffffc0, !P2 ;  /* 0xffffffc0e9037807 */ /* 0x000fe40005000000 */
[C---:B------:R-:W-:Y:S02]  /*0640*/  IADD3 R4, R5.reuse, -0x10, RZ ;  /* 0xfffffff005047810 */ /* 0x040fe40007ffe0ff */
[----:B------:R-:W-:Y:S02]  /*0650*/  @P0 IADD3 R4, R5, 0x10, RZ ;  /* 0x0000001005040810 */ /* 0x000fe40007ffe0ff */
[----:B------:R-:W-:-:S02]  /*0660*/  LEA.HI R9, R13, R19, RZ, 0x6 ;  /* 0x000000130d097211 */ /* 0x000fc400078f30ff */
[----:B------:R-:W-:Y:S02]  /*0670*/  LOP3.LUT P4, RZ, R8, 0x2, RZ, 0xc0, !PT ;  /* 0x0000000208ff7812 */ /* 0x000fe4000788c0ff */
[----:B-1----:R-:W-:Y:S01]  /*0680*/  LOP3.LUT R0, R10, 0x7ffffffc, RZ, 0xc0, !PT ;  /* 0x7ffffffc0a007812 */ /* 0x002fe200078ec0ff */
[----:B------:R-:W-:Y:S01]  /*0690*/  IMAD.SHL.U32 R9, R9, 0x8, RZ ;  /* 0x0000000809097824 */ /* 0x000fe200078e00ff */
[----:B------:R-:W-:Y:S02]  /*06a0*/  LOP3.LUT P3, RZ, R8, 0x4, RZ, 0xc0, !PT ;  /* 0x0000000408ff7812 */ /* 0x000fe4000786c0ff */
[----:B------:R-:W-:Y:S01]  /*06b0*/  SEL R232, R232, 0xffffffe0, !P4 ;  /* 0xffffffe0e8e87807 */ /* 0x000fe20006000000 */
[----:B------:R-:W-:Y:S01]  /*06c0*/  IMAD.IADD R0, R16, 0x1, -R0 ;  /* 0x0000000110007824 */ /* 0x000fe200078e0a00 */
[----:B------:R-:W-:Y:S02]  /*06d0*/  LEA R239, R239, 0x18100, 0x1 ;  /* 0x00018100efef7811 */ /* 0x000fe400078e08ff */
[----:B------:R-:W-:Y:S01]  /*06e0*/  LEA R231, R231, 0x100, 0x1 ;  /* 0x00000100e7e77811 */ /* 0x000fe200078e08ff */
[----:B------:R-:W-:Y:S01]  /*06f0*/  IMAD.SHL.U32 R7, R0, 0x2, RZ ;  /* 0x0000000200077824 */ /* 0x000fe200078e00ff */
[----:B------:R-:W-:Y:S01]  /*0700*/  SEL R233, R233, 0xffffffc0, !P3 ;  /* 0xffffffc0e9e97807 */ /* 0x000fe20005800000 */
[----:B------:R-:W-:Y:S01]  /*0710*/  IMAD R0, R6, 0x8, R15 ;  /* 0x0000000806007824 */ /* 0x000fe200078e020f */
[----:B------:R-:W-:Y:S01]  /*0720*/  LOP3.LUT R9, R11, 0x7ffffe00, R9, 0xf8, !PT ;  /* 0x7ffffe000b097812 */ /* 0x000fe200078ef809 */
[----:B------:R-:W-:Y:S01]  /*0730*/  IMAD.IADD R6, R5, 0x1, R3 ;  /* 0x0000000105067824 */ /* 0x000fe200078e0203 */
[----:B------:R-:W-:Y:S01]  /*0740*/  STL [R1+0x50], R7 ;  /* 0x0000500701007387 */ /* 0x000fe20000100800 */
[C---:B------:R-:W-:Y:S01]  /*0750*/  IMAD.IADD R240, R239.reuse, 0x1, R232 ;  /* 0x00000001eff07824 */ /* 0x040fe200078e02e8 */
[----:B------:R-:W-:Y:S01]  /*0760*/  LEA R228, R228, 0xc100, 0x1 ;  /* 0x0000c100e4e47811 */ /* 0x000fe200078e08ff */
[----:B------:R-:W-:Y:S01]  /*0770*/  IMAD.IADD R232, R232, 0x1, R231 ;  /* 0x00000001e8e87824 */ /* 0x000fe200078e02e7 */
[----:B------:R1:W-:Y:S01]  /*0780*/  STL [R1+0x4c], R0 ;  /* 0x00004c0001007387 */ /* 0x0003e20000100800 */
[----:B------:R-:W-:-:S02]  /*0790*/  IMAD.IADD R242, R239, 0x1, R233 ;  /* 0x00000001eff27824 */ /* 0x000fc400078e02e9 */
[----:B------:R-:W-:Y:S01]  /*07a0*/  IMAD.IADD R234, R233, 0x1, R231 ;  /* 0x00000001e9ea7824 */ /* 0x000fe200078e02e7 */
[----:B------:R-:W-:Y:S01]  /*07b0*/  STL [R1+0x58], R5 ;  /* 0x0000580501007387 */ /* 0x000fe20000100800 */
[----:B------:R-:W-:Y:S02]  /*07c0*/  IMAD.IADD R241, R240, 0x1, R233 ;  /* 0x00000001f0f17824 */ /* 0x000fe400078e02e9 */
[----:B------:R-:W-:Y:S02]  /*07d0*/  IMAD.SHL.U32 R243, R9, 0x2, RZ ;  /* 0x0000000209f37824 */ /* 0x000fe400078e00ff */
[----:B------:R-:W-:Y:S02]  /*07e0*/  IMAD.IADD R233, R233, 0x1, R232 ;  /* 0x00000001e9e97824 */ /* 0x000fe400078e02e8 */
[----:B-1----:R-:W-:-:S05]  /*07f0*/  IMAD.IADD R0, R5, 0x1, R2 ;  /* 0x0000000105007824 */ /* 0x002fca00078e0202 */
[----:B------:R1:W-:Y:S04]  /*0800*/  STL [R1+0x64], R0 ;  /* 0x0000640001007387 */ /* 0x0003e80000100800 */
[----:B------:R-:W-:Y:S01]  /*0810*/  STL [R1+0x74], R6 ;  /* 0x0000740601007387 */ /* 0x000fe20000100800 */
[----:B-1----:R-:W-:-:S05]  /*0820*/  IMAD.IADD R0, R0, 0x1, R3 ;  /* 0x0000000100007824 */ /* 0x002fca00078e0203 */
[----:B------:R1:W-:Y:S04]  /*0830*/  STL [R1+0x70], R0 ;  /* 0x0000700001007387 */ /* 0x0003e80000100800 */
[----:B------:R-:W-:Y:S01]  /*0840*/  STL [R1+0x5c], R4 ;  /* 0x00005c0401007387 */ /* 0x000fe20000100800 */
[--C-:B-1----:R-:W-:Y:S02]  /*0850*/  IMAD.IADD R0, R2, 0x1, R4.reuse ;  /* 0x0000000102007824 */ /* 0x102fe400078e0204 */
[----:B------:R-:W-:-:S05]  /*0860*/  IMAD.IADD R2, R3, 0x1, R4 ;  /* 0x0000000103027824 */ /* 0x000fca00078e0204 */
[----:B------:R-:W-:Y:S04]  /*0870*/  STL [R1+0x6c], R2 ;  /* 0x00006c0201007387 */ /* 0x000fe80000100800 */
[----:B------:R1:W-:Y:S02]  /*0880*/  STL [R1+0x60], R0 ;  /* 0x0000600001007387 */ /* 0x0003e40000100800 */
[----:B-1----:R-:W-:-:S05]  /*0890*/  IMAD.IADD R0, R0, 0x1, R3 ;  /* 0x0000000100007824 */ /* 0x002fca00078e0203 */
[----:B------:R1:W-:Y:S02]  /*08a0*/  STL [R1+0x68], R0 ;  /* 0x0000680001007387 */ /* 0x0003e40000100800 */
.L_x_1527:
[----:B------:R-:W2:Y:S01]  /*08b0*/  LDL R4, [R1+0x54] ;  /* 0x0000540001047983 */ /* 0x000ea20000100800 */
[----:B-1----:R-:W-:Y:S01]  /*08c0*/  IMAD.MOV.U32 R0, RZ, RZ, c[0x0][0x560] ;  /* 0x00015800ff007624 */ /* 0x002fe200078e00ff */
        /* <DEDUP_REMOVED lines=17> */
.L_x_1455:
[----:B------:R-:W-:-:S04]  /*09e0*/  MOV R0, c[0x0][0x554] ;  /* 0x0001550000007a02 */ /* 0x000fc80000000f00 */
[----:B------:R-:W-:Y:S02]  /*09f0*/  ISETP.NE.AND P0, PT, R0, 0x1, PT ;  /* 0x000000010000780c */ /* 0x000fe40003f05270 */
[----:B------:R-:W-:-:S11]  /*0a00*/  MOV R0, R2 ;  /* 0x0000000200007202 */ /* 0x000fd60000000f00 */
[----:B------:R-:W-:-:S05]  /*0a10*/  @P0 IMAD.HI.U32 R4, R2, c[0x0][0x558], RZ ;  /* 0x0001560002040a27 */ /* 0x000fca00078e00ff */
[----:B------:R-:W-:-:S05]  /*0a20*/  @P0 SHF.R.U32.HI R0, RZ, c[0x0][0x55c], R4 ;  /* 0x00015700ff000a19 */ /* 0x000fca0000011604 */
[----:B------:R-:W-:Y:S02]  /*0a30*/  IMAD R4, R0, c[0x0][0x554], RZ ;  /* 0x0001550000047a24 */ /* 0x000fe400078e02ff */
.L_x_1456:
[----:B------:R-:W-:Y:S05]  /*0a40*/  BSYNC B0 ;  /* 0x0000000000007941 */ /* 0x000fea0003800000 */
.L_x_1454:
        /* <DEDUP_REMOVED lines=13> */
[----:B------:R-:W-:Y:S04]  /*0b20*/  STL [R1+0x44], R12 ;  /* 0x0000440c01007387 */ /* 0x000fe80000100800 */
[----:B------:R1:W2:Y:S01]  /*0b30*/  @P0 LDG.E R6, [R2.64] ;  /* 0x0000000602060981 */ /* 0x0002a2000c1e1900 */
[----:B------:R-:W-:Y:S01]  /*0b40*/  IMAD.MOV.U32 R4, RZ, RZ, c[0x0][0x2c4] ;  /* 0x0000b100ff047624 */ /* 0x000fe200078e00ff */
[----:B------:R-:W-:Y:S01]  /*0b50*/  IADD3 R0, R0, c[0x0][0x53c], RZ ;  /* 0x00014f0000007a10 */ /* 0x000fe20007ffe0ff */
[----:B------:R-:W-:Y:S01]  /*0b60*/  CS2R R130, SRZ ;  /* 0x0000000000827805 */ /* 0x000fe2000001ff00 */
[----:B------:R-:W-:Y:S01]  /*0b70*/  CS2R R128, SRZ ;  /* 0x0000000000807805 */ /* 0x000fe2000001ff00 */
[----:B------:R-:W-:Y:S01]  /*0b80*/  CS2R R126, SRZ ;  /* 0x00000000007e7805 */ /* 0x000fe2000001ff00 */
[----:B------:R-:W-:Y:S01]  /*0b90*/  ISETP.NE.AND P2, PT, R4, 0x1, PT ;  /* 0x000000010400780c */ /* 0x000fe20003f45270 */
[----:B------:R-:W-:Y:S01]  /*0ba0*/  IMAD.MOV.U32 R4, RZ, RZ, c[0x0][0x168] ;  /* 0x00005a00ff047624 */ /* 0x000fe200078e00ff */
[----:B------:R-:W-:Y:S01]  /*0bb0*/  SHF.L.U32 R55, R0, 0x7, RZ ;  /* 0x0000000700377819 */ /* 0x000fe200000006ff */
[----:B------:R-:W-:Y:S01]  /*0bc0*/  CS2R R124, SRZ ;  /* 0x00000000007c7805 */ /* 0x000fe2000001ff00 */
[----:B------:R-:W-:Y:S01]  /*0bd0*/  IMAD.MOV.U32 R122, RZ, RZ, RZ ;  /* 0x000000ffff7a7224 */ /* 0x000fe200078e00ff */
[----:B------:R-:W-:Y:S01]  /*0be0*/  CS2R R120, SRZ ;  /* 0x0000000000787805 */ /* 0x000fe2000001ff00 */
[----:B------:R-:W-:Y:S01]  /*0bf0*/  IADD3 R0, R55, 0x7f, RZ ;  /* 0x0000007f37007810 */ /* 0x000fe20007ffe0ff */
[----:B------:R-:W-:Y:S01]  /*0c00*/  STL [R1+0x40], R55 ;  /* 0x0000403701007387 */ /* 0x000fe20000100800 */
[----:B------:R-:W-:Y:S01]  /*0c10*/  IADD3 R4, -R4, 0x60, RZ ;  /* 0x0000006004047810 */ /* 0x000fe20007ffe1ff */
[----:B------:R-:W-:Y:S01]  /*0c20*/  CS2R R116, SRZ ;  /* 0x0000000000747805 */ /* 0x000fe2000001ff00 */
[----:B------:R-:W-:Y:S01]  /*0c30*/  MOV R118, RZ ;  /* 0x000000ff00767202 */ /* 0x000fe20000000f00 */
[----:B------:R-:W-:Y:S01]  /*0c40*/  CS2R R8, SRZ ;  /* 0x0000000000087805 */ /* 0x000fe2000001ff00 */
[----:B------:R-:W-:Y:S01]  /*0c50*/  IMAD.MOV.U32 R114, RZ, RZ, RZ ;  /* 0x000000ffff727224 */ /* 0x000fe200078e00ff */
[----:B------:R-:W-:Y:S01]  /*0c60*/  CS2R R10, SRZ ;  /* 0x00000000000a7805 */ /* 0x000fe2000001ff00 */
[----:B------:R-:W-:Y:S01]  /*0c70*/  IMAD.MOV.U32 R112, RZ, RZ, RZ ;  /* 0x000000ffff707224 */ /* 0x000fe200078e00ff */
[----:B------:R-:W-:Y:S01]  /*0c80*/  MOV R110, RZ ;  /* 0x000000ff006e7202 */ /* 0x000fe20000000f00 */
[----:B------:R-:W-:Y:S01]  /*0c90*/  CS2R R108, SRZ ;  /* 0x00000000006c7805 */ /* 0x000fe2000001ff00 */
[----:B------:R-:W-:Y:S01]  /*0ca0*/  IMAD.MOV.U32 R13, RZ, RZ, RZ ;  /* 0x000000ffff0d7224 */ /* 0x000fe200078e00ff */
[----:B------:R-:W-:Y:S01]  /*0cb0*/  CS2R R14, SRZ ;  /* 0x00000000000e7805 */ /* 0x000fe2000001ff00 */
[----:B-1----:R-:W-:Y:S01]  /*0cc0*/  IMAD.MOV.U32 R2, RZ, RZ, c[0x0][0x2ac] ;  /* 0x0000ab00ff027624 */ /* 0x002fe200078e00ff */
[----:B------:R-:W-:Y:S01]  /*0cd0*/  MOV R104, RZ ;  /* 0x000000ff00687202 */ /* 0x000fe20000000f00 */
[----:B------:R-:W-:Y:S01]  /*0ce0*/  @P2 IMAD.HI.U32 R3, R0, c[0x0][0x2c8], RZ ;  /* 0x0000b20000032a27 */ /* 0x000fe200078e00ff */
[----:B------:R-:W-:Y:S01]  /*0cf0*/  CS2R R16, SRZ ;  /* 0x0000000000107805 */ /* 0x000fe2000001ff00 */
[----:B------:R-:W-:Y:S01]  /*0d00*/  MOV R98, RZ ;  /* 0x000000ff00627202 */ /* 0x000fe20000000f00 */
[----:B------:R-:W-:Y:S01]  /*0d10*/  CS2R R18, SRZ ;  /* 0x0000000000127805 */ /* 0x000fe2000001ff00 */
[----:B------:R-:W-:Y:S01]  /*0d20*/  IMAD.MOV.U32 R106, RZ, RZ, RZ ;  /* 0x000000ffff6a7224 */ /* 0x000fe200078e00ff */
[----:B------:R-:W-:Y:S01]  /*0d30*/  @P2 SHF.R.U32.HI R0, RZ, c[0x0][0x2cc], R3 ;  /* 0x0000b300ff002a19 */ /* 0x000fe20000011603 */
[----:B------:R-:W-:Y:S01]  /*0d40*/  IMAD.MOV.U32 R102, RZ, RZ, RZ ;  /* 0x000000ffff667224 */ /* 0x000fe200078e00ff */
[----:B------:R-:W-:Y:S01]  /*0d50*/  MOV R94, RZ ;  /* 0x000000ff005e7202 */ /* 0x000fe20000000f00 */
        /* <DEDUP_REMOVED lines=63> */
[----:B--2---:R1:W-:Y:S02]  /*1150*/  STL [R1+0x18], R6 ;  /* 0x0000180601007387 */ /* 0x0043e40000100800 */
[----:B-1----:R-:W-:-:S02]  /*1160*/  IMAD R6, R2, c[0x0][0x1d0], RZ ;  /* 0x0000740002067a24 */ /* 0x002fc400078e02ff */
[----:B------:R-:W-:-:S03]  /*1170*/  IMAD R2, R2, c[0x0][0x1d0], R4 ;  /* 0x0000740002027a24 */ /* 0x000fc600078e0204 */
[----:B------:R-:W-:Y:S02]  /*1180*/  IADD3 R3, R6, 0x5f, RZ ;  /* 0x0000005f06037810 */ /* 0x000fe40007ffe0ff */
[----:B------:R-:W-:-:S03]  /*1190*/  IADD3 R2, R2, R0, RZ ;  /* 0x0000000002027210 */ /* 0x000fc60007ffe0ff */
[----:B------:R-:W-:-:S04]  /*11a0*/  IMAD.HI R0, R3, 0x2aaaaaab, RZ ;  /* 0x2aaaaaab03007827 */ /* 0x000fc800078e02ff */
[----:B------:R-:W-:Y:S01]  /*11b0*/  IMAD.HI R4, R2, 0x2aaaaaab, RZ ;  /* 0x2aaaaaab02047827 */ /* 0x000fe200078e02ff */
[----:B------:R-:W-:-:S03]  /*11c0*/  SHF.R.U32.HI R2, RZ, 0x1f, R0 ;  /* 0x0000001fff027819 */ /* 0x000fc60000011600 */
[----:B------:R-:W-:Y:S01]  /*11d0*/  IMAD.MOV R3, RZ, RZ, -R12 ;  /* 0x000000ffff037224 */ /* 0x000fe200078e0a0c */
[----:B------:R-:W-:Y:S02]  /*11e0*/  SHF.R.U32.HI R6, RZ, 0x1f, R4 ;  /* 0x0000001fff067819 */ /* 0x000fe40000011604 */
[----:B------:R-:W-:Y:S01]  /*11f0*/  LEA.HI.SX32 R0, R0, R2, 0x1c ;  /* 0x0000000200007211 */ /* 0x000fe200078fe2ff */
[----:B------:R-:W-:Y:S01]  /*1200*/  IMAD R52, R3, c[0x0][0x548], R5 ;  /* 0x0001520003347a24 */ /* 0x000fe200078e0205 */
[----:B------:R-:W-:Y:S01]  /*1210*/  LEA.HI.SX32 R2, R4, R6, 0x1c ;  /* 0x0000000604027211 */ /* 0x000fe200078fe2ff */
[----:B------:R-:W-:Y:S01]  /*1220*/  IMAD.MOV.U32 R6, RZ, RZ, RZ ;  /* 0x000000ffff067224 */ /* 0x000fe200078e00ff */
[----:B------:R-:W-:Y:S02]  /*1230*/  CS2R R4, SRZ ;  /* 0x0000000000047805 */ /* 0x000fe4000001ff00 */
[----:B------:R-:W-:Y:S01]  /*1240*/  IMNMX R54, R0, R2, PT ;  /* 0x0000000200367217 */ /* 0x000fe20003800200 */
[----:B------:R1:W-:Y:S01]  /*1250*/  STL [R1+0x48], R52 ;  /* 0x0000483401007387 */ /* 0x0003e20000100800 */
[----:B------:R-:W-:-:S02]  /*1260*/  PRMT R0, RZ, 0x7610, R0 ;  /* 0x00007610ff007816 */ /* 0x000fc40000000000 */
[----:B------:R-:W-:Y:S01]  /*1270*/  ISETP.GE.AND P0, PT, R54, 0x1, PT ;  /* 0x000000013600780c */ /* 0x000fe20003f06270 */
[----:B------:R1:W-:-:S12]  /*1280*/  STL [R1+0x4], R54 ;  /* 0x0000043601007387 */ /* 0x0003d80000100800 */
[----:B------:R-:W-:Y:S05]  /*1290*/  @!P0 BRA `(.L_x_1457) ;  /* 0x00011dd000008947 */ /* 0x000fea0003800000 */
[----:B-1----:R-:W2:Y:S01]  /*12a0*/  LDL R54, [R1+0x10] ;  /* 0x0000100001367983 */ /* 0x002ea20000100800 */
[----:B------:R-:W-:-:S04]  /*12b0*/  ISETP.NE.U32.AND P0, PT, RZ, c[0x0][0x340], PT ;  /* 0x0000d000ff007a0c */ /* 0x000fc80003f05070 */
[----:B------:R-:W-:-:S13]  /*12c0*/  ISETP.NE.AND.EX P0, PT, RZ, c[0x0][0x344], PT, P0 ;  /* 0x0000d100ff007a0c */ /* 0x000fda0003f05300 */
[----:B------:R-:W-:-:S04]  /*12d0*/  @P0 IMAD.MOV.U32 R2, RZ, RZ, 0x4 ;  /* 0x00000004ff020424 */ /* 0x000fc800078e00ff */
[----:B------:R-:W-:-:S05]  /*12e0*/  @P0 IMAD.WIDE R2, R12, R2, c[0x0][0x340] ;  /* 0x0000d0000c020625 */ /* 0x000fca00078e0202 */
[----:B------:R1:W5:Y:S01]  /*12f0*/  @P0 LDG.E R14, [R2.64] ;  /* 0x00000006020e0981 */ /* 0x000362000c1e1900 */
[----:B------:R-:W-:Y:S02]  /*1300*/  SHF.R.S32.HI R15, RZ, 0x1f, R52 ;  /* 0x0000001fff0f7819 */ /* 0x000fe40000011434 */
[----:B------:R-:W-:Y:S02]  /*1310*/  SHF.R.S32.HI R6, RZ, 0x1f, R12 ;  /* 0x0000001fff067819 */ /* 0x000fe4000001140c */
[----:B------:R-:W-:Y:S01]  /*1320*/  ISETP.GE.AND P6, PT, R245, c[0x0][0x198], PT ;  /* 0x00006600f5007a0c */ /* 0x000fe20003fc6270 */
[----:B------:R-:W-:-:S04]  /*1330*/  IMAD R0, R15, c[0x0][0x1b8], RZ ;  /* 0x00006e000f007a24 */ /* 0x000fc800078e02ff */
[C---:B------:R-:W-:Y:S02]  /*1340*/  IMAD R5, R52.reuse, c[0x0][0x1bc], R0 ;  /* 0x00006f0034057a24 */ /* 0x040fe400078e0200 */
[----:B-1----:R-:W-:Y:S01]  /*1350*/  IMAD.WIDE.U32 R2, R52, c[0x0][0x1b8], RZ ;  /* 0x00006e0034027a25 */ /* 0x002fe200078e00ff */
[----:B------:R-:W-:-:S04]  /*1360*/  IADD3 R52, R245, 0xc0, RZ ;  /* 0x000000c0f5347810 */ /* 0x000fc80007ffe0ff */
[----:B------:R-:W-:Y:S01]  /*1370*/  IADD3 R3, R3, R5, RZ ;  /* 0x0000000503037210 */ /* 0x000fe20007ffe0ff */
[----:B------:R-:W-:Y:S01]  /*1380*/  IMAD R5, R6, c[0x0][0x1c0], RZ ;  /* 0x0000700006057a24 */ /* 0x000fe200078e02ff */
[----:B------:R-:W-:-:S03]  /*1390*/  ISETP.GE.AND P3, PT, R52, c[0x0][0x198], PT ;  /* 0x0000660034007a0c */ /* 0x000fc60003f66270 */
[C---:B------:R-:W-:Y:S02]  /*13a0*/  IMAD R6, R12.reuse, c[0x0][0x1c4], R5 ;  /* 0x000071000c067a24 */ /* 0x040fe400078e0205 */
[----:B------:R-:W-:-:S05]  /*13b0*/  IMAD.WIDE.U32 R2, R12, c[0x0][0x1c0], R2 ;  /* 0x000070000c027a25 */ /* 0x000fca00078e0002 */
[----:B------:R-:W-:Y:S02]  /*13c0*/  IADD3 R3, R3, R6, RZ ;  /* 0x0000000603037210 */ /* 0x000fe40007ffe0ff */
[----:B--2---:R-:W-:Y:S02]  /*13d0*/  IADD3 R4, R54, R55, RZ ;  /* 0x0000003736047210 */ /* 0x004fe40007ffe0ff */
[C---:B------:R-:W-:Y:S02]  /*13e0*/  IADD3 R55, R245.reuse, 0x40, RZ ;  /* 0x00000040f5377810 */ /* 0x040fe40007ffe0ff */
[----:B------:R-:W-:Y:S01]  /*13f0*/  IADD3 R54, R245, 0x80, RZ ;  /* 0x00000080f5367810 */ /* 0x000fe20007ffe0ff */
[----:B------:R-:W-:Y:S01]  /*1400*/  @P2 IMAD.HI.U32 R7, R4, c[0x0][0x2c8], RZ ;  /* 0x0000b20004072a27 */ /* 0x000fe200078e00ff */
[----:B------:R-:W-:Y:S02]  /*1410*/  ISETP.GE.AND P5, PT, R55, c[0x0][0x198], PT ;  /* 0x0000660037007a0c */ /* 0x000fe40003fa6270 */
[----:B------:R-:W-:Y:S01]  /*1420*/  ISETP.GE.AND P4, PT, R54, c[0x0][0x198], PT ;  /* 0x0000660036007a0c */ /* 0x000fe20003f86270 */
[----:B------:R-:W-:Y:S01]  /*1430*/  IMAD.MOV.U32 R0, RZ, RZ, R4 ;  /* 0x000000ffff007224 */ /* 0x000fe200078e0004 */
[----:B------:R-:W-:-:S04]  /*1440*/  @P2 SHF.R.U32.HI R0, RZ, c[0x0][0x2cc], R7 ;  /* 0x0000b300ff002a19 */ /* 0x000fc80000011607 */
[--C-:B------:R-:W-:Y:S01]  /*1450*/  SHF.R.S32.HI R7, RZ, 0x1f, R0.reuse ;  /* 0x0000001fff077819 */ /* 0x100fe20000011400 */
[----:B------:R-:W-:Y:S02]  /*1460*/  IMAD.MOV R5, RZ, RZ, -R0 ;  /* 0x000000ffff057224 */ /* 0x000fe400078e0a00 */
[----:B------:R-:W-:-:S04]  /*1470*/  IMAD.WIDE.U32 R2, R0, c[0x0][0x1b0], R2 ;  /* 0x00006c0000027a25 */ /* 0x000fc800078e0002 */
[----:B------:R-:W-:Y:S02]  /*1480*/  IMAD R4, R5, c[0x0][0x2c4], R4 ;  /* 0x0000b10005047a24 */ /* 0x000fe400078e0204 */
[----:B------:R-:W-:-:S04]  /*1490*/  IMAD R5, R7, c[0x0][0x1b0], RZ ;  /* 0x00006c0007057a24 */ /* 0x000fc800078e02ff */
[----:B------:R-:W-:Y:S01]  /*14a0*/  IMAD R6, R0, c[0x0][0x1b4], R5 ;  /* 0x00006d0000067a24 */ /* 0x000fe200078e0205 */
[----:B------:R-:W-:Y:S01]  /*14b0*/  SHF.R.S32.HI R5, RZ, 0x1f, R4 ;  /* 0x0000001fff057819 */ /* 0x000fe20000011404 */
[----:B------:R-:W-:Y:S02]  /*14c0*/  @!P0 IMAD.MOV.U32 R14, RZ, RZ, R12 ;  /* 0x000000ffff0e8224 */ /* 0x000fe400078e000c */
[----:B------:R-:W-:Y:S02]  /*14d0*/  IMAD.IADD R3, R3, 0x1, R6 ;  /* 0x0000000103037824 */ /* 0x000fe400078e0206 */
[----:B------:R-:W-:Y:S02]  /*14e0*/  IMAD R0, R5, c[0x0][0x1a8], RZ ;  /* 0x00006a0005007a24 */ /* 0x000fe400078e02ff */
[----:B------:R-:W-:-:S04]  /*14f0*/  IMAD.WIDE.U32 R2, R4, c[0x0][0x1a8], R2 ;  /* 0x00006a0004027a25 */ /* 0x000fc800078e0002 */
[----:B------:R-:W-:Y:S01]  /*1500*/  IMAD R0, R4, c[0x0][0x1ac], R0 ;  /* 0x00006b0004007a24 */ /* 0x000fe200078e0200 */
[----:B------:R-:W-:-:S04]  /*1510*/  LEA R13, P1, R2, c[0x0][0x160], 0x1 ;  /* 0x00005800020d7a11 */ /* 0x000fc800078208ff */
[----:B------:R-:W-:-:S04]  /*1520*/  IADD3 R0, R3, R0, RZ ;  /* 0x0000000003007210 */ /* 0x000fc80007ffe0ff */
[----:B------:R-:W-:Y:S01]  /*1530*/  LEA.HI.X R5, R2, c[0x0][0x164], R0, 0x1, P1 ;  /* 0x0000590002057a11 */ /* 0x000fe200008f0c00 */
[----:B------:R-:W-:Y:S05]  /*1540*/  BRA.DIV ~URZ, `(.L_x_1458) ;  /* 0x000141527f007947 */ /* 0x000fea000b800000 */
[----:B------:R1:W2:Y:S02]  /*1550*/  SHFL.IDX PT, R4, R5, RZ, 0x181f ;  /* 0x00181fff05047589 */ /* 0x0002a400000e0000 */
.L_x_1528:
[----:B------:R-:W-:Y:S05]  /*1560*/  BRA.DIV ~URZ, `(.L_x_1459) ;  /* 0x000141a27f007947 */ /* 0x000fea000b800000 */
[----:B------:R3:W4:Y:S02]  /*1570*/  SHFL.IDX PT, R0, R13, RZ, 0x181f ;  /* 0x00181fff0d007589 */ /* 0x00072400000e0000 */
.L_x_1529:
[----:B---3--:R-:W3:Y:S04]  /*1580*/  LDL R3, [R1+0x40] ;  /* 0x0000400001037983 */ /* 0x008ee80000100800 */
[----:B------:R-:W1:Y:S01]  /*1590*/  S2R R6, SR_TID.X ;  /* 0x0000000000067919 */ /* 0x000e620000002100 */
[----:B------:R-:W-:-:S04]  /*15a0*/  IMAD.MOV.U32 R16, RZ, RZ, c[0x0][0x2c4] ;  /* 0x0000b100ff107624 */ /* 0x000fc800078e00ff */
[----:B------:R-:W-:Y:S01]  /*15b0*/  IMAD R16, R16, c[0x0][0x168], RZ ;  /* 0x00005a0010107a24 */ /* 0x000fe200078e02ff */
[----:B-1----:R-:W-:-:S04]  /*15c0*/  SHF.R.S32.HI R2, RZ, 0x1f, R6 ;  /* 0x0000001fff027819 */ /* 0x002fc80000011406 */
[----:B------:R-:W-:-:S04]  /*15d0*/  LEA.HI R2, R2, R6, RZ, 0x3 ;  /* 0x0000000602027211 */ /* 0x000fc800078f18ff */
[----:B------:R-:W-:Y:S01]  /*15e0*/  SHF.R.S32.HI R2, RZ, 0x3, R2 ;  /* 0x00000003ff027819 */ /* 0x000fe20000011402 */
[----:B------:R-:W-:Y:S04]  /*15f0*/  BSSY B0, `(.L_x_1460) ;  /* 0x000001d000007945 */ /* 0x000fe80003800000 */
[----:B---3--:R-:W-:-:S05]  /*1600*/  IMAD.IADD R12, R2, 0x1, R3 ;  /* 0x00000001020c7824 */ /* 0x008fca00078e0203 */
[----:B------:R-:W-:-:S13]  /*1610*/  ISETP.GE.AND P0, PT, R12, R16, PT ;  /* 0x000000100c00720c */ /* 0x000fda0003f06270 */
[----:B------:R-:W-:Y:S05]  /*1620*/  @P0 BRA `(.L_x_1461) ;  /* 0x0000019000000947 */ /* 0x000fea0003800000 */
[C---:B----4-:R-:W-:Y:S02]  /*1630*/  LEA R10, P0, R245.reuse, R0, 0x1 ;  /* 0x00000000f50a7211 */ /* 0x050fe400078008ff */
[----:B------:R-:W-:Y:S02]  /*1640*/  SHF.R.S32.HI R3, RZ, 0x1f, R245 ;  /* 0x0000001fff037819 */ /* 0x000fe400000114f5 */
[C---:B------:R-:W-:Y:S02]  /*1650*/  IADD3 R2, R245.reuse, 0x40, RZ ;  /* 0x00000040f5027810 */ /* 0x040fe40007ffe0ff */
[C---:B--2---:R-:W-:Y:S02]  /*1660*/  LEA.HI.X R11, R245.reuse, R4, R3, 0x1, P0 ;  /* 0x00000004f50b7211 */ /* 0x044fe400000f0c03 */
[C---:B------:R-:W-:Y:S02]  /*1670*/  IADD3 R3, R245.reuse, 0x40, RZ ;  /* 0x00000040f5037810 */ /* 0x040fe40007ffe0ff */
[----:B------:R-:W-:Y:S01]  /*1680*/  IADD3 R19, R245, 0x80, RZ ;  /* 0x00000080f5137810 */ /* 0x000fe20007ffe0ff */
[----:B------:R-:W-:Y:S01]  /*1690*/  @!PT LDS RZ, [RZ] ;  /* 0x00000000fffff984 */ /* 0x000fe20000000800 */
[----:B------:R-:W-:Y:S01]  /*16a0*/  @!PT LDS RZ, [RZ] ;  /* 0x00000000fffff984 */ /* 0x000fe20000000800 */
[----:B------:R-:W-:Y:S01]  /*16b0*/  @!PT LDS RZ, [RZ] ;  /* 0x00000000fffff984 */ /* 0x000fe20000000800 */
[----:B------:R1:W-:Y:S01]  /*16c0*/  LDGSTS.E.BYPASS.LTC128B.128 [R243+0x18100], [R10.64], !P6 ;  /* 0x181000000af37fae */ /* 0x0003e2000f101d46 */
[----:B------:R-:W-:-:S02]  /*16d0*/  LEA R8, P2, R2, R0, 0x1 ;  /* 0x0000000002087211 */ /* 0x000fc400078408ff */
[----:B------:R-:W-:Y:S02]  /*16e0*/  SHF.R.S32.HI R3, RZ, 0x1f, R3 ;  /* 0x0000001fff037819 */ /* 0x000fe40000011403 */
[C---:B------:R-:W-:Y:S02]  /*16f0*/  IADD3 R20, R245.reuse, 0x80, RZ ;  /* 0x00000080f5147810 */ /* 0x040fe40007ffe0ff */
[C---:B------:R-:W-:Y:S02]  /*1700*/  IADD3 R17, R245.reuse, 0xc0, RZ ;  /* 0x000000c0f5117810 */ /* 0x040fe40007ffe0ff */
[----:B------:R-:W-:Y:S02]  /*1710*/  IADD3 R18, R245, 0xc0, RZ ;  /* 0x000000c0f5127810 */ /* 0x000fe40007ffe0ff */
[----:B------:R-:W-:Y:S02]  /*1720*/  LEA R6, P1, R19, R0, 0x1 ;  /* 0x0000000013067211 */ /* 0x000fe400078208ff */
[----:B------:R-:W-:-:S02]  /*1730*/  SHF.R.S32.HI R20, RZ, 0x1f, R20 ;  /* 0x0000001fff147819 */ /* 0x000fc40000011414 */
[----:B------:R-:W-:Y:S02]  /*1740*/  LEA.HI.X R9, R2, R4, R3, 0x1, P2 ;  /* 0x0000000402097211 */ /* 0x000fe400010f0c03 */
[----:B------:R-:W-:Y:S02]  /*1750*/  SHF.R.S32.HI R18, RZ, 0x1f, R18 ;  /* 0x0000001fff127819 */ /* 0x000fe40000011412 */
[----:B------:R-:W-:Y:S01]  /*1760*/  LEA R2, P0, R17, R0, 0x1 ;  /* 0x0000000011027211 */ /* 0x000fe200078008ff */
[----:B------:R1:W-:Y:S01]  /*1770*/  LDGSTS.E.BYPASS.LTC128B.128 [R243+0x1c100], [R8.64], !P5 ;  /* 0x1c10000008f37fae */ /* 0x0003e2000e901d46 */
[-C--:B------:R-:W-:Y:S02]  /*1780*/  LEA.HI.X R7, R19, R4.reuse, R20, 0x1, P1 ;  /* 0x0000000413077211 */ /* 0x080fe400008f0c14 */
[----:B------:R-:W-:-:S03]  /*1790*/  LEA.HI.X R3, R17, R4, R18, 0x1, P0 ;  /* 0x0000000411037211 */ /* 0x000fc600000f0c12 */
[----:B------:R1:W-:Y:S04]  /*17a0*/  LDGSTS.E.BYPASS.LTC128B.128 [R243+0x20100], [R6.64], !P4 ;  /* 0x2010000006f37fae */ /* 0x0003e8000e101d46 */
[----:B------:R1:W-:Y:S02]  /*17b0*/  LDGSTS.E.BYPASS.LTC128B.128 [R243+0x24100], [R2.64], !P3 ;  /* 0x2410000002f37fae */ /* 0x0003e4000d901d46 */
.L_x_1461:
[----:B------:R-:W-:Y:S05]  /*17c0*/  BSYNC B0 ;  /* 0x0000000000007941 */ /* 0x000fea0003800000 */
.L_x_1460:
[----:B------:R-:W-:Y:S05]  /*17d0*/  BRA.DIV ~URZ, `(.L_x_1462) ;  /* 0x00013fa27f007947 */ /* 0x000fea000b800000 */
[----:B--2---:R2:W3:Y:S04]  /*17e0*/  SHFL.IDX PT, R4, R5, 0x1, 0x181f ;  /* 0x00381f0005047f89 */ /* 0x0044e800000e0000 */
[----:B----4-:R2:W4:Y:S02]  /*17f0*/  SHFL.IDX PT, R0, R13, 0x1, 0x181f ;  /* 0x00381f000d007f89 */ /* 0x01052400000e0000 */
.L_x_1530:
[----:B-1----:R-:W-:Y:S01]  /*1800*/  IADD3 R2, R12, 0x20, RZ ;  /* 0x000000200c027810 */ /* 0x002fe20007ffe0ff */
[----:B------:R-:W-:Y:S03]  /*1810*/  BSSY B0, `(.L_x_1463) ;  /* 0x000001c000007945 */ /* 0x000fe60003800000 */
[----:B------:R-:W-:-:S13]  /*1820*/  ISETP.GE.AND P0, PT, R2, R16, PT ;  /* 0x000000100200720c */ /* 0x000fda0003f06270 */
[----:B------:R-:W-:Y:S05]  /*1830*/  @P0 BRA `(.L_x_1464) ;  /* 0x0000019000000947 */ /* 0x000fea0003800000 */
[C---:B------:R-:W-:Y:S02]  /*1840*/  IADD3 R3, R245.reuse, 0x40, RZ ;  /* 0x00000040f5037810 */ /* 0x040fe40007ffe0ff */
[C---:B----4-:R-:W-:Y:S02]  /*1850*/  LEA R10, P0, R245.reuse, R0, 0x1 ;  /* 0x00000000f50a7211 */ /* 0x050fe400078008ff */
[----:B------:R-:W-:Y:S02]  /*1860*/  SHF.R.S32.HI R6, RZ, 0x1f, R245 ;  /* 0x0000001fff067819 */ /* 0x000fe400000114f5 */
[C---:B------:R-:W-:Y:S02]  /*1870*/  IADD3 R21, R245.reuse, 0x40, RZ ;  /* 0x00000040f5157810 */ /* 0x040fe40007ffe0ff */
[C---:B------:R-:W-:Y:S02]  /*1880*/  IADD3 R19, R245.reuse, 0x80, RZ ;  /* 0x00000080f5137810 */ /* 0x040fe40007ffe0ff */
[----:B------:R-:W-:-:S02]  /*1890*/  IADD3 R20, R245, 0x80, RZ ;  /* 0x00000080f5147810 */ /* 0x000fc40007ffe0ff */
[C---:B------:R-:W-:Y:S02]  /*18a0*/  IADD3 R17, R245.reuse, 0xc0, RZ ;  /* 0x000000c0f5117810 */ /* 0x040fe40007ffe0ff */
[----:B------:R-:W-:Y:S02]  /*18b0*/  IADD3 R18, R245, 0xc0, RZ ;  /* 0x000000c0f5127810 */ /* 0x000fe40007ffe0ff */
[----:B------:R-:W-:Y:S02]  /*18c0*/  LEA R8, P2, R3, R0, 0x1 ;  /* 0x0000000003087211 */ /* 0x000fe400078408ff */
[----:B---3--:R-:W-:Y:S02]  /*18d0*/  LEA.HI.X R11, R245, R4, R6, 0x1, P0 ;  /* 0x00000004f50b7211 */ /* 0x008fe400000f0c06 */
[----:B------:R-:W-:Y:S02]  /*18e0*/  SHF.R.S32.HI R21, RZ, 0x1f, R21 ;  /* 0x0000001fff157819 */ /* 0x000fe40000011415 */
[----:B------:R-:W-:Y:S01]  /*18f0*/  LEA R6, P1, R19, R0, 0x1 ;  /* 0x0000000013067211 */ /* 0x000fe200078208ff */
[----:B------:R-:W-:Y:S01]  /*1900*/  @!PT LDS RZ, [RZ] ;  /* 0x00000000fffff984 */ /* 0x000fe20000000800 */
[----:B------:R-:W-:Y:S01]  /*1910*/  @!PT LDS RZ, [RZ] ;  /* 0x00000000fffff984 */ /* 0x000fe20000000800 */
[----:B------:R-:W-:Y:S01]  /*1920*/  @!PT LDS RZ, [RZ] ;  /* 0x00000000fffff984 */ /* 0x000fe20000000800 */
[----:B------:R1:W-:Y:S01]  /*1930*/  LDGSTS.E.BYPASS.LTC128B.128 [R243+0x19100], [R10.64], !P6 ;  /* 0x191000000af37fae */ /* 0x0003e2000f101d46 */
[----:B------:R-:W-:-:S02]  /*1940*/  SHF.R.S32.HI R20, RZ, 0x1f, R20 ;  /* 0x0000001fff147819 */ /* 0x000fc40000011414 */
[----:B------:R-:W-:Y:S02]  /*1950*/  SHF.R.S32.HI R18, RZ, 0x1f, R18 ;  /* 0x0000001fff127819 */ /* 0x000fe40000011412 */
[----:B------:R-:W-:Y:S02]  /*1960*/  LEA R2, P0, R17, R0, 0x1 ;  /* 0x0000000011027211 */ /* 0x000fe400078008ff */
[-C--:B------:R-:W-:Y:S02]  /*1970*/  LEA.HI.X R9, R3, R4.reuse, R21, 0x1, P2 ;  /* 0x0000000403097211 */ /* 0x080fe400010f0c15 */
[-C--:B------:R-:W-:Y:S02]  /*1980*/  LEA.HI.X R7, R19, R4.reuse, R20, 0x1, P1 ;  /* 0x0000000413077211 */ /* 0x080fe400008f0c14 */
[----:B------:R-:W-:Y:S01]  /*1990*/  LEA.HI.X R3, R17, R4, R18, 0x1, P0 ;  /* 0x0000000411037211 */ /* 0x000fe200000f0c12 */
[----:B------:R1:W-:Y:S04]  /*19a0*/  LDGSTS.E.BYPASS.LTC128B.128 [R243+0x1d100], [R8.64], !P5 ;  /* 0x1d10000008f37fae */ /* 0x0003e8000e901d46 */
[----:B------:R1:W-:Y:S04]  /*19b0*/  LDGSTS.E.BYPASS.LTC128B.128 [R243+0x21100], [R6.64], !P4 ;  /* 0x2110000006f37fae */ /* 0x0003e8000e101d46 */
[----:B------:R1:W-:Y:S02]  /*19c0*/  LDGSTS.E.BYPASS.LTC128B.128 [R243+0x25100], [R2.64], !P3 ;  /* 0x2510000002f37fae */ /* 0x0003e4000d901d46 */
.L_x_1464:
[----:B------:R-:W-:Y:S05]  /*19d0*/  BSYNC B0 ;  /* 0x0000000000007941 */ /* 0x000fea0003800000 */
.L_x_1463:
[----:B------:R-:W-:Y:S05]  /*19e0*/  BRA.DIV ~URZ, `(.L_x_1465) ;  /* 0x00013e827f007947 */ /* 0x000fea000b800000 */
[----:B---3--:R3:W1:Y:S02]  /*19f0*/  SHFL.IDX PT, R4, R5, 0x2, 0x181f ;  /* 0x00581f0005047f89 */ /* 0x00866400000e0000 */
.L_x_1531:
[----:B------:R-:W-:Y:S05]  /*1a00*/  BRA.DIV ~URZ, `(.L_x_1466) ;  /* 0x00013ee27f007947 */ /* 0x000fea000b800000 */
[----:B----4-:R4:W2:Y:S02]  /*1a10*/  SHFL.IDX PT, R0, R13, 0x2, 0x181f ;  /* 0x00581f000d007f89 */ /* 0x0108a400000e0000 */
.L_x_1532:
[----:B-1----:R-:W-:Y:S01]  /*1a20*/  IADD3 R2, R12, 0x40, RZ ;  /* 0x000000400c027810 */ /* 0x002fe20007ffe0ff */
[----:B------:R-:W-:Y:S03]  /*1a30*/  BSSY B0, `(.L_x_1467) ;  /* 0x000001c000007945 */ /* 0x000fe60003800000 */
[----:B------:R-:W-:-:S13]  /*1a40*/  ISETP.GE.AND P0, PT, R2, R16, PT ;  /* 0x000000100200720c */ /* 0x000fda0003f06270 */
[----:B------:R-:W-:Y:S05]  /*1a50*/  @P0 BRA `(.L_x_1468) ;  /* 0x0000019000000947 */ /* 0x000fea0003800000 */
[C---:B------:R-:W-:Y:S02]  /*1a60*/  IADD3 R3, R245.reuse, 0x40, RZ ;  /* 0x00000040f5037810 */ /* 0x040fe40007ffe0ff */
[C---:B--2---:R-:W-:Y:S02]  /*1a70*/  LEA R10, P0, R245.reuse, R0, 0x1 ;  /* 0x00000000f50a7211 */ /* 0x044fe400078008ff */
[----:B------:R-:W-:Y:S02]  /*1a80*/  SHF.R.S32.HI R6, RZ, 0x1f, R245 ;  /* 0x0000001fff067819 */ /* 0x000fe400000114f5 */
[C---:B------:R-:W-:Y:S02]  /*1a90*/  IADD3 R21, R245.reuse, 0x40, RZ ;  /* 0x00000040f5157810 */ /* 0x040fe40007ffe0ff */
[C---:B------:R-:W-:Y:S02]  /*1aa0*/  IADD3 R19, R245.reuse, 0x80, RZ ;  /* 0x00000080f5137810 */ /* 0x040fe40007ffe0ff */
[----:B------:R-:W-:-:S02]  /*1ab0*/  IADD3 R20, R245, 0x80, RZ ;  /* 0x00000080f5147810 */ /* 0x000fc40007ffe0ff */
[C---:B------:R-:W-:Y:S02]  /*1ac0*/  IADD3 R17, R245.reuse, 0xc0, RZ ;  /* 0x000000c0f5117810 */ /* 0x040fe40007ffe0ff */
[----:B------:R-:W-:Y:S02]  /*1ad0*/  IADD3 R18, R245, 0xc0, RZ ;  /* 0x000000c0f5127810 */ /* 0x000fe40007ffe0ff */
[----:B------:R-:W-:Y:S02]  /*1ae0*/  LEA R8, P2, R3, R0, 0x1 ;  /* 0x0000000003087211 */ /* 0x000fe400078408ff */
[----:B------:R-:W-:Y:S02]  /*1af0*/  LEA.HI.X R11, R245, R4, R6, 0x1, P0 ;  /* 0x00000004f50b7211 */ /* 0x000fe400000f0c06 */
        /* <DEDUP_REMOVED lines=15> */
.L_x_1468:
[----:B------:R-:W-:Y:S05]  /*1bf0*/  BSYNC B0 ;  /* 0x0000000000007941 */ /* 0x000fea0003800000 */
.L_x_1467:
[----:B------:R-:W-:Y:S05]  /*1c00*/  BRA.DIV ~URZ, `(.L_x_1469) ;  /* 0x00013d627f007947 */ /* 0x000fea000b800000 */
[----:B------:R1:W3:Y:S04]  /*1c10*/  SHFL.IDX PT, R4, R5, 0x3, 0x181f ;  /* 0x00781f0005047f89 */ /* 0x0002e800000e0000 */
[----:B--2---:R1:W2:Y:S02]  /*1c20*/  SHFL.IDX PT, R0, R13, 0x3, 0x181f ;  /* 0x00781f000d007f89 */ /* 0x0042a400000e0000 */
.L_x_1533:
[----:B-1----:R-:W-:Y:S01]  /*1c30*/  IADD3 R2, R12, 0x60, RZ ;  /* 0x000000600c027810 */ /* 0x002fe20007ffe0ff */
[----:B-----5:R-:W-:Y:S01]  /*1c40*/  IMAD.WIDE.U32 R164, R14, c[0x0][0x2b0], RZ ;  /* 0x0000ac000ea47a25 */ /* 0x020fe200078e00ff */
[----:B------:R-:W-:-:S02]  /*1c50*/  SHF.R.S32.HI R20, RZ, 0x1f, R245 ;  /* 0x0000001fff147819 */ /* 0x000fc400000114f5 */
[----:B------:R-:W-:Y:S02]  /*1c60*/  ISETP.GE.AND P0, PT, R2, R16, PT ;  /* 0x000000100200720c */ /* 0x000fe40003f06270 */
[C---:B------:R-:W-:Y:S01]  /*1c70*/  IADD3 R31, R245.reuse, 0x40, RZ ;  /* 0x00000040f51f7810 */ /* 0x040fe20007ffe0ff */
[----:B------:R1:W-:Y:S01]  /*1c80*/  STL.64 [R1+0x28], R164 ;  /* 0x000028a401007387 */ /* 0x0003e20000100a00 */
[C---:B------:R-:W-:Y:S02]  /*1c90*/  IADD3 R19, R245.reuse, 0x40, RZ ;  /* 0x00000040f5137810 */ /* 0x040fe40007ffe0ff */
[C---:B------:R-:W-:Y:S02]  /*1ca0*/  IADD3 R30, R245.reuse, 0x80, RZ ;  /* 0x00000080f51e7810 */ /* 0x040fe40007ffe0ff */
[----:B------:R-:W-:Y:S02]  /*1cb0*/  SHF.R.S32.HI R19, RZ, 0x1f, R19 ;  /* 0x0000001fff137819 */ /* 0x000fe40000011413 */
[----:B------:R-:W-:-:S02]  /*1cc0*/  IADD3 R18, R245, 0x80, RZ ;  /* 0x00000080f5127810 */ /* 0x000fc40007ffe0ff */
[C---:B------:R-:W-:Y:S02]  /*1cd0*/  IADD3 R29, R245.reuse, 0xc0, RZ ;  /* 0x000000c0f51d7810 */ /* 0x040fe40007ffe0ff */
[C---:B--2---:R-:W-:Y:S02]  /*1ce0*/  @!P0 LEA R10, P1, R245.reuse, R0, 0x1 ;  /* 0x00000000f50a8211 */ /* 0x044fe400078208ff */
[----:B------:R-:W-:Y:S02]  /*1cf0*/  SHF.R.S32.HI R18, RZ, 0x1f, R18 ;  /* 0x0000001fff127819 */ /* 0x000fe40000011412 */
[----:B---3--:R-:W-:Y:S02]  /*1d00*/  @!P0 LEA.HI.X R11, R245, R4, R20, 0x1, P1 ;  /* 0x00000004f50b8211 */ /* 0x008fe400008f0c14 */
[----:B------:R-:W-:Y:S02]  /*1d10*/  @!P0 LEA R8, P1, R31, R0, 0x1 ;  /* 0x000000001f088211 */ /* 0x000fe400078208ff */
[----:B------:R-:W-:Y:S01]  /*1d20*/  IADD3 R17, R245, 0xc0, RZ ;  /* 0x000000c0f5117810 */ /* 0x000fe20007ffe0ff */
[----:B------:R-:W-:Y:S01]  /*1d30*/  @!PT LDS RZ, [RZ] ;  /* 0x00000000fffff984 */ /* 0x000fe20000000800 */
[----:B------:R-:W-:Y:S01]  /*1d40*/  @!PT LDS RZ, [RZ] ;  /* 0x00000000fffff984 */ /* 0x000fe20000000800 */
[----:B------:R-:W-:Y:S01]  /*1d50*/  @!PT LDS RZ, [RZ] ;  /* 0x00000000fffff984 */ /* 0x000fe20000000800 */
[----:B------:R1:W-:Y:S01]  /*1d60*/  @!P0 LDGSTS.E.BYPASS.LTC128B.128 [R243+0x1b100], [R10.64], !P6 ;  /* 0x1b1000000af38fae */ /* 0x0003e2000f101d46 */
[----:B------:R-:W-:-:S02]  /*1d70*/  @!P0 LEA.HI.X R9, R31, R4, R19, 0x1, P1 ;  /* 0x000000041f098211 */ /* 0x000fc400008f0c13 */
[C---:B------:R-:W-:Y:S02]  /*1d80*/  @!P0 LEA R6, P1, R30.reuse, R0, 0x1 ;  /* 0x000000001e068211 */ /* 0x040fe400078208ff */
[----:B------:R-:W-:Y:S01]  /*1d90*/  SHF.R.S32.HI R17, RZ, 0x1f, R17 ;  /* 0x0000001fff117819 */ /* 0x000fe20000011411 */
[----:B------:R1:W-:Y:S01]  /*1da0*/  @!P0 LDGSTS.E.BYPASS.LTC128B.128 [R243+0x1f100], [R8.64], !P5 ;  /* 0x1f10000008f38fae */ /* 0x0003e2000e901d46 */
[----:B------:R-:W-:Y:S02]  /*1db0*/  @!P0 LEA.HI.X R7, R30, R4, R18, 0x1, P1 ;  /* 0x000000041e078211 */ /* 0x000fe400008f0c12 */
[C---:B------:R-:W-:Y:S02]  /*1dc0*/  @!P0 LEA R2, P1, R29.reuse, R0, 0x1 ;  /* 0x000000001d028211 */ /* 0x040fe400078208ff */
[----:B------:R-:W-:Y:S01]  /*1dd0*/  SHF.R.S32.HI R0, RZ, 0x1f, R14 ;  /* 0x0000001fff007819 */ /* 0x000fe2000001140e */
[----:B------:R1:W-:Y:S01]  /*1de0*/  @!P0 LDGSTS.E.BYPASS.LTC128B.128 [R243+0x23100], [R6.64], !P4 ;  /* 0x2310000006f38fae */ /* 0x0003e2000e101d46 */
[----:B------:R-:W-:-:S03]  /*1df0*/  @!P0 LEA.HI.X R3, R29, R4, R17, 0x1, P1 ;  /* 0x000000041d038211 */ /* 0x000fc600008f0c11 */
[----:B------:R-:W-:Y:S02]  /*1e00*/  IMAD R0, R0, c[0x0][0x2b0], RZ ;  /* 0x0000ac0000007a24 */ /* 0x000fe400078e02ff */
[----:B------:R1:W-:Y:S02]  /*1e10*/  @!P0 LDGSTS.E.BYPASS.LTC128B.128 [R243+0x27100], [R2.64], !P3 ;  /* 0x2710000002f38fae */ /* 0x0003e4000d901d46 */
[----:B------:R-:W-:Y:S02]  /*1e20*/  IMAD R0, R14, c[0x0][0x2b4], R0 ;  /* 0x0000ad000e007a24 */ /* 0x000fe400078e0200 */
[----:B------:R-:W0:Y:S01]  /*1e30*/  LDGDEPBAR ;  /* 0x00000000000079af */ /* 0x000e220000000000 */
[----:B------:R-:W-:Y:S01]  /*1e40*/  WARPSYNC 0xffffffff ;  /* 0xffffffff00007948 */ /* 0x000fe20003800000 */
[----:B------:R-:W-:-:S05]  /*1e50*/  IMAD.IADD R162, R165, 0x1, R0 ;  /* 0x00000001a5a27824 */ /* 0x000fca00078e0200 */
[----:B------:R1:W-:Y:S02]  /*1e60*/  STL [R1+0x38], R162 ;  /* 0x000038a201007387 */ /* 0x0003e40000100800 */
[----:B------:R-:W2:Y:S04]  /*1e70*/  LDL R168, [R1+0x4] ;  /* 0x0000040001a87983 */ /* 0x000ea80000100800 */
[----:B------:R-:W3:Y:S04]  /*1e80*/  LDL R163, [R1+0x10] ;  /* 0x0000100001a37983 */ /* 0x000ee80000100800 */
[----:B------:R-:W5:Y:S01]  /*1e90*/  LDL R166, [R1+0x18] ;  /* 0x0000180001a67983 */ /* 0x000f620000100800 */
[----:B-1----:R-:W-:Y:S02]  /*1ea0*/  IMAD.MOV.U32 R6, RZ, RZ, 0x60 ;  /* 0x00000060ff067424 */ /* 0x002fe400078e00ff */
[----:B------:R-:W-:Y:S01]  /*1eb0*/  IMAD.MOV.U32 R167, RZ, RZ, c[0x0][0x2b8] ;  /* 0x0000ae00ffa77624 */ /* 0x000fe200078e00ff */
[----:B----4-:R-:W4:Y:S01]  /*1ec0*/  LDL R21, [R1+0x48] ;  /* 0x0000480001157983 */ /* 0x010f220000100800 */
[----:B------:R-:W-:-:S03]  /*1ed0*/  IMAD.MOV.U32 R5, RZ, RZ, c[0x0][0x2ac] ;  /* 0x0000ab00ff057624 */ /* 0x000fc600078e00ff */
[----:B------:R-:W-:Y:S01]  /*1ee0*/  ISETP.NE.AND P1, PT, R167, 0x1, PT ;  /* 0x00000001a700780c */ /* 0x000fe20003f25270 */
[----:B------:R-:W-:Y:S02]  /*1ef0*/  IMAD R5, R5, c[0x0][0x1d0], RZ ;  /* 0x0000740005057a24 */ /* 0x000fe400078e02ff */
[----:B------:R-:W-:Y:S01]  /*1f00*/  IMAD.MOV.U32 R246, RZ, RZ, RZ ;  /* 0x000000fffff67224 */ /* 0x000fe200078e00ff */
[----:B------:R-:W-:Y:S01]  /*1f10*/  BAR.SYNC.DEFER_BLOCKING 0x0 ;  /* 0x0000000000007b1d */ /* 0x000fe20000010000 */
[----:B--2---:R-:W-:-:S04]  /*1f20*/  IMAD R154, R168, R6, -0x60 ;  /* 0xffffffa0a89a7424 */ /* 0x004fc800078e0206 */
[----:B---3--:R-:W-:-:S05]  /*1f30*/  IMAD.IADD R2, R163, 0x1, R154 ;  /* 0x00000001a3027824 */ /* 0x008fca00078e029a */
[C---:B------:R-:W-:Y:S01]  /*1f40*/  ISETP.GE.AND P0, PT, R2.reuse, R5, PT ;  /* 0x000000050200720c */ /* 0x040fe20003f06270 */
[----:B-----5:R-:W-:-:S03]  /*1f50*/  IMAD.IADD R2, R2, 0x1, R166 ;  /* 0x0000000102027824 */ /* 0x020fc600078e02a6 */
        /* <DEDUP_REMOVED lines=9> */
[----:B------:R-:W-:-:S04]  /*1ff0*/  IMAD.MOV R0, RZ, RZ, -R0 ;  /* 0x000000ffff007224 */ /* 0x000fc800078e0a00 */
[----:B------:R-:W-:Y:S01]  /*2000*/  IMAD R252, R0, c[0x0][0x2b8], R2 ;  /* 0x0000ae0000fc7a24 */ /* 0x000fe200078e0202 */
[----:B------:R-:W3:Y:S04]  /*2010*/  S2R R13, SR_TID.X ;  /* 0x00000000000d7919 */ /* 0x000ee80000002100 */
[----:B------:R-:W-:Y:S01]  /*2020*/  SHF.R.S32.HI R10, RZ, 0x1f, R252 ;  /* 0x0000001fff0a7819 */ /* 0x000fe200000114fc */
[----:B------:R-:W-:-:S04]  /*2030*/  IMAD.WIDE.U32 R2, R252, c[0x0][0x1e0], RZ ;  /* 0x00007800fc027a25 */ /* 0x000fc800078e00ff */
[----:B------:R-:W-:-:S04]  /*2040*/  IMAD R0, R10, c[0x0][0x1e0], RZ ;  /* 0x000078000a007a24 */ /* 0x000fc800078e02ff */
[----:B------:R-:W-:-:S04]  /*2050*/  IMAD R0, R252, c[0x0][0x1e4], R0 ;  /* 0x00007900fc007a24 */ /* 0x000fc800078e0200 */
[----:B------:R-:W-:Y:S02]  /*2060*/  IMAD.IADD R3, R3, 0x1, R0 ;  /* 0x0000000103037824 */ /* 0x000fe400078e0200 */
[----:B------:R-:W-:Y:S02]  /*2070*/  IMAD R0, R15, c[0x0][0x1e8], RZ ;  /* 0x00007a000f007a24 */ /* 0x000fe400078e02ff */
[----:B----4-:R-:W-:-:S04]  /*2080*/  IMAD.WIDE.U32 R160, R21, c[0x0][0x1e8], RZ ;  /* 0x00007a0015a07a25 */ /* 0x010fc800078e00ff */
[----:B------:R-:W-:Y:S01]  /*2090*/  IMAD R0, R21, c[0x0][0x1ec], R0 ;  /* 0x00007b0015007a24 */ /* 0x000fe200078e0200 */
[----:B---3--:R-:W-:-:S03]  /*20a0*/  SHF.R.S32.HI R7, RZ, 0x1f, R13 ;  /* 0x0000001fff077819 */ /* 0x008fc6000001140d */
[----:B------:R-:W-:Y:S01]  /*20b0*/  IMAD.IADD R159, R161, 0x1, R0 ;  /* 0x00000001a19f7824 */ /* 0x000fe200078e0200 */
[----:B------:R-:W-:Y:S01]  /*20c0*/  LEA.HI R7, R7, R13, RZ, 0x3 ;  /* 0x0000000d07077211 */ /* 0x000fe200078f18ff */
[----:B------:R-:W-:Y:S02]  /*20d0*/  IMAD.MOV.U32 R153, RZ, RZ, c[0x0][0x2ac] ;  /* 0x0000ab00ff997624 */ /* 0x000fe400078e00ff */
[----:B-1----:R-:W-:Y:S01]  /*20e0*/  IMAD R5, R168, -0x60, R6 ;  /* 0xffffffa0a8057824 */ /* 0x002fe200078e0206 */
[----:B------:R-:W-:-:S03]  /*20f0*/  SHF.R.S32.HI R7, RZ, 0x3, R7 ;  /* 0x00000003ff077819 */ /* 0x000fc60000011407 */
[----:B------:R-:W-:-:S05]  /*2100*/  IMAD R153, R153, c[0x0][0x1d0], R5 ;  /* 0x0000740099997a24 */ /* 0x000fca00078e0205 */
[----:B------:R-:W-:Y:S01]  /*2110*/  IADD3 R26, -R7, R153, RZ ;  /* 0x00000099071a7210 */ /* 0x000fe20007ffe1ff */
[----:B------:R-:W-:Y:S01]  /*2120*/  IMAD.WIDE.U32 R22, R21, c[0x0][0x210], RZ ;  /* 0x0000840015167a25 */ /* 0x000fe200078e00ff */
[----:B------:R-:W-:Y:S04]  /*2130*/  STL.64 [R1+0x20], R160 ;  /* 0x000020a001007387 */ /* 0x000fe80000100a00 */
[----:B------:R-:W-:Y:S04]  /*2140*/  STL [R1+0x1c], R159 ;  /* 0x00001c9f01007387 */ /* 0x000fe80000100800 */
[----:B------:R-:W-:Y:S01]  /*2150*/  STL.64 [R1+0x30], R22 ;  /* 0x0000301601007387 */ /* 0x000fe20000100a00 */
[----:B------:R-:W-:-:S02]  /*2160*/  IMAD.SHL.U32 R156, R31, 0x2, RZ ;  /* 0x000000021f9c7824 */ /* 0x000fc400078e00ff */
[C---:B------:R-:W-:Y:S01]  /*2170*/  IMAD.SHL.U32 R157, R30.reuse, 0x2, RZ ;  /* 0x000000021e9d7824 */ /* 0x040fe200078e00ff */
[C---:B------:R-:W-:Y:S01]  /*2180*/  SHF.L.U64.HI R132, R245.reuse, 0x1, R20 ;  /* 0x00000001f5847819 */ /* 0x040fe20000010214 */
[----:B------:R-:W-:Y:S01]  /*2190*/  IMAD.SHL.U32 R155, R245, 0x2, RZ ;  /* 0x00000002f59b7824 */ /* 0x000fe200078e00ff */
[----:B------:R-:W-:Y:S02]  /*21a0*/  SHF.L.U64.HI R133, R31, 0x1, R19 ;  /* 0x000000011f857819 */ /* 0x000fe40000010213 */
[----:B------:R-:W-:Y:S02]  /*21b0*/  SHF.L.U64.HI R134, R30, 0x1, R18 ;  /* 0x000000011e867819 */ /* 0x000fe40000010212 */
[----:B------:R-:W-:Y:S01]  /*21c0*/  IADD3 R135, R228, 0x20, RZ ;  /* 0x00000020e4877810 */ /* 0x000fe20007ffe0ff */
[C---:B------:R-:W-:Y:S01]  /*21d0*/  IMAD.SHL.U32 R158, R29.reuse, 0x2, RZ ;  /* 0x000000021d9e7824 */ /* 0x040fe200078e00ff */
[----:B------:R-:W-:Y:S02]  /*21e0*/  SHF.L.U64.HI R152, R29, 0x1, R17 ;  /* 0x000000011d987819 */ /* 0x000fe40000010211 */
[----:B--2---:R-:W-:Y:S01]  /*21f0*/  SHF.R.S32.HI R12, RZ, 0x1f, R246 ;  /* 0x0000001fff0c7819 */ /* 0x004fe200000114f6 */
[----:B------:R-:W-:-:S04]  /*2200*/  IMAD.WIDE.U32 R2, R246, c[0x0][0x1f0], R2 ;  /* 0x00007c00f6027a25 */ /* 0x000fc800078e0002 */
[----:B------:R-:W-:Y:S01]  /*2210*/  IMAD R4, R12, c[0x0][0x1f0], RZ ;  /* 0x00007c000c047a24 */ /* 0x000fe200078e02ff */
[----:B------:R-:W-:-:S03]  /*2220*/  IADD3 R0, P0, R2, R160, RZ ;  /* 0x000000a002007210 */ /* 0x000fc60007f1e0ff */
[----:B------:R-:W-:-:S05]  /*2230*/  IMAD R4, R246, c[0x0][0x1f4], R4 ;  /* 0x00007d00f6047a24 */ /* 0x000fca00078e0204 */
[----:B------:R-:W-:Y:S02]  /*2240*/  IADD3.X R2, R159, R3, R4, P0, !PT ;  /* 0x000000039f027210 */ /* 0x000fe400007fe404 */
[----:B------:R-:W-:-:S04]  /*2250*/  LEA R9, P0, R0, c[0x0][0x1c8], 0x1 ;  /* 0x0000720000097a11 */ /* 0x000fc800078008ff */
[----:B------:R-:W-:Y:S02]  /*2260*/  LEA.HI.X R13, R0, c[0x0][0x1cc], R2, 0x1, P0 ;  /* 0x00007300000d7a11 */ /* 0x000fe400000f0c02 */
[----:B------:R-:W1:Y:S01]  /*2270*/  SHFL.IDX PT, R0, R9, RZ, 0x181f ;  /* 0x00181fff09007589 */ /* 0x000e6200000e0000 */
[----:B------:R-:W-:-:S03]  /*2280*/  ISETP.GE.AND P0, PT, R26, 0x1, PT ;  /* 0x000000011a00780c */ /* 0x000fc60003f06270 */
[----:B------:R-:W2:Y:S04]  /*2290*/  SHFL.IDX PT, R2, R13, RZ, 0x181f ;  /* 0x00181fff0d027589 */ /* 0x000ea800000e0000 */
[----:B------:R-:W3:Y:S06]  /*22a0*/  SHFL.IDX PT, R8, R9, 0x1, 0x181f ;  /* 0x00381f0009087f89 */ /* 0x000eec00000e0000 */
[----:B------:R-:W-:-:S02]  /*22b0*/  @P0 ISETP.GE.AND P3, PT, R245, c[0x0][0x1d4], PT ;  /* 0x00007500f5000a0c */ /* 0x000fc40003f66270 */
[----:B------:R-:W-:Y:S01]  /*22c0*/  @P0 ISETP.GE.AND P4, PT, R31, c[0x0][0x1d4], PT ;  /* 0x000075001f000a0c */ /* 0x000fe20003f86270 */
[----:B------:R-:W4:Y:S01]  /*22d0*/  SHFL.IDX PT, R11, R13, 0x1, 0x181f ;  /* 0x00381f000d0b7f89 */ /* 0x000f2200000e0000 */
[-C--:B-1----:R-:W-:Y:S02]  /*22e0*/  @P0 LEA R4, P2, R245, R0.reuse, 0x1 ;  /* 0x00000000f5040211 */ /* 0x082fe400078408ff */
[----:B------:R-:W-:Y:S02]  /*22f0*/  @P0 LEA R6, P1, R31, R0, 0x1 ;  /* 0x000000001f060211 */ /* 0x000fe400078208ff */
[-C--:B--2---:R-:W-:Y:S02]  /*2300*/  @P0 LEA.HI.X R5, R245, R2.reuse, R20, 0x1, P2 ;  /* 0x00000002f5050211 */ /* 0x084fe400010f0c14 */
[----:B------:R-:W-:Y:S02]  /*2310*/  @P0 LEA.HI.X R7, R31, R2, R19, 0x1, P1 ;  /* 0x000000021f070211 */ /* 0x000fe400008f0c13 */
[----:B------:R-:W-:Y:S01]  /*2320*/  ISETP.GE.AND P1, PT, R26, 0x21, PT ;  /* 0x000000211a00780c */ /* 0x000fe20003f26270 */
[----:B------:R1:W-:Y:S01]  /*2330*/  @P0 LDGSTS.E.BYPASS.LTC128B.128 [R243+0xc100], [R4.64], !P3 ;  /* 0x0c10000004f30fae */ /* 0x0003e2000d901d46 */
[----:B------:R-:W-:-:S03]  /*2340*/  @P0 ISETP.GE.AND P5, PT, R30, c[0x0][0x1d4], PT ;  /* 0x000075001e000a0c */ /* 0x000fc60003fa6270 */
[----:B------:R2:W-:Y:S01]  /*2350*/  @P0 LDGSTS.E.BYPASS.LTC128B.128 [R243+0xf100], [R6.64], !P4 ;  /* 0x0f10000006f30fae */ /* 0x0005e2000e101d46 */
[----:B------:R-:W-:Y:S02]  /*2360*/  @P0 ISETP.GE.AND P4, PT, R29, c[0x0][0x1d4], PT ;  /* 0x000075001d000a0c */ /* 0x000fe40003f86270 */
[----:B-1----:R-:W-:-:S04]  /*2370*/  @P0 LEA R4, P2, R30, R0, 0x1 ;  /* 0x000000001e040211 */ /* 0x002fc800078408ff */
[----:B------:R-:W-:Y:S02]  /*2380*/  @P0 LEA.HI.X R5, R30, R2, R18, 0x1, P2 ;  /* 0x000000021e050211 */ /* 0x000fe400010f0c12 */
[----:B--2---:R-:W-:-:S03]  /*2390*/  @P0 LEA R6, P2, R29, R0, 0x1 ;  /* 0x000000001d060211 */ /* 0x004fc600078408ff */
[----:B------:R3:W-:Y:S01]  /*23a0*/  @P0 LDGSTS.E.BYPASS.LTC128B.128 [R243+0x12100], [R4.64], !P5 ;  /* 0x1210000004f30fae */ /* 0x0007e2000e901d46 */
[----:B------:R-:W-:Y:S02]  /*23b0*/  @P0 LEA.HI.X R7, R29, R2, R17, 0x1, P2 ;  /* 0x000000021d070211 */ /* 0x000fe400010f0c11 */
[----:B------:R-:W-:Y:S01]  /*23c0*/  @P1 ISETP.GE.AND P2, PT, R245, c[0x0][0x1d4], PT ;  /* 0x00007500f5001a0c */ /* 0x000fe20003f46270 */
[----:B------:R-:W-:Y:S02]  /*23d0*/  IMAD R0, R10, c[0x0][0x208], RZ ;  /* 0x000082000a007a24 */ /* 0x000fe400078e02ff */
[----:B------:R1:W-:Y:S01]  /*23e0*/  @P0 LDGSTS.E.BYPASS.LTC128B.128 [R243+0x15100], [R6.64], !P4 ;  /* 0x1510000006f30fae */ /* 0x0003e2000e101d46 */
[----:B------:R-:W-:Y:S01]  /*23f0*/  @P1 ISETP.GE.AND P4, PT, R31, c[0x0][0x1d4], PT ;  /* 0x000075001f001a0c */ /* 0x000fe20003f86270 */
[----:B------:R-:W-:Y:S02]  /*2400*/  IMAD.WIDE.U32 R2, R252, c[0x0][0x208], RZ ;  /* 0x00008200fc027a25 */ /* 0x000fe400078e00ff */
[----:B------:R-:W-:Y:S01]  /*2410*/  SHFL.IDX PT, R10, R13, 0x2, 0x181f ;  /* 0x00581f000d0a7f89 */ /* 0x000fe200000e0000 */
[----:B---3--:R-:W-:-:S04]  /*2420*/  @P1 LEA R4, P3, R245, R8, 0x1 ;  /* 0x00000008f5041211 */ /* 0x008fc800078608ff */
[----:B----4-:R-:W-:Y:S01]  /*2430*/  @P1 LEA.HI.X R5, R245, R11, R20, 0x1, P3 ;  /* 0x0000000bf5051211 */ /* 0x010fe200018f0c14 */
[----:B-1----:R-:W-:Y:S02]  /*2440*/  IMAD R7, R252, c[0x0][0x20c], R0 ;  /* 0x00008300fc077a24 */ /* 0x002fe400078e0200 */
[----:B------:R-:W1:Y:S01]  /*2450*/  SHFL.IDX PT, R0, R9, 0x2, 0x181f ;  /* 0x00581f0009007f89 */ /* 0x000e6200000e0000 */
[----:B------:R-:W-:-:S03]  /*2460*/  @P1 LEA R6, P0, R31, R8, 0x1 ;  /* 0x000000081f061211 */ /* 0x000fc600078008ff */
[----:B------:R2:W-:Y:S01]  /*2470*/  @P1 LDGSTS.E.BYPASS.LTC128B.128 [R243+0xd100], [R4.64], !P2 ;  /* 0x0d10000004f31fae */ /* 0x0005e2000d101d46 */
[----:B------:R-:W-:Y:S01]  /*2480*/  @P1 ISETP.GE.AND P2, PT, R30, c[0x0][0x1d4], PT ;  /* 0x000075001e001a0c */ /* 0x000fe20003f46270 */
[----:B------:R-:W-:Y:S01]  /*2490*/  IMAD.IADD R3, R3, 0x1, R7 ;  /* 0x0000000103037824 */ /* 0x000fe200078e0207 */
[----:B------:R-:W-:Y:S02]  /*24a0*/  @P1 LEA.HI.X R7, R31, R11, R19, 0x1, P0 ;  /* 0x0000000b1f071211 */ /* 0x000fe400000f0c13 */
[----:B------:R-:W-:-:S03]  /*24b0*/  ISETP.GE.AND P0, PT, R26, 0x41, PT ;  /* 0x000000411a00780c */ /* 0x000fc60003f06270 */
[----:B------:R3:W-:Y:S01]  /*24c0*/  @P1 LDGSTS.E.BYPASS.LTC128B.128 [R243+0x10100], [R6.64], !P4 ;  /* 0x1010000006f31fae */ /* 0x0007e2000e101d46 */
[----:B------:R-:W-:Y:S01]  /*24d0*/  @P1 ISETP.GE.AND P4, PT, R29, c[0x0][0x1d4], PT ;  /* 0x000075001d001a0c */ /* 0x000fe20003f86270 */
[----:B------:R-:W-:Y:S01]  /*24e0*/  IMAD.WIDE.U32 R2, R246, c[0x0][0x218], R2 ;  /* 0x00008600f6027a25 */ /* 0x000fe200078e0002 */
[----:B--2---:R-:W-:-:S04]  /*24f0*/  @P1 LEA R4, P3, R30, R8, 0x1 ;  /* 0x000000081e041211 */ /* 0x004fc800078608ff */
[----:B------:R-:W-:Y:S01]  /*2500*/  @P1 LEA.HI.X R5, R30, R11, R18, 0x1, P3 ;  /* 0x0000000b1e051211 */ /* 0x000fe200018f0c12 */
[----:B---3--:R-:W-:-:S04]  /*2510*/  IMAD R6, R15, c[0x0][0x210], RZ ;  /* 0x000084000f067a24 */ /* 0x008fc800078e02ff */
[----:B------:R2:W-:Y:S02]  /*2520*/  @P1 LDGSTS.E.BYPASS.LTC128B.128 [R243+0x13100], [R4.64], !P2 ;  /* 0x1310000004f31fae */ /* 0x0005e4000d101d46 */
[----:B--2---:R-:W-:Y:S01]  /*2530*/  IMAD R5, R21, c[0x0][0x214], R6 ;  /* 0x0000850015057a24 */ /* 0x004fe200078e0206 */
[----:B------:R-:W-:Y:S01]  /*2540*/  @P1 LEA R6, P3, R29, R8, 0x1 ;  /* 0x000000081d061211 */ /* 0x000fe200078608ff */
[----:B------:R-:W-:Y:S01]  /*2550*/  IMAD R8, R12, c[0x0][0x218], RZ ;  /* 0x000086000c087a24 */ /* 0x000fe200078e02ff */
[----:B-1----:R-:W-:Y:S02]  /*2560*/  @P0 LEA R4, P2, R245, R0, 0x1 ;  /* 0x00000000f5040211 */ /* 0x002fe400078408ff */
[----:B------:R-:W-:Y:S02]  /*2570*/  @P1 LEA.HI.X R7, R29, R11, R17, 0x1, P3 ;  /* 0x0000000b1d071211 */ /* 0x000fe400018f0c11 */
[----:B------:R-:W-:Y:S01]  /*2580*/  @P0 ISETP.GE.AND P3, PT, R245, c[0x0][0x1d4], PT ;  /* 0x00007500f5000a0c */ /* 0x000fe20003f66270 */
[----:B------:R-:W-:Y:S01]  /*2590*/  IMAD.IADD R9, R23, 0x1, R5 ;  /* 0x0000000117097824 */ /* 0x000fe200078e0205 */
[----:B------:R-:W-:Y:S01]  /*25a0*/  @P0 LEA.HI.X R5, R245, R10, R20, 0x1, P2 ;  /* 0x0000000af5050211 */ /* 0x000fe200010f0c14 */
[----:B------:R-:W-:Y:S01]  /*25b0*/  IMAD R8, R246, c[0x0][0x21c], R8 ;  /* 0x00008700f6087a24 */ /* 0x000fe200078e0208 */
[----:B------:R-:W-:Y:S01]  /*25c0*/  IADD3 R2, P2, R2, R22, RZ ;  /* 0x0000001602027210 */ /* 0x000fe20007f5e0ff */
[----:B------:R-:W1:Y:S03]  /*25d0*/  S2R R21, SR_TID.X ;  /* 0x0000000000157919 */ /* 0x000e660000002100 */
[----:B------:R-:W-:Y:S01]  /*25e0*/  IADD3.X R3, R9, R3, R8, P2, !PT ;  /* 0x0000000309037210 */ /* 0x000fe200017fe408 */
[----:B------:R2:W-:Y:S01]  /*25f0*/  @P1 LDGSTS.E.BYPASS.LTC128B.128 [R243+0x16100], [R6.64], !P4 ;  /* 0x1610000006f31fae */ /* 0x0005e2000e101d46 */
[----:B------:R-:W-:-:S02]  /*2600*/  @P0 LEA R8, P2, R31, R0, 0x1 ;  /* 0x000000001f080211 */ /* 0x000fc400078408ff */
[C---:B------:R-:W-:Y:S01]  /*2610*/  LEA R27, P1, R2.reuse, c[0x0][0x1f8], 0x1 ;  /* 0x00007e00021b7a11 */ /* 0x040fe200078208ff */
[----:B------:R3:W-:Y:S01]  /*2620*/  STL [R1+0x3c], R9 ;  /* 0x00003c0901007387 */ /* 0x0007e20000100800 */
[----:B------:R-:W-:Y:S02]  /*2630*/  @P0 ISETP.GE.AND P4, PT, R31, c[0x0][0x1d4], PT ;  /* 0x000075001f000a0c */ /* 0x000fe40003f86270 */
[----:B------:R-:W-:Y:S01]  /*2640*/  LEA.HI.X R28, R2, c[0x0][0x1fc], R3, 0x1, P1 ;  /* 0x00007f00021c7a11 */ /* 0x000fe200008f0c03 */
[----:B------:R4:W-:Y:S01]  /*2650*/  @P0 LDGSTS.E.BYPASS.LTC128B.128 [R243+0xe100], [R4.64], !P3 ;  /* 0x0e10000004f30fae */ /* 0x0009e2000d901d46 */
[----:B------:R-:W-:Y:S02]  /*2660*/  @P0 ISETP.GE.AND P1, PT, R29, c[0x0][0x1d4], PT ;  /* 0x000075001d000a0c */ /* 0x000fe40003f26270 */
[----:B--2---:R-:W-:Y:S02]  /*2670*/  @P0 LEA R6, P3, R30, R0, 0x1 ;  /* 0x000000001e060211 */ /* 0x004fe400078608ff */
[----:B---3--:R-:W-:-:S02]  /*2680*/  @P0 LEA.HI.X R9, R31, R10, R19, 0x1, P2 ;  /* 0x0000000a1f090211 */ /* 0x008fc400010f0c13 */
[C---:B------:R-:W-:Y:S02]  /*2690*/  @P0 ISETP.GE.AND P2, PT, R30.reuse, c[0x0][0x1d4], PT ;  /* 0x000075001e000a0c */ /* 0x040fe40003f46270 */
[----:B------:R-:W-:Y:S01]  /*26a0*/  @P0 LEA.HI.X R7, R30, R10, R18, 0x1, P3 ;  /* 0x0000000a1e070211 */ /* 0x000fe200018f0c12 */
[----:B------:R2:W-:Y:S01]  /*26b0*/  @P0 LDGSTS.E.BYPASS.LTC128B.128 [R243+0x11100], [R8.64], !P4 ;  /* 0x1110000008f30fae */ /* 0x0005e2000e101d46 */
[----:B----4-:R-:W-:-:S04]  /*26c0*/  @P0 LEA R4, P3, R29, R0, 0x1 ;  /* 0x000000001d040211 */ /* 0x010fc800078608ff */
[----:B------:R-:W-:Y:S02]  /*26d0*/  @P0 LEA.HI.X R5, R29, R10, R17, 0x1, P3 ;  /* 0x0000000a1d050211 */ /* 0x000fe400018f0c11 */
[----:B-1----:R-:W-:-:S03]  /*26e0*/  SHF.R.S32.HI R13, RZ, 0x1f, R21 ;  /* 0x0000001fff0d7819 */ /* 0x002fc60000011415 */
[----:B------:R1:W-:Y:S04]  /*26f0*/  @P0 LDGSTS.E.BYPASS.LTC128B.128 [R243+0x14100], [R6.64], !P2 ;  /* 0x1410000006f30fae */ /* 0x0003e8000d101d46 */
[----:B------:R1:W-:Y:S04]  /*2700*/  @P0 LDGSTS.E.BYPASS.LTC128B.128 [R243+0x17100], [R4.64], !P1 ;  /* 0x1710000004f30fae */ /* 0x0003e8000c901d46 */
[----:B------:R-:W0:Y:S01]  /*2710*/  LDGDEPBAR ;  /* 0x00000000000079af */ /* 0x000e220000000000 */
[----:B------:R-:W-:-:S03]  /*2720*/  LEA.HI R13, R13, R21, RZ, 0x3 ;  /* 0x000000150d0d7211 */ /* 0x000fc600078f18ff */
[----:B------:R-:W3:Y:S01]  /*2730*/  SHFL.IDX PT, R0, R27, RZ, 0x181f ;  /* 0x00181fff1b007589 */ /* 0x000ee200000e0000 */
[----:B------:R-:W-:-:S03]  /*2740*/  LOP3.LUT R13, R13, 0xfffffff8, RZ, 0xc0, !PT ;  /* 0xfffffff80d0d7812 */ /* 0x000fc600078ec0ff */
[----:B------:R-:W4:Y:S04]  /*2750*/  SHFL.IDX PT, R2, R28, RZ, 0x181f ;  /* 0x00181fff1c027589 */ /* 0x000f2800000e0000 */
[----:B--2---:R-:W2:Y:S01]  /*2760*/  SHFL.IDX PT, R8, R27, 0x1, 0x181f ;  /* 0x00381f001b087f89 */ /* 0x004ea200000e0000 */
[----:B------:R-:W-:-:S03]  /*2770*/  IMAD.IADD R13, R21, 0x1, -R13 ;  /* 0x00000001150d7824 */ /* 0x000fc600078e0a0d */
[----:B------:R-:W5:Y:S02]  /*2780*/  SHFL.IDX PT, R3, R28, 0x1, 0x181f ;  /* 0x00381f001c037f89 */ /* 0x000f6400000e0000 */
[----:B------:R-:W-:Y:S01]  /*2790*/  R2P PR, R13, 0x6 ;  /* 0x000000060d007804 */ /* 0x000fe20000000000 */
[----:B------:R-:W-:-:S04]  /*27a0*/  DEPBAR.LE SB0, 0x1 ;  /* 0x000080400000791a */ /* 0x000fc80000000000 */
[----:B------:R-:W-:-:S04]  /*27b0*/  DEPBAR.LE SB0, 0x0 ;  /* 0x000080000000791a */ /* 0x000fc80000000000 */
[----:B------:R-:W-:Y:S01]  /*27c0*/  BAR.SYNC.DEFER_BLOCKING 0x0 ;  /* 0x0000000000007b1d */ /* 0x000fe20000010000 */
[CC--:B---3--:R-:W-:Y:S02]  /*27d0*/  IADD3 R20, P0, R0.reuse, R156.reuse, RZ ;  /* 0x0000009c00147210 */ /* 0x0c8fe40007f1e0ff */
[----:B------:R-:W-:Y:S02]  /*27e0*/  IADD3 R18, P4, R0, R157, RZ ;  /* 0x0000009d00127210 */ /* 0x000fe40007f9e0ff */
[----:B------:R-:W-:Y:S01]  /*27f0*/  @P1 IADD3 R135, R228, -0x20, RZ ;  /* 0xffffffe0e4871810 */ /* 0x000fe20007ffe0ff */
[----:B----4-:R-:W-:Y:S01]  /*2800*/  IMAD.X R21, R2, 0x1, R133, P0 ;  /* 0x0000000102157824 */ /* 0x010fe200000e0685 */
[----:B--2---:R-:W-:Y:S01]  /*2810*/  IADD3 R10, P1, R8, R155, RZ ;  /* 0x0000009b080a7210 */ /* 0x004fe20007f3e0ff */
[----:B------:R-:W-:Y:S01]  /*2820*/  IMAD.X R19, R2, 0x1, R134, P4 ;  /* 0x0000000102137824 */ /* 0x000fe200020e0686 */
[----:B------:R-:W-:Y:S02]  /*2830*/  IADD3 R24, P0, R8, R156, RZ ;  /* 0x0000009c08187210 */ /* 0x000fe40007f1e0ff */
[----:B------:R-:W-:-:S02]  /*2840*/  ISETP.GE.AND P5, PT, R245, c[0x0][0x1d4], PT ;  /* 0x00007500f5007a0c */ /* 0x000fc40003fa6270 */
[----:B------:R-:W-:Y:S01]  /*2850*/  ISETP.GE.AND P4, PT, R31, c[0x0][0x1d4], PT ;  /* 0x000075001f007a0c */ /* 0x000fe20003f86270 */
[C---:B-----5:R-:W-:Y:S01]  /*2860*/  IMAD.X R11, R3.reuse, 0x1, R132, P1 ;  /* 0x00000001030b7824 */ /* 0x060fe200008e0684 */
[----:B------:R-:W-:Y:S01]  /*2870*/  IADD3 R22, P3, R0, R155, RZ ;  /* 0x0000009b00167210 */ /* 0x000fe20007f7e0ff */
[----:B------:R-:W-:Y:S01]  /*2880*/  IMAD.X R25, R3, 0x1, R133, P0 ;  /* 0x0000000103197824 */ /* 0x000fe200000e0685 */
[C---:B------:R-:W-:Y:S02]  /*2890*/  ISETP.LT.OR P1, PT, R26.reuse, 0x1, P5 ;  /* 0x000000011a00780c */ /* 0x040fe40002f21670 */
[----:B------:R-:W-:Y:S02]  /*28a0*/  ISETP.LT.OR P0, PT, R26, 0x1, P4 ;  /* 0x000000011a00780c */ /* 0x000fe40002701670 */
[----:B------:R-:W-:Y:S02]  /*28b0*/  IADD3.X R23, R2, R132, RZ, P3, !PT ;  /* 0x0000008402177210 */ /* 0x000fe40001ffe4ff */
[----:B------:R-:W-:Y:S01]  /*28c0*/  IADD3 R16, P3, R0, R158, RZ ;  /* 0x0000009e00107210 */ /* 0x000fe20007f7e0ff */
[----:B-1----:R-:W-:Y:S04]  /*28d0*/  LDSM.16.M88.4 R4, [R239] ;  /* 0x00000000ef04783b */ /* 0x002fe80000000200 */
[----:B------:R-:W-:Y:S01]  /*28e0*/  IMAD.X R17, R2, 0x1, R152, P3 ;  /* 0x0000000102117824 */ /* 0x000fe200018e0698 */
[----:B------:R-:W-:Y:S01]  /*28f0*/  ISETP.GE.AND P3, PT, R30, c[0x0][0x1d4], PT ;  /* 0x000075001e007a0c */ /* 0x000fe20003f66270 */
[----:B------:R-:W-:Y:S04]  /*2900*/  LDSM.16.M88.4 R40, [R228] ;  /* 0x00000000e428783b */ /* 0x000fe80000000200 */
[----:B------:R-:W-:Y:S04]  /*2910*/  LDSM.16.M88.4 R32, [R228+0x800] ;  /* 0x00080000e420783b */ /* 0x000fe80000000200 */
[----:B------:R-:W-:Y:S04]  /*2920*/  LDSM.16.M88.4 R44, [R228+0x1000] ;  /* 0x00100000e42c783b */ /* 0x000fe80000000200 */
[----:B------:R-:W-:Y:S04]  /*2930*/  LDSM.16.M88.4 R52, [R228+0x1800] ;  /* 0x00180000e434783b */ /* 0x000fe80000000200 */
[----:B------:R-:W-:Y:S04]  /*2940*/  LDSM.16.M88.4 R60, [R228+0x2000] ;  /* 0x00200000e43c783b */ /* 0x000fe80000000200 */
[----:B------:R-:W-:Y:S04]  /*2950*/  LDSM.16.M88.4 R72, [R228+0x2800] ;  /* 0x00280000e448783b */ /* 0x000fe80000000200 */
[----:B------:R-:W-:Y:S04]  /*2960*/  LDSM.16.M88.4 R12, [R240] ;  /* 0x00000000f00c783b */ /* 0x000fe80000000200 */
[----:B------:R-:W-:Y:S04]  /*2970*/  LDSM.16.M88.4 R64, [R135] ;  /* 0x000000008740783b */ /* 0x000fe80000000200 */
[----:B------:R-:W-:Y:S04]  /*2980*/  LDSM.16.M88.4 R68, [R135+0x800] ;  /* 0x000800008744783b */ /* 0x000fe80000000200 */
[----:B------:R-:W-:Y:S04]  /*2990*/  LDSM.16.M88.4 R76, [R135+0x1000] ;  /* 0x00100000874c783b */ /* 0x000fe80000000200 */
[----:B------:R-:W-:Y:S04]  /*29a0*/  LDSM.16.M88.4 R92, [R135+0x1800] ;  /* 0x00180000875c783b */ /* 0x000fe80000000200 */
[----:B------:R-:W-:Y:S04]  /*29b0*/  LDSM.16.M88.4 R96, [R135+0x2000] ;  /* 0x002000008760783b */ /* 0x000fe80000000200 */
[----:B------:R-:W-:Y:S04]  /*29c0*/  LDSM.16.M88.4 R112, [R135+0x2800] ;  /* 0x002800008770783b */ /* 0x000fe80000000200 */
[----:B------:R-:W-:Y:S01]  /*29d0*/  @!PT LDS RZ, [RZ] ;  /* 0x00000000fffff984 */ /* 0x000fe20000000800 */
[----:B------:R-:W-:Y:S01]  /*29e0*/  @!PT LDS RZ, [RZ] ;  /* 0x00000000fffff984 */ /* 0x000fe20000000800 */
[----:B------:R-:W-:Y:S01]  /*29f0*/  @!PT LDS RZ, [RZ] ;  /* 0x00000000fffff984 */ /* 0x000fe20000000800 */
[----:B------:R1:W-:Y:S04]  /*2a00*/  LDGSTS.E.BYPASS.LTC128B.128 [R243+0x100], [R22.64], !P1 ;  /* 0x0010000016f37fae */ /* 0x0003e8000c901d46 */
[----:B------:R1:W-:Y:S01]  /*2a10*/  LDGSTS.E.BYPASS.LTC128B.128 [R243+0x3100], [R20.64], !P0 ;  /* 0x0310000014f37fae */ /* 0x0003e2000c101d46 */
[----:B------:R-:W-:-:S02]  /*2a20*/  ISETP.LT.OR P0, PT, R26, 0x1, P3 ;  /* 0x000000011a00780c */ /* 0x000fc40001f01670 */
[----:B------:R-:W-:-:S11]  /*2a30*/  ISETP.GE.AND P1, PT, R29, c[0x0][0x1d4], PT ;  /* 0x000075001d007a0c */ /* 0x000fd60003f26270 */
[----:B------:R2:W-:Y:S01]  /*2a40*/  LDGSTS.E.BYPASS.LTC128B.128 [R243+0x6100], [R18.64], !P0 ;  /* 0x0610000012f37fae */ /* 0x0005e2000c101d46 */
[----:B------:R-:W-:-:S13]  /*2a50*/  ISETP.LT.OR P0, PT, R26, 0x1, P1 ;  /* 0x000000011a00780c */ /* 0x000fda0000f01670 */
[----:B------:R3:W-:Y:S04]  /*2a60*/  LDGSTS.E.BYPASS.LTC128B.128 [R243+0x9100], [R16.64], !P0 ;  /* 0x0910000010f37fae */ /* 0x0007e8000c101d46 */
[----:B------:R-:W4:Y:S01]  /*2a70*/  SHFL.IDX PT, R0, R27, 0x2, 0x181f ;  /* 0x00581f001b007f89 */ /* 0x000f2200000e0000 */
[----:B---3--:R-:W-:-:S05]  /*2a80*/  IADD3 R16, P0, R8, R157, RZ ;  /* 0x0000009d08107210 */ /* 0x008fca0007f1e0ff */
[----:B------:R-:W-:Y:S01]  /*2a90*/  IMAD.X R17, R3, 0x1, R134, P0 ;  /* 0x0000000103117824 */ /* 0x000fe200000e0686 */
[----:B------:R-:W-:Y:S01]  /*2aa0*/  ISETP.LT.OR P0, PT, R26, 0x21, P5 ;  /* 0x000000211a00780c */ /* 0x000fe20002f01670 */
[----:B------:R-:W3:-:S12]  /*2ab0*/  SHFL.IDX PT, R2, R28, 0x2, 0x181f ;  /* 0x00581f001c027f89 */ /* 0x000ed800000e0000 */
[----:B------:R5:W-:Y:S02]  /*2ac0*/  LDGSTS.E.BYPASS.LTC128B.128 [R243+0x1100], [R10.64], !P0 ;  /* 0x011000000af37fae */ /* 0x000be4000c101d46 */
[----:B-----5:R-:W-:-:S05]  /*2ad0*/  IADD3 R10, P0, R8, R158, RZ ;  /* 0x0000009e080a7210 */ /* 0x020fca0007f1e0ff */
[----:B------:R-:W-:Y:S01]  /*2ae0*/  IMAD.X R11, R3, 0x1, R152, P0 ;  /* 0x00000001030b7824 */ /* 0x000fe200000e0698 */
[----:B------:R-:W-:-:S13]  /*2af0*/  ISETP.LT.OR P0, PT, R26, 0x21, P4 ;  /* 0x000000211a00780c */ /* 0x000fda0002701670 */
[----:B------:R5:W-:Y:S01]  /*2b00*/  LDGSTS.E.BYPASS.LTC128B.128 [R243+0x4100], [R24.64], !P0 ;  /* 0x0410000018f37fae */ /* 0x000be2000c101d46 */
[----:B----4-:R-:W-:-:S04]  /*2b10*/  IADD3 R8, P0, R0, R155, RZ ;  /* 0x0000009b00087210 */ /* 0x010fc80007f1e0ff */
[----:B---3--:R-:W-:Y:S02]  /*2b20*/  IADD3.X R9, R2, R132, RZ, P0, !PT ;  /* 0x0000008402097210 */ /* 0x008fe400007fe4ff */
[----:B------:R-:W-:-:S13]  /*2b30*/  ISETP.LT.OR P0, PT, R26, 0x21, P3 ;  /* 0x000000211a00780c */ /* 0x000fda0001f01670 */
[----:B------:R3:W-:Y:S01]  /*2b40*/  LDGSTS.E.BYPASS.LTC128B.128 [R243+0x7100], [R16.64], !P0 ;  /* 0x0710000010f37fae */ /* 0x0007e2000c101d46 */
[----:B------:R-:W-:Y:S01]  /*2b50*/  HMMA.16816.F32 R48, R4, R40, RZ ;  /* 0x000000280430723c */ /* 0x000fe200000018ff */
[----:B---3--:R-:W-:-:S05]  /*2b60*/  IADD3 R16, P0, R0, R156, RZ ;  /* 0x0000009c00107210 */ /* 0x008fca0007f1e0ff */
[----:B------:R-:W-:Y:S01]  /*2b70*/  IMAD.X R17, R2, 0x1, R133, P0 ;  /* 0x0000000102117824 */ /* 0x000fe200000e0685 */
[----:B------:R-:W-:Y:S01]  /*2b80*/  ISETP.LT.OR P0, PT, R26, 0x21, P1 ;  /* 0x000000211a00780c */ /* 0x000fe20000f01670 */
[C---:B------:R-:W-:Y:S11]  /*2b90*/  HMMA.16816.F32 R40, R4.reuse, R42, RZ ;  /* 0x0000002a0428723c */ /* 0x040ff600000018ff */
[----:B------:R-:W-:Y:S01]  /*2ba0*/  @!UPT UIADD3 URZ, URZ, URZ, URZ ;  /* 0x0000003f3f3ff290 */ /* 0x000fe2000fffe03f */
[----:B------:R3:W-:Y:S01]  /*2bb0*/  LDGSTS.E.BYPASS.LTC128B.128 [R243+0xa100], [R10.64], !P0 ;  /* 0x0a1000000af37fae */ /* 0x0007e2000c101d46 */
[C---:B------:R-:W-:Y:S08]  /*2bc0*/  HMMA.16816.F32 R28, R4.reuse, R44, RZ ;  /* 0x0000002c041c723c */ /* 0x040ff000000018ff */
[C---:B-1----:R-:W-:Y:S08]  /*2bd0*/  HMMA.16816.F32 R20, R4.reuse, R46, RZ ;  /* 0x0000002e0414723c */ /* 0x042ff000000018ff */
[----:B------:R-:W-:Y:S01]  /*2be0*/  HMMA.16816.F32 R36, R4, R32, RZ ;  /* 0x000000200424723c */ /* 0x000fe200000018ff */
[----:B---3--:R-:W-:-:S07]  /*2bf0*/  IADD3 R10, P0, R0, R157, RZ ;  /* 0x0000009d000a7210 */ /* 0x008fce0007f1e0ff */
[----:B------:R-:W-:Y:S01]  /*2c00*/  HMMA.16816.F32 R44, R4, R52, RZ ;  /* 0x00000034042c723c */ /* 0x000fe200000018ff */
[----:B------:R-:W-:Y:S01]  /*2c10*/  IMAD.X R11, R2, 0x1, R134, P0 ;  /* 0x00000001020b7824 */ /* 0x000fe200000e0686 */
[----:B------:R-:W-:-:S06]  /*2c20*/  ISETP.LT.OR P0, PT, R26, 0x41, P5 ;  /* 0x000000411a00780c */ /* 0x000fcc0002f01670 */
[----:B------:R-:W-:Y:S01]  /*2c30*/  HMMA.16816.F32 R32, R4, R34, RZ ;  /* 0x000000220420723c */ /* 0x000fe200000018ff */
[C---:B------:R-:W-:Y:S01]  /*2c40*/  ISETP.LT.OR P4, PT, R26.reuse, 0x41, P4 ;  /* 0x000000411a00780c */ /* 0x040fe20002781670 */
[----:B------:R-:W-:Y:S01]  /*2c50*/  IMAD.MOV.U32 R3, RZ, RZ, 0x40 ;  /* 0x00000040ff037424 */ /* 0x000fe200078e00ff */
[C---:B------:R-:W-:Y:S02]  /*2c60*/  ISETP.LT.OR P3, PT, R26.reuse, 0x41, P3 ;  /* 0x000000411a00780c */ /* 0x040fe40001f61670 */
[----:B------:R-:W-:-:S03]  /*2c70*/  ISETP.LT.OR P1, PT, R26, 0x41, P1 ;  /* 0x000000411a00780c */ /* 0x000fc60000f21670 */
[C---:B------:R-:W-:Y:S01]  /*2c80*/  HMMA.16816.F32 R84, R4.reuse, R72, RZ ;  /* 0x000000480454723c */ /* 0x040fe200000018ff */
[----:B------:R1:W-:Y:S05]  /*2c90*/  LDGSTS.E.BYPASS.LTC128B.128 [R243+0x2100], [R8.64], !P0 ;  /* 0x0210000008f37fae */ /* 0x0003ea000c101d46 */
[----:B------:R2:W-:Y:S02]  /*2ca0*/  LDGSTS.E.BYPASS.LTC128B.128 [R243+0x5100], [R16.64], !P4 ;  /* 0x0510000010f37fae */ /* 0x0005e4000e101d46 */
[C---:B------:R-:W-:Y:S02]  /*2cb0*/  HMMA.16816.F32 R52, R4.reuse, R54, RZ ;  /* 0x000000360434723c */ /* 0x040fe400000018ff */
[----:B------:R1:W-:Y:S06]  /*2cc0*/  LDGSTS.E.BYPASS.LTC128B.128 [R243+0x8100], [R10.64], !P3 ;  /* 0x081000000af37fae */ /* 0x0003ec000d901d46 */
[C---:B------:R-:W-:Y:S08]  /*2cd0*/  HMMA.16816.F32 R56, R4.reuse, R60, RZ ;  /* 0x0000003c0438723c */ /* 0x040ff000000018ff */
[C---:B------:R-:W-:Y:S08]  /*2ce0*/  HMMA.16816.F32 R80, R4.reuse, R62, RZ ;  /* 0x0000003e0450723c */ /* 0x040ff000000018ff */
[----:B------:R-:W-:Y:S07]  /*2cf0*/  HMMA.16816.F32 R72, R4, R74, RZ ;  /* 0x0000004a0448723c */ /* 0x000fee00000018ff */
[----:B------:R-:W-:-:S02]  /*2d00*/  IADD3 R4, P0, R0, R158, RZ ;  /* 0x0000009e00047210 */ /* 0x000fc40007f1e0ff */
[----:B------:R-:W-:-:S03]  /*2d10*/  SEL R0, R3, 0xffffffc0, !P2 ;  /* 0xffffffc003007807 */ /* 0x000fc60005000000 */
[----:B------:R-:W-:Y:S02]  /*2d20*/  IMAD.X R5, R2, 0x1, R152, P0 ;  /* 0x0000000102057824 */ /* 0x000fe400000e0698 */
[----:B------:R-:W-:Y:S01]  /*2d30*/  IMAD.IADD R230, R228, 0x1, R0 ;  /* 0x00000001e4e67824 */ /* 0x000fe200078e0200 */
[C---:B------:R-:W-:Y:S02]  /*2d40*/  HMMA.16816.F32 R108, R12.reuse, R64, R48 ;  /* 0x000000400c6c723c */ /* 0x040fe40000001830 */
[----:B------:R3:W-:Y:S04]  /*2d50*/  LDGSTS.E.BYPASS.LTC128B.128 [R243+0xb100], [R4.64], !P1 ;  /* 0x0b10000004f37fae */ /* 0x0007e8000c901d46 */
[----:B-1----:R-:W-:Y:S02]  /*2d60*/  LDSM.16.M88.4 R8, [R242] ;  /* 0x00000000f208783b */ /* 0x002fe40000000200 */
[C---:B------:R-:W-:Y:S02]  /*2d70*/  HMMA.16816.F32 R104, R12.reuse, R66, R40 ;  /* 0x000000420c68723c */ /* 0x040fe40000001828 */
[----:B------:R-:W1:Y:S04]  /*2d80*/  LDSM.16.M88.4 R40, [R230+0x800] ;  /* 0x00080000e628783b */ /* 0x000e680000000200 */
[----:B------:R-:W-:Y:S02]  /*2d90*/  LDSM.16.M88.4 R100, [R230+0x2800] ;  /* 0x00280000e664783b */ /* 0x000fe40000000200 */
[----:B------:R-:W-:Y:S02]  /*2da0*/  HMMA.16816.F32 R88, R12, R68, R36 ;  /* 0x000000440c58723c */ /* 0x000fe40000001824 */
[----:B------:R-:W-:Y:S01]  /*2db0*/  LDSM.16.M88.4 R36, [R230+0x1000] ;  /* 0x00100000e624783b */ /* 0x000fe20000000200 */
[----:B------:R-:W-:-:S03]  /*2dc0*/  IADD3 R2, R135, 0x9000, RZ ;  /* 0x0000900087027810 */ /* 0x000fc60007ffe0ff */
[----:B------:R-:W-:Y:S02]  /*2dd0*/  LDSM.16.M88.4 R120, [R228+0x4000] ;  /* 0x00400000e478783b */ /* 0x000fe40000000200 */
[C---:B------:R-:W-:Y:S02]  /*2de0*/  HMMA.16816.F32 R48, R12.reuse, R92, R44 ;  /* 0x0000005c0c30723c */ /* 0x040fe4000000182c */
[----:B------:R-:W4:Y:S04]  /*2df0*/  LDSM.16.M88.4 R44, [R230] ;  /* 0x00000000e62c783b */ /* 0x000f280000000200 */
[----:B---3--:R-:W-:Y:S02]  /*2e00*/  LDSM.16.M88.4 R4, [R241] ;  /* 0x00000000f104783b */ /* 0x008fe40000000200 */
[C---:B------:R-:W-:Y:S02]  /*2e10*/  HMMA.16816.F32 R68, R12.reuse, R70, R32 ;  /* 0x000000460c44723c */ /* 0x040fe40000001820 */
[----:B------:R-:W3:Y:S04]  /*2e20*/  LDSM.16.M88.4 R32, [R230+0x1800] ;  /* 0x00180000e620783b */ /* 0x000ee80000000200 */
[----:B------:R-:W-:Y:S02]  /*2e30*/  LDSM.16.M88.4 R144, [R135+0x9000] ;  /* 0x009000008790783b */ /* 0x000fe40000000200 */
[----:B------:R-:W-:Y:S02]  /*2e40*/  HMMA.16816.F32 R64, R12, R76, R28 ;  /* 0x0000004c0c40723c */ /* 0x000fe4000000181c */
[----:B------:R-:W1:Y:S01]  /*2e50*/  LDSM.16.M88.4 R28, [R230+0x2000] ;  /* 0x00200000e61c783b */ /* 0x000e620000000200 */
[----:B------:R-:W-:-:S03]  /*2e60*/  IMAD.IADD R229, R2, 0x1, R0 ;  /* 0x0000000102e57824 */ /* 0x000fc600078e0200 */
[----:B------:R-:W-:Y:S02]  /*2e70*/  LDSM.16.M88.4 R148, [R230+0x9000] ;  /* 0x00900000e694783b */ /* 0x000fe40000000200 */
[C---:B------:R-:W-:Y:S02]  /*2e80*/  HMMA.16816.F32 R60, R12.reuse, R78, R20 ;  /* 0x0000004e0c3c723c */ /* 0x040fe40000001814 */
[----:B------:R-:W1:Y:S04]  /*2e90*/  LDSM.16.M88.4 R116, [R229+-0x8800] ;  /* 0xff780000e574783b */ /* 0x000e680000000200 */
[----:B------:R-:W-:Y:S02]  /*2ea0*/  LDSM.16.M88.4 R124, [R229+-0x8000] ;  /* 0xff800000e57c783b */ /* 0x000fe40000000200 */
[C---:B------:R-:W-:Y:S02]  /*2eb0*/  HMMA.16816.F32 R20, R12.reuse, R96, R56 ;  /* 0x000000600c14723c */ /* 0x040fe40000001838 */
[----:B------:R-:W-:Y:S04]  /*2ec0*/  LDSM.16.M88.4 R136, [R229+-0x2800] ;  /* 0xffd80000e588783b */ /* 0x000fe80000000200 */
[----:B------:R-:W-:Y:S02]  /*2ed0*/  LDSM.16.M88.4 R128, [R135+0x9800] ;  /* 0x009800008780783b */ /* 0x000fe40000000200 */
[C---:B--2---:R-:W-:Y:S02]  /*2ee0*/  HMMA.16816.F32 R16, R12.reuse, R98, R80 ;  /* 0x000000620c10723c */ /* 0x044fe40000001850 */
[----:B------:R-:W-:Y:S04]  /*2ef0*/  LDSM.16.M88.4 R140, [R229] ;  /* 0x00000000e58c783b */ /* 0x000fe80000000200 */
[----:B------:R-:W0:Y:S02]  /*2f00*/  LDGDEPBAR ;  /* 0x00000000000079af */ /* 0x000e240000000000 */
[C---:B-----5:R-:W-:Y:S02]  /*2f10*/  HMMA.16816.F32 R24, R12.reuse, R94, R52 ;  /* 0x0000005e0c18723c */ /* 0x060fe40000001834 */
[----:B------:R-:W2:Y:S04]  /*2f20*/  LDSM.16.M88.4 R92, [R229+-0x9000] ;  /* 0xff700000e55c783b */ /* 0x000ea80000000200 */
[----:B------:R-:W-:Y:S02]  /*2f30*/  LDSM.16.M88.4 R52, [R229+-0x7000] ;  /* 0xff900000e534783b */ /* 0x000fe40000000200 */
[C---:B------:R-:W-:Y:S08]  /*2f40*/  HMMA.16816.F32 R96, R12.reuse, R112, R84 ;  /* 0x000000700c60723c */ /* 0x040ff00000001854 */
[----:B------:R-:W-:Y:S01]  /*2f50*/  HMMA.16816.F32 R12, R12, R114, R72 ;  /* 0x000000720c0c723c */ /* 0x000fe20000001848 */
[----:B------:R-:W-:Y:S07]  /*2f60*/  LDSM.16.M88.4 R112, [R228+0x3800] ;  /* 0x00380000e470783b */ /* 0x000fee0000000200 */
[C---:B-1----:R-:W-:Y:S08]  /*2f70*/  HMMA.16816.F32 R80, R8.reuse, R42, R68 ;  /* 0x0000002a0850723c */ /* 0x042ff00000001844 */
[C---:B----4-:R-:W-:Y:S01]  /*2f80*/  HMMA.16816.F32 R76, R8.reuse, R44, R108 ;  /* 0x0000002c084c723c */ /* 0x050fe2000000186c */
[----:B------:R-:W1:Y:S07]  /*2f90*/  LDSM.16.M88.4 R108, [R229+-0x7800] ;  /* 0xff880000e56c783b */ /* 0x000e6e0000000200 */
[C---:B------:R-:W-:Y:S08]  /*2fa0*/  HMMA.16816.F32 R68, R8.reuse, R36, R64 ;  /* 0x000000240844723c */ /* 0x040ff00000001840 */
[C---:B---3--:R-:W-:Y:S01]  /*2fb0*/  HMMA.16816.F32 R64, R8.reuse, R32, R48 ;  /* 0x000000200840723c */ /* 0x048fe20000001830 */
[----:B------:R-:W3:Y:S07]  /*2fc0*/  LDSM.16.M88.4 R48, [R229+-0x6800] ;  /* 0xff980000e530783b */ /* 0x000eee0000000200 */
[C---:B------:R-:W-:Y:S08]  /*2fd0*/  HMMA.16816.F32 R84, R8.reuse, R46, R104 ;  /* 0x0000002e0854723c */ /* 0x040ff00000001868 */
[C---:B------:R-:W-:Y:S01]  /*2fe0*/  HMMA.16816.F32 R72, R8.reuse, R38, R60 ;  /* 0x000000260848723c */ /* 0x040fe2000000183c */
[----:B------:R-:W-:Y:S07]  /*2ff0*/  LDSM.16.M88.4 R36, [R228+0x3000] ;  /* 0x00300000e424783b */ /* 0x000fee0000000200 */
[C---:B------:R-:W-:Y:S08]  /*3000*/  HMMA.16816.F32 R88, R8.reuse, R40, R88 ;  /* 0x000000280858723c */ /* 0x040ff00000001858 */
[C---:B------:R-:W-:Y:S08]  /*3010*/  HMMA.16816.F32 R60, R8.reuse, R34, R24 ;  /* 0x00000022083c723c */ /* 0x040ff00000001818 */
[C---:B------:R-:W-:Y:S08]  /*3020*/  HMMA.16816.F32 R56, R8.reuse, R28, R20 ;  /* 0x0000001c0838723c */ /* 0x040ff00000001814 */
[C---:B------:R-:W-:Y:S01]  /*3030*/  HMMA.16816.F32 R44, R8.reuse, R30, R16 ;  /* 0x0000001e082c723c */ /* 0x040fe20000001810 */
[----:B------:R-:W4:Y:S07]  /*3040*/  LDSM.16.M88.4 R16, [R239+0x4000] ;  /* 0x00400000ef10783b */ /* 0x000f2e0000000200 */
[C---:B------:R-:W-:Y:S08]  /*3050*/  HMMA.16816.F32 R40, R8.reuse, R100, R96 ;  /* 0x000000640828723c */ /* 0x040ff00000001860 */
[----:B------:R-:W-:Y:S08]  /*3060*/  HMMA.16816.F32 R32, R8, R102, R12 ;  /* 0x000000660820723c */ /* 0x000ff0000000180c */
[C---:B------:R-:W-:Y:S08]  /*3070*/  HMMA.16816.F32 R12, R4.reuse, R118, R80 ;  /* 0x00000076040c723c */ /* 0x040ff00000001850 */
[C---:B--2---:R-:W-:Y:S08]  /*3080*/  HMMA.16816.F32 R28, R4.reuse, R92, R76 ;  /* 0x0000005c041c723c */ /* 0x044ff0000000184c */
[C---:B------:R-:W-:Y:S01]  /*3090*/  HMMA.16816.F32 R24, R4.reuse, R94, R84 ;  /* 0x0000005e0418723c */ /* 0x040fe20000001854 */
[----:B------:R-:W-:Y:S07]  /*30a0*/  LDSM.16.M88.4 R92, [R228+0x4800] ;  /* 0x00480000e45c783b */ /* 0x000fee0000000200 */
[C---:B------:R-:W-:Y:S01]  /*30b0*/  HMMA.16816.F32 R20, R4.reuse, R116, R88 ;  /* 0x000000740414723c */ /* 0x040fe20000001858 */
[----:B------:R-:W2:Y:S07]  /*30c0*/  LDSM.16.M88.4 R116, [R228+0x5000] ;  /* 0x00500000e474783b */ /* 0x000eae0000000200 */
[C---:B-1----:R-:W-:Y:S08]  /*30d0*/  HMMA.16816.F32 R84, R4.reuse, R108, R64 ;  /* 0x0000006c0454723c */ /* 0x042ff00000001840 */
[C---:B------:R-:W-:Y:S01]  /*30e0*/  HMMA.16816.F32 R76, R4.reuse, R110, R60 ;  /* 0x0000006e044c723c */ /* 0x040fe2000000183c */
[----:B------:R-:W1:Y:S07]  /*30f0*/  LDSM.16.M88.4 R60, [R228+0x5800] ;  /* 0x00580000e43c783b */ /* 0x000e6e0000000200 */
[C---:B------:R-:W-:Y:S08]  /*3100*/  HMMA.16816.F32 R8, R4.reuse, R124, R68 ;  /* 0x0000007c0408723c */ /* 0x040ff00000001844 */
[C---:B------:R-:W-:Y:S08]  /*3110*/  HMMA.16816.F32 R72, R4.reuse, R126, R72 ;  /* 0x0000007e0448723c */ /* 0x040ff00000001848 */
[C---:B------:R-:W-:Y:S01]  /*3120*/  HMMA.16816.F32 R108, R4.reuse, R52, R56 ;  /* 0x00000034046c723c */ /* 0x040fe20000001838 */
[----:B------:R-:W-:Y:S07]  /*3130*/  LDSM.16.M88.4 R56, [R135+0x3000] ;  /* 0x003000008738783b */ /* 0x000fee0000000200 */
[C---:B------:R-:W-:Y:S01]  /*3140*/  HMMA.16816.F32 R100, R4.reuse, R54, R44 ;  /* 0x000000360464723c */ /* 0x040fe2000000182c */
[----:B------:R-:W-:Y:S04]  /*3150*/  LDSM.16.M88.4 R52, [R135+0x3800] ;  /* 0x003800008734783b */ /* 0x000fe80000000200 */
[----:B------:R-:W-:Y:S03]  /*3160*/  LDSM.16.M88.4 R44, [R135+0x4800] ;  /* 0x00480000872c783b */ /* 0x000fe60000000200 */
[C---:B---3--:R-:W-:Y:S01]  /*3170*/  HMMA.16816.F32 R104, R4.reuse, R48, R40 ;  /* 0x000000300468723c */ /* 0x048fe20000001828 */
[----:B------:R-:W-:Y:S07]  /*3180*/  LDSM.16.M88.4 R40, [R135+0x5000] ;  /* 0x005000008728783b */ /* 0x000fee0000000200 */
[----:B------:R-:W-:Y:S01]  /*3190*/  HMMA.16816.F32 R96, R4, R50, R32 ;  /* 0x000000320460723c */ /* 0x000fe20000001820 */
[----:B------:R-:W3:Y:S04]  /*31a0*/  LDSM.16.M88.4 R4, [R240+0x4000] ;  /* 0x00400000f004783b */ /* 0x000ee80000000200 */
[----:B------:R-:W5:Y:S03]  /*31b0*/  LDSM.16.M88.4 R48, [R135+0x4000] ;  /* 0x004000008730783b */ /* 0x000f660000000200 */
[C---:B----4-:R-:W-:Y:S01]  /*31c0*/  HMMA.16816.F32 R64, R16.reuse, R114, R12 ;  /* 0x000000721040723c */ /* 0x050fe2000000180c */
[----:B------:R-:W-:Y:S07]  /*31d0*/  LDSM.16.M88.4 R12, [R242+0x4000] ;  /* 0x00400000f20c783b */ /* 0x000fee0000000200 */
[C---:B------:R-:W-:Y:S01]  /*31e0*/  HMMA.16816.F32 R68, R16.reuse, R112, R20 ;  /* 0x000000701044723c */ /* 0x040fe20000001814 */
[----:B------:R-:W-:Y:S07]  /*31f0*/  LDSM.16.M88.4 R112, [R230+0x3000] ;  /* 0x00300000e670783b */ /* 0x000fee0000000200 */
[C---:B------:R-:W-:Y:S08]  /*3200*/  HMMA.16816.F32 R80, R16.reuse, R38, R24 ;  /* 0x000000261050723c */ /* 0x040ff00000001818 */
[C---:B------:R-:W-:Y:S08]  /*3210*/  HMMA.16816.F32 R88, R16.reuse, R36, R28 ;  /* 0x000000241058723c */ /* 0x040ff0000000181c */
[C---:B------:R-:W-:Y:S08]  /*3220*/  HMMA.16816.F32 R32, R16.reuse, R122, R72 ;  /* 0x0000007a1020723c */ /* 0x040ff00000001848 */
[C---:B------:R-:W-:Y:S08]  /*3230*/  HMMA.16816.F32 R36, R16.reuse, R120, R8 ;  /* 0x000000781024723c */ /* 0x040ff00000001808 */
[C---:B--2---:R-:W-:Y:S01]  /*3240*/  HMMA.16816.F32 R20, R16.reuse, R116, R108 ;  /* 0x000000741014723c */ /* 0x044fe2000000186c */
[----:B------:R-:W2:Y:S07]  /*3250*/  LDSM.16.M88.4 R108, [R135+0x5800] ;  /* 0x00580000876c783b */ /* 0x000eae0000000200 */
[C---:B-1----:R-:W-:Y:S08]  /*3260*/  HMMA.16816.F32 R72, R16.reuse, R60, R104 ;  /* 0x0000003c1048723c */ /* 0x042ff00000001868 */
[C---:B------:R-:W-:Y:S08]  /*3270*/  HMMA.16816.F32 R28, R16.reuse, R92, R84 ;  /* 0x0000005c101c723c */ /* 0x040ff00000001854 */
[C---:B------:R-:W-:Y:S08]  /*3280*/  HMMA.16816.F32 R24, R16.reuse, R94, R76 ;  /* 0x0000005e1018723c */ /* 0x040ff0000000184c */
[----:B------:R-:W-:Y:S08]  /*3290*/  HMMA.16816.F32 R8, R16, R118, R100 ;  /* 0x000000761008723c */ /* 0x000ff00000001864 */
[----:B---3--:R-:W-:Y:S01]  /*32a0*/  HMMA.16816.F32 R104, R4, R54, R64 ;  /* 0x000000360468723c */ /* 0x008fe20000001840 */
[----:B------:R-:W1:Y:S07]  /*32b0*/  LDSM.16.M88.4 R64, [R230+0x3800] ;  /* 0x00380000e640783b */ /* 0x000e6e0000000200 */
[----:B------:R-:W-:Y:S01]  /*32c0*/  HMMA.16816.F32 R16, R16, R62, R96 ;  /* 0x0000003e1010723c */ /* 0x000fe20000001860 */
[----:B------:R-:W3:Y:S07]  /*32d0*/  LDSM.16.M88.4 R60, [R230+0x4000] ;  /* 0x00400000e63c783b */ /* 0x000eee0000000200 */
[C---:B------:R-:W-:Y:S08]  /*32e0*/  HMMA.16816.F32 R100, R4.reuse, R52, R68 ;  /* 0x000000340464723c */ /* 0x040ff00000001844 */
[C---:B------:R-:W-:Y:S08]  /*32f0*/  HMMA.16816.F32 R92, R4.reuse, R58, R80 ;  /* 0x0000003a045c723c */ /* 0x040ff00000001850 */
[C---:B------:R-:W-:Y:S01]  /*3300*/  HMMA.16816.F32 R84, R4.reuse, R44, R28 ;  /* 0x0000002c0454723c */ /* 0x040fe2000000181c */
[----:B------:R-:W-:Y:S07]  /*3310*/  LDSM.16.M88.4 R28, [R229+-0x5800] ;  /* 0xffa80000e51c783b */ /* 0x000fee0000000200 */
[C---:B------:R-:W-:Y:S01]  /*3320*/  HMMA.16816.F32 R80, R4.reuse, R46, R24 ;  /* 0x0000002e0450723c */ /* 0x040fe20000001818 */
[----:B------:R-:W4:Y:S07]  /*3330*/  LDSM.16.M88.4 R44, [R230+0x5000] ;  /* 0x00500000e62c783b */ /* 0x000f2e0000000200 */
[C---:B------:R-:W-:Y:S01]  /*3340*/  HMMA.16816.F32 R52, R4.reuse, R42, R8 ;  /* 0x0000002a0434723c */ /* 0x040fe20000001808 */
[----:B------:R-:W1:Y:S07]  /*3350*/  LDSM.16.M88.4 R8, [R241+0x4000] ;  /* 0x00400000f108783b */ /* 0x000e6e0000000200 */
[C---:B------:R-:W-:Y:S01]  /*3360*/  HMMA.16816.F32 R76, R4.reuse, R56, R88 ;  /* 0x00000038044c723c */ /* 0x040fe20000001858 */
[----:B------:R-:W3:Y:S07]  /*3370*/  LDSM.16.M88.4 R56, [R230+0x4800] ;  /* 0x00480000e638783b */ /* 0x000eee0000000200 */
[C---:B------:R-:W-:Y:S01]  /*3380*/  HMMA.16816.F32 R68, R4.reuse, R40, R20 ;  /* 0x000000280444723c */ /* 0x040fe20000001814 */
[----:B------:R-:W3:Y:S07]  /*3390*/  LDSM.16.M88.4 R40, [R230+0x5800] ;  /* 0x00580000e628783b */ /* 0x000eee0000000200 */
[C---:B-----5:R-:W-:Y:S01]  /*33a0*/  HMMA.16816.F32 R88, R4.reuse, R50, R32 ;  /* 0x000000320458723c */ /* 0x060fe20000001820 */
[----:B------:R-:W5:Y:S07]  /*33b0*/  LDSM.16.M88.4 R32, [R229+-0x6000] ;  /* 0xffa00000e520783b */ /* 0x000f6e0000000200 */
[C---:B------:R-:W-:Y:S08]  /*33c0*/  HMMA.16816.F32 R96, R4.reuse, R48, R36 ;  /* 0x000000300460723c */ /* 0x040ff00000001824 */
[----:B--2---:R-:W-:Y:S08]  /*33d0*/  HMMA.16816.F32 R36, R4, R110, R16 ;  /* 0x0000006e0424723c */ /* 0x004ff00000001810 */
[----:B-1----:R-:W-:Y:S01]  /*33e0*/  HMMA.16816.F32 R16, R12, R64, R100 ;  /* 0x000000400c10723c */ /* 0x002fe20000001864 */
[----:B------:R-:W1:Y:S07]  /*33f0*/  LDSM.16.M88.4 R100, [R229+-0x4800] ;  /* 0xffb80000e564783b */ /* 0x000e6e0000000200 */
[----:B------:R-:W-:Y:S01]  /*3400*/  HMMA.16816.F32 R48, R4, R108, R72 ;  /* 0x0000006c0430723c */ /* 0x000fe20000001848 */
[----:B------:R-:W2:Y:S07]  /*3410*/  LDSM.16.M88.4 R72, [R229+-0x5000] ;  /* 0xffb00000e548783b */ /* 0x000eae0000000200 */
[C---:B------:R-:W-:Y:S08]  /*3420*/  HMMA.16816.F32 R20, R12.reuse, R114, R92 ;  /* 0x000000720c14723c */ /* 0x040ff0000000185c */
[C---:B------:R-:W-:Y:S08]  /*3430*/  HMMA.16816.F32 R4, R12.reuse, R66, R104 ;  /* 0x000000420c04723c */ /* 0x040ff00000001868 */
[C---:B------:R-:W-:Y:S08]  /*3440*/  HMMA.16816.F32 R24, R12.reuse, R112, R76 ;  /* 0x000000700c18723c */ /* 0x040ff0000000184c */
[C---:B---3--:R-:W-:Y:S08]  /*3450*/  HMMA.16816.F32 R64, R12.reuse, R60, R96 ;  /* 0x0000003c0c40723c */ /* 0x048ff00000001860 */
[C---:B------:R-:W-:Y:S08]  /*3460*/  HMMA.16816.F32 R60, R12.reuse, R62, R88 ;  /* 0x0000003e0c3c723c */ /* 0x040ff00000001858 */
[----:B----4-:R-:W-:Y:S08]  /*3470*/  HMMA.16816.F32 R108, R12, R44, R68 ;  /* 0x0000002c0c6c723c */ /* 0x010ff00000001844 */
[----:B------:R-:W-:Y:S01]  /*3480*/  HMMA.16816.F32 R76, R8, R28, R16 ;  /* 0x0000001c084c723c */ /* 0x000fe20000001810 */
[----:B------:R-:W3:Y:S07]  /*3490*/  LDSM.16.M88.4 R16, [R229+-0x4000] ;  /* 0xffc00000e510783b */ /* 0x000eee0000000200 */
[C---:B------:R-:W-:Y:S08]  /*34a0*/  HMMA.16816.F32 R88, R12.reuse, R56, R84 ;  /* 0x000000380c58723c */ /* 0x040ff00000001854 */
[C---:B------:R-:W-:Y:S01]  /*34b0*/  HMMA.16816.F32 R80, R12.reuse, R58, R80 ;  /* 0x0000003a0c50723c */ /* 0x040fe20000001850 */
[----:B------:R-:W-:Y:S07]  /*34c0*/  LDSM.16.M88.4 R56, [R228+0x6800] ;  /* 0x00680000e438783b */ /* 0x000fee0000000200 */
[C---:B------:R-:W-:Y:S01]  /*34d0*/  HMMA.16816.F32 R68, R12.reuse, R46, R52 ;  /* 0x0000002e0c44723c */ /* 0x040fe20000001834 */
[----:B------:R-:W-:Y:S07]  /*34e0*/  LDSM.16.M88.4 R52, [R228+0x7000] ;  /* 0x00700000e434783b */ /* 0x000fee0000000200 */
[C---:B------:R-:W-:Y:S01]  /*34f0*/  HMMA.16816.F32 R104, R12.reuse, R40, R48 ;  /* 0x000000280c68723c */ /* 0x040fe20000001830 */
[----:B------:R-:W-:Y:S07]  /*3500*/  LDSM.16.M88.4 R48, [R228+0x7800] ;  /* 0x00780000e430783b */ /* 0x000fee0000000200 */
[----:B------:R-:W-:Y:S01]  /*3510*/  HMMA.16816.F32 R96, R12, R42, R36 ;  /* 0x0000002a0c60723c */ /* 0x000fe20000001824 */
[----:B------:R-:W4:Y:S07]  /*3520*/  LDSM.16.M88.4 R12, [R229+-0x3800] ;  /* 0xffc80000e50c783b */ /* 0x000f2e0000000200 */
[C---:B-----5:R-:W-:Y:S01]  /*3530*/  HMMA.16816.F32 R84, R8.reuse, R34, R20 ;  /* 0x000000220854723c */ /* 0x060fe20000001814 */
[----:B------:R-:W-:Y:S07]  /*3540*/  LDSM.16.M88.4 R20, [R228+0x6000] ;  /* 0x00600000e414783b */ /* 0x000fee0000000200 */
[C---:B------:R-:W-:Y:S01]  /*3550*/  HMMA.16816.F32 R44, R8.reuse, R30, R4 ;  /* 0x0000001e082c723c */ /* 0x040fe20000001804 */
[----:B------:R-:W5:Y:S04]  /*3560*/  LDSM.16.M88.4 R4, [R239+0x8000] ;  /* 0x00800000ef04783b */ /* 0x000f680000000200 */
[----:B------:R-:W-:Y:S03]  /*3570*/  LDSM.16.M88.4 R28, [R240+0x8000] ;  /* 0x00800000f01c783b */ /* 0x000fe60000000200 */
[C---:B------:R-:W-:Y:S08]  /*3580*/  HMMA.16816.F32 R92, R8.reuse, R32, R24 ;  /* 0x00000020085c723c */ /* 0x040ff00000001818 */
[C---:B-1----:R-:W-:Y:S01]  /*3590*/  HMMA.16816.F32 R32, R8.reuse, R100, R88 ;  /* 0x000000640820723c */ /* 0x042fe20000001858 */
[----:B------:R-:W1:Y:S07]  /*35a0*/  LDSM.16.M88.4 R88, [R135+0x6000] ;  /* 0x006000008758783b */ /* 0x000e6e0000000200 */
[C---:B------:R-:W-:Y:S01]  /*35b0*/  HMMA.16816.F32 R24, R8.reuse, R102, R80 ;  /* 0x000000660818723c */ /* 0x040fe20000001850 */
[----:B------:R-:W1:Y:S07]  /*35c0*/  LDSM.16.M88.4 R80, [R228+0x8800] ;  /* 0x00880000e450783b */ /* 0x000e6e0000000200 */
[C---:B--2---:R-:W-:Y:S08]  /*35d0*/  HMMA.16816.F32 R36, R8.reuse, R74, R60 ;  /* 0x0000004a0824723c */ /* 0x044ff0000000183c */
[C---:B---3--:R-:W-:Y:S08]  /*35e0*/  HMMA.16816.F32 R60, R8.reuse, R16, R108 ;  /* 0x00000010083c723c */ /* 0x048ff0000000186c */
[C---:B------:R-:W-:Y:S08]  /*35f0*/  HMMA.16816.F32 R68, R8.reuse, R18, R68 ;  /* 0x000000120844723c */ /* 0x040ff00000001844 */
[C---:B----4-:R-:W-:Y:S08]  /*3600*/  HMMA.16816.F32 R16, R8.reuse, R12, R104 ;  /* 0x0000000c0810723c */ /* 0x050ff00000001868 */
[C---:B------:R-:W-:Y:S01]  /*3610*/  HMMA.16816.F32 R40, R8.reuse, R72, R64 ;  /* 0x000000480828723c */ /* 0x040fe20000001840 */
[----:B------:R-:W2:Y:S07]  /*3620*/  LDSM.16.M88.4 R72, [R228+0x8000] ;  /* 0x00800000e448783b */ /* 0x000eae0000000200 */
[----:B------:R-:W-:Y:S08]  /*3630*/  HMMA.16816.F32 R12, R8, R14, R96 ;  /* 0x0000000e080c723c */ /* 0x000ff00000001860 */
[C---:B-----5:R-:W-:Y:S08]  /*3640*/  HMMA.16816.F32 R8, R4.reuse, R20, R92 ;  /* 0x000000140408723c */ /* 0x060ff0000000185c */
[C---:B------:R-:W-:Y:S01]  /*3650*/  HMMA.16816.F32 R104, R4.reuse, R48, R32 ;  /* 0x000000300468723c */ /* 0x040fe20000001820 */
[----:B------:R-:W-:Y:S07]  /*3660*/  LDSM.16.M88.4 R32, [R230+0x6000] ;  /* 0x00600000e620783b */ /* 0x000fee0000000200 */
[C---:B------:R-:W-:Y:S01]  /*3670*/  HMMA.16816.F32 R96, R4.reuse, R50, R24 ;  /* 0x000000320460723c */ /* 0x040fe20000001818 */
[----:B------:R-:W3:Y:S04]  /*3680*/  LDSM.16.M88.4 R24, [R242+0x8000] ;  /* 0x00800000f218783b */ /* 0x000ee80000000200 */
[----:B------:R-:W-:Y:S03]  /*3690*/  LDSM.16.M88.4 R48, [R135+0x7000] ;  /* 0x007000008730783b */ /* 0x000fe60000000200 */
[----:B------:R-:W-:Y:S01]  /*36a0*/  HMMA.16816.F32 R64, R4, R22, R84 ;  /* 0x000000160440723c */ /* 0x000fe20000001854 */
[----:B------:R-:W-:Y:S07]  /*36b0*/  LDSM.16.M88.4 R20, [R241+0x8000] ;  /* 0x00800000f114783b */ /* 0x000fee0000000200 */
[----:B-1----:R-:W-:Y:S08]  /*36c0*/  HMMA.16816.F32 R8, R28, R88, R8 ;  /* 0x000000581c08723c */ /* 0x002ff00000001808 */
[C---:B------:R-:W-:Y:S01]  /*36d0*/  HMMA.16816.F32 R112, R4.reuse, R52, R40 ;  /* 0x000000340470723c */ /* 0x040fe20000001828 */
[----:B------:R-:W-:Y:S07]  /*36e0*/  LDSM.16.M88.4 R40, [R135+0x8000] ;  /* 0x008000008728783b */ /* 0x000fee0000000200 */
[C---:B------:R-:W-:Y:S01]  /*36f0*/  HMMA.16816.F32 R108, R4.reuse, R54, R36 ;  /* 0x00000036046c723c */ /* 0x040fe20000001824 */
[----:B------:R-:W1:Y:S07]  /*3700*/  LDSM.16.M88.4 R52, [R135+0x6800] ;  /* 0x006800008734783b */ /* 0x000e6e0000000200 */
[C---:B------:R-:W-:Y:S08]  /*3710*/  HMMA.16816.F32 R76, R4.reuse, R56, R76 ;  /* 0x00000038044c723c */ /* 0x040ff0000000184c */
[C---:B------:R-:W-:Y:S01]  /*3720*/  HMMA.16816.F32 R100, R4.reuse, R58, R44 ;  /* 0x0000003a0464723c */ /* 0x040fe2000000182c */
[----:B------:R-:W4:Y:S04]  /*3730*/  LDSM.16.M88.4 R56, [R229+-0x3000] ;  /* 0xffd00000e538783b */ /* 0x000f280000000200 */
[----:B------:R-:W-:Y:S03]  /*3740*/  LDSM.16.M88.4 R44, [R135+0x7800] ;  /* 0x00780000872c783b */ /* 0x000fe60000000200 */
[C---:B------:R-:W-:Y:S08]  /*3750*/  HMMA.16816.F32 R120, R4.reuse, R82, R12 ;  /* 0x000000520478723c */ /* 0x040ff0000000180c */
[C---:B--2---:R-:W-:Y:S08]  /*3760*/  HMMA.16816.F32 R92, R4.reuse, R72, R60 ;  /* 0x00000048045c723c */ /* 0x044ff0000000183c */
[C---:B------:R-:W-:Y:S01]  /*3770*/  HMMA.16816.F32 R84, R4.reuse, R74, R68 ;  /* 0x0000004a0454723c */ /* 0x040fe20000001844 */
[----:B------:R-:W-:Y:S04]  /*3780*/  LDSM.16.M88.4 R72, [R228+0x9000] ;  /* 0x00900000e448783b */ /* 0x000fe80000000200 */
[----:B------:R-:W-:Y:S03]  /*3790*/  LDSM.16.M88.4 R68, [R135+0x8800] ;  /* 0x008800008744783b */ /* 0x000fe60000000200 */
[----:B------:R-:W-:Y:S01]  /*37a0*/  HMMA.16816.F32 R124, R4, R80, R16 ;  /* 0x00000050047c723c */ /* 0x000fe20000001810 */
[----:B------:R-:W-:Y:S07]  /*37b0*/  LDSM.16.M88.4 R16, [R239+0xc000] ;  /* 0x00c00000ef10783b */ /* 0x000fee0000000200 */
[----:B------:R-:W-:Y:S01]  /*37c0*/  HMMA.16816.F32 R12, R28, R90, R64 ;  /* 0x0000005a1c0c723c */ /* 0x000fe20000001840 */
[----:B------:R-:W2:Y:S07]  /*37d0*/  LDSM.16.M88.4 R64, [R230+0x6800] ;  /* 0x00680000e640783b */ /* 0x000eae0000000200 */
[----:B---3--:R-:W-:Y:S08]  /*37e0*/  HMMA.16816.F32 R4, R24, R32, R8 ;  /* 0x000000201804723c */ /* 0x008ff00000001808 */
[----:B-1----:R-:W-:Y:S01]  /*37f0*/  HMMA.16816.F32 R36, R28, R52, R76 ;  /* 0x000000341c24723c */ /* 0x002fe2000000184c */
[----:B------:R-:W-:Y:S07]  /*3800*/  LDSM.16.M88.4 R76, [R230+0x7000] ;  /* 0x00700000e64c783b */ /* 0x000fee0000000200 */
[----:B------:R-:W-:Y:S01]  /*3810*/  HMMA.16816.F32 R8, R24, R34, R12 ;  /* 0x000000221808723c */ /* 0x000fe2000000180c */
[----:B------:R-:W1:Y:S07]  /*3820*/  LDSM.16.M88.4 R12, [R240+0xc000] ;  /* 0x00c00000f00c783b */ /* 0x000e6e0000000200 */
[----:B----4-:R-:W-:Y:S08]  /*3830*/  HMMA.16816.F32 R4, R20, R56, R4 ;  /* 0x000000381404723c */ /* 0x010ff00000001804 */
[----:B------:R-:W-:Y:S08]  /*3840*/  HMMA.16816.F32 R52, R28, R54, R100 ;  /* 0x000000361c34723c */ /* 0x000ff00000001864 */
[----:B--2---:R-:W-:Y:S08]  /*3850*/  HMMA.16816.F32 R36, R24, R64, R36 ;  /* 0x000000401824723c */ /* 0x004ff00000001824 */
[----:B------:R-:W-:Y:S08]  /*3860*/  HMMA.16816.F32 R80, R28, R50, R108 ;  /* 0x000000321c50723c */ /* 0x000ff0000000186c */
[----:B------:R-:W-:Y:S01]  /*3870*/  HMMA.16816.F32 R32, R20, R58, R8 ;  /* 0x0000003a1420723c */ /* 0x000fe20000001808 */
[----:B------:R-:W-:Y:S07]  /*3880*/  LDSM.16.M88.4 R8, [R242+0xc000] ;  /* 0x00c00000f208783b */ /* 0x000fee0000000200 */
[C---:B------:R-:W-:Y:S08]  /*3890*/  HMMA.16816.F32 R116, R28.reuse, R44, R104 ;  /* 0x0000002c1c74723c */ /* 0x040ff00000001868 */
[----:B------:R-:W-:Y:S01]  /*38a0*/  HMMA.16816.F32 R108, R28, R46, R96 ;  /* 0x0000002e1c6c723c */ /* 0x000fe20000001860 */
[----:B------:R-:W2:Y:S04]  /*38b0*/  LDSM.16.M88.4 R44, [R230+0x8000] ;  /* 0x00800000e62c783b */ /* 0x000ea80000000200 */
[----:B------:R-:W-:Y:S03]  /*38c0*/  LDSM.16.M88.4 R96, [R230+0x8800] ;  /* 0x00880000e660783b */ /* 0x000fe60000000200 */
[----:B------:R-:W-:Y:S08]  /*38d0*/  HMMA.16816.F32 R4, R16, R72, R4 ;  /* 0x000000481004723c */ /* 0x000ff00000001804 */
[C---:B------:R-:W-:Y:S01]  /*38e0*/  HMMA.16816.F32 R60, R28.reuse, R48, R112 ;  /* 0x000000301c3c723c */ /* 0x040fe20000001870 */
[----:B------:R-:W3:Y:S07]  /*38f0*/  LDSM.16.M88.4 R48, [R230+0x7800] ;  /* 0x00780000e630783b */ /* 0x000eee0000000200 */
[C---:B------:R-:W-:Y:S01]  /*3900*/  HMMA.16816.F32 R56, R28.reuse, R68, R124 ;  /* 0x000000441c38723c */ /* 0x040fe2000000187c */
[----:B------:R-:W4:Y:S07]  /*3910*/  LDSM.16.M88.4 R124, [R228+0x9800] ;  /* 0x00980000e47c783b */ /* 0x000f2e0000000200 */
[C---:B------:R-:W-:Y:S01]  /*3920*/  HMMA.16816.F32 R104, R28.reuse, R40, R92 ;  /* 0x000000281c68723c */ /* 0x040fe2000000185c */
[----:B------:R-:W-:Y:S07]  /*3930*/  LDSM.16.M88.4 R92, [R229+-0x1000] ;  /* 0xfff00000e55c783b */ /* 0x000fee0000000200 */
[----:B------:R-:W-:Y:S01]  /*3940*/  HMMA.16816.F32 R100, R28, R42, R84 ;  /* 0x0000002a1c64723c */ /* 0x000fe20000001854 */
[----:B------:R-:W-:Y:S07]  /*3950*/  LDSM.16.M88.4 R84, [R229+-0x1800] ;  /* 0xffe80000e554783b */ /* 0x000fee0000000200 */
[----:B------:R-:W-:Y:S08]  /*3960*/  HMMA.16816.F32 R36, R20, R136, R36 ;  /* 0x000000881424723c */ /* 0x000ff00000001824 */
[----:B------:R-:W-:Y:S01]  /*3970*/  HMMA.16816.F32 R40, R24, R66, R52 ;  /* 0x000000421828723c */ /* 0x000fe20000001834 */
[----:B------:R-:W5:Y:S07]  /*3980*/  LDSM.16.M88.4 R52, [R229+-0x2000] ;  /* 0xffe00000e534783b */ /* 0x000f6e0000000200 */
[----:B------:R-:W-:Y:S01]  /*3990*/  HMMA.16816.F32 R112, R28, R70, R120 ;  /* 0x000000461c70723c */ /* 0x000fe20000001878 */
[----:B------:R-:W3:Y:S07]  /*39a0*/  LDSM.16.M88.4 R120, [R229+-0x800] ;  /* 0xfff80000e578783b */ /* 0x000eee0000000200 */
[----:B------:R-:W-:Y:S08]  /*39b0*/  HMMA.16816.F32 R32, R16, R74, R32 ;  /* 0x0000004a1020723c */ /* 0x000ff00000001820 */
[----:B-1----:R-:W-:Y:S01]  /*39c0*/  HMMA.16816.F32 R28, R12, R144, R4 ;  /* 0x000000900c1c723c */ /* 0x002fe20000001804 */
[----:B------:R-:W1:Y:S07]  /*39d0*/  LDSM.16.M88.4 R4, [R241+0xc000] ;  /* 0x00c00000f104783b */ /* 0x000e6e0000000200 */
[C---:B------:R-:W-:Y:S08]  /*39e0*/  HMMA.16816.F32 R88, R24.reuse, R76, R60 ;  /* 0x0000004c1858723c */ /* 0x040ff0000000183c */
[C---:B------:R-:W-:Y:S01]  /*39f0*/  HMMA.16816.F32 R64, R24.reuse, R78, R80 ;  /* 0x0000004e1840723c */ /* 0x040fe20000001850 */
[----:B------:R-:W1:Y:S07]  /*3a00*/  LDSM.16.M88.4 R80, [R228+0xa000] ;  /* 0x00a00000e450783b */ /* 0x000e6e0000000200 */
[C---:B--2---:R-:W-:Y:S08]  /*3a10*/  HMMA.16816.F32 R68, R24.reuse, R44, R104 ;  /* 0x0000002c1844723c */ /* 0x044ff00000001868 */
[C---:B------:R-:W-:Y:S01]  /*3a20*/  HMMA.16816.F32 R60, R24.reuse, R46, R100 ;  /* 0x0000002e183c723c */ /* 0x040fe20000001864 */
[----:B------:R-:W-:Y:S07]  /*3a30*/  LDSM.16.M88.4 R100, [R228+0xa800] ;  /* 0x00a80000e464783b */ /* 0x000fee0000000200 */
[C---:B---3--:R-:W-:Y:S08]  /*3a40*/  HMMA.16816.F32 R72, R24.reuse, R48, R116 ;  /* 0x000000301848723c */ /* 0x048ff00000001874 */
[----:B------:R-:W-:Y:S08]  /*3a50*/  HMMA.16816.F32 R76, R24, R50, R108 ;  /* 0x00000032184c723c */ /* 0x000ff0000000186c */
[----:B----4-:R-:W-:Y:S08]  /*3a60*/  HMMA.16816.F32 R44, R16, R124, R36 ;  /* 0x0000007c102c723c */ /* 0x010ff00000001824 */
[----:B------:R-:W-:Y:S08]  /*3a70*/  HMMA.16816.F32 R48, R20, R138, R40 ;  /* 0x0000008a1430723c */ /* 0x000ff00000001828 */
[----:B------:R-:W-:Y:S08]  /*3a80*/  HMMA.16816.F32 R56, R24, R96, R56 ;  /* 0x000000601838723c */ /* 0x000ff00000001838 */
[----:B------:R-:W-:Y:S08]  /*3a90*/  HMMA.16816.F32 R40, R12, R146, R32 ;  /* 0x000000920c28723c */ /* 0x000ff00000001820 */
[----:B------:R-:W-:Y:S08]  /*3aa0*/  HMMA.16816.F32 R32, R8, R148, R28 ;  /* 0x000000940820723c */ /* 0x000ff0000000181c */
[----:B------:R-:W-:Y:S01]  /*3ab0*/  HMMA.16816.F32 R28, R24, R98, R112 ;  /* 0x00000062181c723c */ /* 0x000fe20000001870 */
[----:B------:R-:W2:Y:S07]  /*3ac0*/  LDSM.16.M88.4 R96, [R230+0x9800] ;  /* 0x00980000e660783b */ /* 0x000eae0000000200 */
[----:B-----5:R-:W-:Y:S08]  /*3ad0*/  HMMA.16816.F32 R24, R20, R52, R88 ;  /* 0x000000341418723c */ /* 0x020ff00000001858 */
[----:B------:R-:W-:Y:S08]  /*3ae0*/  HMMA.16816.F32 R44, R12, R128, R44 ;  /* 0x000000800c2c723c */ /* 0x000ff0000000182c */
[----:B------:R-:W-:Y:S08]  /*3af0*/  HMMA.16816.F32 R48, R16, R126, R48 ;  /* 0x0000007e1030723c */ /* 0x000ff00000001830 */
[C---:B------:R-:W-:Y:S01]  /*3b00*/  HMMA.16816.F32 R36, R20.reuse, R54, R64 ;  /* 0x000000361424723c */ /* 0x040fe20000001840 */
[----:B------:R-:W-:Y:S07]  /*3b10*/  LDSM.16.M88.4 R64, [R229+0x800] ;  /* 0x00080000e540783b */ /* 0x000fee0000000200 */
[C---:B------:R-:W-:Y:S08]  /*3b20*/  HMMA.16816.F32 R52, R20.reuse, R84, R72 ;  /* 0x000000541434723c */ /* 0x040ff00000001848 */
[C---:B------:R-:W-:Y:S08]  /*3b30*/  HMMA.16816.F32 R76, R20.reuse, R86, R76 ;  /* 0x00000056144c723c */ /* 0x040ff0000000184c */
[C---:B------:R-:W-:Y:S08]  /*3b40*/  HMMA.16816.F32 R88, R20.reuse, R120, R56 ;  /* 0x000000781458723c */ /* 0x040ff00000001838 */
[----:B------:R-:W-:Y:S01]  /*3b50*/  HMMA.16816.F32 R84, R20, R92, R68 ;  /* 0x0000005c1454723c */ /* 0x000fe20000001844 */
[----:B------:R-:W3:Y:S07]  /*3b60*/  LDSM.16.M88.4 R68, [R135+0xa000] ;  /* 0x00a000008744783b */ /* 0x000eee0000000200 */
[----:B-1----:R-:W-:Y:S08]  /*3b70*/  HMMA.16816.F32 R56, R4, R140, R32 ;  /* 0x0000008c0438723c */ /* 0x002ff00000001820 */
[----:B------:R-:W-:Y:S08]  /*3b80*/  HMMA.16816.F32 R32, R8, R150, R40 ;  /* 0x000000960820723c */ /* 0x000ff00000001828 */
[C---:B------:R-:W-:Y:S01]  /*3b90*/  HMMA.16816.F32 R92, R20.reuse, R94, R60 ;  /* 0x0000005e145c723c */ /* 0x040fe2000000183c */
[----:B------:R-:W-:Y:S07]  /*3ba0*/  LDSM.16.M88.4 R60, [R229+0x1000] ;  /* 0x00100000e53c783b */ /* 0x000fee0000000200 */
[----:B------:R-:W-:Y:S08]  /*3bb0*/  HMMA.16816.F32 R120, R20, R122, R28 ;  /* 0x0000007a1478723c */ /* 0x000ff0000000181c */
[----:B------:R-:W-:Y:S08]  /*3bc0*/  HMMA.16816.F32 R24, R16, R80, R24 ;  /* 0x000000501018723c */ /* 0x000ff00000001818 */
[----:B--2---:R-:W-:Y:S01]  /*3bd0*/  HMMA.16816.F32 R20, R8, R96, R44 ;  /* 0x000000600814723c */ /* 0x004fe2000000182c */
[----:B------:R-:W-:Y:S07]  /*3be0*/  LDSM.16.M88.4 R44, [R230+0xa000] ;  /* 0x00a00000e62c783b */ /* 0x000fee0000000200 */
[----:B------:R-:W-:Y:S01]  /*3bf0*/  HMMA.16816.F32 R28, R12, R130, R48 ;  /* 0x000000820c1c723c */ /* 0x000fe20000001830 */
[----:B------:R-:W-:Y:S01]  /*3c00*/  FMUL.FTZ R0, R56, c[0x0][0x320] ;  /* 0x0000c80038007a20 */ /* 0x000fe20000410000 */
[----:B------:R-:W1:Y:S06]  /*3c10*/  LDSM.16.M88.4 R48, [R228+0xb000] ;  /* 0x00b00000e430783b */ /* 0x000e6c0000000200 */
[----:B------:R-:W-:Y:S01]  /*3c20*/  HMMA.16816.F32 R32, R4, R142, R32 ;  /* 0x0000008e0420723c */ /* 0x000fe20000001820 */
[----:B------:R2:W4:Y:S07]  /*3c30*/  MUFU.TANH R105, R0 ;  /* 0x0000000000697308 */ /* 0x00052e0000002400 */
[----:B------:R-:W-:Y:S01]  /*3c40*/  HMMA.16816.F32 R36, R16, R82, R36 ;  /* 0x000000521024723c */ /* 0x000fe20000001824 */
[----:B--2---:R-:W-:-:S07]  /*3c50*/  FMUL.FTZ R0, R57, c[0x0][0x320] ;  /* 0x0000c80039007a20 */ /* 0x004fce0000410000 */
[----:B------:R-:W-:Y:S01]  /*3c60*/  HMMA.16816.F32 R72, R16, R100, R52 ;  /* 0x000000641048723c */ /* 0x000fe20000001834 */
[----:B------:R-:W2:Y:S01]  /*3c70*/  LDSM.16.M88.4 R52, [R135+0xa800] ;  /* 0x00a800008734783b */ /* 0x000ea20000000200 */
[----:B------:R5:W1:Y:S06]  /*3c80*/  MUFU.TANH R104, R0 ;  /* 0x0000000000687308 */ /* 0x000a6c0000002400 */
[----:B---3--:R-:W-:Y:S08]  /*3c90*/  HMMA.16816.F32 R24, R12, R68, R24 ;  /* 0x000000440c18723c */ /* 0x008ff00000001818 */
[----:B------:R-:W-:Y:S01]  /*3ca0*/  HMMA.16816.F32 R76, R16, R102, R76 ;  /* 0x00000066104c723c */ /* 0x000fe2000000184c */
[----:B-----5:R-:W-:-:S04]  /*3cb0*/  FMUL.FTZ R0, R58, c[0x0][0x320] ;  /* 0x0000c8003a007a20 */ /* 0x020fc80000410000 */
[----:B------:R3:W1:Y:S03]  /*3cc0*/  MUFU.TANH R103, R0 ;  /* 0x0000000000677308 */ /* 0x0006660000002400 */
[----:B------:R-:W-:Y:S08]  /*3cd0*/  HMMA.16816.F32 R40, R4, R64, R20 ;  /* 0x000000400428723c */ /* 0x000ff00000001814 */
[----:B------:R-:W-:Y:S01]  /*3ce0*/  HMMA.16816.F32 R20, R8, R98, R28 ;  /* 0x000000620814723c */ /* 0x000fe2000000181c */
[----:B---3--:R-:W-:-:S07]  /*3cf0*/  FMUL.FTZ R0, R59, c[0x0][0x320] ;  /* 0x0000c8003b007a20 */ /* 0x008fce0000410000 */
[----:B------:R-:W-:Y:S01]  /*3d00*/  HMMA.16816.F32 R36, R12, R70, R36 ;  /* 0x000000460c24723c */ /* 0x000fe20000001824 */
[----:B------:R-:W3:Y:S01]  /*3d10*/  LDSM.16.M88.4 R56, [R230+0xa800] ;  /* 0x00a80000e638783b */ /* 0x000ee20000000200 */
[----:B------:R5:W1:Y:S03]  /*3d20*/  MUFU.TANH R102, R0 ;  /* 0x0000000000667308 */ /* 0x000a660000002400 */
[----:B------:R-:W2:Y:S01]  /*3d30*/  LDSM.16.M88.4 R68, [R228+0xb800] ;  /* 0x00b80000e444783b */ /* 0x000ea20000000200 */
[----:B-----5:R-:W-:-:S04]  /*3d40*/  FMUL.FTZ R0, R32, c[0x0][0x320] ;  /* 0x0000c80020007a20 */ /* 0x020fc80000410000 */
[----:B------:R5:W1:Y:S06]  /*3d50*/  MUFU.TANH R100, R0 ;  /* 0x0000000000647308 */ /* 0x000a6c0000002400 */
[----:B------:R-:W-:Y:S01]  /*3d60*/  HMMA.16816.F32 R20, R4, R66, R20 ;  /* 0x000000420414723c */ /* 0x000fe20000001814 */
[----:B-----5:R-:W-:-:S04]  /*3d70*/  FMUL.FTZ R0, R33, c[0x0][0x320] ;  /* 0x0000c80021007a20 */ /* 0x020fc80000410000 */
[----:B------:R5:W2:Y:S03]  /*3d80*/  MUFU.TANH R98, R0 ;  /* 0x0000000000627308 */ /* 0x000aa60000002400 */
[----:B-1----:R-:W-:Y:S01]  /*3d90*/  HMMA.16816.F32 R80, R16, R48, R84 ;  /* 0x000000301050723c */ /* 0x002fe20000001854 */
[----:B-----5:R-:W-:-:S04]  /*3da0*/  FMUL.FTZ R0, R34, c[0x0][0x320] ;  /* 0x0000c80022007a20 */ /* 0x020fc80000410000 */
[----:B------:R1:W1:Y:S03]  /*3db0*/  MUFU.TANH R101, R0 ;  /* 0x0000000000657308 */ /* 0x0002660000002400 */
[----:B--2---:R-:W-:Y:S01]  /*3dc0*/  HMMA.16816.F32 R28, R12, R52, R72 ;  /* 0x000000340c1c723c */ /* 0x004fe20000001848 */
[----:B-1----:R-:W-:-:S07]  /*3dd0*/  FMUL.FTZ R0, R35, c[0x0][0x320] ;  /* 0x0000c80023007a20 */ /* 0x002fce0000410000 */
[----:B------:R-:W-:Y:S01]  /*3de0*/  HMMA.16816.F32 R32, R8, R44, R24 ;  /* 0x0000002c0820723c */ /* 0x000fe20000001818 */
[----:B------:R1:W2:Y:S02]  /*3df0*/  MUFU.TANH R99, R0 ;  /* 0x0000000000637308 */ /* 0x0002a40000002400 */
[----:B-1----:R-:W-:-:S06]  /*3e00*/  FMUL.FTZ R0, R40, c[0x0][0x320] ;  /* 0x0000c80028007a20 */ /* 0x002fcc0000410000 */
[----:B------:R1:W1:Y:S01]  /*3e10*/  MUFU.TANH R85, R0 ;  /* 0x0000000000557308 */ /* 0x0002620000002400 */
[----:B------:R-:W-:Y:S01]  /*3e20*/  HMMA.16816.F32 R24, R8, R46, R36 ;  /* 0x0000002e0818723c */ /* 0x000fe20000001824 */
[----:B------:R-:W5:Y:S01]  /*3e30*/  LDSM.16.M88.4 R44, [R135+0xb000] ;  /* 0x00b00000872c783b */ /* 0x000f620000000200 */
[----:B-1----:R-:W-:-:S05]  /*3e40*/  FMUL.FTZ R0, R41, c[0x0][0x320] ;  /* 0x0000c80029007a20 */ /* 0x002fca0000410000 */
[----:B------:R1:W1:Y:S01]  /*3e50*/  MUFU.TANH R84, R0 ;  /* 0x0000000000547308 */ /* 0x0002620000002400 */
[----:B------:R-:W-:Y:S01]  /*3e60*/  HMMA.16816.F32 R36, R12, R54, R76 ;  /* 0x000000360c24723c */ /* 0x000fe2000000184c */
[----:B------:R-:W2:Y:S01]  /*3e70*/  LDSM.16.M88.4 R52, [R229+0x1800] ;  /* 0x00180000e534783b */ /* 0x000ea20000000200 */
[----:B-1----:R-:W-:-:S05]  /*3e80*/  FMUL.FTZ R0, R42, c[0x0][0x320] ;  /* 0x0000c8002a007a20 */ /* 0x002fca0000410000 */
[----:B------:R1:W1:Y:S02]  /*3e90*/  MUFU.TANH R97, R0 ;  /* 0x0000000000617308 */ /* 0x0002640000002400 */
[----:B-1----:R-:W-:Y:S02]  /*3ea0*/  FMUL.FTZ R0, R43, c[0x0][0x320] ;  /* 0x0000c8002b007a20 */ /* 0x002fe40000410000 */
[----:B------:R-:W-:Y:S04]  /*3eb0*/  HMMA.16816.F32 R40, R4, R60, R32 ;  /* 0x0000003c0428723c */ /* 0x000fe80000001820 */
[----:B------:R1:W1:Y:S02]  /*3ec0*/  MUFU.TANH R96, R0 ;  /* 0x0000000000607308 */ /* 0x0002640000002400 */
[----:B-1----:R-:W-:-:S06]  /*3ed0*/  FMUL.FTZ R0, R20, c[0x0][0x320] ;  /* 0x0000c80014007a20 */ /* 0x002fcc0000410000 */
[----:B------:R1:W1:Y:S01]  /*3ee0*/  MUFU.TANH R75, R0 ;  /* 0x00000000004b7308 */ /* 0x0002620000002400 */
[----:B---3--:R-:W-:Y:S01]  /*3ef0*/  HMMA.16816.F32 R32, R8, R56, R28 ;  /* 0x000000380820723c */ /* 0x008fe2000000181c */
[----:B-1----:R-:W-:-:S06]  /*3f00*/  FMUL.FTZ R0, R21, c[0x0][0x320] ;  /* 0x0000c80015007a20 */ /* 0x002fcc0000410000 */
[----:B------:R1:W3:Y:S02]  /*3f10*/  MUFU.TANH R74, R0 ;  /* 0x00000000004a7308 */ /* 0x0002e40000002400 */
[----:B-1----:R-:W-:-:S06]  /*3f20*/  FMUL.FTZ R0, R22, c[0x0][0x320] ;  /* 0x0000c80016007a20 */ /* 0x002fcc0000410000 */
[----:B------:R1:W1:Y:S02]  /*3f30*/  MUFU.TANH R77, R0 ;  /* 0x00000000004d7308 */ /* 0x0002640000002400 */
[----:B-1----:R-:W-:Y:S02]  /*3f40*/  FMUL.FTZ R0, R23, c[0x0][0x320] ;  /* 0x0000c80017007a20 */ /* 0x002fe40000410000 */
[----:B------:R-:W-:Y:S01]  /*3f50*/  HMMA.16816.F32 R20, R4, R62, R24 ;  /* 0x0000003e0414723c */ /* 0x000fe20000001818 */
[----:B------:R-:W-:Y:S03]  /*3f60*/  LDSM.16.M88.4 R60, [R230+0xb000] ;  /* 0x00b00000e63c783b */ /* 0x000fe60000000200 */
[----:B------:R1:W1:Y:S04]  /*3f70*/  MUFU.TANH R76, R0 ;  /* 0x00000000004c7308 */ /* 0x0002680000002400 */
[----:B------:R-:W-:Y:S01]  /*3f80*/  HMMA.16816.F32 R24, R8, R58, R36 ;  /* 0x0000003a0818723c */ /* 0x000fe20000001824 */
[----:B------:R-:W2:Y:S01]  /*3f90*/  LDSM.16.M88.4 R56, [R135+0xb800] ;  /* 0x00b800008738783b */ /* 0x000ea20000000200 */
[----:B-1----:R-:W-:-:S04]  /*3fa0*/  FMUL.FTZ R0, R40, c[0x0][0x320] ;  /* 0x0000c80028007a20 */ /* 0x002fc80000410000 */
[----:B------:R1:W1:Y:S02]  /*3fb0*/  MUFU.TANH R73, R0 ;  /* 0x0000000000497308 */ /* 0x0002640000002400 */
[C---:B------:R-:W-:Y:S08]  /*3fc0*/  HMMA.16816.F32 R48, R16.reuse, R50, R92 ;  /* 0x000000321030723c */ /* 0x040ff0000000185c */
[----:B------:R-:W-:Y:S01]  /*3fd0*/  HMMA.16816.F32 R64, R16, R68, R88 ;  /* 0x000000441040723c */ /* 0x000fe20000001858 */
[----:B-1----:R-:W-:-:S04]  /*3fe0*/  FMUL.FTZ R0, R41, c[0x0][0x320] ;  /* 0x0000c80029007a20 */ /* 0x002fc80000410000 */
[----:B------:R1:W1:Y:S03]  /*3ff0*/  MUFU.TANH R72, R0 ;  /* 0x0000000000487308 */ /* 0x0002660000002400 */
[----:B-----5:R-:W-:Y:S08]  /*4000*/  HMMA.16816.F32 R28, R12, R44, R80 ;  /* 0x0000002c0c1c723c */ /* 0x020ff00000001850 */
[----:B------:R-:W-:Y:S01]  /*4010*/  HMMA.16816.F32 R16, R16, R70, R120 ;  /* 0x000000461010723c */ /* 0x000fe20000001878 */
[----:B-1----:R-:W-:-:S07]  /*4020*/  FMUL.FTZ R0, R42, c[0x0][0x320] ;  /* 0x0000c8002a007a20 */ /* 0x002fce0000410000 */
[----:B--2---:R-:W-:Y:S01]  /*4030*/  HMMA.16816.F32 R36, R4, R52, R32 ;  /* 0x000000340424723c */ /* 0x004fe20000001820 */
[----:B------:R1:W2:Y:S02]  /*4040*/  MUFU.TANH R81, R0 ;  /* 0x0000000000517308 */ /* 0x0002a40000002400 */
[----:B-1----:R-:W-:Y:S02]  /*4050*/  FMUL.FTZ R0, R43, c[0x0][0x320] ;  /* 0x0000c8002b007a20 */ /* 0x002fe40000410000 */
[----:B------:R-:W1:Y:S04]  /*4060*/  LDSM.16.M88.4 R40, [R230+0xb800] ;  /* 0x00b80000e628783b */ /* 0x000e680000000200 */
[----:B------:R5:W1:Y:S02]  /*4070*/  MUFU.TANH R80, R0 ;  /* 0x0000000000507308 */ /* 0x000a640000002400 */
[----:B-----5:R-:W-:-:S06]  /*4080*/  FMUL.FTZ R0, R20, c[0x0][0x320] ;  /* 0x0000c80014007a20 */ /* 0x020fcc0000410000 */
[----:B------:R5:W1:Y:S01]  /*4090*/  MUFU.TANH R69, R0 ;  /* 0x0000000000457308 */ /* 0x000a620000002400 */
[----:B------:R-:W-:Y:S06]  /*40a0*/  HMMA.16816.F32 R32, R12, R46, R48 ;  /* 0x0000002e0c20723c */ /* 0x000fec0000001830 */
[----:B------:R-:W-:Y:S01]  /*40b0*/  FMUL.FTZ R37, R37, c[0x0][0x320] ;  /* 0x0000c80025257a20 */ /* 0x000fe20000410000 */
[----:B------:R-:W1:Y:S01]  /*40c0*/  LDSM.16.M88.4 R44, [R229+0x2000] ;  /* 0x00200000e52c783b */ /* 0x000e620000000200 */
[----:B-----5:R-:W-:-:S04]  /*40d0*/  FMUL.FTZ R0, R21, c[0x0][0x320] ;  /* 0x0000c80015007a20 */ /* 0x020fc80000410000 */
[----:B------:R5:W1:Y:S01]  /*40e0*/  MUFU.TANH R68, R0 ;  /* 0x0000000000447308 */ /* 0x000a620000002400 */
[----:B------:R-:W-:Y:S02]  /*40f0*/  FMUL.FTZ R38, R38, c[0x0][0x320] ;  /* 0x0000c80026267a20 */ /* 0x000fe40000410000 */
[----:B------:R-:W-:Y:S01]  /*4100*/  FMUL.FTZ R39, R39, c[0x0][0x320] ;  /* 0x0000c80027277a20 */ /* 0x000fe20000410000 */
[----:B------:R-:W-:Y:S01]  /*4110*/  HMMA.16816.F32 R24, R4, R54, R24 ;  /* 0x000000360418723c */ /* 0x000fe20000001818 */
[----:B-----5:R-:W-:-:S04]  /*4120*/  FMUL.FTZ R0, R22, c[0x0][0x320] ;  /* 0x0000c80016007a20 */ /* 0x020fc80000410000 */
[----:B------:R5:W1:Y:S08]  /*4130*/  MUFU.TANH R83, R0 ;  /* 0x0000000000537308 */ /* 0x000a700000002400 */
[----:B------:R-:W1:Y:S01]  /*4140*/  MUFU.TANH R51, R37 ;  /* 0x0000002500337308 */ /* 0x000e620000002400 */
[----:B-----5:R-:W-:Y:S02]  /*4150*/  FMUL.FTZ R0, R23, c[0x0][0x320] ;  /* 0x0000c80017007a20 */ /* 0x020fe40000410000 */
[C---:B------:R-:W-:Y:S05]  /*4160*/  HMMA.16816.F32 R20, R12.reuse, R56, R64 ;  /* 0x000000380c14723c */ /* 0x040fea0000001840 */
[----:B------:R-:W1:Y:S03]  /*4170*/  MUFU.TANH R54, R38 ;  /* 0x0000002600367308 */ /* 0x000e660000002400 */
[----:B------:R-:W-:Y:S05]  /*4180*/  HMMA.16816.F32 R12, R12, R58, R16 ;  /* 0x0000003a0c0c723c */ /* 0x000fea0000001810 */
[----:B------:R5:W1:Y:S08]  /*4190*/  MUFU.TANH R82, R0 ;  /* 0x0000000000527308 */ /* 0x000a700000002400 */
[----:B------:R1:W1:Y:S01]  /*41a0*/  MUFU.TANH R53, R39 ;  /* 0x0000002700357308 */ /* 0x0002620000002400 */
[----:B-----5:R-:W-:-:S02]  /*41b0*/  FMUL.FTZ R0, R36, c[0x0][0x320] ;  /* 0x0000c80024007a20 */ /* 0x020fc40000410000 */
[----:B-1----:R-:W1:Y:S01]  /*41c0*/  LDSM.16.M88.4 R36, [R229+0x2800] ;  /* 0x00280000e524783b */ /* 0x002e620000000200 */
[C---:B------:R-:W-:Y:S08]  /*41d0*/  HMMA.16816.F32 R28, R8.reuse, R60, R28 ;  /* 0x0000003c081c723c */ /* 0x040ff0000000181c */
[C---:B------:R-:W-:Y:S08]  /*41e0*/  HMMA.16816.F32 R32, R8.reuse, R62, R32 ;  /* 0x0000003e0820723c */ /* 0x040ff00000001820 */
[----:B------:R-:W-:Y:S01]  /*41f0*/  HMMA.16816.F32 R16, R8, R40, R20 ;  /* 0x000000280810723c */ /* 0x000fe20000001814 */
[----:B------:R-:W-:Y:S01]  /*4200*/  FMUL.FTZ R24, R24, c[0x0][0x320] ;  /* 0x0000c80018187a20 */ /* 0x000fe20000410000 */
[----:B------:R5:W1:Y:S01]  /*4210*/  MUFU.TANH R52, R0 ;  /* 0x0000000000347308 */ /* 0x000a620000002400 */
[----:B------:R-:W-:Y:S01]  /*4220*/  FMUL.FTZ R25, R25, c[0x0][0x320] ;  /* 0x0000c80019197a20 */ /* 0x000fe20000410000 */
[----:B------:R-:W-:Y:S01]  /*4230*/  ISETP.GE.AND P0, PT, R168, 0x2, PT ;  /* 0x00000002a800780c */ /* 0x000fe20003f06270 */
[----:B------:R-:W-:Y:S01]  /*4240*/  FMUL.FTZ R26, R26, c[0x0][0x320] ;  /* 0x0000c8001a1a7a20 */ /* 0x000fe20000410000 */
[----:B------:R-:W-:-:S04]  /*4250*/  DEPBAR.LE SB0, 0x0 ;  /* 0x000080000000791a */ /* 0x000fc80000000000 */
[----:B------:R-:W-:Y:S08]  /*4260*/  HMMA.16816.F32 R8, R8, R42, R12 ;  /* 0x0000002a0808723c */ /* 0x000ff0000000180c */
[C---:B------:R-:W-:Y:S08]  /*4270*/  HMMA.16816.F32 R28, R4.reuse, R44, R28 ;  /* 0x0000002c041c723c */ /* 0x040ff0000000181c */
[C---:B------:R-:W-:Y:S08]  /*4280*/  HMMA.16816.F32 R20, R4.reuse, R46, R32 ;  /* 0x0000002e0414723c */ /* 0x040ff00000001820 */
[C---:B-1----:R-:W-:Y:S08]  /*4290*/  HMMA.16816.F32 R12, R4.reuse, R36, R16 ;  /* 0x00000024040c723c */ /* 0x042ff00000001810 */
[----:B------:R-:W-:Y:S01]  /*42a0*/  HMMA.16816.F32 R4, R4, R38, R8 ;  /* 0x000000260404723c */ /* 0x000fe20000001808 */
[----:B------:R-:W-:-:S02]  /*42b0*/  FMUL.FTZ R27, R27, c[0x0][0x320] ;  /* 0x0000c8001b1b7a20 */ /* 0x000fc40000410000 */
[----:B------:R-:W-:Y:S02]  /*42c0*/  FMUL.FTZ R28, R28, c[0x0][0x320] ;  /* 0x0000c8001c1c7a20 */ /* 0x000fe40000410000 */
[----:B------:R-:W-:Y:S02]  /*42d0*/  FMUL.FTZ R29, R29, c[0x0][0x320] ;  /* 0x0000c8001d1d7a20 */ /* 0x000fe40000410000 */
[----:B------:R-:W-:Y:S02]  /*42e0*/  FMUL.FTZ R30, R30, c[0x0][0x320] ;  /* 0x0000c8001e1e7a20 */ /* 0x000fe40000410000 */
[----:B-----5:R-:W-:Y:S02]  /*42f0*/  FMUL.FTZ R0, R31, c[0x0][0x320] ;  /* 0x0000c8001f007a20 */ /* 0x020fe40000410000 */
        /* <DEDUP_REMOVED lines=37> */
[----:B------:R-:W-:Y:S01]  /*4550*/  IMAD.MOV.U32 R246, RZ, RZ, RZ ;  /* 0x000000fffff67224 */ /* 0x000fe200078e00ff */
[----:B------:R-:W-:-:S04]  /*4560*/  IADD3 R2, R163, R154, R166 ;  /* 0x0000009aa3027210 */ /* 0x000fc80007ffe0a6 */
[----:B------:R-:W-:-:S05]  /*4570*/  IADD3 R2, R2, -0x60, RZ ;  /* 0xffffffa002027810 */ /* 0x000fca0007ffe0ff */
[----:B-1----:R-:W-:Y:S02]  /*4580*/  IMAD.MOV.U32 R0, RZ, RZ, R2 ;  /* 0x000000ffff007224 */ /* 0x002fe400078e0002 */
        /* <DEDUP_REMOVED lines=23> */
[----:B------:R1:W2:Y:S02]  /*4700*/  SHFL.IDX PT, R4, R22, RZ, 0x181f ;  /* 0x00181fff16047589 */ /* 0x0002a400000e0000 */
.L_x_1534:
[----:B------:R-:W-:Y:S05]  /*4710*/  BRA.DIV ~URZ, `(.L_x_1473) ;  /* 0x000113b27f007947 */ /* 0x000fea000b800000 */
[----:B------:R-:W3:Y:S01]  /*4720*/  SHFL.IDX PT, R3, R23, RZ, 0x181f ;  /* 0x00181fff17037589 */ /* 0x000ee200000e0000 */
[C---:B------:R-:W-:Y:S02]  /*4730*/  IADD3 R38, R245.reuse, 0x40, RZ ;  /* 0x00000040f5267810 */ /* 0x040fe40007ffe0ff */
[C---:B------:R-:W-:Y:S01]  /*4740*/  IADD3 R39, R245.reuse, 0x80, RZ ;  /* 0x00000080f5277810 */ /* 0x040fe20007ffe0ff */
[----:B------:R-:W4:Y:S01]  /*4750*/  SHFL.IDX PT, R0, R23, 0x1, 0x181f ;  /* 0x00381f0017007f89 */ /* 0x000f2200000e0000 */
[----:B------:R-:W-:-:S03]  /*4760*/  ISETP.GE.AND P3, PT, R245, c[0x0][0x1d4], PT ;  /* 0x00007500f5007a0c */ /* 0x000fc60003f66270 */
[----:B------:R-:W5:Y:S01]  /*4770*/  SHFL.IDX PT, R2, R22, 0x1, 0x181f ;  /* 0x00381f0016027f89 */ /* 0x000f6200000e0000 */
[----:B------:R-:W-:Y:S02]  /*4780*/  SEL R5, RZ, 0x10, P3 ;  /* 0x00000010ff057807 */ /* 0x000fe40001800000 */
[CC--:B---3--:R-:W-:Y:S02]  /*4790*/  IADD3 R20, P0, R3.reuse, R155.reuse, RZ ;  /* 0x0000009b03147210 */ /* 0x0c8fe40007f1e0ff */
[C---:B------:R-:W-:Y:S02]  /*47a0*/  IADD3 R18, P2, R3.reuse, R156, RZ ;  /* 0x0000009c03127210 */ /* 0x040fe40007f5e0ff */
[----:B------:R-:W-:Y:S01]  /*47b0*/  IADD3 R14, P1, R3, R158, RZ ;  /* 0x0000009e030e7210 */ /* 0x000fe20007f3e0ff */
[----:B--2---:R-:W-:Y:S01]  /*47c0*/  IMAD.X R21, R4, 0x1, R132, P0 ;  /* 0x0000000104157824 */ /* 0x004fe200000e0684 */
[----:B----4-:R-:W-:Y:S01]  /*47d0*/  IADD3 R12, P0, R0, R155, RZ ;  /* 0x0000009b000c7210 */ /* 0x010fe20007f1e0ff */
[--C-:B------:R-:W-:Y:S01]  /*47e0*/  IMAD.X R19, R4, 0x1, R133.reuse, P2 ;  /* 0x0000000104137824 */ /* 0x100fe200010e0685 */
[----:B------:R-:W-:Y:S01]  /*47f0*/  IADD3 R10, P2, R0, R156, RZ ;  /* 0x0000009c000a7210 */ /* 0x000fe20007f5e0ff */
[----:B------:R-:W-:Y:S01]  /*4800*/  IMAD.X R15, R4, 0x1, R152, P1 ;  /* 0x00000001040f7824 */ /* 0x000fe200008e0698 */
[----:B------:R-:W-:Y:S01]  /*4810*/  IADD3 R8, P1, R0, R157, RZ ;  /* 0x0000009d00087210 */ /* 0x000fe20007f3e0ff */
[----:B-----5:R-:W-:Y:S01]  /*4820*/  IMAD.X R13, R2, 0x1, R132, P0 ;  /* 0x00000001020d7824 */ /* 0x020fe200000e0684 */
[----:B------:R-:W-:Y:S01]  /*4830*/  IADD3 R6, P0, R0, R158, RZ ;  /* 0x0000009e00067210 */ /* 0x000fe20007f1e0ff */
[----:B------:R-:W-:Y:S01]  /*4840*/  IMAD.X R11, R2, 0x1, R133, P2 ;  /* 0x00000001020b7824 */ /* 0x000fe200010e0685 */
[----:B------:R-:W-:Y:S01]  /*4850*/  ISETP.GE.AND P2, PT, R38, c[0x0][0x1d4], PT ;  /* 0x0000750026007a0c */ /* 0x000fe20003f46270 */
[C---:B------:R-:W-:Y:S01]  /*4860*/  IMAD.X R9, R2.reuse, 0x1, R134, P1 ;  /* 0x0000000102097824 */ /* 0x040fe200008e0686 */
[----:B------:R-:W-:Y:S01]  /*4870*/  IADD3 R38, R245, 0xc0, RZ ;  /* 0x000000c0f5267810 */ /* 0x000fe20007ffe0ff */
[----:B------:R-:W-:Y:S01]  /*4880*/  IMAD.X R7, R2, 0x1, R152, P0 ;  /* 0x0000000102077824 */ /* 0x000fe200000e0698 */
[----:B------:R-:W-:Y:S01]  /*4890*/  ISETP.GE.AND P1, PT, R39, c[0x0][0x1d4], PT ;  /* 0x0000750027007a0c */ /* 0x000fe20003f26270 */
[----:B------:R2:W-:Y:S01]  /*48a0*/  LDGSTS.E.BYPASS.LTC128B.128 [R243+0xc100], [R20.64], !P3 ;  /* 0x0c10000014f37fae */ /* 0x0005e2000d901d46 */
[----:B------:R-:W-:-:S02]  /*48b0*/  ISETP.GE.AND P0, PT, R38, c[0x0][0x1d4], PT ;  /* 0x0000750026007a0c */ /* 0x000fc40003f06270 */
[----:B------:R-:W-:Y:S01]  /*48c0*/  IADD3 R16, P4, R3, R157, RZ ;  /* 0x0000009d03107210 */ /* 0x000fe20007f9e0ff */
[----:B------:R2:W3:Y:S04]  /*48d0*/  SHFL.IDX PT, R0, R23, 0x2, 0x181f ;  /* 0x00581f0017007f89 */ /* 0x0004e800000e0000 */
[----:B------:R-:W-:Y:S01]  /*48e0*/  IMAD.X R17, R4, 0x1, R134, P4 ;  /* 0x0000000104117824 */ /* 0x000fe200020e0686 */
[----:B------:R2:W-:Y:S04]  /*48f0*/  LDGSTS.E.BYPASS.LTC128B.128 [R243+0xf100], [R18.64], !P2 ;  /* 0x0f10000012f37fae */ /* 0x0005e8000d101d46 */
[----:B------:R2:W-:Y:S04]  /*4900*/  LDGSTS.E.BYPASS.LTC128B.128 [R243+0x12100], [R16.64], !P1 ;  /* 0x1210000010f37fae */ /* 0x0005e8000c901d46 */
[----:B------:R4:W-:Y:S04]  /*4910*/  LDGSTS.E.BYPASS.LTC128B.128 [R243+0x15100], [R14.64], !P0 ;  /* 0x151000000ef37fae */ /* 0x0009e8000c101d46 */
[----:B------:R5:W-:Y:S04]  /*4920*/  LDGSTS.E.BYPASS.LTC128B.128 [R243+0xd100], [R12.64], !P3 ;  /* 0x0d1000000cf37fae */ /* 0x000be8000d901d46 */
[----:B------:R2:W-:Y:S04]  /*4930*/  LDGSTS.E.BYPASS.LTC128B.128 [R243+0x10100], [R10.64], !P2 ;  /* 0x101000000af37fae */ /* 0x0005e8000d101d46 */
[----:B------:R2:W-:Y:S04]  /*4940*/  LDGSTS.E.BYPASS.LTC128B.128 [R243+0x13100], [R8.64], !P1 ;  /* 0x1310000008f37fae */ /* 0x0005e8000c901d46 */
[----:B------:R2:W1:Y:S04]  /*4950*/  SHFL.IDX PT, R4, R22, 0x2, 0x181f ;  /* 0x00581f0016047f89 */ /* 0x00046800000e0000 */
[----:B------:R2:W-:Y:S01]  /*4960*/  LDGSTS.E.BYPASS.LTC128B.128 [R243+0x16100], [R6.64], !P0 ;  /* 0x1610000006f37fae */ /* 0x0005e2000c101d46 */
[----:B----4-:R-:W-:-:S02]  /*4970*/  SEL R14, RZ, 0x10, P2 ;  /* 0x00000010ff0e7807 */ /* 0x010fc40001000000 */
[----:B-----5:R-:W-:Y:S02]  /*4980*/  SEL R13, RZ, 0x10, P1 ;  /* 0x00000010ff0d7807 */ /* 0x020fe40000800000 */
[----:B------:R-:W-:Y:S02]  /*4990*/  SEL R12, RZ, 0x10, P0 ;  /* 0x00000010ff0c7807 */ /* 0x000fe40000000000 */
.L_x_1535:
[----:B--23--:R-:W-:Y:S02]  /*49a0*/  IADD3 R10, -R5, 0x10, RZ ;  /* 0x00000010050a7810 */ /* 0x00cfe40007ffe1ff */
[----:B------:R-:W-:Y:S02]  /*49b0*/  IADD3 R2, -R14, 0x10, RZ ;  /* 0x000000100e027810 */ /* 0x000fe40007ffe1ff */
[----:B------:R-:W-:Y:S02]  /*49c0*/  LOP3.LUT R10, R10, 0xf, RZ, 0xc0, !PT ;  /* 0x0000000f0a0a7812 */ /* 0x000fe400078ec0ff */
[----:B------:R-:W-:Y:S02]  /*49d0*/  IADD3 R6, -R13, 0x10, RZ ;  /* 0x000000100d067810 */ /* 0x000fe40007ffe1ff */
[----:B------:R-:W-:-:S02]  /*49e0*/  IADD3 R10, P1, P0, R10, R0, R155 ;  /* 0x000000000a0a7210 */ /* 0x000fc4000783e09b */
[----:B------:R-:W-:Y:S02]  /*49f0*/  LOP3.LUT R2, R2, 0xf, RZ, 0xc0, !PT ;  /* 0x0000000f02027812 */ /* 0x000fe400078ec0ff */
[----:B------:R-:W-:Y:S02]  /*4a00*/  LOP3.LUT R6, R6, 0xf, RZ, 0xc0, !PT ;  /* 0x0000000f06067812 */ /* 0x000fe400078ec0ff */
[----:B------:R-:W-:Y:S02]  /*4a10*/  IADD3 R3, -R12, 0x10, RZ ;  /* 0x000000100c037810 */ /* 0x000fe40007ffe1ff */
[----:B-1----:R-:W-:Y:S02]  /*4a20*/  IADD3.X R11, RZ, R4, R132, P1, P0 ;  /* 0x00000004ff0b7210 */ /* 0x002fe40000fe0484 */
[-C--:B------:R-:W-:Y:S02]  /*4a30*/  IADD3 R8, P3, P2, R2, R0.reuse, R156 ;  /* 0x0000000002087210 */ /* 0x080fe40007a7e09c */
[----:B------:R-:W-:-:S02]  /*4a40*/  IADD3 R6, P1, P0, R6, R0, R157 ;  /* 0x0000000006067210 */ /* 0x000fc4000783e09d */
[----:B------:R-:W-:Y:S02]  /*4a50*/  LOP3.LUT R2, R3, 0xf, RZ, 0xc0, !PT ;  /* 0x0000000f03027812 */ /* 0x000fe400078ec0ff */
[----:B------:R-:W-:Y:S02]  /*4a60*/  IADD3.X R7, RZ, R4, R134, P1, P0 ;  /* 0x00000004ff077210 */ /* 0x000fe40000fe0486 */
[----:B------:R-:W-:Y:S02]  /*4a70*/  IADD3 R2, P1, P0, R2, R0, R158 ;  /* 0x0000000002027210 */ /* 0x000fe4000783e09e */
[----:B------:R-:W-:Y:S02]  /*4a80*/  IADD3.X R9, RZ, R4, R133, P3, P2 ;  /* 0x00000004ff097210 */ /* 0x000fe40001fe4485 */
[----:B------:R-:W-:Y:S02]  /*4a90*/  ISETP.NE.U32.AND P3, PT, R5, RZ, PT ;  /* 0x000000ff0500720c */ /* 0x000fe40003f65070 */
[----:B------:R-:W-:-:S02]  /*4aa0*/  ISETP.NE.U32.AND P2, PT, R14, RZ, PT ;  /* 0x000000ff0e00720c */ /* 0x000fc40003f45070 */
[----:B------:R-:W-:Y:S02]  /*4ab0*/  IADD3.X R3, RZ, R4, R152, P1, P0 ;  /* 0x00000004ff037210 */ /* 0x000fe40000fe0498 */
[----:B------:R-:W-:Y:S02]  /*4ac0*/  ISETP.NE.U32.AND P1, PT, R13, RZ, PT ;  /* 0x000000ff0d00720c */ /* 0x000fe40003f25070 */
[----:B------:R-:W-:-:S05]  /*4ad0*/  ISETP.NE.U32.AND P0, PT, R12, RZ, PT ;  /* 0x000000ff0c00720c */ /* 0x000fca0003f05070 */
[----:B------:R-:W-:Y:S01]  /*4ae0*/  @!PT LDS RZ, [RZ] ;  /* 0x00000000fffff984 */ /* 0x000fe20000000800 */
[----:B------:R-:W-:Y:S01]  /*4af0*/  @!PT LDS RZ, [RZ] ;  /* 0x00000000fffff984 */ /* 0x000fe20000000800 */
[----:B------:R-:W-:Y:S01]  /*4b00*/  @!PT LDS RZ, [RZ] ;  /* 0x00000000fffff984 */ /* 0x000fe20000000800 */
[----:B------:R1:W-:Y:S04]  /*4b10*/  LDGSTS.E.BYPASS.LTC128B.128.ZFILL [R243+0xe100], [R10.64], P3 ;  /* 0x0e1000000af37fae */ /* 0x0003e80009941d46 */
[----:B------:R1:W-:Y:S04]  /*4b20*/  LDGSTS.E.BYPASS.LTC128B.128.ZFILL [R243+0x11100], [R8.64], P2 ;  /* 0x1110000008f37fae */ /* 0x0003e80009141d46 */
[----:B------:R1:W-:Y:S04]  /*4b30*/  LDGSTS.E.BYPASS.LTC128B.128.ZFILL [R243+0x14100], [R6.64], P1 ;  /* 0x1410000006f37fae */ /* 0x0003e80008941d46 */
[----:B------:R1:W-:Y:S02]  /*4b40*/  LDGSTS.E.BYPASS.LTC128B.128.ZFILL [R243+0x17100], [R2.64], P0 ;  /* 0x1710000002f37fae */ /* 0x0003e40008141d46 */
.L_x_1471:
[----:B--234-:R-:W-:Y:S05]  /*4b50*/  BSYNC B0 ;  /* 0x0000000000007941 */ /* 0x01cfea0003800000 */
.L_x_1470:
[----:B-1----:R-:W2:Y:S01]  /*4b60*/  LDL R3, [R1+0x40] ;  /* 0x0000400001037983 */ /* 0x002ea20000100800 */
[----:B------:R-:W-:-:S03]  /*4b70*/  IMAD.MOV.U32 R4, RZ, RZ, c[0x0][0x2c4] ;  /* 0x0000b100ff047624 */ /* 0x000fc600078e00ff */
[----:B------:R-:W2:Y:S04]  /*4b80*/  LDL R0, [R1+0x4c] ;  /* 0x00004c0001007983 */ /* 0x000ea80000100800 */
[----:B------:R-:W3:Y:S01]  /*4b90*/  LDL R2, [R1+0x50] ;  /* 0x0000500001027983 */ /* 0x000ee20000100800 */
[----:B------:R-:W-:-:S03]  /*4ba0*/  ISETP.NE.AND P0, PT, R4, 0x1, PT ;  /* 0x000000010400780c */ /* 0x000fc60003f05270 */
[----:B------:R-:W0:Y:S01]  /*4bb0*/  LDGDEPBAR ;  /* 0x00000000000079af */ /* 0x000e220000000000 */
[----:B--2---:R-:W-:-:S09]  /*4bc0*/  IMAD.IADD R4, R0, 0x1, R3 ;  /* 0x0000000100047824 */ /* 0x004fd200078e0203 */
[----:B------:R-:W-:Y:S01]  /*4bd0*/  @P0 IMAD.HI.U32 R0, R4, c[0x0][0x2c8], RZ ;  /* 0x0000b20004000a27 */ /* 0x000fe200078e00ff */
[----:B---3--:R-:W-:-:S03]  /*4be0*/  IADD3 R5, -R2, 0x1, R153 ;  /* 0x0000000102057810 */ /* 0x008fc60007ffe199 */
[----:B------:R-:W-:Y:S01]  /*4bf0*/  IMAD.IADD R6, R153, 0x1, -R2 ;  /* 0x0000000199067824 */ /* 0x000fe200078e0a02 */
[----:B------:R-:W-:Y:S02]  /*4c00*/  @P0 SHF.R.U32.HI R4, RZ, c[0x0][0x2cc], R0 ;  /* 0x0000b300ff040a19 */ /* 0x000fe40000011600 */
[----:B------:R-:W-:Y:S01]  /*4c10*/  IADD3 R5, R5, -c[0x0][0x168], RZ ;  /* 0x80005a0005057a10 */ /* 0x000fe20007ffe0ff */
[----:B------:R-:W-:Y:S05]  /*4c20*/  BRA.DIV ~URZ, `(.L_x_1474) ;  /* 0x000114027f007947 */ /* 0x000fea000b800000 */
[----:B------:R1:W2:Y:S02]  /*4c30*/  SHFL.IDX PT, R0, R4, RZ, 0x1c1f ;  /* 0x001c1fff04007589 */ /* 0x0002a400000e0000 */
.L_x_1536:
[----:B--2---:R-:W-:-:S05]  /*4c40*/  IMAD.IADD R0, R5, 0x1, R0 ;  /* 0x0000000105007824 */ /* 0x004fca00078e0200 */
[----:B------:R-:W-:-:S04]  /*4c50*/  IMNMX R0, R6, R0, PT ;  /* 0x0000000006007217 */ /* 0x000fc80003800200 */
[C---:B------:R-:W-:Y:S02]  /*4c60*/  ISETP.GT.AND P0, PT, R0.reuse, RZ, PT ;  /* 0x000000ff0000720c */ /* 0x040fe40003f04270 */
[C---:B------:R-:W-:Y:S02]  /*4c70*/  ISETP.GT.AND P1, PT, R0.reuse, 0x1, PT ;  /* 0x000000010000780c */ /* 0x040fe40003f24270 */
[----:B------:R-:W-:Y:S02]  /*4c80*/  FSEL R8, R105, -INF , P0 ;  /* 0xff80000069087808 */ /* 0x000fe40000000000 */
[C---:B------:R-:W-:Y:S02]  /*4c90*/  ISETP.GT.AND P4, PT, R0.reuse, 0x9, PT ;  /* 0x000000090000780c */ /* 0x040fe40003f84270 */
[----:B------:R-:W-:Y:S02]  /*4ca0*/  ISETP.GT.AND P0, PT, R0, 0x10, PT ;  /* 0x000000100000780c */ /* 0x000fe40003f04270 */
[----:B------:R-:W-:-:S02]  /*4cb0*/  FSEL R9, R104, -INF , P1 ;  /* 0xff80000068097808 */ /* 0x000fc40000800000 */
[----:B------:R-:W-:Y:S02]  /*4cc0*/  FSEL R17, R98, -INF , P4 ;  /* 0xff80000062117808 */ /* 0x000fe40002000000 */
[----:B------:R-:W-:Y:S02]  /*4cd0*/  FSEL R18, R85, -INF , P0 ;  /* 0xff80000055127808 */ /* 0x000fe40000000000 */
[C---:B------:R-:W-:Y:S02]  /*4ce0*/  ISETP.GT.AND P2, PT, R0.reuse, 0x8, PT ;  /* 0x000000080000780c */ /* 0x040fe40003f44270 */
        /* <DEDUP_REMOVED lines=38> */
[----:B------:R-:W-:Y:S01]  /*4f50*/  FSEL R237, R24, -INF , P0 ;  /* 0xff80000018ed7808 */ /* 0x000fe20000000000 */
[----:B------:R-:W-:Y:S05]  /*4f60*/  BRA.DIV ~URZ, `(.L_x_1475) ;  /* 0x000111327f007947 */ /* 0x000fea000b800000 */
[----:B-1----:R-:W1:Y:S01]  /*4f70*/  SHFL.IDX PT, R4, R4, 0x1, 0x1c1f ;  /* 0x003c1f0004047f89 */ /* 0x002e6200000e0000 */
[----:B------:R-:W-:-:S04]  /*4f80*/  FMNMX.FTZ R0, R8, R9, !PT ;  /* 0x0000000908007209 */ /* 0x000fc80007810000 */
[----:B------:R-:W-:-:S04]  /*4f90*/  FMNMX.FTZ R0, R16, R0, !PT ;  /* 0x0000000010007209 */ /* 0x000fc80007810000 */
[----:B------:R-:W-:-:S04]  /*4fa0*/  FMNMX.FTZ R0, R17, R0, !PT ;  /* 0x0000000011007209 */ /* 0x000fc80007810000 */
[----:B------:R-:W-:-:S04]  /*4fb0*/  FMNMX.FTZ R0, R18, R0, !PT ;  /* 0x0000000012007209 */ /* 0x000fc80007810000 */
[----:B------:R-:W-:-:S04]  /*4fc0*/  FMNMX.FTZ R0, R19, R0, !PT ;  /* 0x0000000013007209 */ /* 0x000fc80007810000 */
[----:B------:R-:W-:Y:S01]  /*4fd0*/  FMNMX.FTZ R0, R20, R0, !PT ;  /* 0x0000000014007209 */ /* 0x000fe20007810000 */
[----:B-1----:R-:W-:-:S03]  /*4fe0*/  IMAD.IADD R5, R5, 0x1, R4 ;  /* 0x0000000105057824 */ /* 0x002fc600078e0204 */
        /* <DEDUP_REMOVED lines=42> */
[C---:B------:R-:W-:Y:S02]  /*5290*/  ISETP.GT.AND P0, PT, R5.reuse, 0x31, PT ;  /* 0x000000310500780c */ /* 0x040fe40003f04270 */
        /* <DEDUP_REMOVED lines=43> */
[----:B------:R-:W-:Y:S02]  /*5550*/  FSEL R248, R30, -INF , P0 ;  /* 0xff8000001ef87808 */ /* 0x000fe40000000000 */
[----:B------:R-:W-:Y:S01]  /*5560*/  FMNMX.FTZ R2, R249, R2, !PT ;  /* 0x00000002f9027209 */ /* 0x000fe20007810000 */
[----:B------:R-:W1:Y:S03]  /*5570*/  SHFL.BFLY PT, R3, R0, 0x2, 0x1f ;  /* 0x0c401f0000037f89 */ /* 0x000e6600000e0000 */
[----:B------:R-:W-:-:S05]  /*5580*/  FMNMX.FTZ R2, R248, R2, !PT ;  /* 0x00000002f8027209 */ /* 0x000fca0007810000 */
[----:B------:R-:W2:Y:S01]  /*5590*/  SHFL.BFLY PT, R4, R2, 0x2, 0x1f ;  /* 0x0c401f0002047f89 */ /* 0x000ea200000e0000 */
[----:B-1----:R-:W-:-:S05]  /*55a0*/  FMNMX.FTZ R0, R3, R0, !PT ;  /* 0x0000000003007209 */ /* 0x002fca0007810000 */
[----:B------:R-:W1:Y:S01]  /*55b0*/  SHFL.BFLY PT, R132, R0, 0x1, 0x1f ;  /* 0x0c201f0000847f89 */ /* 0x000e6200000e0000 */
[----:B--2---:R-:W-:-:S05]  /*55c0*/  FMNMX.FTZ R4, R2, R4, !PT ;  /* 0x0000000402047209 */ /* 0x004fca0007810000 */
[----:B------:R2:W3:Y:S01]  /*55d0*/  SHFL.BFLY PT, R12, R4, 0x1, 0x1f ;  /* 0x0c201f00040c7f89 */ /* 0x0004e200000e0000 */
[----:B-1----:R-:W-:-:S05]  /*55e0*/  FMNMX.FTZ R132, R0, R132, !PT ;  /* 0x0000008400847209 */ /* 0x002fca0007810000 */
.L_x_1537:
[C---:B------:R-:W-:Y:S01]  /*55f0*/  FMUL.FTZ R0, R132.reuse, c[0x0][0x2d0] ;  /* 0x0000b40084007a20 */ /* 0x040fe20000410000 */
[----:B------:R-:W-:Y:S01]  /*5600*/  FSETP.NEU.FTZ.AND P0, PT, R132, -INF , PT ;  /* 0xff8000008400780b */ /* 0x000fe20003f1d000 */
[----:B------:R-:W-:Y:S01]  /*5610*/  WARPSYNC 0xffffffff ;  /* 0xffffffff00007948 */ /* 0x000fe20003800000 */
[----:B---3--:R-:W-:Y:S01]  /*5620*/  FMNMX.FTZ R12, R12, R4, !PT ;  /* 0x000000040c0c7209 */ /* 0x008fe20007810000 */
[----:B------:R-:W-:Y:S01]  /*5630*/  LDSM.16.MT88.4 R36, [R232] ;  /* 0x00000000e824783b */ /* 0x000fe20000004200 */
[----:B------:R-:W-:Y:S02]  /*5640*/  FSEL R0, R0, RZ, P0 ;  /* 0x000000ff00007208 */ /* 0x000fe40000000000 */
[----:B------:R-:W-:Y:S01]  /*5650*/  FSETP.NEU.FTZ.AND P0, PT, R12, -INF , PT ;  /* 0xff8000000c00780b */ /* 0x000fe20003f1d000 */
[----:B------:R-:W-:Y:S02]  /*5660*/  LDSM.16.MT88.4 R32, [R231+0x800] ;  /* 0x00080000e720783b */ /* 0x000fe40000004200 */
[----:B------:R-:W-:-:S02]  /*5670*/  FFMA.FTZ R2, R8, c[0x0][0x2d0], -R0 ;  /* 0x0000b40008027a23 */ /* 0x000fc40000010800 */
[--C-:B------:R-:W-:Y:S01]  /*5680*/  FFMA.FTZ R3, R20, c[0x0][0x2d0], -R0.reuse ;  /* 0x0000b40014037a23 */ /* 0x100fe20000010800 */
[----:B------:R-:W-:Y:S01]  /*5690*/  LDSM.16.MT88.4 R40, [R232+0x800] ;  /* 0x00080000e828783b */ /* 0x000fe20000004200 */
[----:B------:R1:W-:Y:S03]  /*56a0*/  MUFU.EX2 R103, R2 ;  /* 0x0000000200677308 */ /* 0x0003e60000000800 */
[----:B------:R-:W-:Y:S04]  /*56b0*/  LDSM.16.MT88.4 R60, [R231+0x3000] ;  /* 0x00300000e73c783b */ /* 0x000fe80000004200 */
[----:B------:R-:W-:Y:S01]  /*56c0*/  LDSM.16.MT88.4 R52, [R233] ;  /* 0x00000000e934783b */ /* 0x000fe20000004200 */
[----:B------:R3:W-:Y:S03]  /*56d0*/  MUFU.EX2 R5, R3 ;  /* 0x0000000300057308 */ /* 0x0007e60000000800 */
[----:B------:R-:W-:Y:S04]  /*56e0*/  LDSM.16.MT88.4 R64, [R232+0x3000] ;  /* 0x00300000e840783b */ /* 0x000fe80000004200 */
[----:B------:R-:W-:Y:S01]  /*56f0*/  LDSM.16.MT88.4 R56, [R234+0x800] ;  /* 0x00080000ea38783b */ /* 0x000fe20000004200 */
[----:B-1----:R-:W-:-:S03]  /*5700*/  FFMA.FTZ R2, R9, c[0x0][0x2d0], -R0 ;  /* 0x0000b40009027a23 */ /* 0x002fc60000010800 */
[----:B------:R-:W-:Y:S01]  /*5710*/  LDSM.16.MT88.4 R44, [R233+0x800] ;  /* 0x00080000e92c783b */ /* 0x000fe20000004200 */
[----:B------:R1:W4:Y:S03]  /*5720*/  MUFU.EX2 R97, R2 ;  /* 0x0000000200617308 */ /* 0x0003260000000800 */
[----:B------:R-:W-:Y:S01]  /*5730*/  LDSM.16.MT88.4 R72, [R232+0x3800] ;  /* 0x00380000e848783b */ /* 0x000fe20000004200 */
[----:B---3--:R-:W-:-:S03]  /*5740*/  FFMA.FTZ R3, R21, c[0x0][0x2d0], -R0 ;  /* 0x0000b40015037a23 */ /* 0x008fc60000010800 */
[----:B------:R-:W3:Y:S01]  /*5750*/  LDSM.16.MT88.4 R20, [R231] ;  /* 0x00000000e714783b */ /* 0x000ee20000004200 */
[----:B------:R-:W-:Y:S03]  /*5760*/  MUFU.EX2 R102, R3 ;  /* 0x0000000300667308 */ /* 0x000fe60000000800 */
[----:B------:R-:W-:Y:S04]  /*5770*/  LDSM.16.MT88.4 R76, [R231+0x6000] ;  /* 0x00600000e74c783b */ /* 0x000fe80000004200 */
[----:B------:R-:W-:Y:S01]  /*5780*/  LDSM.16.MT88.4 R68, [R233+0x3000] ;  /* 0x00300000e944783b */ /* 0x000fe20000004200 */
[----:B-1----:R-:W-:Y:S01]  /*5790*/  FFMA.FTZ R2, R16, c[0x0][0x2d0], -R0 ;  /* 0x0000b40010027a23 */ /* 0x002fe20000010800 */
[----:B----4-:R-:W-:-:S03]  /*57a0*/  F2FP.PACK_AB R8, R97, R103 ;  /* 0x000000676108723e */ /* 0x010fc600000000ff */
[----:B------:R1:W-:Y:S02]  /*57b0*/  MUFU.EX2 R94, R2 ;  /* 0x00000002005e7308 */ /* 0x0003e40000000800 */
[----:B-1----:R-:W-:-:S06]  /*57c0*/  FFMA.FTZ R2, R17, c[0x0][0x2d0], -R0 ;  /* 0x0000b40011027a23 */ /* 0x002fcc0000010800 */
[----:B------:R1:W-:Y:S02]  /*57d0*/  MUFU.EX2 R98, R2 ;  /* 0x0000000200627308 */ /* 0x0003e40000000800 */
[----:B-1----:R-:W-:-:S06]  /*57e0*/  FFMA.FTZ R2, R18, c[0x0][0x2d0], -R0 ;  /* 0x0000b40012027a23 */ /* 0x002fcc0000010800 */
[----:B------:R1:W-:Y:S02]  /*57f0*/  MUFU.EX2 R92, R2 ;  /* 0x00000002005c7308 */ /* 0x0003e40000000800 */
[----:B-1----:R-:W-:-:S06]  /*5800*/  FFMA.FTZ R2, R19, c[0x0][0x2d0], -R0 ;  /* 0x0000b40013027a23 */ /* 0x002fcc0000010800 */
[----:B------:R1:W4:Y:S02]  /*5810*/  MUFU.EX2 R25, R2 ;  /* 0x0000000200197308 */ /* 0x0003240000000800 */
[----:B-1----:R-:W-:-:S05]  /*5820*/  FMUL.FTZ R2, R12, c[0x0][0x2d0] ;  /* 0x0000b4000c027a20 */ /* 0x002fca0000410000 */
[----:B------:R-:W-:-:S05]  /*5830*/  FSEL R2, R2, RZ, P0 ;  /* 0x000000ff02027208 */ /* 0x000fca0000000000 */
[----:B------:R-:W-:-:S04]  /*5840*/  FFMA.FTZ R3, R6, c[0x0][0x2d0], -R2 ;  /* 0x0000b40006037a23 */ /* 0x000fc80000010802 */
[----:B------:R1:W-:Y:S02]  /*5850*/  MUFU.EX2 R104, R3 ;  /* 0x0000000300687308 */ /* 0x0003e40000000800 */
[----:B-1----:R-:W-:-:S06]  /*5860*/  FFMA.FTZ R3, R7, c[0x0][0x2d0], -R2 ;  /* 0x0000b40007037a23 */ /* 0x002fcc0000010802 */
[----:B------:R1:W5:Y:S02]  /*5870*/  MUFU.EX2 R93, R3 ;  /* 0x00000003005d7308 */ /* 0x0003640000000800 */
[----:B-1----:R-:W-:Y:S01]  /*5880*/  FFMA.FTZ R3, R14, c[0x0][0x2d0], -R2 ;  /* 0x0000b4000e037a23 */ /* 0x002fe20000010802 */
[----:B----4-:R-:W-:Y:S02]  /*5890*/  MOV R14, R25 ;  /* 0x00000019000e7202 */ /* 0x010fe40000000f00 */
[----:B-----5:R-:W-:-:S03]  /*58a0*/  F2FP.PACK_AB R9, R93, R104 ;  /* 0x000000685d09723e */ /* 0x020fc600000000ff */
[----:B------:R1:W-:Y:S01]  /*58b0*/  MUFU.EX2 R101, R3 ;  /* 0x0000000300657308 */ /* 0x0003e20000000800 */
[----:B--2---:R-:W-:Y:S01]  /*58c0*/  F2FP.PACK_AB R4, R14, R92 ;  /* 0x0000005c0e04723e */ /* 0x004fe200000000ff */
[----:B-1----:R-:W-:-:S06]  /*58d0*/  FFMA.FTZ R3, R13, c[0x0][0x2d0], -R2 ;  /* 0x0000b4000d037a23 */ /* 0x002fcc0000010802 */
[----:B------:R1:W2:Y:S02]  /*58e0*/  MUFU.EX2 R99, R3 ;  /* 0x0000000300637308 */ /* 0x0002a40000000800 */
[----:B-1----:R-:W-:Y:S01]  /*58f0*/  FFMA.FTZ R3, R11, c[0x0][0x2d0], -R2 ;  /* 0x0000b4000b037a23 */ /* 0x002fe20000010802 */
[----:B--2---:R-:W-:-:S05]  /*5900*/  F2FP.PACK_AB R11, R99, R101 ;  /* 0x00000065630b723e */ /* 0x004fca00000000ff */
[----:B------:R1:W-:Y:S02]  /*5910*/  MUFU.EX2 R13, R3 ;  /* 0x00000003000d7308 */ /* 0x0003e40000000800 */
[----:B-1----:R-:W-:Y:S01]  /*5920*/  FFMA.FTZ R3, R10, c[0x0][0x2d0], -R2 ;  /* 0x0000b4000a037a23 */ /* 0x002fe20000010802 */
[----:B------:R-:W-:-:S05]  /*5930*/  F2FP.PACK_AB R10, R98, R94 ;  /* 0x0000005e620a723e */ /* 0x000fca00000000ff */
[----:B------:R1:W2:Y:S02]  /*5940*/  MUFU.EX2 R100, R3 ;  /* 0x0000000300647308 */ /* 0x0002a40000000800 */
[C---:B---3--:R-:W-:Y:S08]  /*5950*/  HMMA.16816.F32 R16, R8.reuse, R20, RZ ;  /* 0x000000140810723c */ /* 0x048ff000000018ff */
[----:B------:R-:W-:Y:S01]  /*5960*/  HMMA.16816.F32 R28, R8, R22, RZ ;  /* 0x00000016081c723c */ /* 0x000fe200000018ff */
[----:B-1----:R-:W-:Y:S01]  /*5970*/  FFMA.FTZ R3, R15, c[0x0][0x2d0], -R2 ;  /* 0x0000b4000f037a23 */ /* 0x002fe20000010802 */
[----:B------:R-:W-:-:S02]  /*5980*/  MOV R15, R5 ;  /* 0x00000005000f7202 */ /* 0x000fc40000000f00 */
[----:B--2---:R-:W-:Y:S01]  /*5990*/  F2FP.PACK_AB R5, R100, R13 ;  /* 0x0000000d6405723e */ /* 0x004fe200000000ff */
[----:B------:R1:W-:Y:S03]  /*59a0*/  MUFU.EX2 R95, R3 ;  /* 0x00000003005f7308 */ /* 0x0003e60000000800 */
[----:B------:R-:W-:Y:S01]  /*59b0*/  HMMA.16816.F32 R20, R8, R36, RZ ;  /* 0x000000240814723c */ /* 0x000fe200000018ff */
[----:B------:R-:W-:Y:S01]  /*59c0*/  F2FP.PACK_AB R6, R102, R15 ;  /* 0x0000000f6606723e */ /* 0x000fe200000000ff */
[----:B-1----:R-:W-:Y:S02]  /*59d0*/  FFMA.FTZ R3, R24, c[0x0][0x2d0], -R2 ;  /* 0x0000b40018037a23 */ /* 0x002fe40000010802 */
[----:B------:R-:W1:Y:S02]  /*59e0*/  LDSM.16.MT88.4 R24, [R234] ;  /* 0x00000000ea18783b */ /* 0x000e640000004200 */
[----:B------:R-:W2:Y:S02]  /*59f0*/  MUFU.EX2 R96, R3 ;  /* 0x0000000300607308 */ /* 0x000ea40000000800 */
[----:B--2---:R-:W-:Y:S01]  /*5a00*/  F2FP.PACK_AB R7, R96, R95 ;  /* 0x0000005f6007723e */ /* 0x004fe200000000ff */
[----:B------:R-:W-:-:S06]  /*5a10*/  FFMA.FTZ R3, R87, c[0x0][0x2d0], -R0 ;  /* 0x0000b40057037a23 */ /* 0x000fcc0000010800 */
[----:B------:R-:W-:Y:S08]  /*5a20*/  HMMA.16816.F32 R88, R4, R32, R16 ;  /* 0x000000200458723c */ /* 0x000ff00000001810 */
[----:B------:R-:W-:Y:S08]  /*5a30*/  HMMA.16816.F32 R16, R8, R38, RZ ;  /* 0x000000260810723c */ /* 0x000ff000000018ff */
[----:B------:R-:W-:Y:S08]  /*5a40*/  HMMA.16816.F32 R212, R4, R40, R20 ;  /* 0x0000002804d4723c */ /* 0x000ff00000001814 */
[C---:B-1----:R-:W-:Y:S08]  /*5a50*/  HMMA.16816.F32 R48, R8.reuse, R24, RZ ;  /* 0x000000180830723c */ /* 0x042ff000000018ff */
[C---:B------:R-:W-:Y:S08]  /*5a60*/  HMMA.16816.F32 R36, R8.reuse, R26, RZ ;  /* 0x0000001a0824723c */ /* 0x040ff000000018ff */
[C---:B------:R-:W-:Y:S08]  /*5a70*/  HMMA.16816.F32 R24, R8.reuse, R60, RZ ;  /* 0x0000003c0818723c */ /* 0x040ff000000018ff */
[----:B------:R-:W-:Y:S01]  /*5a80*/  HMMA.16816.F32 R20, R8, R62, RZ ;  /* 0x0000003e0814723c */ /* 0x000fe200000018ff */
[----:B------:R-:W1:Y:S07]  /*5a90*/  LDSM.16.MT88.4 R60, [R234+0x3000] ;  /* 0x00300000ea3c783b */ /* 0x000e6e0000004200 */
[C---:B------:R-:W-:Y:S08]  /*5aa0*/  HMMA.16816.F32 R208, R4.reuse, R34, R28 ;  /* 0x0000002204d0723c */ /* 0x040ff0000000181c */
[----:B------:R-:W-:Y:S01]  /*5ab0*/  HMMA.16816.F32 R204, R4, R42, R16 ;  /* 0x0000002a04cc723c */ /* 0x000fe20000001810 */
[----:B------:R-:W2:Y:S07]  /*5ac0*/  LDSM.16.MT88.4 R40, [R231+0x3800] ;  /* 0x00380000e728783b */ /* 0x000eae0000004200 */
[C---:B------:R-:W-:Y:S08]  /*5ad0*/  HMMA.16816.F32 R32, R8.reuse, R52, RZ ;  /* 0x000000340820723c */ /* 0x040ff000000018ff */
[C---:B------:R-:W-:Y:S01]  /*5ae0*/  HMMA.16816.F32 R28, R8.reuse, R54, RZ ;  /* 0x00000036081c723c */ /* 0x040fe200000018ff */
[----:B------:R-:W3:Y:S07]  /*5af0*/  LDSM.16.MT88.4 R52, [R234+0x3800] ;  /* 0x00380000ea34783b */ /* 0x000eee0000004200 */
[----:B------:R-:W-:Y:S08]  /*5b00*/  HMMA.16816.F32 R16, R8, R64, RZ ;  /* 0x000000400810723c */ /* 0x000ff000000018ff */
[C---:B------:R-:W-:Y:S08]  /*5b10*/  HMMA.16816.F32 R184, R4.reuse, R58, R36 ;  /* 0x0000003a04b8723c */ /* 0x040ff00000001824 */
[C---:B------:R-:W-:Y:S08]  /*5b20*/  HMMA.16816.F32 R196, R4.reuse, R44, R32 ;  /* 0x0000002c04c4723c */ /* 0x040ff00000001820 */
[C---:B------:R-:W-:Y:S01]  /*5b30*/  HMMA.16816.F32 R180, R4.reuse, R46, R28 ;  /* 0x0000002e04b4723c */ /* 0x040fe2000000181c */
[----:B------:R-:W4:Y:S07]  /*5b40*/  LDSM.16.MT88.4 R44, [R231+0x6800] ;  /* 0x00680000e72c783b */ /* 0x000f2e0000004200 */
[----:B------:R-:W-:Y:S01]  /*5b50*/  HMMA.16816.F32 R200, R4, R56, R48 ;  /* 0x0000003804c8723c */ /* 0x000fe20000001830 */
[----:B------:R-:W5:Y:S04]  /*5b60*/  LDSM.16.MT88.4 R56, [R232+0x6000] ;  /* 0x00600000e838783b */ /* 0x000f680000004200 */
[----:B------:R-:W3:Y:S03]  /*5b70*/  LDSM.16.MT88.4 R48, [R233+0x3800] ;  /* 0x00380000e930783b */ /* 0x000ee60000004200 */
[C---:B-1----:R-:W-:Y:S08]  /*5b80*/  HMMA.16816.F32 R36, R8.reuse, R60, RZ ;  /* 0x0000003c0824723c */ /* 0x042ff000000018ff */
[----:B------:R-:W-:Y:S01]  /*5b90*/  HMMA.16816.F32 R32, R8, R62, RZ ;  /* 0x0000003e0820723c */ /* 0x000fe200000018ff */
[----:B------:R-:W-:Y:S07]  /*5ba0*/  LDSM.16.MT88.4 R60, [R233+0x6000] ;  /* 0x00600000e93c783b */ /* 0x000fee0000004200 */
[C---:B--2---:R-:W-:Y:S08]  /*5bb0*/  HMMA.16816.F32 R176, R4.reuse, R42, R20 ;  /* 0x0000002a04b0723c */ /* 0x044ff00000001814 */
[C---:B------:R-:W-:Y:S08]  /*5bc0*/  HMMA.16816.F32 R188, R4.reuse, R72, R16 ;  /* 0x0000004804bc723c */ /* 0x040ff00000001810 */
[----:B------:R-:W-:Y:S08]  /*5bd0*/  HMMA.16816.F32 R192, R4, R40, R24 ;  /* 0x0000002804c0723c */ /* 0x000ff00000001818 */
[C---:B------:R-:W-:Y:S07]  /*5be0*/  HMMA.16816.F32 R20, R8.reuse, R76, RZ ;  /* 0x0000004c0814723c */ /* 0x040fee00000018ff */
[----:B------:R-:W-:Y:S01]  /*5bf0*/  MOV R77, R98 ;  /* 0x00000062004d7202 */ /* 0x000fe20000000f00 */
[C---:B------:R-:W-:Y:S08]  /*5c00*/  HMMA.16816.F32 R16, R8.reuse, R78, RZ ;  /* 0x0000004e0810723c */ /* 0x040ff000000018ff */
[----:B------:R-:W-:Y:S01]  /*5c10*/  HMMA.16816.F32 R40, R8, R66, RZ ;  /* 0x000000420828723c */ /* 0x000fe200000018ff */
[----:B------:R-:W-:Y:S07]  /*5c20*/  LDSM.16.MT88.4 R64, [R234+0x6000] ;  /* 0x00600000ea40783b */ /* 0x000fee0000004200 */
[C---:B---3--:R-:W-:Y:S01]  /*5c30*/  HMMA.16816.F32 R172, R4.reuse, R52, R36 ;  /* 0x0000003404ac723c */ /* 0x048fe20000001824 */
[----:B------:R-:W-:Y:S07]  /*5c40*/  LDSM.16.MT88.4 R36, [R234+0x6800] ;  /* 0x00680000ea24783b */ /* 0x000fee0000004200 */
[C---:B------:R-:W-:Y:S01]  /*5c50*/  HMMA.16816.F32 R156, R4.reuse, R54, R32 ;  /* 0x00000036049c723c */ /* 0x040fe20000001820 */
[----:B------:R-:W1:Y:S07]  /*5c60*/  LDSM.16.MT88.4 R52, [R232+0x6800] ;  /* 0x00680000e834783b */ /* 0x000e6e0000004200 */
[C---:B----4-:R-:W-:Y:S08]  /*5c70*/  HMMA.16816.F32 R164, R4.reuse, R44, R20 ;  /* 0x0000002c04a4723c */ /* 0x050ff00000001814 */
[----:B------:R-:W-:Y:S01]  /*5c80*/  HMMA.16816.F32 R144, R4, R46, R16 ;  /* 0x0000002e0490723c */ /* 0x000fe20000001810 */
[----:B------:R-:W-:Y:S07]  /*5c90*/  LDSM.16.MT88.4 R44, [R233+0x6800] ;  /* 0x00680000e92c783b */ /* 0x000fee0000004200 */
[----:B------:R-:W-:Y:S07]  /*5ca0*/  HMMA.16816.F32 R28, R8, R68, RZ ;  /* 0x00000044081c723c */ /* 0x000fee00000018ff */
[----:B------:R-:W-:Y:S01]  /*5cb0*/  MOV R69, R104 ;  /* 0x0000006800457202 */ /* 0x000fe20000000f00 */
[----:B------:R-:W-:Y:S01]  /*5cc0*/  HMMA.16816.F32 R160, R4, R74, R40 ;  /* 0x0000004a04a0723c */ /* 0x000fe20000001828 */
[----:B------:R-:W2:Y:S01]  /*5cd0*/  LDSM.16.MT88.4 R40, [R231+0x9000] ;  /* 0x00900000e728783b */ /* 0x000ea20000004200 */
[----:B------:R-:W-:-:S05]  /*5ce0*/  IMAD.MOV.U32 R68, RZ, RZ, R103 ;  /* 0x000000ffff447224 */ /* 0x000fca00078e0067 */
[----:B------:R-:W-:Y:S01]  /*5cf0*/  IMAD.MOV.U32 R75, RZ, RZ, R99 ;  /* 0x000000ffff4b7224 */ /* 0x000fe200078e0063 */
[C---:B-----5:R-:W-:Y:S07]  /*5d00*/  HMMA.16816.F32 R20, R8.reuse, R56, RZ ;  /* 0x000000380814723c */ /* 0x060fee00000018ff */
[----:B------:R-:W-:Y:S01]  /*5d10*/  IMAD.MOV.U32 R57, RZ, RZ, R95 ;  /* 0x000000ffff397224 */ /* 0x000fe200078e005f */
[----:B------:R-:W-:Y:S01]  /*5d20*/  HMMA.16816.F32 R16, R8, R58, RZ ;  /* 0x0000003a0810723c */ /* 0x000fe200000018ff */
[----:B------:R-:W-:-:S06]  /*5d30*/  MOV R56, R94 ;  /* 0x0000005e00387202 */ /* 0x000fcc0000000f00 */
[----:B------:R-:W-:Y:S01]  /*5d40*/  MOV R58, R100 ;  /* 0x00000064003a7202 */ /* 0x000fe20000000f00 */
[----:B------:R-:W-:Y:S01]  /*5d50*/  HMMA.16816.F32 R24, R8, R70, RZ ;  /* 0x000000460818723c */ /* 0x000fe200000018ff */
[----:B------:R-:W-:-:S06]  /*5d60*/  MOV R59, R93 ;  /* 0x0000005d003b7202 */ /* 0x000fcc0000000f00 */
[----:B------:R-:W-:Y:S01]  /*5d70*/  MOV R71, R102 ;  /* 0x0000006600477202 */ /* 0x000fe20000000f00 */
[----:B------:R-:W-:Y:S01]  /*5d80*/  HMMA.16816.F32 R168, R4, R48, R28 ;  /* 0x0000003004a8723c */ /* 0x000fe2000000181c */
[----:B------:R-:W-:-:S07]  /*5d90*/  MOV R70, R101 ;  /* 0x0000006500467202 */ /* 0x000fce0000000f00 */
[C---:B-1----:R-:W-:Y:S08]  /*5da0*/  HMMA.16816.F32 R100, R4.reuse, R52, R20 ;  /* 0x000000340464723c */ /* 0x042ff00000001814 */
[C---:B------:R-:W-:Y:S01]  /*5db0*/  HMMA.16816.F32 R104, R4.reuse, R54, R16 ;  /* 0x000000360468723c */ /* 0x040fe20000001810 */
[----:B------:R-:W1:Y:S07]  /*5dc0*/  LDSM.16.MT88.4 R52, [R231+0x9800] ;  /* 0x00980000e734783b */ /* 0x000e6e0000004200 */
[----:B------:R-:W-:Y:S01]  /*5dd0*/  HMMA.16816.F32 R148, R4, R50, R24 ;  /* 0x000000320494723c */ /* 0x000fe20000001818 */
[----:B------:R-:W3:Y:S07]  /*5de0*/  LDSM.16.MT88.4 R48, [R232+0x9000] ;  /* 0x00900000e830783b */ /* 0x000eee0000004200 */
[C---:B------:R-:W-:Y:S01]  /*5df0*/  HMMA.16816.F32 R28, R8.reuse, R66, RZ ;  /* 0x00000042081c723c */ /* 0x040fe200000018ff */
[----:B------:R4:W-:Y:S06]  /*5e00*/  MUFU.EX2 R67, R3 ;  /* 0x0000000300437308 */ /* 0x0009ec0000000800 */
[----:B------:R-:W-:Y:S01]  /*5e10*/  MOV R66, R96 ;  /* 0x0000006000427202 */ /* 0x000fe20000000f00 */
[C---:B--2---:R-:W-:Y:S08]  /*5e20*/  HMMA.16816.F32 R16, R8.reuse, R40, RZ ;  /* 0x000000280810723c */ /* 0x044ff000000018ff */
[----:B------:R-:W-:Y:S01]  /*5e30*/  HMMA.16816.F32 R32, R8, R64, RZ ;  /* 0x000000400820723c */ /* 0x000fe200000018ff */
[----:B----4-:R-:W-:-:S04]  /*5e40*/  FFMA.FTZ R3, R86, c[0x0][0x2d0], -R0 ;  /* 0x0000b40056037a23 */ /* 0x010fc80000010800 */
[----:B------:R2:W4:Y:S02]  /*5e50*/  MUFU.EX2 R79, R3 ;  /* 0x00000003004f7308 */ /* 0x0005240000000800 */
[----:B------:R-:W-:Y:S01]  /*5e60*/  MOV R64, R97 ;  /* 0x0000006100407202 */ /* 0x000fe20000000f00 */
[C---:B------:R-:W-:Y:S01]  /*5e70*/  HMMA.16816.F32 R112, R4.reuse, R38, R28 ;  /* 0x000000260470723c */ /* 0x040fe2000000181c */
[----:B------:R-:W5:Y:S07]  /*5e80*/  LDSM.16.MT88.4 R28, [R232+0x9800] ;  /* 0x00980000e81c783b */ /* 0x000f6e0000004200 */
[----:B-1----:R-:W-:Y:S01]  /*5e90*/  HMMA.16816.F32 R136, R4, R52, R16 ;  /* 0x000000340488723c */ /* 0x002fe20000001810 */
[----:B--2---:R-:W-:-:S07]  /*5ea0*/  FFMA.FTZ R3, R85, c[0x0][0x2d0], -R0 ;  /* 0x0000b40055037a23 */ /* 0x004fce0000010800 */
[C---:B---3--:R-:W-:Y:S01]  /*5eb0*/  HMMA.16816.F32 R16, R8.reuse, R50, RZ ;  /* 0x000000320810723c */ /* 0x048fe200000018ff */
[----:B------:R1:W-:Y:S07]  /*5ec0*/  MUFU.EX2 R76, R3 ;  /* 0x00000003004c7308 */ /* 0x0003ee0000000800 */
[C---:B------:R-:W-:Y:S07]  /*5ed0*/  HMMA.16816.F32 R24, R8.reuse, R60, RZ ;  /* 0x0000003c0818723c */ /* 0x040fee00000018ff */
[----:B------:R-:W-:Y:S01]  /*5ee0*/  MOV R61, R92 ;  /* 0x0000005c003d7202 */ /* 0x000fe20000000f00 */
[----:B------:R-:W-:Y:S01]  /*5ef0*/  HMMA.16816.F32 R20, R8, R62, RZ ;  /* 0x0000003e0814723c */ /* 0x000fe200000018ff */
[----:B-1----:R-:W-:-:S04]  /*5f00*/  FFMA.FTZ R3, R84, c[0x0][0x2d0], -R0 ;  /* 0x0000b40054037a23 */ /* 0x002fc80000010800 */
[----:B------:R1:W2:Y:S03]  /*5f10*/  MUFU.EX2 R73, R3 ;  /* 0x0000000300497308 */ /* 0x0002a60000000800 */
[C---:B------:R-:W-:Y:S01]  /*5f20*/  HMMA.16816.F32 R152, R4.reuse, R36, R32 ;  /* 0x000000240498723c */ /* 0x040fe20000001820 */
[----:B------:R-:W3:Y:S07]  /*5f30*/  LDSM.16.MT88.4 R32, [R234+0x9000] ;  /* 0x00900000ea20783b */ /* 0x000eee0000004200 */
[----:B-----5:R-:W-:Y:S01]  /*5f40*/  HMMA.16816.F32 R120, R4, R30, R16 ;  /* 0x0000001e0478723c */ /* 0x020fe20000001810 */
[----:B------:R-:W5:Y:S01]  /*5f50*/  LDSM.16.MT88.4 R16, [R233+0x9000] ;  /* 0x00900000e910783b */ /* 0x000f620000004200 */
[----:B-1----:R-:W-:-:S06]  /*5f60*/  FFMA.FTZ R3, R81, c[0x0][0x2d0], -R2 ;  /* 0x0000b40051037a23 */ /* 0x002fcc0000010802 */
[C---:B------:R-:W-:Y:S01]  /*5f70*/  HMMA.16816.F32 R140, R4.reuse, R44, R24 ;  /* 0x0000002c048c723c */ /* 0x040fe20000001818 */
[----:B------:R1:W-:Y:S07]  /*5f80*/  MUFU.EX2 R65, R3 ;  /* 0x0000000300417308 */ /* 0x0003ee0000000800 */
[----:B------:R-:W-:Y:S08]  /*5f90*/  HMMA.16816.F32 R116, R4, R46, R20 ;  /* 0x0000002e0474723c */ /* 0x000ff00000001814 */
[----:B------:R-:W-:Y:S01]  /*5fa0*/  HMMA.16816.F32 R24, R8, R42, RZ ;  /* 0x0000002a0818723c */ /* 0x000fe200000018ff */
[----:B-1----:R-:W-:-:S04]  /*5fb0*/  FFMA.FTZ R3, R80, c[0x0][0x2d0], -R2 ;  /* 0x0000b40050037a23 */ /* 0x002fc80000010802 */
[----:B------:R1:W1:Y:S03]  /*5fc0*/  MUFU.EX2 R78, R3 ;  /* 0x00000003004e7308 */ /* 0x0002660000000800 */
[----:B------:R-:W-:Y:S01]  /*5fd0*/  HMMA.16816.F32 R20, R8, R48, RZ ;  /* 0x000000300814723c */ /* 0x000fe200000018ff */
[--C-:B-1----:R-:W-:Y:S11]  /*5fe0*/  FFMA.FTZ R3, R83, c[0x0][0x2d0], -R2.reuse ;  /* 0x0000b40053037a23 */ /* 0x102ff60000010802 */
[----:B------:R-:W-:Y:S04]  /*5ff0*/  @!UPT UIADD3 URZ, URZ, URZ, URZ ;  /* 0x0000003f3f3ff290 */ /* 0x000fe8000fffe03f */
[C---:B------:R-:W-:Y:S01]  /*6000*/  HMMA.16816.F32 R128, R4.reuse, R54, R24 ;  /* 0x000000360480723c */ /* 0x040fe20000001818 */
[----:B------:R1:W-:Y:S07]  /*6010*/  MUFU.EX2 R74, R3 ;  /* 0x00000003004a7308 */ /* 0x0003ee0000000800 */
[----:B------:R-:W-:Y:S01]  /*6020*/  HMMA.16816.F32 R124, R4, R28, R20 ;  /* 0x0000001c047c723c */ /* 0x000fe20000001814 */
[----:B------:R-:W2:Y:S07]  /*6030*/  LDSM.16.MT88.4 R28, [R234+0x9800] ;  /* 0x00980000ea1c783b */ /* 0x000eae0000004200 */
[----:B---3--:R-:W-:Y:S01]  /*6040*/  HMMA.16816.F32 R24, R8, R32, RZ ;  /* 0x000000200818723c */ /* 0x008fe200000018ff */
[----:B-1----:R-:W-:-:S04]  /*6050*/  FFMA.FTZ R3, R82, c[0x0][0x2d0], -R2 ;  /* 0x0000b40052037a23 */ /* 0x002fc80000010802 */
[----:B------:R1:W3:Y:S03]  /*6060*/  MUFU.EX2 R72, R3 ;  /* 0x0000000300487308 */ /* 0x0002e60000000800 */
[C---:B------:R-:W-:Y:S08]  /*6070*/  HMMA.16816.F32 R20, R8.reuse, R34, RZ ;  /* 0x000000220814723c */ /* 0x040ff000000018ff */
[----:B-----5:R-:W-:Y:S01]  /*6080*/  HMMA.16816.F32 R32, R8, R16, RZ ;  /* 0x000000100820723c */ /* 0x020fe200000018ff */
[----:B-1----:R-:W-:-:S07]  /*6090*/  FFMA.FTZ R3, R221, c[0x0][0x2d0], -R0 ;  /* 0x0000b400dd037a23 */ /* 0x002fce0000010800 */
[----:B------:R-:W-:Y:S01]  /*60a0*/  HMMA.16816.F32 R8, R8, R18, RZ ;  /* 0x000000120808723c */ /* 0x000fe200000018ff */
[----:B------:R-:W1:Y:S07]  /*60b0*/  LDSM.16.MT88.4 R16, [R233+0x9800] ;  /* 0x00980000e910783b */ /* 0x000e6e0000004200 */
[C---:B--2---:R-:W-:Y:S08]  /*60c0*/  HMMA.16816.F32 R108, R4.reuse, R28, R24 ;  /* 0x0000001c046c723c */ /* 0x044ff00000001818 */
[C---:B------:R-:W-:Y:S08]  /*60d0*/  HMMA.16816.F32 R96, R4.reuse, R30, R20 ;  /* 0x0000001e0460723c */ /* 0x040ff00000001814 */
[C---:B-1----:R-:W-:Y:S08]  /*60e0*/  HMMA.16816.F32 R92, R4.reuse, R16, R32 ;  /* 0x00000010045c723c */ /* 0x042ff00000001820 */
[----:B------:R-:W-:Y:S01]  /*60f0*/  HMMA.16816.F32 R16, R4, R18, R8 ;  /* 0x000000120410723c */ /* 0x000fe20000001808 */
[----:B------:R-:W1:Y:S06]  /*6100*/  LDSM.16.MT88.4 R8, [R231+0x1000] ;  /* 0x00100000e708783b */ /* 0x000e6c0000004200 */
[----:B----4-:R-:W-:-:S02]  /*6110*/  F2FP.PACK_AB R4, R79, R67 ;  /* 0x000000434f04723e */ /* 0x010fc400000000ff */
[----:B------:R-:W-:Y:S02]  /*6120*/  F2FP.PACK_AB R6, R73, R76 ;  /* 0x0000004c4906723e */ /* 0x000fe400000000ff */
[----:B------:R-:W-:Y:S02]  /*6130*/  F2FP.PACK_AB R5, R78, R65 ;  /* 0x000000414e05723e */ /* 0x000fe400000000ff */
[----:B---3--:R-:W-:-:S07]  /*6140*/  F2FP.PACK_AB R7, R72, R74 ;  /* 0x0000004a4807723e */ /* 0x008fce00000000ff */
[C---:B-1----:R-:W-:Y:S08]  /*6150*/  HMMA.16816.F32 R88, R4.reuse, R8, R88 ;  /* 0x000000080458723c */ /* 0x042ff00000001858 */
[C---:B------:R-:W-:Y:S01]  /*6160*/  HMMA.16816.F32 R52, R4.reuse, R10, R208 ;  /* 0x0000000a0434723c */ /* 0x040fe200000018d0 */
[----:B------:R-:W1:Y:S07]  /*6170*/  LDSM.16.MT88.4 R8, [R232+0x1000] ;  /* 0x00100000e808783b */ /* 0x000e6e0000004200 */
[C---:B-1----:R-:W-:Y:S07]  /*6180*/  HMMA.16816.F32 R84, R4.reuse, R8, R212 ;  /* 0x000000080454723c */ /* 0x042fee00000018d4 */
[----:B------:R-:W-:Y:S01]  /*6190*/  MOV R212, R71 ;  /* 0x0000004700d47202 */ /* 0x000fe20000000f00 */
[----:B------:R-:W-:Y:S01]  /*61a0*/  HMMA.16816.F32 R48, R4, R10, R204 ;  /* 0x0000000a0430723c */ /* 0x000fe200000018cc */
[----:B------:R-:W1:Y:S01]  /*61b0*/  LDSM.16.MT88.4 R8, [R234+0x1000] ;  /* 0x00100000ea08783b */ /* 0x000e620000004200 */
[----:B------:R-:W-:Y:S01]  /*61c0*/  IMAD.MOV.U32 R213, RZ, RZ, R68 ;  /* 0x000000ffffd57224 */ /* 0x000fe200078e0044 */
[----:B------:R-:W-:-:S02]  /*61d0*/  MOV R214, R64 ;  /* 0x0000004000d67202 */ /* 0x000fc40000000f00 */
[----:B------:R-:W-:Y:S02]  /*61e0*/  MOV R215, R56 ;  /* 0x0000003800d77202 */ /* 0x000fe40000000f00 */
[----:B------:R-:W-:Y:S01]  /*61f0*/  MOV R206, R66 ;  /* 0x0000004200ce7202 */ /* 0x000fe20000000f00 */
[----:B------:R-:W-:Y:S01]  /*6200*/  IMAD.MOV.U32 R204, RZ, RZ, R65 ;  /* 0x000000ffffcc7224 */ /* 0x000fe200078e0041 */
[----:B------:R-:W-:Y:S01]  /*6210*/  MOV R205, R67 ;  /* 0x0000004300cd7202 */ /* 0x000fe20000000f00 */
[----:B------:R-:W-:Y:S01]  /*6220*/  IMAD.MOV.U32 R207, RZ, RZ, R61 ;  /* 0x000000ffffcf7224 */ /* 0x000fe200078e003d */
[C---:B-1----:R-:W-:Y:S08]  /*6230*/  HMMA.16816.F32 R80, R4.reuse, R8, R200 ;  /* 0x000000080450723c */ /* 0x042ff000000018c8 */
[----:B------:R-:W-:Y:S01]  /*6240*/  HMMA.16816.F32 R44, R4, R10, R184 ;  /* 0x0000000a042c723c */ /* 0x000fe200000018b8 */
[----:B------:R-:W1:Y:S06]  /*6250*/  LDSM.16.MT88.4 R8, [R233+0x1000] ;  /* 0x00100000e908783b */ /* 0x000e6c0000004200 */
[----:B------:R-:W-:Y:S01]  /*6260*/  MOV R187, R79 ;  /* 0x0000004f00bb7202 */ /* 0x000fe20000000f00 */
[----:B------:R-:W-:Y:S01]  /*6270*/  IMAD.MOV.U32 R184, RZ, RZ, R77 ;  /* 0x000000ffffb87224 */ /* 0x000fe200078e004d */
[----:B------:R-:W-:-:S02]  /*6280*/  MOV R186, R78 ;  /* 0x0000004e00ba7202 */ /* 0x000fc40000000f00 */
[----:B------:R-:W-:Y:S02]  /*6290*/  MOV R185, R76 ;  /* 0x0000004c00b97202 */ /* 0x000fe40000000f00 */
[C---:B-1----:R-:W-:Y:S07]  /*62a0*/  HMMA.16816.F32 R76, R4.reuse, R8, R196 ;  /* 0x00000008044c723c */ /* 0x042fee00000018c4 */
[----:B------:R-:W-:Y:S01]  /*62b0*/  MOV R199, R75 ;  /* 0x0000004b00c77202 */ /* 0x000fe20000000f00 */
[----:B------:R-:W-:Y:S01]  /*62c0*/  HMMA.16816.F32 R40, R4, R10, R180 ;  /* 0x0000000a0428723c */ /* 0x000fe200000018b4 */
[----:B------:R-:W1:Y:S01]  /*62d0*/  LDSM.16.MT88.4 R8, [R231+0x4000] ;  /* 0x00400000e708783b */ /* 0x000e620000004200 */
[----:B------:R-:W-:Y:S01]  /*62e0*/  MOV R198, R74 ;  /* 0x0000004a00c67202 */ /* 0x000fe20000000f00 */
[----:B------:R-:W-:Y:S01]  /*62f0*/  IMAD.MOV.U32 R196, RZ, RZ, R72 ;  /* 0x000000ffffc47224 */ /* 0x000fe200078e0048 */
[----:B------:R-:W-:-:S04]  /*6300*/  MOV R197, R73 ;  /* 0x0000004900c57202 */ /* 0x000fc80000000f00 */
[C---:B-1----:R-:W-:Y:S08]  /*6310*/  HMMA.16816.F32 R72, R4.reuse, R8, R192 ;  /* 0x000000080448723c */ /* 0x042ff000000018c0 */
[----:B------:R-:W-:Y:S01]  /*6320*/  HMMA.16816.F32 R36, R4, R10, R176 ;  /* 0x0000000a0424723c */ /* 0x000fe200000018b0 */
[----:B------:R-:W1:Y:S01]  /*6330*/  LDSM.16.MT88.4 R8, [R232+0x4000] ;  /* 0x00400000e808783b */ /* 0x000e620000004200 */
[----:B------:R2:W-:Y:S05]  /*6340*/  MUFU.EX2 R179, R3 ;  /* 0x0000000300b37308 */ /* 0x0005ea0000000800 */
[----:B------:R-:W-:-:S02]  /*6350*/  MOV R177, R70 ;  /* 0x0000004600b17202 */ /* 0x000fc40000000f00 */
[----:B------:R-:W-:Y:S02]  /*6360*/  MOV R176, R69 ;  /* 0x0000004500b07202 */ /* 0x000fe40000000f00 */
[----:B------:R-:W-:Y:S01]  /*6370*/  MOV R178, R58 ;  /* 0x0000003a00b27202 */ /* 0x000fe20000000f00 */
[----:B--2---:R-:W-:-:S04]  /*6380*/  FFMA.FTZ R3, R220, c[0x0][0x2d0], -R0 ;  /* 0x0000b400dc037a23 */ /* 0x004fc80000010800 */
[----:B------:R2:W3:Y:S02]  /*6390*/  MUFU.EX2 R192, R3 ;  /* 0x0000000300c07308 */ /* 0x0004e40000000800 */
[----:B--2---:R-:W-:Y:S01]  /*63a0*/  FFMA.FTZ R3, R219, c[0x0][0x2d0], -R0 ;  /* 0x0000b400db037a23 */ /* 0x004fe20000010800 */
[C---:B-1----:R-:W-:Y:S07]  /*63b0*/  HMMA.16816.F32 R68, R4.reuse, R8, R188 ;  /* 0x000000080444723c */ /* 0x042fee00000018bc */
[----:B------:R-:W-:Y:S01]  /*63c0*/  MOV R191, R59 ;  /* 0x0000003b00bf7202 */ /* 0x000fe20000000f00 */
[----:B------:R-:W-:Y:S01]  /*63d0*/  HMMA.16816.F32 R32, R4, R10, R160 ;  /* 0x0000000a0420723c */ /* 0x000fe200000018a0 */
[----:B------:R-:W1:Y:S01]  /*63e0*/  LDSM.16.MT88.4 R8, [R234+0x4000] ;  /* 0x00400000ea08783b */ /* 0x000e620000004200 */
[----:B------:R-:W-:-:S06]  /*63f0*/  IMAD.MOV.U32 R190, RZ, RZ, R57 ;  /* 0x000000ffffbe7224 */ /* 0x000fcc00078e0039 */
[C---:B-1----:R-:W-:Y:S01]  /*6400*/  HMMA.16816.F32 R64, R4.reuse, R8, R172 ;  /* 0x000000080440723c */ /* 0x042fe200000018ac */
[----:B------:R1:W-:Y:S07]  /*6410*/  MUFU.EX2 R175, R3 ;  /* 0x0000000300af7308 */ /* 0x0003ee0000000800 */
[----:B------:R-:W-:Y:S01]  /*6420*/  HMMA.16816.F32 R28, R4, R10, R156 ;  /* 0x0000000a041c723c */ /* 0x000fe2000000189c */
[----:B------:R-:W2:Y:S01]  /*6430*/  LDSM.16.MT88.4 R8, [R233+0x4000] ;  /* 0x00400000e908783b */ /* 0x000ea20000004200 */
[----:B-1----:R-:W-:-:S02]  /*6440*/  FFMA.FTZ R3, R218, c[0x0][0x2d0], -R0 ;  /* 0x0000b400da037a23 */ /* 0x002fc40000010800 */
[----:B------:R-:W-:Y:S02]  /*6450*/  IMAD.MOV.U32 R218, RZ, RZ, R177 ;  /* 0x000000ffffda7224 */ /* 0x000fe400078e00b1 */
[----:B------:R1:W4:Y:S02]  /*6460*/  MUFU.EX2 R189, R3 ;  /* 0x0000000300bd7308 */ /* 0x0003240000000800 */
[----:B-1----:R-:W-:Y:S01]  /*6470*/  FFMA.FTZ R3, R217, c[0x0][0x2d0], -R2 ;  /* 0x0000b400d9037a23 */ /* 0x002fe20000010802 */
[----:B------:R-:W-:-:S05]  /*6480*/  MOV R217, R207 ;  /* 0x000000cf00d97202 */ /* 0x000fca0000000f00 */
[----:B------:R1:W-:Y:S01]  /*6490*/  MUFU.EX2 R219, R3 ;  /* 0x0000000300db7308 */ /* 0x0003e20000000800 */
[C---:B--2---:R-:W-:Y:S08]  /*64a0*/  HMMA.16816.F32 R60, R4.reuse, R8, R168 ;  /* 0x00000008043c723c */ /* 0x044ff000000018a8 */
[----:B------:R-:W-:Y:S01]  /*64b0*/  HMMA.16816.F32 R24, R4, R10, R148 ;  /* 0x0000000a0418723c */ /* 0x000fe20000001894 */
[----:B------:R-:W2:Y:S01]  /*64c0*/  LDSM.16.MT88.4 R8, [R231+0x7000] ;  /* 0x00700000e708783b */ /* 0x000ea20000004200 */
[----:B-1----:R-:W-:Y:S01]  /*64d0*/  FFMA.FTZ R3, R134, c[0x0][0x2d0], -R2 ;  /* 0x0000b40086037a23 */ /* 0x002fe20000010802 */
[----:B------:R-:W-:-:S03]  /*64e0*/  MOV R134, R206 ;  /* 0x000000ce00867202 */ /* 0x000fc60000000f00 */
[----:B------:R1:W5:Y:S02]  /*64f0*/  MUFU.EX2 R220, R3 ;  /* 0x0000000300dc7308 */ /* 0x0003640000000800 */
[----:B-1----:R-:W-:Y:S02]  /*6500*/  FFMA.FTZ R3, R216, c[0x0][0x2d0], -R2 ;  /* 0x0000b400d8037a23 */ /* 0x002fe40000010802 */
[----:B------:R-:W-:-:S04]  /*6510*/  IMAD.MOV.U32 R216, RZ, RZ, R205 ;  /* 0x000000ffffd87224 */ /* 0x000fc800078e00cd */
[----:B------:R1:W-:Y:S01]  /*6520*/  MUFU.EX2 R221, R3 ;  /* 0x0000000300dd7308 */ /* 0x0003e20000000800 */
[----:B--2---:R-:W-:Y:S01]  /*6530*/  HMMA.16816.F32 R56, R4, R8, R164 ;  /* 0x000000080438723c */ /* 0x004fe200000018a4 */
[----:B-1----:R-:W-:Y:S01]  /*6540*/  FFMA.FTZ R3, R133, c[0x0][0x2d0], -R2 ;  /* 0x0000b40085037a23 */ /* 0x002fe20000010802 */
[----:B------:R-:W-:-:S05]  /*6550*/  MOV R133, R199 ;  /* 0x000000c700857202 */ /* 0x000fca0000000f00 */
[----:B------:R1:W2:Y:S01]  /*6560*/  MUFU.EX2 R188, R3 ;  /* 0x0000000300bc7308 */ /* 0x0002a20000000800 */
[----:B------:R-:W-:Y:S01]  /*6570*/  HMMA.16816.F32 R20, R4, R10, R144 ;  /* 0x0000000a0414723c */ /* 0x000fe20000001890 */
[----:B------:R-:W2:Y:S01]  /*6580*/  LDSM.16.MT88.4 R8, [R232+0x7000] ;  /* 0x00700000e808783b */ /* 0x000ea20000004200 */
[----:B-1----:R-:W-:-:S06]  /*6590*/  MOV R3, R204 ;  /* 0x000000cc00037202 */ /* 0x002fcc0000000f00 */
        /* <DEDUP_REMOVED lines=20> */
[----:B------:R-:W1:Y:S06]  /*66e0*/  LDSM.16.MT88.4 R8, [R231+0x1800] ;  /* 0x00180000e708783b */ /* 0x000e6c0000004200 */
[----:B---3--:R-:W-:-:S02]  /*66f0*/  F2FP.PACK_AB R4, R192, R179 ;  /* 0x000000b3c004723e */ /* 0x008fc400000000ff */
[----:B----4-:R-:W-:Y:S02]  /*6700*/  F2FP.PACK_AB R6, R189, R175 ;  /* 0x000000afbd06723e */ /* 0x010fe400000000ff */
[----:B-----5:R-:W-:Y:S02]  /*6710*/  F2FP.PACK_AB R5, R220, R219 ;  /* 0x000000dbdc05723e */ /* 0x020fe400000000ff */
[----:B------:R-:W-:-:S07]  /*6720*/  F2FP.PACK_AB R7, R188, R221 ;  /* 0x000000ddbc07723e */ /* 0x000fce00000000ff */
        /* <DEDUP_REMOVED lines=9> */
[----:B------:R-:W-:Y:S02]  /*67c0*/  MOV R53, R196 ;  /* 0x000000c400357202 */ /* 0x000fe40000000f00 */
[----:B------:R-:W-:Y:S01]  /*67d0*/  MOV R55, R198 ;  /* 0x000000c600377202 */ /* 0x000fe20000000f00 */
[C---:B-1----:R-:W-:Y:S07]  /*67e0*/  HMMA.16816.F32 R208, R4.reuse, R8, R84 ;  /* 0x0000000804d0723c */ /* 0x042fee0000001854 */
[----:B------:R-:W-:Y:S01]  /*67f0*/  MOV R84, R192 ;  /* 0x000000c000547202 */ /* 0x000fe20000000f00 */
[----:B------:R-:W-:Y:S01]  /*6800*/  HMMA.16816.F32 R200, R4, R10, R48 ;  /* 0x0000000a04c8723c */ /* 0x000fe20000001830 */
[----:B------:R-:W1:Y:S01]  /*6810*/  LDSM.16.MT88.4 R8, [R234+0x1800] ;  /* 0x00180000ea08783b */ /* 0x000e620000004200 */
[----:B------:R-:W-:Y:S01]  /*6820*/  MOV R87, R178 ;  /* 0x000000b200577202 */ /* 0x000fe20000000f00 */
[----:B------:R-:W-:Y:S01]  /*6830*/  IMAD.MOV.U32 R85, RZ, RZ, R52 ;  /* 0x000000ffff557224 */ /* 0x000fe200078e0034 */
[----:B------:R-:W-:-:S02]  /*6840*/  MOV R86, R53 ;  /* 0x0000003500567202 */ /* 0x000fc40000000f00 */
[----:B------:R-:W-:Y:S02]  /*6850*/  MOV R52, R55 ;  /* 0x0000003700347202 */ /* 0x000fe40000000f00 */
[----:B------:R-:W-:Y:S02]  /*6860*/  MOV R49, R176 ;  /* 0x000000b000317202 */ /* 0x000fe40000000f00 */
[----:B------:R-:W-:Y:S02]  /*6870*/  MOV R51, R190 ;  /* 0x000000be00337202 */ /* 0x000fe40000000f00 */
[----:B------:R-:W-:Y:S02]  /*6880*/  MOV R50, R191 ;  /* 0x000000bf00327202 */ /* 0x000fe40000000f00 */
[----:B------:R-:W-:Y:S02]  /*6890*/  MOV R53, R89 ;  /* 0x0000005900357202 */ /* 0x000fe40000000f00 */
[----:B------:R-:W-:Y:S01]  /*68a0*/  MOV R55, R91 ;  /* 0x0000005b00377202 */ /* 0x000fe20000000f00 */
[C---:B-1----:R-:W-:Y:S07]  /*68b0*/  HMMA.16816.F32 R192, R4.reuse, R8, R80 ;  /* 0x0000000804c0723c */ /* 0x042fee0000001850 */
[----:B------:R-:W-:Y:S01]  /*68c0*/  MOV R83, R175 ;  /* 0x000000af00537202 */ /* 0x000fe20000000f00 */
[----:B------:R-:W-:Y:S01]  /*68d0*/  HMMA.16816.F32 R184, R4, R10, R44 ;  /* 0x0000000a04b8723c */ /* 0x000fe2000000182c */
[----:B------:R-:W1:Y:S01]  /*68e0*/  LDSM.16.MT88.4 R8, [R233+0x1800] ;  /* 0x00180000e908783b */ /* 0x000e620000004200 */
[----:B------:R-:W-:Y:S01]  /*68f0*/  MOV R82, R189 ;  /* 0x000000bd00527202 */ /* 0x000fe20000000f00 */
[----:B------:R-:W-:-:S05]  /*6900*/  IMAD.MOV.U32 R81, RZ, RZ, R188 ;  /* 0x000000ffff517224 */ /* 0x000fca00078e00bc */
        /* <DEDUP_REMOVED lines=15> */
[----:B------:R-:W-:Y:S01]  /*6a00*/  MOV R27, R87 ;  /* 0x00000057001b7202 */ /* 0x000fe20000000f00 */
[----:B------:R-:W-:Y:S01]  /*6a10*/  IMAD.MOV.U32 R26, RZ, RZ, R88 ;  /* 0x000000ffff1a7224 */ /* 0x000fe200078e0058 */
[----:B------:R-:W-:-:S02]  /*6a20*/  MOV R87, R54 ;  /* 0x0000003600577202 */ /* 0x000fc40000000f00 */
[----:B------:R-:W-:Y:S02]  /*6a30*/  MOV R54, R90 ;  /* 0x0000005a00367202 */ /* 0x000fe40000000f00 */
[----:B------:R-:W-:Y:S02]  /*6a40*/  MOV R24, R217 ;  /* 0x000000d900187202 */ /* 0x000fe40000000f00 */
[----:B------:R-:W-:Y:S01]  /*6a50*/  MOV R25, R218 ;  /* 0x000000da00197202 */ /* 0x000fe20000000f00 */
[C---:B-1----:R-:W-:Y:S08]  /*6a60*/  HMMA.16816.F32 R88, R4.reuse, R8, R56 ;  /* 0x000000080458723c */ /* 0x042ff00000001838 */
[----:B------:R-:W-:Y:S01]  /*6a70*/  HMMA.16816.F32 R60, R4, R10, R20 ;  /* 0x0000000a043c723c */ /* 0x000fe20000001814 */
[----:B------:R-:W1:Y:S06]  /*6a80*/  LDSM.16.MT88.4 R8, [R232+0x7800] ;  /* 0x00780000e808783b */ /* 0x000e6c0000004200 */
[----:B------:R-:W-:Y:S01]  /*6a90*/  IMAD.MOV.U32 R23, RZ, RZ, R49 ;  /* 0x000000ffff177224 */ /* 0x000fe200078e0031 */
[----:B------:R-:W-:-:S02]  /*6aa0*/  MOV R22, R50 ;  /* 0x0000003200167202 */ /* 0x000fc40000000f00 */
        /* <DEDUP_REMOVED lines=8> */
[----:B------:R-:W-:-:S03]  /*6b30*/  MOV R101, R83 ;  /* 0x0000005300657202 */ /* 0x000fc60000000f00 */
        /* <DEDUP_REMOVED lines=8> */
[----:B------:R-:W-:Y:S01]  /*6bc0*/  IMAD.MOV.U32 R154, RZ, RZ, R54 ;  /* 0x000000ffff9a7224 */ /* 0x000fe200078e0036 */
[----:B------:R-:W-:-:S02]  /*6bd0*/  MOV R153, R55 ;  /* 0x0000003700997202 */ /* 0x000fc40000000f00 */
[----:B------:R-:W-:Y:S01]  /*6be0*/  MOV R152, R3 ;  /* 0x0000000300987202 */ /* 0x000fe20000000f00 */
[----:B------:R-:W-:Y:S01]  /*6bf0*/  FFMA.FTZ R3, R236, c[0x0][0x2d0], -R0 ;  /* 0x0000b400ec037a23 */ /* 0x000fe20000010800 */
[----:B------:R-:W-:Y:S01]  /*6c00*/  MOV R112, R214 ;  /* 0x000000d600707202 */ /* 0x000fe20000000f00 */
[----:B------:R-:W-:Y:S01]  /*6c10*/  IMAD.MOV.U32 R114, RZ, RZ, R134 ;  /* 0x000000ffff727224 */ /* 0x000fe200078e0086 */
[----:B------:R-:W-:Y:S01]  /*6c20*/  MOV R115, R216 ;  /* 0x000000d800737202 */ /* 0x000fe20000000f00 */
[----:B------:R2:W-:Y:S01]  /*6c30*/  MUFU.EX2 R214, R3 ;  /* 0x0000000300d67308 */ /* 0x0005e20000000800 */
[----:B------:R-:W-:Y:S01]  /*6c40*/  IMAD.MOV.U32 R113, RZ, RZ, R213 ;  /* 0x000000ffff717224 */ /* 0x000fe200078e00d5 */
[----:B------:R-:W-:Y:S01]  /*6c50*/  MOV R236, R103 ;  /* 0x0000006700ec7202 */ /* 0x000fe20000000f00 */
[----:B--2---:R-:W-:Y:S01]  /*6c60*/  FFMA.FTZ R3, R235, c[0x0][0x2d0], -R0 ;  /* 0x0000b400eb037a23 */ /* 0x004fe20000010800 */
[----:B------:R-:W-:-:S04]  /*6c70*/  MOV R235, R102 ;  /* 0x0000006600eb7202 */ /* 0x000fc80000000f00 */
[----:B------:R2:W-:Y:S01]  /*6c80*/  MUFU.EX2 R216, R3 ;  /* 0x0000000300d87308 */ /* 0x0005e20000000800 */
[----:B-1----:R-:W-:Y:S01]  /*6c90*/  HMMA.16816.F32 R68, R4, R8, R148 ;  /* 0x000000080444723c */ /* 0x002fe20000001894 */
[----:B--2---:R-:W-:Y:S01]  /*6ca0*/  FFMA.FTZ R3, R227, c[0x0][0x2d0], -R0 ;  /* 0x0000b400e3037a23 */ /* 0x004fe20000010800 */
[----:B------:R-:W-:-:S06]  /*6cb0*/  MOV R227, R101 ;  /* 0x0000006500e37202 */ /* 0x000fcc0000000f00 */
[----:B------:R-:W-:Y:S01]  /*6cc0*/  HMMA.16816.F32 R56, R4, R10, R116 ;  /* 0x0000000a0438723c */ /* 0x000fe20000001874 */
[----:B------:R-:W1:Y:S01]  /*6cd0*/  LDSM.16.MT88.4 R8, [R231+0xa800] ;  /* 0x00a80000e708783b */ /* 0x000e620000004200 */
[----:B------:R2:W-:Y:S01]  /*6ce0*/  MUFU.EX2 R217, R3 ;  /* 0x0000000300d97308 */ /* 0x0005e20000000800 */
[----:B------:R-:W-:Y:S01]  /*6cf0*/  MOV R149, R133 ;  /* 0x0000008500957202 */ /* 0x000fe20000000f00 */
[----:B--2---:R-:W-:Y:S02]  /*6d00*/  FFMA.FTZ R3, R226, c[0x0][0x2d0], -R0 ;  /* 0x0000b400e2037a23 */ /* 0x004fe40000010800 */
[----:B------:R-:W-:-:S04]  /*6d10*/  IMAD.MOV.U32 R226, RZ, RZ, R100 ;  /* 0x000000ffffe27224 */ /* 0x000fc800078e0064 */
[----:B------:R2:W3:Y:S02]  /*6d20*/  MUFU.EX2 R218, R3 ;  /* 0x0000000300da7308 */ /* 0x0004e40000000800 */
[--C-:B--2---:R-:W-:Y:S01]  /*6d30*/  FFMA.FTZ R3, R225, c[0x0][0x2d0], -R2.reuse ;  /* 0x0000b400e1037a23 */ /* 0x104fe20000010802 */
[----:B------:R-:W-:Y:S01]  /*6d40*/  MOV R225, R107 ;  /* 0x0000006b00e17202 */ /* 0x000fe20000000f00 */
[C---:B-1----:R-:W-:Y:S04]  /*6d50*/  HMMA.16816.F32 R44, R4.reuse, R8, R144 ;  /* 0x00000008042c723c */ /* 0x042fe80000001890 */
[----:B------:R1:W-:Y:S04]  /*6d60*/  MUFU.EX2 R134, R3 ;  /* 0x0000000300867308 */ /* 0x0003e80000000800 */
[----:B------:R-:W-:Y:S01]  /*6d70*/  HMMA.16816.F32 R32, R4, R10, R136 ;  /* 0x0000000a0420723c */ /* 0x000fe20000001888 */
[----:B------:R-:W2:Y:S01]  /*6d80*/  LDSM.16.MT88.4 R8, [R232+0xa800] ;  /* 0x00a80000e808783b */ /* 0x000ea20000004200 */
[----:B-1----:R-:W-:Y:S01]  /*6d90*/  FFMA.FTZ R3, R222, c[0x0][0x2d0], -R2 ;  /* 0x0000b400de037a23 */ /* 0x002fe20000010802 */
[----:B------:R-:W-:-:S03]  /*6da0*/  MOV R222, R105 ;  /* 0x0000006900de7202 */ /* 0x000fc60000000f00 */
[----:B------:R1:W-:Y:S02]  /*6db0*/  MUFU.EX2 R213, R3 ;  /* 0x0000000300d57308 */ /* 0x0003e40000000800 */
[----:B-1----:R-:W-:Y:S02]  /*6dc0*/  FFMA.FTZ R3, R224, c[0x0][0x2d0], -R2 ;  /* 0x0000b400e0037a23 */ /* 0x002fe40000010802 */
[----:B------:R-:W-:Y:S01]  /*6dd0*/  IMAD.MOV.U32 R224, RZ, RZ, R104 ;  /* 0x000000ffffe07224 */ /* 0x000fe200078e0068 */
[C---:B--2---:R-:W-:Y:S01]  /*6de0*/  HMMA.16816.F32 R80, R4.reuse, R8, R140 ;  /* 0x000000080450723c */ /* 0x044fe2000000188c */
[----:B------:R-:W-:Y:S07]  /*6df0*/  LDSM.16.MT88.4 R140, [R231+0x2800] ;  /* 0x00280000e78c783b */ /* 0x000fee0000004200 */
[----:B------:R-:W-:Y:S01]  /*6e00*/  HMMA.16816.F32 R72, R4, R10, R128 ;  /* 0x0000000a0448723c */ /* 0x000fe20000001880 */
[----:B------:R-:W1:Y:S06]  /*6e10*/  LDSM.16.MT88.4 R8, [R234+0xa800] ;  /* 0x00a80000ea08783b */ /* 0x000e6c0000004200 */
[----:B------:R-:W-:Y:S01]  /*6e20*/  IMAD.MOV.U32 R129, RZ, RZ, R152 ;  /* 0x000000ffff817224 */ /* 0x000fe200078e0098 */
[----:B------:R-:W-:-:S02]  /*6e30*/  MOV R128, R153 ;  /* 0x0000009900807202 */ /* 0x000fc40000000f00 */
[----:B------:R-:W-:Y:S02]  /*6e40*/  MOV R131, R114 ;  /* 0x0000007200837202 */ /* 0x000fe40000000f00 */
[----:B------:R-:W-:Y:S01]  /*6e50*/  MOV R130, R115 ;  /* 0x0000007300827202 */ /* 0x000fe20000000f00 */
[C---:B-1----:R-:W-:Y:S08]  /*6e60*/  HMMA.16816.F32 R64, R4.reuse, R8, R108 ;  /* 0x000000080440723c */ /* 0x042ff0000000186c */
[C---:B------:R-:W-:Y:S01]  /*6e70*/  HMMA.16816.F32 R52, R4.reuse, R10, R96 ;  /* 0x0000000a0434723c */ /* 0x040fe20000001860 */
[----:B------:R-:W1:Y:S07]  /*6e80*/  LDSM.16.MT88.4 R8, [R233+0xa800] ;  /* 0x00a80000e908783b */ /* 0x000e6e0000004200 */
[C---:B-1----:R-:W-:Y:S08]  /*6e90*/  HMMA.16816.F32 R40, R4.reuse, R8, R92 ;  /* 0x000000080428723c */ /* 0x042ff0000000185c */
[----:B------:R-:W-:Y:S01]  /*6ea0*/  HMMA.16816.F32 R28, R4, R10, R16 ;  /* 0x0000000a041c723c */ /* 0x000fe20000001810 */
[----:B------:R-:W1:Y:S04]  /*6eb0*/  LDSM.16.MT88.4 R8, [R231+0x2000] ;  /* 0x00200000e708783b */ /* 0x000e680000004200 */
[----:B------:R-:W2:Y:S02]  /*6ec0*/  LDSM.16.MT88.4 R16, [R234+0x2000] ;  /* 0x00200000ea10783b */ /* 0x000ea40000004200 */
[----:B------:R-:W-:Y:S01]  /*6ed0*/  FFMA.FTZ R4, R223, c[0x0][0x2d0], -R2 ;  /* 0x0000b400df047a23 */ /* 0x000fe20000010802 */
[----:B---3--:R-:W-:Y:S01]  /*6ee0*/  F2FP.PACK_AB R6, R218, R217 ;  /* 0x000000d9da06723e */ /* 0x008fe200000000ff */
[----:B------:R-:W-:Y:S01]  /*6ef0*/  FADD.FTZ R5, R23, R22 ;  /* 0x0000001617057221 */ /* 0x000fe20000010000 */
[----:B------:R-:W-:Y:S01]  /*6f00*/  MOV R22, R27 ;  /* 0x0000001b00167202 */ /* 0x000fe20000000f00 */
[----:B------:R3:W4:Y:S01]  /*6f10*/  MUFU.EX2 R212, R4 ;  /* 0x0000000400d47308 */ /* 0x0007220000000800 */
[----:B------:R-:W-:Y:S01]  /*6f20*/  MOV R23, R15 ;  /* 0x0000000f00177202 */ /* 0x000fe20000000f00 */
[----:B------:R-:W-:Y:S01]  /*6f30*/  FADD.FTZ R25, R25, R5 ;  /* 0x0000000519197221 */ /* 0x000fe20000010000 */
[----:B------:R-:W-:Y:S01]  /*6f40*/  MOV R27, R14 ;  /* 0x0000000e001b7202 */ /* 0x000fe20000000f00 */
[--C-:B------:R-:W-:Y:S01]  /*6f50*/  FFMA.FTZ R15, R247, c[0x0][0x2d0], -R0.reuse ;  /* 0x0000b400f70f7a23 */ /* 0x100fe20000010800 */
[----:B------:R-:W-:Y:S01]  /*6f60*/  MOV R247, R155 ;  /* 0x0000009b00f77202 */ /* 0x000fe20000000f00 */
[----:B------:R-:W-:Y:S01]  /*6f70*/  FFMA.FTZ R14, R244, c[0x0][0x2d0], -R0 ;  /* 0x0000b400f40e7a23 */ /* 0x000fe20000010800 */
[----:B------:R-:W-:-:S02]  /*6f80*/  MOV R244, R154 ;  /* 0x0000009a00f47202 */ /* 0x000fc40000000f00 */
[----:B------:R-:W-:Y:S01]  /*6f90*/  MOV R223, R106 ;  /* 0x0000006a00df7202 */ /* 0x000fe20000000f00 */
[----:B------:R-:W-:Y:S01]  /*6fa0*/  MUFU.EX2 R15, R15 ;  /* 0x0000000f000f7308 */ /* 0x000fe20000000800 */
[----:B------:R-:W-:Y:S01]  /*6fb0*/  MOV R150, R27 ;  /* 0x0000001b00967202 */ /* 0x000fe20000000f00 */
[----:B---3--:R-:W-:Y:S01]  /*6fc0*/  FADD.FTZ R4, R113, R112 ;  /* 0x0000007071047221 */ /* 0x008fe20000010000 */
[----:B----4-:R-:W-:-:S03]  /*6fd0*/  F2FP.PACK_AB R5, R212, R134 ;  /* 0x00000086d405723e */ /* 0x010fc600000000ff */
[----:B------:R-:W-:Y:S02]  /*6fe0*/  FADD.FTZ R4, R215, R4 ;  /* 0x00000004d7047221 */ /* 0x000fe40000010000 */
[----:B------:R3:W4:Y:S02]  /*6ff0*/  MUFU.EX2 R215, R3 ;  /* 0x0000000300d77308 */ /* 0x0007240000000800 */
[----:B---3--:R-:W-:Y:S01]  /*7000*/  FADD.FTZ R3, R26, R4 ;  /* 0x000000041a037221 */ /* 0x008fe20000010000 */
[----:B------:R-:W-:Y:S01]  /*7010*/  F2FP.PACK_AB R4, R216, R214 ;  /* 0x000000d6d804723e */ /* 0x000fe200000000ff */
[----:B------:R-:W-:Y:S01]  /*7020*/  IMAD.MOV.U32 R26, RZ, RZ, R13 ;  /* 0x000000ffff1a7224 */ /* 0x000fe200078e000d */
[----:B----4-:R-:W-:Y:S01]  /*7030*/  F2FP.PACK_AB R7, R215, R213 ;  /* 0x000000d5d707723e */ /* 0x010fe200000000ff */
[--C-:B------:R-:W-:Y:S02]  /*7040*/  FFMA.FTZ R13, R238, c[0x0][0x2d0], -R0.reuse ;  /* 0x0000b400ee0d7a23 */ /* 0x100fe40000010800 */
[----:B------:R-:W-:Y:S01]  /*7050*/  FFMA.FTZ R0, R237, c[0x0][0x2d0], -R0 ;  /* 0x0000b400ed007a23 */ /* 0x000fe20000010800 */
[----:B------:R-:W-:Y:S01]  /*7060*/  MOV R237, R21 ;  /* 0x0000001500ed7202 */ /* 0x000fe20000000f00 */
[----:B------:R-:W-:Y:S01]  /*7070*/  IMAD.MOV.U32 R238, RZ, RZ, R20 ;  /* 0x000000ffffee7224 */ /* 0x000fe200078e0014 */
[----:B------:R-:W-:Y:S01]  /*7080*/  MUFU.EX2 R27, R13 ;  /* 0x0000000d001b7308 */ /* 0x000fe20000000800 */
[----:B-1----:R-:W-:Y:S01]  /*7090*/  HMMA.16816.F32 R136, R4, R8, R180 ;  /* 0x000000080488723c */ /* 0x002fe200000018b4 */
[----:B------:R-:W-:-:S02]  /*70a0*/  FADD.FTZ R24, R24, R3 ;  /* 0x0000000318187221 */ /* 0x000fc40000010000 */
[----:B------:R-:W-:Y:S02]  /*70b0*/  FFMA.FTZ R3, R249, c[0x0][0x2d0], -R2 ;  /* 0x0000b400f9037a23 */ /* 0x000fe40000010802 */
[----:B------:R-:W-:Y:S02]  /*70c0*/  IMAD.MOV.U32 R151, RZ, RZ, R26 ;  /* 0x000000ffff977224 */ /* 0x000fe400078e001a */
[----:B------:R-:W-:Y:S01]  /*70d0*/  MOV R183, R22 ;  /* 0x0000001600b77202 */ /* 0x000fe20000000f00 */
[C---:B------:R-:W-:Y:S01]  /*70e0*/  HMMA.16816.F32 R92, R4.reuse, R10, R160 ;  /* 0x0000000a045c723c */ /* 0x040fe200000018a0 */
[----:B------:R-:W-:Y:S01]  /*70f0*/  MOV R182, R23 ;  /* 0x0000001700b67202 */ /* 0x000fe20000000f00 */
[----:B------:R-:W1:Y:S01]  /*7100*/  LDSM.16.MT88.4 R8, [R233+0x2000] ;  /* 0x00200000e908783b */ /* 0x000e620000004200 */
[----:B------:R3:W4:Y:S03]  /*7110*/  MUFU.EX2 R133, R0 ;  /* 0x0000000000857308 */ /* 0x0007260000000800 */
[----:B------:R-:W5:Y:S02]  /*7120*/  LDSM.16.MT88.4 R20, [R232+0x2000] ;  /* 0x00200000e814783b */ /* 0x000f640000004200 */
[C---:B--2---:R-:W-:Y:S03]  /*7130*/  HMMA.16816.F32 R152, R4.reuse, R16, R192 ;  /* 0x000000100498723c */ /* 0x044fe600000018c0 */
[----:B------:R-:W2:Y:S05]  /*7140*/  MUFU.EX2 R26, R14 ;  /* 0x0000000e001a7308 */ /* 0x000eaa0000000800 */
[----:B------:R-:W-:Y:S01]  /*7150*/  HMMA.16816.F32 R100, R4, R18, R184 ;  /* 0x000000120464723c */ /* 0x000fe200000018b8 */
[----:B------:R-:W2:Y:S01]  /*7160*/  LDSM.16.MT88.4 R16, [R232+0x5000] ;  /* 0x00500000e810783b */ /* 0x000ea20000004200 */
[----:B---3--:R-:W-:-:S06]  /*7170*/  FFMA.FTZ R0, R251, c[0x0][0x2d0], -R2 ;  /* 0x0000b400fb007a23 */ /* 0x008fcc0000010802 */
[C---:B-1----:R-:W-:Y:S08]  /*7180*/  HMMA.16816.F32 R160, R4.reuse, R8, R176 ;  /* 0x0000000804a0723c */ /* 0x042ff000000018b0 */
[C---:B-----5:R-:W-:Y:S08]  /*7190*/  HMMA.16816.F32 R144, R4.reuse, R20, R208 ;  /* 0x000000140490723c */ /* 0x060ff000000018d0 */
[C---:B------:R-:W-:Y:S01]  /*71a0*/  HMMA.16816.F32 R96, R4.reuse, R22, R200 ;  /* 0x000000160460723c */ /* 0x040fe200000018c8 */
[----:B------:R-:W1:Y:S07]  /*71b0*/  LDSM.16.MT88.4 R20, [R231+0x5000] ;  /* 0x00500000e714783b */ /* 0x000e6e0000004200 */
[C---:B------:R-:W-:Y:S01]  /*71c0*/  HMMA.16816.F32 R104, R4.reuse, R10, R168 ;  /* 0x0000000a0468723c */ /* 0x040fe200000018a8 */
[----:B------:R-:W3:Y:S07]  /*71d0*/  LDSM.16.MT88.4 R8, [R234+0x5000] ;  /* 0x00500000ea08783b */ /* 0x000eee0000004200 */
[C---:B--2---:R-:W-:Y:S08]  /*71e0*/  HMMA.16816.F32 R176, R4.reuse, R16, R188 ;  /* 0x0000001004b0723c */ /* 0x044ff000000018bc */
[C---:B-1----:R-:W-:Y:S08]  /*71f0*/  HMMA.16816.F32 R168, R4.reuse, R20, R204 ;  /* 0x0000001404a8723c */ /* 0x042ff000000018cc */
[C---:B------:R-:W-:Y:S01]  /*7200*/  HMMA.16816.F32 R108, R4.reuse, R22, R196 ;  /* 0x00000016046c723c */ /* 0x040fe200000018c4 */
[----:B------:R-:W1:Y:S07]  /*7210*/  LDSM.16.MT88.4 R20, [R233+0x5000] ;  /* 0x00500000e914783b */ /* 0x000e6e0000004200 */
[C---:B------:R-:W-:Y:S01]  /*7220*/  HMMA.16816.F32 R204, R4.reuse, R18, R172 ;  /* 0x0000001204cc723c */ /* 0x040fe200000018ac */
[----:B------:R-:W2:Y:S04]  /*7230*/  LDSM.16.MT88.4 R16, [R231+0x8000] ;  /* 0x00800000e710783b */ /* 0x000ea80000004200 */
[----:B------:R-:W-:Y:S03]  /*7240*/  LDSM.16.MT88.4 R172, [R231+0x5800] ;  /* 0x00580000e7ac783b */ /* 0x000fe60000004200 */
[C---:B---3--:R-:W-:Y:S01]  /*7250*/  HMMA.16816.F32 R200, R4.reuse, R8, R164 ;  /* 0x0000000804c8723c */ /* 0x048fe200000018a4 */
[----:B------:R-:W-:Y:S07]  /*7260*/  LDSM.16.MT88.4 R164, [R233+0x2800] ;  /* 0x00280000e9a4783b */ /* 0x000fee0000004200 */
[C---:B------:R-:W-:Y:S01]  /*7270*/  HMMA.16816.F32 R196, R4.reuse, R10, R124 ;  /* 0x0000000a04c4723c */ /* 0x040fe2000000187c */
[----:B------:R-:W3:Y:S07]  /*7280*/  LDSM.16.MT88.4 R8, [R232+0x8000] ;  /* 0x00800000e808783b */ /* 0x000eee0000004200 */
[C---:B-1----:R-:W-:Y:S01]  /*7290*/  HMMA.16816.F32 R184, R4.reuse, R20, R156 ;  /* 0x0000001404b8723c */ /* 0x042fe2000000189c */
[----:B------:R-:W-:Y:S07]  /*72a0*/  LDSM.16.MT88.4 R156, [R234+0x2800] ;  /* 0x00280000ea9c783b */ /* 0x000fee0000004200 */
        /* <DEDUP_REMOVED lines=13> */
[----:B------:R-:W2:Y:S04]  /*7380*/  LDSM.16.MT88.4 R16, [R234+0xb000] ;  /* 0x00b00000ea10783b */ /* 0x000ea80000004200 */
[----:B------:R-:W-:Y:S03]  /*7390*/  LDSM.16.MT88.4 R56, [R234+0x5800] ;  /* 0x00580000ea38783b */ /* 0x000fe60000004200 */
[C---:B---3--:R-:W-:Y:S08]  /*73a0*/  HMMA.16816.F32 R44, R4.reuse, R8, R44 ;  /* 0x00000008042c723c */ /* 0x048ff0000000182c */
[C---:B------:R-:W-:Y:S01]  /*73b0*/  HMMA.16816.F32 R32, R4.reuse, R10, R32 ;  /* 0x0000000a0420723c */ /* 0x040fe20000001820 */
[----:B------:R-:W3:Y:S07]  /*73c0*/  LDSM.16.MT88.4 R8, [R233+0xb000] ;  /* 0x00b00000e908783b */ /* 0x000eee0000004200 */
[C---:B-1----:R-:W-:Y:S01]  /*73d0*/  HMMA.16816.F32 R36, R4.reuse, R20, R80 ;  /* 0x000000140424723c */ /* 0x042fe20000001850 */
[----:B------:R-:W-:Y:S07]  /*73e0*/  LDSM.16.MT88.4 R80, [R232+0x8800] ;  /* 0x00880000e850783b */ /* 0x000fee0000004200 */
[C---:B------:R-:W-:Y:S01]  /*73f0*/  HMMA.16816.F32 R20, R4.reuse, R22, R72 ;  /* 0x000000160414723c */ /* 0x040fe20000001848 */
[----:B------:R-:W1:Y:S07]  /*7400*/  LDSM.16.MT88.4 R72, [R231+0x8800] ;  /* 0x00880000e748783b */ /* 0x000e6e0000004200 */
[C---:B--2---:R-:W-:Y:S01]  /*7410*/  HMMA.16816.F32 R208, R4.reuse, R16, R64 ;  /* 0x0000001004d0723c */ /* 0x044fe20000001840 */
[----:B------:R-:W-:Y:S07]  /*7420*/  LDSM.16.MT88.4 R64, [R233+0x5800] ;  /* 0x00580000e940783b */ /* 0x000fee0000004200 */
[C---:B------:R-:W-:Y:S08]  /*7430*/  HMMA.16816.F32 R16, R4.reuse, R18, R52 ;  /* 0x000000120410723c */ /* 0x040ff00000001834 */
[C---:B---3--:R-:W-:Y:S07]  /*7440*/  HMMA.16816.F32 R40, R4.reuse, R8, R40 ;  /* 0x000000080428723c */ /* 0x048fee0000001828 */
[----:B------:R-:W-:Y:S01]  /*7450*/  IMAD.MOV.U32 R9, RZ, RZ, R130 ;  /* 0x000000ffff097224 */ /* 0x000fe200078e0082 */
[----:B------:R-:W-:Y:S01]  /*7460*/  HMMA.16816.F32 R28, R4, R10, R28 ;  /* 0x0000000a041c723c */ /* 0x000fe2000000181c */
[----:B------:R2:W-:Y:S01]  /*7470*/  MUFU.EX2 R7, R0 ;  /* 0x0000000000077308 */ /* 0x0005e20000000800 */
[----:B------:R-:W-:Y:S01]  /*7480*/  MOV R8, R131 ;  /* 0x0000008300087202 */ /* 0x000fe20000000f00 */
[----:B------:R-:W3:Y:S04]  /*7490*/  LDL R5, [R1+0x40] ;  /* 0x0000400001057983 */ /* 0x000ee80000100800 */
[----:B------:R-:W-:-:S02]  /*74a0*/  FADD.FTZ R4, R149, R25 ;  /* 0x0000001995047221 */ /* 0x000fc40000010000 */
[----:B------:R-:W-:Y:S02]  /*74b0*/  MUFU.EX2 R6, R3 ;  /* 0x0000000300067308 */ /* 0x000fe40000000800 */
[----:B------:R-:W-:Y:S02]  /*74c0*/  FADD.FTZ R4, R151, R4 ;  /* 0x0000000497047221 */ /* 0x000fe40000010000 */
[--C-:B--2---:R-:W-:Y:S02]  /*74d0*/  FFMA.FTZ R0, R250, c[0x0][0x2d0], -R2.reuse ;  /* 0x0000b400fa007a23 */ /* 0x104fe40000010802 */
[----:B------:R-:W-:Y:S02]  /*74e0*/  FFMA.FTZ R2, R248, c[0x0][0x2d0], -R2 ;  /* 0x0000b400f8027a23 */ /* 0x000fe40000010802 */
[----:B------:R2:W5:Y:S08]  /*74f0*/  MUFU.EX2 R14, R0 ;  /* 0x00000000000e7308 */ /* 0x0005700000000800 */
[----:B------:R1:W1:Y:S01]  /*7500*/  MUFU.EX2 R13, R2 ;  /* 0x00000002000d7308 */ /* 0x0002620000000800 */
[----:B--2---:R-:W-:Y:S01]  /*7510*/  FADD.FTZ R0, R150, R24 ;  /* 0x0000001896007221 */ /* 0x004fe20000010000 */
[----:B----4-:R-:W-:Y:S01]  /*7520*/  F2FP.PACK_AB R130, R133, R27 ;  /* 0x0000001b8582723e */ /* 0x010fe200000000ff */
[----:B------:R-:W-:Y:S02]  /*7530*/  LDSM.16.MT88.4 R148, [R232+0x2800] ;  /* 0x00280000e894783b */ /* 0x000fe40000004200 */
[----:B------:R-:W-:-:S02]  /*7540*/  FADD.FTZ R0, R182, R0 ;  /* 0x00000000b6007221 */ /* 0x000fc40000010000 */
[----:B-1----:R-:W-:Y:S02]  /*7550*/  FADD.FTZ R2, R183, R4 ;  /* 0x00000004b7027221 */ /* 0x002fe40000010000 */
[----:B------:R-:W-:Y:S01]  /*7560*/  FADD.FTZ R3, R237, R0 ;  /* 0x00000000ed037221 */ /* 0x000fe20000010000 */
[----:B------:R-:W-:Y:S01]  /*7570*/  MOV R237, R129 ;  /* 0x0000008100ed7202 */ /* 0x000fe20000000f00 */
[----:B------:R-:W-:Y:S01]  /*7580*/  FADD.FTZ R0, R238, R2 ;  /* 0x00000002ee007221 */ /* 0x000fe20000010000 */
[----:B------:R-:W-:Y:S01]  /*7590*/  MOV R238, R128 ;  /* 0x0000008000ee7202 */ /* 0x000fe20000000f00 */
[----:B------:R-:W-:Y:S01]  /*75a0*/  LDSM.16.MT88.4 R180, [R232+0x5800] ;  /* 0x00580000e8b4783b */ /* 0x000fe20000004200 */
[----:B------:R-:W-:Y:S02]  /*75b0*/  F2FP.PACK_AB R128, R26, R15 ;  /* 0x0000000f1a80723e */ /* 0x000fe400000000ff */
[----:B-----5:R-:W-:Y:S02]  /*75c0*/  F2FP.PACK_AB R129, R14, R7 ;  /* 0x000000070e81723e */ /* 0x020fe400000000ff */
[----:B------:R-:W-:-:S07]  /*75d0*/  F2FP.PACK_AB R131, R13, R6 ;  /* 0x000000060d83723e */ /* 0x000fce00000000ff */
[C---:B------:R-:W-:Y:S01]  /*75e0*/  HMMA.16816.F32 R68, R128.reuse, R72, R112 ;  /* 0x000000488044723c */ /* 0x040fe20000001870 */
[----:B------:R-:W1:Y:S07]  /*75f0*/  LDSM.16.MT88.4 R112, [R232+0xb800] ;  /* 0x00b80000e870783b */ /* 0x000e6e0000004200 */
[C---:B------:R-:W-:Y:S08]  /*7600*/  HMMA.16816.F32 R168, R128.reuse, R172, R168 ;  /* 0x000000ac80a8723c */ /* 0x040ff000000018a8 */
[C---:B------:R-:W-:Y:S08]  /*7610*/  HMMA.16816.F32 R172, R128.reuse, R174, R108 ;  /* 0x000000ae80ac723c */ /* 0x040ff0000000186c */
[C---:B-1----:R-:W-:Y:S08]  /*7620*/  HMMA.16816.F32 R108, R128.reuse, R112, R36 ;  /* 0x00000070806c723c */ /* 0x042ff00000001824 */
[----:B------:R-:W-:Y:S01]  /*7630*/  HMMA.16816.F32 R112, R128, R114, R20 ;  /* 0x000000728070723c */ /* 0x000fe20000001814 */
[----:B------:R-:W2:Y:S01]  /*7640*/  LDL.LU R20, [R1+0x4] ;  /* 0x0000040001147983 */ /* 0x000ea20000300800 */
[----:B------:R-:W-:-:S02]  /*7650*/  FADD.FTZ R0, R8, R0 ;  /* 0x0000000008007221 */ /* 0x000fc40000010000 */
[----:B------:R-:W-:Y:S02]  /*7660*/  FADD.FTZ R2, R9, R3 ;  /* 0x0000000309027221 */ /* 0x000fe40000010000 */
[----:B------:R-:W-:Y:S01]  /*7670*/  FADD.FTZ R0, R237, R0 ;  /* 0x00000000ed007221 */ /* 0x000fe20000010000 */
[----:B------:R-:W-:Y:S01]  /*7680*/  MOV R4, c[0x0][0x2c4] ;  /* 0x0000b10000047a02 */ /* 0x000fe20000000f00 */
[----:B------:R-:W-:Y:S01]  /*7690*/  FADD.FTZ R2, R238, R2 ;  /* 0x00000002ee027221 */ /* 0x000fe20000010000 */
[----:B------:R-:W-:Y:S01]  /*76a0*/  MOV R24, c[0x0][0x2ac] ;  /* 0x0000ab0000187a02 */ /* 0x000fe20000000f00 */
[----:B------:R-:W-:Y:S01]  /*76b0*/  FADD.FTZ R0, R244, R0 ;  /* 0x00000000f4007221 */ /* 0x000fe20000010000 */
[----:B------:R-:W-:Y:S01]  /*76c0*/  HMMA.16816.F32 R144, R128, R148, R144 ;  /* 0x000000948090723c */ /* 0x000fe20000001890 */
[----:B------:R-:W-:Y:S01]  /*76d0*/  FADD.FTZ R2, R247, R2 ;  /* 0x00000002f7027221 */ /* 0x000fe20000010000 */
[----:B------:R-:W-:Y:S01]  /*76e0*/  ISETP.NE.AND P1, PT, R4, 0x1, PT ;  /* 0x000000010400780c */ /* 0x000fe20003f25270 */
[----:B------:R-:W-:Y:S01]  /*76f0*/  FADD.FTZ R0, R224, R0 ;  /* 0x00000000e0007221 */ /* 0x000fe20000010000 */
[----:B------:R-:W-:Y:S01]  /*7700*/  LDSM.16.MT88.4 R8, [R233+0xb800] ;  /* 0x00b80000e908783b */ /* 0x000fe20000004200 */
[----:B------:R-:W-:-:S02]  /*7710*/  FADD.FTZ R2, R222, R2 ;  /* 0x00000002de027221 */ /* 0x000fc40000010000 */
[----:B------:R-:W-:Y:S02]  /*7720*/  FADD.FTZ R0, R223, R0 ;  /* 0x00000000df007221 */ /* 0x000fe40000010000 */
[----:B------:R-:W-:Y:S02]  /*7730*/  FADD.FTZ R2, R225, R2 ;  /* 0x00000002e1027221 */ /* 0x000fe40000010000 */
[----:B------:R-:W-:Y:S02]  /*7740*/  FADD.FTZ R0, R219, R0 ;  /* 0x00000000db007221 */ /* 0x000fe40000010000 */
[----:B------:R-:W-:Y:S02]  /*7750*/  FADD.FTZ R4, R226, R2 ;  /* 0x00000002e2047221 */ /* 0x000fe40000010000 */
[----:B------:R-:W-:Y:S02]  /*7760*/  FADD.FTZ R3, R220, R0 ;  /* 0x00000000dc037221 */ /* 0x000fe40000010000 */
[----:B------:R-:W-:Y:S01]  /*7770*/  IMAD R24, R24, c[0x0][0x1d0], RZ ;  /* 0x0000740018187a24 */ /* 0x000fe200078e02ff */
[C---:B------:R-:W-:Y:S01]  /*7780*/  HMMA.16816.F32 R148, R128.reuse, R150, R96 ;  /* 0x000000968094723c */ /* 0x040fe20000001860 */
[----:B------:R-:W1:Y:S07]  /*7790*/  LDSM.16.MT88.4 R96, [R233+0x8800] ;  /* 0x00880000e960783b */ /* 0x000e6e0000004200 */
[C---:B------:R-:W-:Y:S08]  /*77a0*/  HMMA.16816.F32 R160, R128.reuse, R164, R160 ;  /* 0x000000a480a0723c */ /* 0x040ff000000018a0 */
[C---:B------:R-:W-:Y:S08]  /*77b0*/  HMMA.16816.F32 R60, R128.reuse, R64, R184 ;  /* 0x00000040803c723c */ /* 0x040ff000000018b8 */
[C---:B------:R-:W-:Y:S01]  /*77c0*/  HMMA.16816.F32 R164, R128.reuse, R166, R104 ;  /* 0x000000a680a4723c */ /* 0x040fe20000001868 */
[----:B------:R-:W-:Y:S07]  /*77d0*/  LDSM.16.MT88.4 R104, [R231+0xb800] ;  /* 0x00b80000e768783b */ /* 0x000fee0000004200 */
[C---:B------:R-:W-:Y:S01]  /*77e0*/  HMMA.16816.F32 R64, R128.reuse, R66, R120 ;  /* 0x000000428040723c */ /* 0x040fe20000001878 */
[----:B------:R-:W-:Y:S07]  /*77f0*/  LDSM.16.MT88.4 R120, [R234+0xb800] ;  /* 0x00b80000ea78783b */ /* 0x000fee0000004200 */
[C---:B------:R-:W-:Y:S01]  /*7800*/  HMMA.16816.F32 R72, R128.reuse, R74, R88 ;  /* 0x0000004a8048723c */ /* 0x040fe20000001858 */
[----:B------:R-:W4:Y:S07]  /*7810*/  LDSM.16.MT88.4 R88, [R234+0x8800] ;  /* 0x00880000ea58783b */ /* 0x000f2e0000004200 */
[C---:B------:R-:W-:Y:S08]  /*7820*/  HMMA.16816.F32 R136, R128.reuse, R140, R136 ;  /* 0x0000008c8088723c */ /* 0x040ff00000001888 */
[C---:B------:R-:W-:Y:S08]  /*7830*/  HMMA.16816.F32 R140, R128.reuse, R142, R92 ;  /* 0x0000008e808c723c */ /* 0x040ff0000000185c */
[C---:B------:R-:W-:Y:S08]  /*7840*/  HMMA.16816.F32 R152, R128.reuse, R156, R152 ;  /* 0x0000009c8098723c */ /* 0x040ff00000001898 */
[C---:B-1----:R-:W-:Y:S08]  /*7850*/  HMMA.16816.F32 R92, R128.reuse, R96, R124 ;  /* 0x00000060805c723c */ /* 0x042ff0000000187c */
[C---:B------:R-:W-:Y:S08]  /*7860*/  HMMA.16816.F32 R156, R128.reuse, R158, R100 ;  /* 0x0000009e809c723c */ /* 0x040ff00000001864 */
[C---:B------:R-:W-:Y:S08]  /*7870*/  HMMA.16816.F32 R96, R128.reuse, R98, R116 ;  /* 0x000000628060723c */ /* 0x040ff00000001874 */
[----:B------:R-:W-:Y:S01]  /*7880*/  HMMA.16816.F32 R176, R128, R180, R176 ;  /* 0x000000b480b0723c */ /* 0x000fe200000018b0 */
[----:B---3--:R-:W-:Y:S01]  /*7890*/  @P1 IMAD.HI.U32 R2, R5, c[0x0][0x2c8], RZ ;  /* 0x0000b20005021a27 */ /* 0x008fe200078e00ff */
[----:B------:R-:W-:-:S03]  /*78a0*/  MOV R0, R5 ;  /* 0x0000000500007202 */ /* 0x000fc60000000f00 */
[----:B------:R-:W-:Y:S02]  /*78b0*/  FADD.FTZ R5, R227, R4 ;  /* 0x00000004e3057221 */ /* 0x000fe40000010000 */
[----:B------:R-:W-:Y:S01]  /*78c0*/  FADD.FTZ R4, R221, R3 ;  /* 0x00000003dd047221 */ /* 0x000fe20000010000 */
[----:B------:R-:W-:Y:S01]  /*78d0*/  @P1 SHF.R.U32.HI R0, RZ, c[0x0][0x2cc], R2 ;  /* 0x0000b300ff001a19 */ /* 0x000fe20000011602 */
[----:B------:R-:W-:Y:S02]  /*78e0*/  FADD.FTZ R3, R235, R5 ;  /* 0x00000005eb037221 */ /* 0x000fe40000010000 */
[----:B------:R-:W-:Y:S01]  /*78f0*/  FADD.FTZ R2, R236, R4 ;  /* 0x00000004ec027221 */ /* 0x000fe20000010000 */
[----:B------:R-:W-:Y:S01]  /*7900*/  IADD3 R4, R0, -c[0x0][0x168], R24 ;  /* 0x80005a0000047a10 */ /* 0x000fe20007ffe018 */
[----:B------:R-:W-:Y:S02]  /*7910*/  FADD.FTZ R3, R214, R3 ;  /* 0x00000003d6037221 */ /* 0x000fe40000010000 */
[----:B------:R-:W-:-:S02]  /*7920*/  FADD.FTZ R0, R134, R2 ;  /* 0x0000000286007221 */ /* 0x000fc40000010000 */
[----:B------:R-:W-:Y:S02]  /*7930*/  FADD.FTZ R2, R216, R3 ;  /* 0x00000003d8027221 */ /* 0x000fe40000010000 */
[----:B------:R-:W-:Y:S02]  /*7940*/  FADD.FTZ R0, R212, R0 ;  /* 0x00000000d4007221 */ /* 0x000fe40000010000 */
[----:B------:R-:W-:Y:S02]  /*7950*/  FADD.FTZ R2, R217, R2 ;  /* 0x00000002d9027221 */ /* 0x000fe40000010000 */
[----:B------:R-:W-:Y:S02]  /*7960*/  FADD.FTZ R0, R213, R0 ;  /* 0x00000000d5007221 */ /* 0x000fe40000010000 */
[----:B------:R-:W-:Y:S02]  /*7970*/  FADD.FTZ R2, R218, R2 ;  /* 0x00000002da027221 */ /* 0x000fe40000010000 */
[----:B------:R-:W-:-:S02]  /*7980*/  FADD.FTZ R0, R215, R0 ;  /* 0x00000000d7007221 */ /* 0x000fc40000010000 */
[----:B------:R-:W-:-:S04]  /*7990*/  IMAD.HI R3, R4, 0x2aaaaaab, RZ ;  /* 0x2aaaaaab04037827 */ /* 0x000fc800078e02ff */
[----:B------:R-:W-:Y:S02]  /*79a0*/  FADD.FTZ R0, R7, R0 ;  /* 0x0000000007007221 */ /* 0x000fe40000010000 */
[----:B------:R-:W-:Y:S01]  /*79b0*/  FADD.FTZ R2, R15, R2 ;  /* 0x000000020f027221 */ /* 0x000fe20000010000 */
[----:B------:R-:W-:Y:S01]  /*79c0*/  SHF.R.U32.HI R4, RZ, 0x1f, R3 ;  /* 0x0000001fff047819 */ /* 0x000fe20000011603 */
[----:B------:R-:W-:Y:S02]  /*79d0*/  FADD.FTZ R0, R14, R0 ;  /* 0x000000000e007221 */ /* 0x000fe40000010000 */
[----:B------:R-:W-:Y:S01]  /*79e0*/  FADD.FTZ R2, R26, R2 ;  /* 0x000000021a027221 */ /* 0x000fe20000010000 */
[----:B------:R-:W-:Y:S01]  /*79f0*/  LEA.HI.SX32 R3, R3, R4, 0x1c ;  /* 0x0000000403037211 */ /* 0x000fe200078fe2ff */
[----:B------:R-:W-:Y:S02]  /*7a00*/  FADD.FTZ R0, R6, R0 ;  /* 0x0000000006007221 */ /* 0x000fe40000010000 */
[----:B------:R-:W-:Y:S01]  /*7a10*/  FADD.FTZ R2, R27, R2 ;  /* 0x000000021b027221 */ /* 0x000fe20000010000 */
[----:B------:R-:W-:Y:S01]  /*7a20*/  IMNMX R3, RZ, R3, !PT ;  /* 0x00000003ff037217 */ /* 0x000fe20007800200 */
[----:B------:R-:W-:-:S02]  /*7a30*/  FADD.FTZ R0, R13, R0 ;  /* 0x000000000d007221 */ /* 0x000fc40000010000 */
[----:B------:R-:W-:Y:S02]  /*7a40*/  FADD.FTZ R2, R133, R2 ;  /* 0x0000000285027221 */ /* 0x000fe40000010000 */
[----:B------:R1:W-:Y:S04]  /*7a50*/  STL [R1+0x14], R3 ;  /* 0x0000140301007387 */ /* 0x0003e80000100800 */
[----:B------:R1:W-:Y:S04]  /*7a60*/  STL [R1+0xc], R0 ;  /* 0x00000c0001007387 */ /* 0x0003e80000100800 */
[----:B------:R1:W-:Y:S01]  /*7a70*/  STL [R1+0x8], R2 ;  /* 0x0000080201007387 */ /* 0x0003e20000100800 */
[C---:B------:R-:W-:Y:S08]  /*7a80*/  HMMA.16816.F32 R52, R128.reuse, R56, R200 ;  /* 0x000000388034723c */ /* 0x040ff000000018c8 */
[C---:B------:R-:W-:Y:S08]  /*7a90*/  HMMA.16816.F32 R76, R128.reuse, R80, R48 ;  /* 0x00000050804c723c */ /* 0x040ff00000001830 */
[C---:B----4-:R-:W-:Y:S08]  /*7aa0*/  HMMA.16816.F32 R84, R128.reuse, R88, R84 ;  /* 0x000000588054723c */ /* 0x050ff00000001854 */
[C---:B------:R-:W-:Y:S08]  /*7ab0*/  HMMA.16816.F32 R100, R128.reuse, R104, R44 ;  /* 0x000000688064723c */ /* 0x040ff0000000182c */
[----:B------:R-:W-:Y:S01]  /*7ac0*/  HMMA.16816.F32 R116, R128, R120, R208 ;  /* 0x000000788074723c */ /* 0x000fe200000018d0 */
[----:B--2---:R-:W-:-:S04]  /*7ad0*/  IADD3 R247, R20, -0x2, RZ ;  /* 0xfffffffe14f77810 */ /* 0x004fc80007ffe0ff */
[----:B------:R-:W-:-:S03]  /*7ae0*/  ISETP.GE.AND P0, PT, R247, R3, PT ;  /* 0x00000003f700720c */ /* 0x000fc60003f06270 */
        /* <DEDUP_REMOVED lines=8> */
[----:B------:R-:W-:Y:S03]  /*7b70*/  @!UPT UIADD3 URZ, URZ, URZ, URZ ;  /* 0x0000003f3f3ff290 */ /* 0x000fe6000fffe03f */
[----:B------:R-:W-:Y:S11]  /*7b80*/  @!P0 BRA `(.L_x_1476) ;  /* 0x0000595000008947 */ /* 0x000ff60003800000 */
[----:B-1----:R-:W-:Y:S02]  /*7b90*/  MOV R134, R12 ;  /* 0x0000000c00867202 */ /* 0x002fe40000000f00 */
[----:B------:R-:W-:-:S07]  /*7ba0*/  MOV R133, R132 ;  /* 0x0000008400857202 */ /* 0x000fce0000000f00 */
.L_x_1487:
[----:B------:R-:W-:Y:S04]  /*7bb0*/  DEPBAR.LE SB0, 0x0 ;  /* 0x000080000000791a */ /* 0x000fe80000000000 */
[----:B------:R-:W-:Y:S01]  /*7bc0*/  WARPSYNC 0xffffffff ;  /* 0xffffffff00007948 */ /* 0x000fe20003800000 */
[----:B------:R-:W-:Y:S01]  /*7bd0*/  BAR.SYNC.DEFER_BLOCKING 0x0 ;  /* 0x0000000000007b1d */ /* 0x000fe20000010000 */
[----:B------:R-:W-:Y:S05]  /*7be0*/  ISETP.GE.AND P0, PT, R247, RZ, PT ;  /* 0x000000fff700720c */ /* 0x000fea0003f06270 */
[----:B------:R1:W2:Y:S01]  /*7bf0*/  LDSM.16.M88.4 R48, [R239] ;  /* 0x00000000ef30783b */ /* 0x0002a20000000200 */
[----:B------:R-:W-:Y:S03]  /*7c00*/  BSSY B0, `(.L_x_1477) ;  /* 0x0000077000007945 */ /* 0x000fe60003800000 */
[----:B------:R1:W3:Y:S04]  /*7c10*/  LDSM.16.M88.4 R8, [R228] ;  /* 0x00000000e408783b */ /* 0x0002e80000000200 */
[----:B------:R1:W4:Y:S04]  /*7c20*/  LDSM.16.M88.4 R16, [R228+0x800] ;  /* 0x00080000e410783b */ /* 0x0003280000000200 */
[----:B------:R1:W1:Y:S04]  /*7c30*/  LDSM.16.M88.4 R24, [R228+0x1000] ;  /* 0x00100000e418783b */ /* 0x0002680000000200 */
[----:B------:R1:W1:Y:S04]  /*7c40*/  LDSM.16.M88.4 R32, [R228+0x1800] ;  /* 0x00180000e420783b */ /* 0x0002680000000200 */
[----:B------:R1:W1:Y:S04]  /*7c50*/  LDSM.16.M88.4 R40, [R228+0x2000] ;  /* 0x00200000e428783b */ /* 0x0002680000000200 */
[----:B------:R1:W1:Y:S04]  /*7c60*/  LDSM.16.M88.4 R184, [R228+0x2800] ;  /* 0x00280000e4b8783b */ /* 0x0002680000000200 */
[----:B------:R1:W1:Y:S04]  /*7c70*/  LDSM.16.M88.4 R188, [R240] ;  /* 0x00000000f0bc783b */ /* 0x0002680000000200 */
[----:B------:R1:W1:Y:S04]  /*7c80*/  LDSM.16.M88.4 R192, [R135] ;  /* 0x0000000087c0783b */ /* 0x0002680000000200 */
[----:B------:R1:W1:Y:S04]  /*7c90*/  LDSM.16.M88.4 R196, [R135+0x800] ;  /* 0x0008000087c4783b */ /* 0x0002680000000200 */
[----:B------:R1:W1:Y:S04]  /*7ca0*/  LDSM.16.M88.4 R200, [R135+0x1000] ;  /* 0x0010000087c8783b */ /* 0x0002680000000200 */
[----:B------:R1:W1:Y:S04]  /*7cb0*/  LDSM.16.M88.4 R204, [R135+0x1800] ;  /* 0x0018000087cc783b */ /* 0x0002680000000200 */
[----:B------:R1:W1:Y:S04]  /*7cc0*/  LDSM.16.M88.4 R208, [R135+0x2000] ;  /* 0x0020000087d0783b */ /* 0x0002680000000200 */
[----:B------:R1:W1:Y:S01]  /*7cd0*/  LDSM.16.M88.4 R212, [R135+0x2800] ;  /* 0x0028000087d4783b */ /* 0x0002620000000200 */
[----:B------:R-:W-:-:S05]  /*7ce0*/  @!P0 BRA `(.L_x_1478) ;  /* 0x0000068000008947 */ /* 0x000fca0003800000 */
[----:B--234-:R-:W-:Y:S01]  /*7cf0*/  SHF.R.S32.HI R0, RZ, 0x1f, R252 ;  /* 0x0000001fff007819 */ /* 0x01cfe200000114fc */
[----:B------:R-:W2:Y:S01]  /*7d00*/  LDL.64 R14, [R1+0x30] ;  /* 0x00003000010e7983 */ /* 0x000ea20000100a00 */
[C---:B------:R-:W-:Y:S01]  /*7d10*/  IADD3 R12, R245.reuse, 0xc0, RZ ;  /* 0x000000c0f50c7810 */ /* 0x040fe20007ffe0ff */
[----:B------:R-:W-:Y:S01]  /*7d20*/  IMAD.WIDE.U32 R2, R252, c[0x0][0x208], RZ ;  /* 0x00008200fc027a25 */ /* 0x000fe200078e00ff */
[----:B------:R-:W-:Y:S02]  /*7d30*/  SHF.R.S32.HI R4, RZ, 0x1f, R246 ;  /* 0x0000001fff047819 */ /* 0x000fe400000114f6 */
[C---:B------:R-:W-:Y:S01]  /*7d40*/  IADD3 R7, R245.reuse, 0xc0, RZ ;  /* 0x000000c0f5077810 */ /* 0x040fe20007ffe0ff */
[----:B------:R-:W3:Y:S01]  /*7d50*/  LDL R6, [R1+0x3c] ;  /* 0x00003c0001067983 */ /* 0x000ee20000100800 */
[----:B------:R-:W-:Y:S01]  /*7d60*/  SHF.R.S32.HI R12, RZ, 0x1f, R12 ;  /* 0x0000001fff0c7819 */ /* 0x000fe2000001140c */
[----:B------:R-:W-:Y:S01]  /*7d70*/  IMAD R0, R0, c[0x0][0x208], RZ ;  /* 0x0000820000007a24 */ /* 0x000fe200078e02ff */
[----:B------:R-:W-:Y:S01]  /*7d80*/  IADD3 R20, R245, 0x80, RZ ;  /* 0x00000080f5147810 */ /* 0x000fe20007ffe0ff */
[----:B------:R-:W-:Y:S02]  /*7d90*/  IMAD.SHL.U32 R31, R7, 0x2, RZ ;  /* 0x00000002071f7824 */ /* 0x000fe400078e00ff */
[----:B------:R-:W-:Y:S02]  /*7da0*/  IMAD R0, R252, c[0x0][0x20c], R0 ;  /* 0x00008300fc007a24 */ /* 0x000fe400078e0200 */
[----:B------:R-:W-:Y:S02]  /*7db0*/  IMAD.SHL.U32 R30, R20, 0x2, RZ ;  /* 0x00000002141e7824 */ /* 0x000fe400078e00ff */
[----:B------:R-:W-:Y:S02]  /*7dc0*/  IMAD.IADD R3, R3, 0x1, R0 ;  /* 0x0000000103037824 */ /* 0x000fe400078e0200 */
[----:B------:R-:W-:Y:S02]  /*7dd0*/  IMAD R0, R4, c[0x0][0x218], RZ ;  /* 0x0000860004007a24 */ /* 0x000fe400078e02ff */
[C---:B------:R-:W-:Y:S04]  /*7de0*/  IMAD.WIDE.U32 R2, R246.reuse, c[0x0][0x218], R2 ;  /* 0x00008600f6027a25 */ /* 0x040fe800078e0002 */
[----:B------:R-:W-:Y:S02]  /*7df0*/  IMAD R0, R246, c[0x0][0x21c], R0 ;  /* 0x00008700f6007a24 */ /* 0x000fe400078e0200 */
[----:B------:R-:W-:Y:S01]  /*7e00*/  IMAD.SHL.U32 R28, R245, 0x2, RZ ;  /* 0x00000002f51c7824 */ /* 0x000fe200078e00ff */
[----:B--2---:R-:W-:Y:S02]  /*7e10*/  IADD3 R5, P0, R14, R2, RZ ;  /* 0x000000020e057210 */ /* 0x004fe40007f1e0ff */
[----:B------:R-:W-:Y:S02]  /*7e20*/  SHF.L.U64.HI R14, R7, 0x1, R12 ;  /* 0x00000001070e7819 */ /* 0x000fe4000001020c */
[C---:B------:R-:W-:Y:S02]  /*7e30*/  IADD3 R7, R245.reuse, 0x80, RZ ;  /* 0x00000080f5077810 */ /* 0x040fe40007ffe0ff */
[C---:B------:R-:W-:Y:S02]  /*7e40*/  IADD3 R12, R245.reuse, 0x40, RZ ;  /* 0x00000040f50c7810 */ /* 0x040fe40007ffe0ff */
[----:B------:R-:W-:Y:S02]  /*7e50*/  SHF.R.S32.HI R7, RZ, 0x1f, R7 ;  /* 0x0000001fff077819 */ /* 0x000fe40000011407 */
[----:B------:R-:W-:Y:S02]  /*7e60*/  IADD3 R15, R245, 0x40, RZ ;  /* 0x00000040f50f7810 */ /* 0x000fe40007ffe0ff */
[----:B---3--:R-:W-:Y:S02]  /*7e70*/  IADD3.X R0, R6, R3, R0, P0, !PT ;  /* 0x0000000306007210 */ /* 0x008fe400007fe400 */
[----:B------:R-:W-:Y:S01]  /*7e80*/  LEA R6, P0, R5, c[0x0][0x1f8], 0x1 ;  /* 0x00007e0005067a11 */ /* 0x000fe200078008ff */
[----:B------:R-:W-:Y:S01]  /*7e90*/  IMAD.SHL.U32 R29, R15, 0x2, RZ ;  /* 0x000000020f1d7824 */ /* 0x000fe200078e00ff */
[----:B------:R-:W-:Y:S02]  /*7ea0*/  SHF.R.S32.HI R12, RZ, 0x1f, R12 ;  /* 0x0000001fff0c7819 */ /* 0x000fe4000001140c */
[----:B------:R-:W-:Y:S02]  /*7eb0*/  SHF.L.U64.HI R13, R20, 0x1, R7 ;  /* 0x00000001140d7819 */ /* 0x000fe40000010207 */
[----:B------:R-:W-:Y:S02]  /*7ec0*/  SHF.R.S32.HI R7, RZ, 0x1f, R245 ;  /* 0x0000001fff077819 */ /* 0x000fe400000114f5 */
[----:B------:R-:W-:Y:S02]  /*7ed0*/  LEA.HI.X R5, R5, c[0x0][0x1fc], R0, 0x1, P0 ;  /* 0x00007f0005057a11 */ /* 0x000fe400000f0c00 */
[----:B------:R-:W-:Y:S02]  /*7ee0*/  SHF.L.U64.HI R12, R15, 0x1, R12 ;  /* 0x000000010f0c7819 */ /* 0x000fe4000001020c */
[----:B------:R-:W-:Y:S01]  /*7ef0*/  SHF.L.U64.HI R7, R245, 0x1, R7 ;  /* 0x00000001f5077819 */ /* 0x000fe20000010207 */
[----:B------:R-:W-:-:S05]  /*7f00*/  BRA.DIV ~URZ, `(.L_x_1479) ;  /* 0x0000e9327f007947 */ /* 0x000fca000b800000 */
[----:B------:R2:W3:Y:S02]  /*7f10*/  SHFL.IDX PT, R4, R5, RZ, 0x181f ;  /* 0x00181fff05047589 */ /* 0x0004e400000e0000 */
.L_x_1538:
[----:B------:R-:W-:-:S05]  /*7f20*/  BRA.DIV ~URZ, `(.L_x_1480) ;  /* 0x0000e9827f007947 */ /* 0x000fca000b800000 */
[----:B------:R-:W4:Y:S01]  /*7f30*/  SHFL.IDX PT, R3, R6, RZ, 0x181f ;  /* 0x00181fff06037589 */ /* 0x000f2200000e0000 */
[C---:B------:R-:W-:Y:S02]  /*7f40*/  ISETP.GE.AND P4, PT, R245.reuse, c[0x0][0x1d4], PT ;  /* 0x00007500f5007a0c */ /* 0x040fe40003f86270 */
[C---:B------:R-:W-:Y:S01]  /*7f50*/  IADD3 R2, R245.reuse, 0x40, RZ ;  /* 0x00000040f5027810 */ /* 0x040fe20007ffe0ff */
[----:B------:R-:W5:Y:S01]  /*7f60*/  SHFL.IDX PT, R0, R6, 0x1, 0x181f ;  /* 0x00381f0006007f89 */ /* 0x000f6200000e0000 */
[C---:B------:R-:W-:Y:S02]  /*7f70*/  IADD3 R36, R245.reuse, 0xc0, RZ ;  /* 0x000000c0f5247810 */ /* 0x040fe40007ffe0ff */
[----:B------:R-:W-:Y:S02]  /*7f80*/  ISETP.GE.AND P3, PT, R2, c[0x0][0x1d4], PT ;  /* 0x0000750002007a0c */ /* 0x000fe40003f66270 */
[----:B------:R-:W-:Y:S02]  /*7f90*/  IADD3 R2, R245, 0x80, RZ ;  /* 0x00000080f5027810 */ /* 0x000fe40007ffe0ff */
[----:B------:R-:W-:Y:S02]  /*7fa0*/  ISETP.GE.AND P1, PT, R36, c[0x0][0x1d4], PT ;  /* 0x0000750024007a0c */ /* 0x000fe40003f26270 */
[----:B------:R-:W-:Y:S02]  /*7fb0*/  ISETP.GE.AND P2, PT, R2, c[0x0][0x1d4], PT ;  /* 0x0000750002007a0c */ /* 0x000fe40003f46270 */
[----:B------:R-:W2:Y:S01]  /*7fc0*/  SHFL.IDX PT, R2, R5, 0x1, 0x181f ;  /* 0x00381f0005027f89 */ /* 0x000ea200000e0000 */
[----:B------:R-:W-:Y:S02]  /*7fd0*/  SEL R15, RZ, 0x10, P4 ;  /* 0x00000010ff0f7807 */ /* 0x000fe40002000000 */
[C---:B----4-:R-:W-:Y:S05]  /*7fe0*/  IADD3 R20, P0, R3.reuse, R28, RZ ;  /* 0x0000001c03147210 */ /* 0x050fea0007f1e0ff */
[C---:B---3--:R-:W-:Y:S05]  /*7ff0*/  IMAD.X R21, R4.reuse, 0x1, R7, P0 ;  /* 0x0000000104157824 */ /* 0x048fea00000e0607 */
[----:B------:R3:W-:Y:S02]  /*8000*/  LDGSTS.E.BYPASS.LTC128B.128 [R243+0x100], [R20.64], !P4 ;  /* 0x0010000014f37fae */ /* 0x0007e4000e101d46 */
[C---:B---3--:R-:W-:Y:S05]  /*8010*/  IADD3 R20, P0, R3.reuse, R29, RZ ;  /* 0x0000001d03147210 */ /* 0x048fea0007f1e0ff */
[C---:B------:R-:W-:Y:S05]  /*8020*/  IMAD.X R21, R4.reuse, 0x1, R12, P0 ;  /* 0x0000000104157824 */ /* 0x040fea00000e060c */
[----:B------:R3:W-:Y:S02]  /*8030*/  LDGSTS.E.BYPASS.LTC128B.128 [R243+0x3100], [R20.64], !P3 ;  /* 0x0310000014f37fae */ /* 0x0007e4000d901d46 */
[C---:B---3--:R-:W-:Y:S05]  /*8040*/  IADD3 R20, P0, R3.reuse, R30, RZ ;  /* 0x0000001e03147210 */ /* 0x048fea0007f1e0ff */
[C---:B------:R-:W-:Y:S01]  /*8050*/  IMAD.X R21, R4.reuse, 0x1, R13, P0 ;  /* 0x0000000104157824 */ /* 0x040fe200000e060d */
[----:B------:R-:W-:Y:S04]  /*8060*/  IADD3 R22, P0, R3, R31, RZ ;  /* 0x0000001f03167210 */ /* 0x000fe80007f1e0ff */
[----:B------:R5:W-:Y:S01]  /*8070*/  LDGSTS.E.BYPASS.LTC128B.128 [R243+0x6100], [R20.64], !P2 ;  /* 0x0610000014f37fae */ /* 0x000be2000d101d46 */
[----:B------:R-:W-:Y:S03]  /*8080*/  IMAD.X R23, R4, 0x1, R14, P0 ;  /* 0x0000000104177824 */ /* 0x000fe600000e060e */
[----:B------:R3:W4:Y:S04]  /*8090*/  SHFL.IDX PT, R4, R5, 0x2, 0x181f ;  /* 0x00581f0005047f89 */ /* 0x00072800000e0000 */
[----:B------:R1:W-:Y:S01]  /*80a0*/  LDGSTS.E.BYPASS.LTC128B.128 [R243+0x9100], [R22.64], !P1 ;  /* 0x0910000016f37fae */ /* 0x0003e2000c901d46 */
[----:B-----5:R-:W-:Y:S05]  /*80b0*/  IADD3 R20, P0, R0, R28, RZ ;  /* 0x0000001c00147210 */ /* 0x020fea0007f1e0ff */
[----:B--2---:R-:W-:Y:S05]  /*80c0*/  IMAD.X R21, R2, 0x1, R7, P0 ;  /* 0x0000000102157824 */ /* 0x004fea00000e0607 */
[----:B------:R2:W-:Y:S02]  /*80d0*/  LDGSTS.E.BYPASS.LTC128B.128 [R243+0x1100], [R20.64], !P4 ;  /* 0x0110000014f37fae */ /* 0x0005e4000e101d46 */
[----:B--2---:R-:W-:Y:S05]  /*80e0*/  IADD3 R20, P0, R0, R29, RZ ;  /* 0x0000001d00147210 */ /* 0x004fea0007f1e0ff */
[----:B------:R-:W-:Y:S01]  /*80f0*/  IMAD.X R21, R2, 0x1, R12, P0 ;  /* 0x0000000102157824 */ /* 0x000fe200000e060c */
[----:B-1----:R-:W-:Y:S04]  /*8100*/  IADD3 R22, P0, R0, R30, RZ ;  /* 0x0000001e00167210 */ /* 0x002fe80007f1e0ff */
[----:B------:R1:W-:Y:S01]  /*8110*/  LDGSTS.E.BYPASS.LTC128B.128 [R243+0x4100], [R20.64], !P3 ;  /* 0x0410000014f37fae */ /* 0x0003e2000d901d46 */
[----:B------:R-:W-:Y:S05]  /*8120*/  IMAD.X R23, R2, 0x1, R13, P0 ;  /* 0x0000000102177824 */ /* 0x000fea00000e060d */
[----:B------:R2:W-:Y:S01]  /*8130*/  LDGSTS.E.BYPASS.LTC128B.128 [R243+0x7100], [R22.64], !P2 ;  /* 0x0710000016f37fae */ /* 0x0005e2000d101d46 */
[----:B-1----:R-:W-:Y:S03]  /*8140*/  IADD3 R20, P0, R0, R31, RZ ;  /* 0x0000001f00147210 */ /* 0x002fe60007f1e0ff */
[----:B------:R3:W1:Y:S02]  /*8150*/  SHFL.IDX PT, R0, R6, 0x2, 0x181f ;  /* 0x00581f0006007f89 */ /* 0x00066400000e0000 */
[----:B------:R-:W-:Y:S01]  /*8160*/  IMAD.X R21, R2, 0x1, R14, P0 ;  /* 0x0000000102157824 */ /* 0x000fe200000e060e */
[----:B--2---:R-:W-:Y:S02]  /*8170*/  SEL R23, RZ, 0x10, P2 ;  /* 0x00000010ff177807 */ /* 0x004fe40001000000 */
[----:B------:R-:W-:Y:S02]  /*8180*/  SEL R22, RZ, 0x10, P1 ;  /* 0x00000010ff167807 */ /* 0x000fe40000800000 */
[----:B------:R2:W-:Y:S02]  /*8190*/  LDGSTS.E.BYPASS.LTC128B.128 [R243+0xa100], [R20.64], !P1 ;  /* 0x0a10000014f37fae */ /* 0x0005e4000c901d46 */
[----:B--2---:R-:W-:Y:S02]  /*81a0*/  SEL R20, RZ, 0x10, P3 ;  /* 0x00000010ff147807 */ /* 0x004fe40001800000 */
.L_x_1539:
[C---:B-1-34-:R-:W-:Y:S02]  /*81b0*/  ISETP.NE.U32.AND P2, PT, R15.reuse, RZ, PT ;  /* 0x000000ff0f00720c */ /* 0x05afe40003f45070 */
[----:B------:R-:W-:Y:S02]  /*81c0*/  IADD3 R15, -R15, 0x10, RZ ;  /* 0x000000100f0f7810 */ /* 0x000fe40007ffe1ff */
[C---:B------:R-:W-:Y:S02]  /*81d0*/  ISETP.NE.U32.AND P3, PT, R20.reuse, RZ, PT ;  /* 0x000000ff1400720c */ /* 0x040fe40003f65070 */
[----:B------:R-:W-:Y:S02]  /*81e0*/  LOP3.LUT R15, R15, 0xf, RZ, 0xc0, !PT ;  /* 0x0000000f0f0f7812 */ /* 0x000fe400078ec0ff */
[----:B------:R-:W-:Y:S02]  /*81f0*/  IADD3 R20, -R20, 0x10, RZ ;  /* 0x0000001014147810 */ /* 0x000fe40007ffe1ff */
[----:B------:R-:W-:Y:S02]  /*8200*/  IADD3 R2, P1, P0, R15, R0, R28 ;  /* 0x000000000f027210 */ /* 0x000fe4000783e01c */
[----:B------:R-:W-:Y:S02]  /*8210*/  LOP3.LUT R20, R20, 0xf, RZ, 0xc0, !PT ;  /* 0x0000000f14147812 */ /* 0x000fe400078ec0ff */
[----:B------:R-:W-:Y:S02]  /*8220*/  IADD3.X R3, RZ, R4, R7, P1, P0 ;  /* 0x00000004ff037210 */ /* 0x000fe40000fe0407 */
[C---:B------:R-:W-:Y:S02]  /*8230*/  IADD3 R6, -R23.reuse, 0x10, RZ ;  /* 0x0000001017067810 */ /* 0x040fe40007ffe1ff */
[----:B------:R-:W-:Y:S01]  /*8240*/  IADD3 R20, P1, P0, R20, R0, R29 ;  /* 0x0000000014147210 */ /* 0x000fe2000783e01d */
[----:B------:R-:W-:Y:S01]  /*8250*/  @!PT LDS RZ, [RZ] ;  /* 0x00000000fffff984 */ /* 0x000fe20000000800 */
[----:B------:R-:W-:Y:S01]  /*8260*/  @!PT LDS RZ, [RZ] ;  /* 0x00000000fffff984 */ /* 0x000fe20000000800 */
[----:B------:R-:W-:Y:S01]  /*8270*/  @!PT LDS RZ, [RZ] ;  /* 0x00000000fffff984 */ /* 0x000fe20000000800 */
[----:B------:R1:W-:Y:S01]  /*8280*/  LDGSTS.E.BYPASS.LTC128B.128.ZFILL [R243+0x2100], [R2.64], P2 ;  /* 0x0210000002f37fae */ /* 0x0003e20009141d46 */
[----:B------:R-:W-:Y:S02]  /*8290*/  LOP3.LUT R6, R6, 0xf, RZ, 0xc0, !PT ;  /* 0x0000000f06067812 */ /* 0x000fe400078ec0ff */
[----:B------:R-:W-:Y:S02]  /*82a0*/  IADD3.X R21, RZ, R4, R12, P1, P0 ;  /* 0x00000004ff157210 */ /* 0x000fe40000fe040c */
[----:B------:R-:W-:Y:S02]  /*82b0*/  IADD3 R6, P1, P0, R6, R0, R30 ;  /* 0x0000000006067210 */ /* 0x000fe4000783e01e */
[----:B------:R-:W-:Y:S01]  /*82c0*/  ISETP.NE.U32.AND P2, PT, R23, RZ, PT ;  /* 0x000000ff1700720c */ /* 0x000fe20003f45070 */
[----:B------:R2:W-:Y:S01]  /*82d0*/  LDGSTS.E.BYPASS.LTC128B.128.ZFILL [R243+0x5100], [R20.64], P3 ;  /* 0x0510000014f37fae */ /* 0x0005e20009941d46 */
[----:B------:R-:W-:Y:S11]  /*82e0*/  IADD3.X R7, RZ, R4, R13, P1, P0 ;  /* 0x00000004ff077210 */ /* 0x000ff60000fe040d */
        /* <DEDUP_REMOVED lines=8> */
.L_x_1478:
[----:B--234-:R-:W-:Y:S05]  /*8370*/  BSYNC B0 ;  /* 0x0000000000007941 */ /* 0x01cfea0003800000 */
.L_x_1477:
[----:B------:R-:W0:Y:S01]  /*8380*/  LDGDEPBAR ;  /* 0x00000000000079af */ /* 0x000e220000000000 */
[----:B------:R-:W-:Y:S01]  /*8390*/  WARPSYNC 0xffffffff ;  /* 0xffffffff00007948 */ /* 0x000fe20003800000 */
[C---:B------:R-:W-:Y:S01]  /*83a0*/  HMMA.16816.F32 R4, R48.reuse, R8, RZ ;  /* 0x000000083004723c */ /* 0x040fe200000018ff */
[----:B------:R-:W-:Y:S02]  /*83b0*/  BSSY B0, `(.L_x_1481) ;  /* 0x0000201000007945 */ /* 0x000fe40003800000 */
[----:B------:R-:W-:Y:S05]  /*83c0*/  ISETP.GE.AND P0, PT, R247, 0x1, PT ;  /* 0x00000001f700780c */ /* 0x000fea0003f06270 */
[C---:B------:R-:W-:Y:S08]  /*83d0*/  HMMA.16816.F32 R8, R48.reuse, R10, RZ ;  /* 0x0000000a3008723c */ /* 0x040ff000000018ff */
[C---:B------:R-:W-:Y:S08]  /*83e0*/  HMMA.16816.F32 R12, R48.reuse, R16, RZ ;  /* 0x00000010300c723c */ /* 0x040ff000000018ff */
[C---:B------:R-:W-:Y:S08]  /*83f0*/  HMMA.16816.F32 R16, R48.reuse, R18, RZ ;  /* 0x000000123010723c */ /* 0x040ff000000018ff */
[C---:B-1----:R-:W-:Y:S08]  /*8400*/  HMMA.16816.F32 R20, R48.reuse, R24, RZ ;  /* 0x000000183014723c */ /* 0x042ff000000018ff */
[C---:B------:R-:W-:Y:S08]  /*8410*/  HMMA.16816.F32 R24, R48.reuse, R26, RZ ;  /* 0x0000001a3018723c */ /* 0x040ff000000018ff */
[C---:B------:R-:W-:Y:S08]  /*8420*/  HMMA.16816.F32 R28, R48.reuse, R32, RZ ;  /* 0x00000020301c723c */ /* 0x040ff000000018ff */
[C---:B------:R-:W-:Y:S08]  /*8430*/  HMMA.16816.F32 R32, R48.reuse, R34, RZ ;  /* 0x000000223020723c */ /* 0x040ff000000018ff */
[C---:B------:R-:W-:Y:S08]  /*8440*/  HMMA.16816.F32 R36, R48.reuse, R40, RZ ;  /* 0x000000283024723c */ /* 0x040ff000000018ff */
[C---:B------:R-:W-:Y:S08]  /*8450*/  HMMA.16816.F32 R40, R48.reuse, R42, RZ ;  /* 0x0000002a3028723c */ /* 0x040ff000000018ff */
[C---:B------:R-:W-:Y:S08]  /*8460*/  HMMA.16816.F32 R44, R48.reuse, R184, RZ ;  /* 0x000000b8302c723c */ /* 0x040ff000000018ff */
[----:B------:R-:W-:Y:S01]  /*8470*/  HMMA.16816.F32 R48, R48, R186, RZ ;  /* 0x000000ba3030723c */ /* 0x000fe200000018ff */
[----:B------:R-:W-:Y:S07]  /*8480*/  LDSM.16.M88.4 R184, [R242] ;  /* 0x00000000f2b8783b */ /* 0x000fee0000000200 */
[C---:B------:R-:W-:Y:S08]  /*8490*/  HMMA.16816.F32 R4, R188.reuse, R192, R4 ;  /* 0x000000c0bc04723c */ /* 0x040ff00000001804 */
        /* <DEDUP_REMOVED lines=19> */
[----:B------:R-:W-:Y:S07]  /*85d0*/  LDSM.16.M88.4 R192, [R229+-0x9000] ;  /* 0xff700000e5c0783b */ /* 0x000fee0000000200 */
[C---:B--2---:R-:W-:Y:S08]  /*85e0*/  HMMA.16816.F32 R12, R184.reuse, R196, R12 ;  /* 0x000000c4b80c723c */ /* 0x044ff0000000180c */
[C---:B------:R-:W-:Y:S01]  /*85f0*/  HMMA.16816.F32 R16, R184.reuse, R198, R16 ;  /* 0x000000c6b810723c */ /* 0x040fe20000001810 */
[----:B------:R-:W-:Y:S07]  /*8600*/  LDSM.16.M88.4 R196, [R229+-0x8800] ;  /* 0xff780000e5c4783b */ /* 0x000fee0000000200 */
[C---:B---3--:R-:W-:Y:S08]  /*8610*/  HMMA.16816.F32 R20, R184.reuse, R200, R20 ;  /* 0x000000c8b814723c */ /* 0x048ff00000001814 */
[C---:B------:R-:W-:Y:S01]  /*8620*/  HMMA.16816.F32 R24, R184.reuse, R202, R24 ;  /* 0x000000cab818723c */ /* 0x040fe20000001818 */
[----:B------:R-:W-:Y:S07]  /*8630*/  LDSM.16.M88.4 R200, [R229+-0x8000] ;  /* 0xff800000e5c8783b */ /* 0x000fee0000000200 */
[C---:B----4-:R-:W-:Y:S08]  /*8640*/  HMMA.16816.F32 R28, R184.reuse, R204, R28 ;  /* 0x000000ccb81c723c */ /* 0x050ff0000000181c */
[C---:B------:R-:W-:Y:S01]  /*8650*/  HMMA.16816.F32 R32, R184.reuse, R206, R32 ;  /* 0x000000ceb820723c */ /* 0x040fe20000001820 */
[----:B------:R-:W-:Y:S07]  /*8660*/  LDSM.16.M88.4 R204, [R229+-0x7800] ;  /* 0xff880000e5cc783b */ /* 0x000fee0000000200 */
[C---:B-----5:R-:W-:Y:S08]  /*8670*/  HMMA.16816.F32 R36, R184.reuse, R188, R36 ;  /* 0x000000bcb824723c */ /* 0x060ff00000001824 */
[C---:B------:R-:W-:Y:S01]  /*8680*/  HMMA.16816.F32 R40, R184.reuse, R190, R40 ;  /* 0x000000beb828723c */ /* 0x040fe20000001828 */
[----:B------:R-:W1:Y:S07]  /*8690*/  LDSM.16.M88.4 R188, [R241] ;  /* 0x00000000f1bc783b */ /* 0x000e6e0000000200 */
[C---:B------:R-:W-:Y:S08]  /*86a0*/  HMMA.16816.F32 R44, R184.reuse, R208, R44 ;  /* 0x000000d0b82c723c */ /* 0x040ff0000000182c */
[----:B------:R-:W-:Y:S01]  /*86b0*/  HMMA.16816.F32 R48, R184, R210, R48 ;  /* 0x000000d2b830723c */ /* 0x000fe20000001830 */
[----:B------:R-:W2:Y:S08]  /*86c0*/  LDSM.16.M88.4 R184, [R229+-0x7000] ;  /* 0xff900000e5b8783b */ /* 0x000eb00000000200 */
[----:B------:R-:W3:Y:S01]  /*86d0*/  LDSM.16.M88.4 R208, [R229+-0x6800] ;  /* 0xff980000e5d0783b */ /* 0x000ee20000000200 */
        /* <DEDUP_REMOVED lines=17> */
[----:B------:R-:W2:Y:S08]  /*87f0*/  LDSM.16.M88.4 R188, [R228+0x5000] ;  /* 0x00500000e4bc783b */ /* 0x000eb00000000200 */
[----:B------:R-:W3:Y:S01]  /*8800*/  LDSM.16.M88.4 R208, [R228+0x5800] ;  /* 0x00580000e4d0783b */ /* 0x000ee20000000200 */
        /* <DEDUP_REMOVED lines=40> */
[----:B------:R-:W-:Y:S07]  /*8a90*/  LDSM.16.M88.4 R192, [R229+-0x6000] ;  /* 0xffa00000e5c0783b */ /* 0x000fee0000000200 */
[C---:B------:R-:W-:Y:S08]  /*8aa0*/  HMMA.16816.F32 R12, R184.reuse, R196, R12 ;  /* 0x000000c4b80c723c */ /* 0x040ff0000000180c */
        /* <DEDUP_REMOVED lines=8> */
[C---:B--2---:R-:W-:Y:S08]  /*8b30*/  HMMA.16816.F32 R36, R184.reuse, R188, R36 ;  /* 0x000000bcb824723c */ /* 0x044ff00000001824 */
[C---:B------:R-:W-:Y:S01]  /*8b40*/  HMMA.16816.F32 R40, R184.reuse, R190, R40 ;  /* 0x000000beb828723c */ /* 0x040fe20000001828 */
[----:B------:R-:W1:Y:S07]  /*8b50*/  LDSM.16.M88.4 R188, [R241+0x4000] ;  /* 0x00400000f1bc783b */ /* 0x000e6e0000000200 */
[C---:B---3--:R-:W-:Y:S08]  /*8b60*/  HMMA.16816.F32 R44, R184.reuse, R208, R44 ;  /* 0x000000d0b82c723c */ /* 0x048ff0000000182c */
        /* <DEDUP_REMOVED lines=116> */
[----:B------:R-:W-:Y:S01]  /*92b0*/  LDSM.16.M88.4 R208, [R230+0xa000] ;  /* 0x00a00000e6d0783b */ /* 0x000fe20000000200 */
        /* <DEDUP_REMOVED lines=17> */
[----:B------:R-:W1:Y:S07]  /*93d0*/  LDSM.16.M88.4 R188, [R230+0xb000] ;  /* 0x00b00000e6bc783b */ /* 0x000e6e0000000200 */
[C---:B---3--:R-:W-:Y:S01]  /*93e0*/  HMMA.16816.F32 R4, R196.reuse, R200, R4 ;  /* 0x000000c8c404723c */ /* 0x048fe20000001804 */
[----:B------:R-:W3:Y:S07]  /*93f0*/  LDSM.16.M88.4 R192, [R230+0xb800] ;  /* 0x00b80000e6c0783b */ /* 0x000eee0000000200 */
[C---:B------:R-:W-:Y:S01]  /*9400*/  HMMA.16816.F32 R8, R196.reuse, R202, R8 ;  /* 0x000000cac408723c */ /* 0x040fe20000001808 */
[----:B------:R-:W-:Y:S07]  /*9410*/  LDSM.16.M88.4 R200, [R241+0xc000] ;  /* 0x00c00000f1c8783b */ /* 0x000fee0000000200 */
[C---:B----4-:R-:W-:Y:S08]  /*9420*/  HMMA.16816.F32 R12, R196.reuse, R204, R12 ;  /* 0x000000ccc40c723c */ /* 0x050ff0000000180c */
[C---:B------:R-:W-:Y:S01]  /*9430*/  HMMA.16816.F32 R16, R196.reuse, R206, R16 ;  /* 0x000000cec410723c */ /* 0x040fe20000001810 */
[----:B------:R-:W4:Y:S07]  /*9440*/  LDSM.16.M88.4 R204, [R229] ;  /* 0x00000000e5cc783b */ /* 0x000f2e0000000200 */
[C---:B------:R-:W-:Y:S08]  /*9450*/  HMMA.16816.F32 R20, R196.reuse, R208, R20 ;  /* 0x000000d0c414723c */ /* 0x040ff00000001814 */
[C---:B------:R-:W-:Y:S08]  /*9460*/  HMMA.16816.F32 R24, R196.reuse, R210, R24 ;  /* 0x000000d2c418723c */ /* 0x040ff00000001818 */
[C---:B--2---:R-:W-:Y:S08]  /*9470*/  HMMA.16816.F32 R28, R196.reuse, R184, R28 ;  /* 0x000000b8c41c723c */ /* 0x044ff0000000181c */
[C---:B------:R-:W-:Y:S01]  /*9480*/  HMMA.16816.F32 R32, R196.reuse, R186, R32 ;  /* 0x000000bac420723c */ /* 0x040fe20000001820 */
[----:B------:R-:W2:Y:S07]  /*9490*/  LDSM.16.M88.4 R184, [R229+0x800] ;  /* 0x00080000e5b8783b */ /* 0x000eae0000000200 */
[C---:B-1----:R-:W-:Y:S08]  /*94a0*/  HMMA.16816.F32 R36, R196.reuse, R188, R36 ;  /* 0x000000bcc424723c */ /* 0x042ff00000001824 */
[C---:B------:R-:W-:Y:S08]  /*94b0*/  HMMA.16816.F32 R40, R196.reuse, R190, R40 ;  /* 0x000000bec428723c */ /* 0x040ff00000001828 */
[C---:B---3--:R-:W-:Y:S08]  /*94c0*/  HMMA.16816.F32 R44, R196.reuse, R192, R44 ;  /* 0x000000c0c42c723c */ /* 0x048ff0000000182c */
[----:B------:R-:W-:Y:S08]  /*94d0*/  HMMA.16816.F32 R48, R196, R194, R48 ;  /* 0x000000c2c430723c */ /* 0x000ff00000001830 */
[C---:B----4-:R-:W-:Y:S08]  /*94e0*/  HMMA.16816.F32 R4, R200.reuse, R204, R4 ;  /* 0x000000ccc804723c */ /* 0x050ff00000001804 */
[C---:B------:R-:W-:Y:S08]  /*94f0*/  HMMA.16816.F32 R8, R200.reuse, R206, R8 ;  /* 0x000000cec808723c */ /* 0x040ff00000001808 */
[C---:B--2---:R-:W-:Y:S08]  /*9500*/  HMMA.16816.F32 R12, R200.reuse, R184, R12 ;  /* 0x000000b8c80c723c */ /* 0x044ff0000000180c */
        /* <DEDUP_REMOVED lines=26> */
[----:B------:R-:W1:Y:S10]  /*96b0*/  MUFU.TANH R186, R16 ;  /* 0x0000001000ba7308 */ /* 0x000e740000002400 */
[----:B------:R-:W1:Y:S01]  /*96c0*/  MUFU.TANH R185, R17 ;  /* 0x0000001100b97308 */ /* 0x000e620000002400 */
[----:B-----5:R-:W5:Y:S01]  /*96d0*/  LDSM.16.M88.4 R8, [R229+0x1800] ;  /* 0x00180000e508783b */ /* 0x020f620000000200 */
[C---:B----4-:R-:W-:Y:S08]  /*96e0*/  HMMA.16816.F32 R20, R200.reuse, R4, R20 ;  /* 0x00000004c814723c */ /* 0x050ff00000001814 */
[----:B------:R-:W4:Y:S01]  /*96f0*/  MUFU.TANH R192, R18 ;  /* 0x0000001200c07308 */ /* 0x000f220000002400 */
[C---:B------:R-:W-:Y:S01]  /*9700*/  HMMA.16816.F32 R24, R200.reuse, R6, R24 ;  /* 0x00000006c818723c */ /* 0x040fe20000001818 */
[----:B------:R-:W1:Y:S08]  /*9710*/  LDSM.16.M88.4 R4, [R229+0x2000] ;  /* 0x00200000e504783b */ /* 0x000e700000000200 */
[----:B------:R-:W1:Y:S06]  /*9720*/  MUFU.TANH R193, R19 ;  /* 0x0000001300c17308 */ /* 0x000e6c0000002400 */
[----:B------:R-:W-:Y:S04]  /*9730*/  FMUL.FTZ R20, R20, c[0x0][0x320] ;  /* 0x0000c80014147a20 */ /* 0x000fe80000410000 */
[----:B------:R-:W1:Y:S01]  /*9740*/  MUFU.TANH R190, R12 ;  /* 0x0000000c00be7308 */ /* 0x000e620000002400 */
[----:B------:R-:W-:Y:S02]  /*9750*/  FMUL.FTZ R21, R21, c[0x0][0x320] ;  /* 0x0000c80015157a20 */ /* 0x000fe40000410000 */
[----:B------:R-:W-:Y:S02]  /*9760*/  FMUL.FTZ R22, R22, c[0x0][0x320] ;  /* 0x0000c80016167a20 */ /* 0x000fe40000410000 */
[----:B------:R-:W-:Y:S02]  /*9770*/  FMUL.FTZ R23, R23, c[0x0][0x320] ;  /* 0x0000c80017177a20 */ /* 0x000fe40000410000 */
[----:B------:R-:W-:Y:S02]  /*9780*/  FMUL.FTZ R24, R24, c[0x0][0x320] ;  /* 0x0000c80018187a20 */ /* 0x000fe40000410000 */
[----:B------:R-:W-:Y:S01]  /*9790*/  FMUL.FTZ R25, R25, c[0x0][0x320] ;  /* 0x0000c80019197a20 */ /* 0x000fe20000410000 */
[----:B------:R-:W2:Y:S01]  /*97a0*/  MUFU.TANH R184, R20 ;  /* 0x0000001400b87308 */ /* 0x000ea20000002400 */
[----:B------:R-:W-:Y:S02]  /*97b0*/  FMUL.FTZ R26, R26, c[0x0][0x320] ;  /* 0x0000c8001a1a7a20 */ /* 0x000fe40000410000 */
[----:B------:R-:W-:Y:S01]  /*97c0*/  FMUL.FTZ R27, R27, c[0x0][0x320] ;  /* 0x0000c8001b1b7a20 */ /* 0x000fe20000410000 */
[C---:B-----5:R-:W-:Y:S06]  /*97d0*/  HMMA.16816.F32 R28, R200.reuse, R8, R28 ;  /* 0x00000008c81c723c */ /* 0x060fec000000181c */
[----:B------:R-:W2:Y:S02]  /*97e0*/  MUFU.TANH R132, R21 ;  /* 0x0000001500847308 */ /* 0x000ea40000002400 */
[C---:B------:R-:W-:Y:S01]  /*97f0*/  HMMA.16816.F32 R32, R200.reuse, R10, R32 ;  /* 0x0000000ac820723c */ /* 0x040fe20000001820 */
[----:B------:R-:W5:Y:S01]  /*9800*/  LDSM.16.M88.4 R8, [R229+0x2800] ;  /* 0x00280000e508783b */ /* 0x000f620000000200 */
[----:B------:R-:W-:Y:S06]  /*9810*/  DEPBAR.LE SB0, 0x0 ;  /* 0x000080000000791a */ /* 0x000fec0000000000 */
[----:B------:R2:W2:Y:S01]  /*9820*/  MUFU.TANH R188, R22 ;  /* 0x0000001600bc7308 */ /* 0x0004a20000002400 */
[----:B------:R-:W-:Y:S01]  /*9830*/  BAR.SYNC.DEFER_BLOCKING 0x0 ;  /* 0x0000000000007b1d */ /* 0x000fe20000010000 */
[C---:B-1----:R-:W-:Y:S06]  /*9840*/  HMMA.16816.F32 R36, R200.reuse, R4, R36 ;  /* 0x00000004c824723c */ /* 0x042fec0000001824 */
[----:B------:R-:W-:Y:S02]  /*9850*/  FMUL.FTZ R28, R28, c[0x0][0x320] ;  /* 0x0000c8001c1c7a20 */ /* 0x000fe40000410000 */
[----:B------:R1:W1:Y:S01]  /*9860*/  MUFU.TANH R187, R23 ;  /* 0x0000001700bb7308 */ /* 0x0002620000002400 */
[C---:B------:R-:W-:Y:S03]  /*9870*/  HMMA.16816.F32 R40, R200.reuse, R6, R40 ;  /* 0x00000006c828723c */ /* 0x040fe60000001828 */
[----:B------:R-:W-:Y:S02]  /*9880*/  FMUL.FTZ R29, R29, c[0x0][0x320] ;  /* 0x0000c8001d1d7a20 */ /* 0x000fe40000410000 */
[----:B------:R-:W-:Y:S02]  /*9890*/  FMUL.FTZ R30, R30, c[0x0][0x320] ;  /* 0x0000c8001e1e7a20 */ /* 0x000fe40000410000 */
[----:B------:R-:W-:Y:S02]  /*98a0*/  FMUL.FTZ R31, R31, c[0x0][0x320] ;  /* 0x0000c8001f1f7a20 */ /* 0x000fe40000410000 */
[----:B------:R3:W3:Y:S03]  /*98b0*/  MUFU.TANH R189, R13 ;  /* 0x0000000d00bd7308 */ /* 0x0006e60000002400 */
[----:B------:R-:W-:Y:S02]  /*98c0*/  FMUL.FTZ R32, R32, c[0x0][0x320] ;  /* 0x0000c80020207a20 */ /* 0x000fe40000410000 */
[----:B------:R-:W-:Y:S02]  /*98d0*/  FMUL.FTZ R33, R33, c[0x0][0x320] ;  /* 0x0000c80021217a20 */ /* 0x000fe40000410000 */
[----:B------:R-:W-:Y:S02]  /*98e0*/  FMUL.FTZ R34, R34, c[0x0][0x320] ;  /* 0x0000c80022227a20 */ /* 0x000fe40000410000 */
[----:B------:R-:W-:Y:S01]  /*98f0*/  FMUL.FTZ R35, R35, c[0x0][0x320] ;  /* 0x0000c80023237a20 */ /* 0x000fe20000410000 */
[----:B------:R3:W3:Y:S01]  /*9900*/  MUFU.TANH R198, R14 ;  /* 0x0000000e00c67308 */ /* 0x0006e20000002400 */
[----:B--2---:R-:W-:Y:S01]  /*9910*/  FMUL.FTZ R22, R37, c[0x0][0x320] ;  /* 0x0000c80025167a20 */ /* 0x004fe20000410000 */
[C---:B-----5:R-:W-:Y:S03]  /*9920*/  HMMA.16816.F32 R44, R200.reuse, R8, R44 ;  /* 0x00000008c82c723c */ /* 0x060fe6000000182c */
[----:B-1----:R-:W-:Y:S02]  /*9930*/  FMUL.FTZ R23, R36, c[0x0][0x320] ;  /* 0x0000c80024177a20 */ /* 0x002fe40000410000 */
[----:B------:R-:W-:Y:S03]  /*9940*/  FMUL.FTZ R38, R38, c[0x0][0x320] ;  /* 0x0000c80026267a20 */ /* 0x000fe60000410000 */
[----:B------:R1:W2:Y:S01]  /*9950*/  MUFU.TANH R199, R15 ;  /* 0x0000000f00c77308 */ /* 0x0002a20000002400 */
[----:B------:R-:W-:Y:S03]  /*9960*/  HMMA.16816.F32 R48, R200, R10, R48 ;  /* 0x0000000ac830723c */ /* 0x000fe60000001830 */
[----:B------:R-:W-:Y:S02]  /*9970*/  FMUL.FTZ R39, R39, c[0x0][0x320] ;  /* 0x0000c80027277a20 */ /* 0x000fe40000410000 */
[----:B------:R-:W-:Y:S02]  /*9980*/  FMUL.FTZ R21, R40, c[0x0][0x320] ;  /* 0x0000c80028157a20 */ /* 0x000fe40000410000 */
[----:B------:R-:W-:Y:S02]  /*9990*/  FMUL.FTZ R20, R41, c[0x0][0x320] ;  /* 0x0000c80029147a20 */ /* 0x000fe40000410000 */
[----:B------:R-:W1:Y:S03]  /*99a0*/  MUFU.TANH R24, R24 ;  /* 0x0000001800187308 */ /* 0x000e660000002400 */
[----:B------:R-:W-:Y:S02]  /*99b0*/  FMUL.FTZ R42, R42, c[0x0][0x320] ;  /* 0x0000c8002a2a7a20 */ /* 0x000fe40000410000 */
[----:B------:R-:W-:Y:S02]  /*99c0*/  FMUL.FTZ R43, R43, c[0x0][0x320] ;  /* 0x0000c8002b2b7a20 */ /* 0x000fe40000410000 */
[----:B------:R-:W-:Y:S02]  /*99d0*/  FMUL.FTZ R19, R44, c[0x0][0x320] ;  /* 0x0000c8002c137a20 */ /* 0x000fe40000410000 */
[----:B------:R-:W-:Y:S01]  /*99e0*/  FMUL.FTZ R18, R45, c[0x0][0x320] ;  /* 0x0000c8002d127a20 */ /* 0x000fe20000410000 */
        /* <DEDUP_REMOVED lines=34> */
[C---:B--234-:R-:W-:Y:S01]  /*9c10*/  IADD3 R217, R245.reuse, 0xc0, RZ ;  /* 0x000000c0f5d97810 */ /* 0x05cfe20007ffe0ff */
[----:B------:R-:W2:Y:S01]  /*9c20*/  LDL R2, [R1+0x18] ;  /* 0x0000180001027983 */ /* 0x000ea20000100800 */
[----:B------:R-:W-:Y:S01]  /*9c30*/  IADD3 R7, R245, 0x80, RZ ;  /* 0x00000080f5077810 */ /* 0x000fe20007ffe0ff */
[----:B------:R-:W-:Y:S01]  /*9c40*/  IMAD.MOV.U32 R3, RZ, RZ, c[0x0][0x2b8] ;  /* 0x0000ae00ff037624 */ /* 0x000fe200078e00ff */
[----:B------:R-:W-:Y:S01]  /*9c50*/  SHF.R.S32.HI R217, RZ, 0x1f, R217 ;  /* 0x0000001fffd97819 */ /* 0x000fe200000114d9 */
[----:B------:R-:W3:Y:S01]  /*9c60*/  LDL R0, [R1+0x10] ;  /* 0x0000100001007983 */ /* 0x000ee20000100800 */
[----:B------:R-:W-:Y:S01]  /*9c70*/  SHF.R.S32.HI R7, RZ, 0x1f, R7 ;  /* 0x0000001fff077819 */ /* 0x000fe20000011407 */
[----:B------:R-:W-:Y:S01]  /*9c80*/  IMAD.MOV.U32 R246, RZ, RZ, RZ ;  /* 0x000000fffff67224 */ /* 0x000fe200078e00ff */
[----:B------:R-:W-:Y:S01]  /*9c90*/  ISETP.NE.AND P1, PT, R3, 0x1, PT ;  /* 0x000000010300780c */ /* 0x000fe20003f25270 */
[----:B------:R-:W4:Y:S01]  /*9ca0*/  LDL.64 R222, [R1+0x28] ;  /* 0x0000280001de7983 */ /* 0x000f220000100a00 */
[C---:B------:R-:W-:Y:S01]  /*9cb0*/  IADD3 R8, R245.reuse, 0x40, RZ ;  /* 0x00000040f5087810 */ /* 0x040fe20007ffe0ff */
[----:B------:R-:W-:Y:S03]  /*9cc0*/  IMAD.SHL.U32 R36, R245, 0x2, RZ ;  /* 0x00000002f5247824 */ /* 0x000fe600078e00ff */
[----:B------:R-:W-:Y:S01]  /*9cd0*/  SHF.R.S32.HI R8, RZ, 0x1f, R8 ;  /* 0x0000001fff087819 */ /* 0x000fe20000011408 */
[----:B------:R-:W5:Y:S04]  /*9ce0*/  LDL R216, [R1+0x38] ;  /* 0x0000380001d87983 */ /* 0x000f680000100800 */
[----:B------:R-:W4:Y:S06]  /*9cf0*/  LDL.64 R220, [R1+0x20] ;  /* 0x0000200001dc7983 */ /* 0x000f2c0000100a00 */
        /* <DEDUP_REMOVED lines=9> */
[----:B------:R-:W-:Y:S02]  /*9d90*/  @!P6 LEA R4, P0, R3, c[0x0][0x2a0], 0x2 ;  /* 0x0000a8000304ea11 */ /* 0x000fe400078010ff */
[----:B------:R-:W-:Y:S01]  /*9da0*/  IADD3 R216, R245, 0xc0, RZ ;  /* 0x000000c0f5d87810 */ /* 0x000fe20007ffe0ff */
[----:B------:R-:W-:Y:S01]  /*9db0*/  IMAD R252, R0, c[0x0][0x2b8], R2 ;  /* 0x0000ae0000fc7a24 */ /* 0x000fe200078e0202 */
[----:B------:R-:W-:Y:S02]  /*9dc0*/  @!P6 LEA.HI.X R5, R3, c[0x0][0x2a4], R5, 0x2, P0 ;  /* 0x0000a9000305ea11 */ /* 0x000fe400000f1405 */
[----:B------:R-:W-:Y:S01]  /*9dd0*/  SHF.L.U64.HI R10, R216, 0x1, R217 ;  /* 0x00000001d80a7819 */ /* 0x000fe200000102d9 */
[----:B------:R-:W-:Y:S01]  /*9de0*/  IMAD.WIDE.U32 R2, R252, c[0x0][0x1e0], RZ ;  /* 0x00007800fc027a25 */ /* 0x000fe200078e00ff */
[----:B------:R-:W-:Y:S01]  /*9df0*/  SHF.R.S32.HI R0, RZ, 0x1f, R252 ;  /* 0x0000001fff007819 */ /* 0x000fe200000114fc */
[----:B------:R-:W2:Y:S01]  /*9e00*/  @!P6 LDG.E R246, [R4.64] ;  /* 0x0000000604f6e981 */ /* 0x000ea2000c1e1900 */
[C---:B------:R-:W-:Y:S01]  /*9e10*/  IADD3 R217, R245.reuse, 0x80, RZ ;  /* 0x00000080f5d97810 */ /* 0x040fe20007ffe0ff */
[----:B------:R-:W-:Y:S01]  /*9e20*/  IMAD.SHL.U32 R41, R216, 0x2, RZ ;  /* 0x00000002d8297824 */ /* 0x000fe200078e00ff */
[----:B------:R-:W-:Y:S01]  /*9e30*/  IADD3 R216, R245, 0x40, RZ ;  /* 0x00000040f5d87810 */ /* 0x000fe20007ffe0ff */
[----:B------:R-:W-:Y:S01]  /*9e40*/  IMAD R0, R0, c[0x0][0x1e0], RZ ;  /* 0x0000780000007a24 */ /* 0x000fe200078e02ff */
[C---:B------:R-:W-:Y:S01]  /*9e50*/  SHF.L.U64.HI R9, R217.reuse, 0x1, R7 ;  /* 0x00000001d9097819 */ /* 0x040fe20000010207 */
[----:B------:R-:W-:Y:S01]  /*9e60*/  IMAD.SHL.U32 R40, R217, 0x2, RZ ;  /* 0x00000002d9287824 */ /* 0x000fe200078e00ff */
[----:B------:R-:W-:Y:S01]  /*9e70*/  SHF.R.S32.HI R7, RZ, 0x1f, R245 ;  /* 0x0000001fff077819 */ /* 0x000fe200000114f5 */
[----:B------:R-:W-:Y:S01]  /*9e80*/  IMAD R0, R252, c[0x0][0x1e4], R0 ;  /* 0x00007900fc007a24 */ /* 0x000fe200078e0200 */
[C---:B------:R-:W-:Y:S01]  /*9e90*/  SHF.L.U64.HI R8, R216.reuse, 0x1, R8 ;  /* 0x00000001d8087819 */ /* 0x040fe20000010208 */
[----:B------:R-:W-:Y:S01]  /*9ea0*/  IMAD.SHL.U32 R37, R216, 0x2, RZ ;  /* 0x00000002d8257824 */ /* 0x000fe200078e00ff */
[----:B------:R-:W-:Y:S01]  /*9eb0*/  SHF.L.U64.HI R7, R245, 0x1, R7 ;  /* 0x00000001f5077819 */ /* 0x000fe20000010207 */
        /* <DEDUP_REMOVED lines=11> */
.L_x_1540:
        /* <DEDUP_REMOVED lines=22> */
[----:B-1----:R-:W-:Y:S03]  /*a0d0*/  IMAD.X R15, R4, 0x1, R10, P0 ;  /* 0x00000001040f7824 */ /* 0x002fe600000e060a */
[----:B------:R1:W3:Y:S04]  /*a0e0*/  SHFL.IDX PT, R4, R5, 0x2, 0x181f ;  /* 0x00581f0005047f89 */ /* 0x0002e800000e0000 */
[----:B------:R4:W-:Y:S01]  /*a0f0*/  LDGSTS.E.BYPASS.LTC128B.128 [R243+0x15100], [R14.64], !P1 ;  /* 0x151000000ef37fae */ /* 0x0009e2000c901d46 */
[----:B-----5:R-:W-:Y:S05]  /*a100*/  IADD3 R12, P0, R0, R36, RZ ;  /* 0x00000024000c7210 */ /* 0x020fea0007f1e0ff */
[----:B--2---:R-:W-:Y:S05]  /*a110*/  IMAD.X R13, R2, 0x1, R7, P0 ;  /* 0x00000001020d7824 */ /* 0x004fea00000e0607 */
[----:B------:R2:W-:Y:S02]  /*a120*/  LDGSTS.E.BYPASS.LTC128B.128 [R243+0xd100], [R12.64], !P4 ;  /* 0x0d1000000cf37fae */ /* 0x0005e4000e101d46 */
[----:B--2---:R-:W-:Y:S05]  /*a130*/  IADD3 R12, P0, R0, R37, RZ ;  /* 0x00000025000c7210 */ /* 0x004fea0007f1e0ff */
[----:B------:R-:W-:Y:S01]  /*a140*/  IMAD.X R13, R2, 0x1, R8, P0 ;  /* 0x00000001020d7824 */ /* 0x000fe200000e0608 */
[----:B----4-:R-:W-:Y:S04]  /*a150*/  IADD3 R14, P0, R0, R40, RZ ;  /* 0x00000028000e7210 */ /* 0x010fe80007f1e0ff */
[----:B------:R2:W-:Y:S01]  /*a160*/  LDGSTS.E.BYPASS.LTC128B.128 [R243+0x10100], [R12.64], !P3 ;  /* 0x101000000cf37fae */ /* 0x0005e2000d901d46 */
[----:B------:R-:W-:Y:S05]  /*a170*/  IMAD.X R15, R2, 0x1, R9, P0 ;  /* 0x00000001020f7824 */ /* 0x000fea00000e0609 */
[----:B------:R4:W-:Y:S01]  /*a180*/  LDGSTS.E.BYPASS.LTC128B.128 [R243+0x13100], [R14.64], !P2 ;  /* 0x131000000ef37fae */ /* 0x0009e2000d101d46 */
[----:B--2---:R-:W-:Y:S03]  /*a190*/  IADD3 R12, P0, R0, R41, RZ ;  /* 0x00000029000c7210 */ /* 0x004fe60007f1e0ff */
[----:B------:R1:W2:Y:S02]  /*a1a0*/  SHFL.IDX PT, R0, R6, 0x2, 0x181f ;  /* 0x00581f0006007f89 */ /* 0x0002a400000e0000 */
[----:B------:R-:W-:Y:S01]  /*a1b0*/  IMAD.X R13, R2, 0x1, R10, P0 ;  /* 0x00000001020d7824 */ /* 0x000fe200000e060a */
[----:B----4-:R-:W-:Y:S02]  /*a1c0*/  SEL R15, RZ, 0x10, P2 ;  /* 0x00000010ff0f7807 */ /* 0x010fe40001000000 */
[----:B------:R-:W-:Y:S02]  /*a1d0*/  SEL R14, RZ, 0x10, P1 ;  /* 0x00000010ff0e7807 */ /* 0x000fe40000800000 */
[----:B------:R4:W-:Y:S02]  /*a1e0*/  LDGSTS.E.BYPASS.LTC128B.128 [R243+0x16100], [R12.64], !P1 ;  /* 0x161000000cf37fae */ /* 0x0009e4000c901d46 */
[----:B----4-:R-:W-:Y:S02]  /*a1f0*/  SEL R12, RZ, 0x10, P3 ;  /* 0x00000010ff0c7807 */ /* 0x010fe40001800000 */
.L_x_1541:
[C---:B-123--:R-:W-:Y:S02]  /*a200*/  ISETP.NE.U32.AND P2, PT, R11.reuse, RZ, PT ;  /* 0x000000ff0b00720c */ /* 0x04efe40003f45070 */
        /* <DEDUP_REMOVED lines=27> */
.L_x_1482:
[----:B--234-:R-:W-:Y:S05]  /*a3c0*/  BSYNC B0 ;  /* 0x0000000000007941 */ /* 0x01cfea0003800000 */
.L_x_1481:
[----:B------:R-:W2:Y:S01]  /*a3d0*/  LDL R4, [R1+0x40] ;  /* 0x0000400001047983 */ /* 0x000ea20000100800 */
[----:B------:R-:W-:Y:S02]  /*a3e0*/  IMAD.MOV.U32 R5, RZ, RZ, c[0x0][0x2c4] ;  /* 0x0000b100ff057624 */ /* 0x000fe400078e00ff */
[----:B------:R-:W-:Y:S01]  /*a3f0*/  IMAD R0, R247, -0x60, RZ ;  /* 0xffffffa0f7007824 */ /* 0x000fe200078e02ff */
[----:B------:R-:W2:Y:S02]  /*a400*/  LDL R3, [R1+0x4c] ;  /* 0x00004c0001037983 */ /* 0x000ea40000100800 */
[----:B------:R-:W-:Y:S02]  /*a410*/  ISETP.NE.AND P0, PT, R5, 0x1, PT ;  /* 0x000000010500780c */ /* 0x000fe40003f05270 */
[----:B------:R-:W3:Y:S04]  /*a420*/  LDL R2, [R1+0x50] ;  /* 0x0000500001027983 */ /* 0x000ee80000100800 */
[----:B------:R-:W0:Y:S01]  /*a430*/  LDGDEPBAR ;  /* 0x00000000000079af */ /* 0x000e220000000000 */
[----:B--2---:R-:W-:Y:S01]  /*a440*/  IADD3 R4, R3, R4, RZ ;  /* 0x0000000403047210 */ /* 0x004fe20007ffe0ff */
[----:B------:R-:W-:Y:S01]  /*a450*/  IMAD.MOV.U32 R3, RZ, RZ, c[0x0][0x2ac] ;  /* 0x0000ab00ff037624 */ /* 0x000fe200078e00ff */
[----:B---3--:R-:W-:Y:S04]  /*a460*/  IADD3 R0, -R2, 0x1, R0 ;  /* 0x0000000102007810 */ /* 0x008fe80007ffe100 */
[----:B------:R-:W-:Y:S04]  /*a470*/  @P0 IMAD.HI.U32 R2, R4, c[0x0][0x2c8], RZ ;  /* 0x0000b20004020a27 */ /* 0x000fe800078e00ff */
[----:B------:R-:W-:Y:S01]  /*a480*/  IMAD R0, R3, c[0x0][0x1d0], R0 ;  /* 0x0000740003007a24 */ /* 0x000fe200078e0200 */
[----:B------:R-:W-:Y:S04]  /*a490*/  @P0 SHF.R.U32.HI R4, RZ, c[0x0][0x2cc], R2 ;  /* 0x0000b300ff040a19 */ /* 0x000fe80000011602 */
[----:B------:R-:W-:Y:S01]  /*a4a0*/  IADD3 R5, R0, -c[0x0][0x168], RZ ;  /* 0x80005a0000057a10 */ /* 0x000fe20007ffe0ff */
[----:B------:R-:W-:-:S05]  /*a4b0*/  BRA.DIV ~URZ, `(.L_x_1485) ;  /* 0x0000cf227f007947 */ /* 0x000fca000b800000 */
[----:B------:R2:W3:Y:S02]  /*a4c0*/  SHFL.IDX PT, R0, R4, RZ, 0x1c1f ;  /* 0x001c1fff04007589 */ /* 0x0004e400000e0000 */
.L_x_1542:
[----:B---3--:R-:W-:Y:S05]  /*a4d0*/  IMAD.IADD R0, R5, 0x1, R0 ;  /* 0x0000000105007824 */ /* 0x008fea00078e0200 */
[C---:B------:R-:W-:Y:S02]  /*a4e0*/  ISETP.GT.AND P0, PT, R0.reuse, RZ, PT ;  /* 0x000000ff0000720c */ /* 0x040fe40003f04270 */
[C---:B------:R-:W-:Y:S02]  /*a4f0*/  ISETP.GT.AND P1, PT, R0.reuse, 0x1, PT ;  /* 0x000000010000780c */ /* 0x040fe40003f24270 */
[----:B------:R-:W-:Y:S02]  /*a500*/  ISETP.GT.AND P4, PT, R0, 0x9, PT ;  /* 0x000000090000780c */ /* 0x000fe40003f84270 */
[----:B------:R-:W-:Y:S02]  /*a510*/  FSEL R6, R196, -INF , P0 ;  /* 0xff800000c4067808 */ /* 0x000fe40000000000 */
[C---:B------:R-:W-:Y:S02]  /*a520*/  ISETP.GT.AND P0, PT, R0.reuse, 0x10, PT ;  /* 0x000000100000780c */ /* 0x040fe40003f04270 */
[C---:B------:R-:W-:Y:S02]  /*a530*/  ISETP.GT.AND P2, PT, R0.reuse, 0x8, PT ;  /* 0x000000080000780c */ /* 0x040fe40003f44270 */
[----:B------:R-:W-:Y:S02]  /*a540*/  FSEL R10, R195, -INF , P1 ;  /* 0xff800000c30a7808 */ /* 0x000fe40000800000 */
[C---:B------:R-:W-:Y:S02]  /*a550*/  ISETP.GT.AND P1, PT, R0.reuse, 0x11, PT ;  /* 0x000000110000780c */ /* 0x040fe40003f24270 */
[C---:B------:R-:W-:Y:S02]  /*a560*/  ISETP.GT.AND P3, PT, R0.reuse, 0x18, PT ;  /* 0x000000180000780c */ /* 0x040fe40003f64270 */
[----:B------:R-:W-:Y:S02]  /*a570*/  FSEL R12, R191, -INF , P4 ;  /* 0xff800000bf0c7808 */ /* 0x000fe40002000000 */
[----:B------:R-:W-:Y:S02]  /*a580*/  ISETP.GT.AND P4, PT, R0, 0x19, PT ;  /* 0x000000190000780c */ /* 0x000fe40003f84270 */
[----:B------:R-:W-:Y:S02]  /*a590*/  FSEL R197, R190, -INF , P0 ;  /* 0xff800000bec57808 */ /* 0x000fe40000000000 */
        /* <DEDUP_REMOVED lines=12> */
[----:B-1----:R-:W-:Y:S02]  /*a660*/  FSEL R203, R24, -INF , P3 ;  /* 0xff80000018cb7808 */ /* 0x002fe40001800000 */
[C---:B------:R-:W-:Y:S02]  /*a670*/  ISETP.GT.AND P3, PT, R0.reuse, 0x38, PT ;  /* 0x000000380000780c */ /* 0x040fe40003f64270 */
[----:B------:R-:W-:Y:S02]  /*a680*/  FSEL R202, R25, -INF , P4 ;  /* 0xff80000019ca7808 */ /* 0x000fe40002000000 */
[----:B------:R-:W-:Y:S02]  /*a690*/  ISETP.GT.AND P4, PT, R0, 0x39, PT ;  /* 0x000000390000780c */ /* 0x000fe40003f84270 */
[----:B------:R-:W-:Y:S02]  /*a6a0*/  FSEL R221, R28, -INF , P1 ;  /* 0xff8000001cdd7808 */ /* 0x000fe40000800000 */
[C---:B------:R-:W-:Y:S02]  /*a6b0*/  ISETP.GT.AND P2, PT, R0.reuse, 0x40, PT ;  /* 0x000000400000780c */ /* 0x040fe40003f44270 */
[----:B------:R-:W-:Y:S02]  /*a6c0*/  FSEL R220, R29, -INF , P0 ;  /* 0xff8000001ddc7808 */ /* 0x000fe40000000000 */
[C---:B------:R-:W-:Y:S02]  /*a6d0*/  ISETP.GT.AND P1, PT, R0.reuse, 0x41, PT ;  /* 0x000000410000780c */ /* 0x040fe40003f24270 */
[----:B------:R-:W-:Y:S02]  /*a6e0*/  ISETP.GT.AND P0, PT, R0, 0x48, PT ;  /* 0x000000480000780c */ /* 0x000fe40003f04270 */
[----:B------:R-:W-:Y:S02]  /*a6f0*/  FSEL R219, R32, -INF , P3 ;  /* 0xff80000020db7808 */ /* 0x000fe40001800000 */
[----:B------:R-:W-:Y:S02]  /*a700*/  FSEL R218, R33, -INF , P4 ;  /* 0xff80000021da7808 */ /* 0x000fe40002000000 */
        /* <DEDUP_REMOVED lines=14> */
[----:B------:R-:W-:Y:S01]  /*a7f0*/  FMNMX.FTZ R2, R6, R133, !PT ;  /* 0x0000008506027209 */ /* 0x000fe20007810000 */
[----:B------:R-:W1:Y:S03]  /*a800*/  SHFL.IDX PT, R0, R4, 0x1, 0x1c1f ;  /* 0x003c1f0004007f89 */ /* 0x000e6600000e0000 */
[----:B------:R-:W-:Y:S04]  /*a810*/  FMNMX.FTZ R2, R10, R2, !PT ;  /* 0x000000020a027209 */ /* 0x000fe80007810000 */
[----:B------:R-:W-:Y:S04]  /*a820*/  FMNMX.FTZ R2, R9, R2, !PT ;  /* 0x0000000209027209 */ /* 0x000fe80007810000 */
[----:B------:R-:W-:Y:S04]  /*a830*/  FMNMX.FTZ R2, R12, R2, !PT ;  /* 0x000000020c027209 */ /* 0x000fe80007810000 */
[----:B------:R-:W-:Y:S04]  /*a840*/  FMNMX.FTZ R2, R197, R2, !PT ;  /* 0x00000002c5027209 */ /* 0x000fe80007810000 */
[----:B------:R-:W-:Y:S04]  /*a850*/  FMNMX.FTZ R2, R196, R2, !PT ;  /* 0x00000002c4027209 */ /* 0x000fe80007810000 */
[----:B------:R-:W-:Y:S01]  /*a860*/  FMNMX.FTZ R2, R195, R2, !PT ;  /* 0x00000002c3027209 */ /* 0x000fe20007810000 */
[----:B-1----:R-:W-:Y:S03]  /*a870*/  IMAD.IADD R0, R5, 0x1, R0 ;  /* 0x0000000105007824 */ /* 0x002fe600078e0200 */
[----:B------:R-:W-:Y:S02]  /*a880*/  FMNMX.FTZ R2, R194, R2, !PT ;  /* 0x00000002c2027209 */ /* 0x000fe40007810000 */
[C---:B------:R-:W-:Y:S02]  /*a890*/  ISETP.GT.AND P0, PT, R0.reuse, RZ, PT ;  /* 0x000000ff0000720c */ /* 0x040fe40003f04270 */
[C---:B------:R-:W-:Y:S02]  /*a8a0*/  ISETP.GT.AND P1, PT, R0.reuse, 0x1, PT ;  /* 0x000000010000780c */ /* 0x040fe40003f24270 */
[----:B------:R-:W-:Y:S02]  /*a8b0*/  FSEL R5, R207, -INF , P0 ;  /* 0xff800000cf057808 */ /* 0x000fe40000000000 */
[----:B------:R-:W-:Y:S02]  /*a8c0*/  ISETP.GT.AND P0, PT, R0, 0x8, PT ;  /* 0x000000080000780c */ /* 0x000fe40003f04270 */
[----:B------:R-:W-:Y:S02]  /*a8d0*/  FSEL R8, R206, -INF , P1 ;  /* 0xff800000ce087808 */ /* 0x000fe40000800000 */
[----:B------:R-:W-:Y:S02]  /*a8e0*/  FMNMX.FTZ R3, R5, R134, !PT ;  /* 0x0000008605037209 */ /* 0x000fe40007810000 */
[----:B------:R-:W-:Y:S02]  /*a8f0*/  ISETP.GT.AND P1, PT, R0, 0x9, PT ;  /* 0x000000090000780c */ /* 0x000fe40003f24270 */
[----:B------:R-:W-:Y:S02]  /*a900*/  FSEL R7, R204, -INF , P0 ;  /* 0xff800000cc077808 */ /* 0x000fe40000000000 */
[----:B------:R-:W-:Y:S02]  /*a910*/  FMNMX.FTZ R3, R8, R3, !PT ;  /* 0x0000000308037209 */ /* 0x000fe40007810000 */
[C---:B------:R-:W-:Y:S02]  /*a920*/  ISETP.GT.AND P0, PT, R0.reuse, 0x10, PT ;  /* 0x000000100000780c */ /* 0x040fe40003f04270 */
[----:B------:R-:W-:Y:S02]  /*a930*/  FSEL R11, R205, -INF , P1 ;  /* 0xff800000cd0b7808 */ /* 0x000fe40000800000 */
[----:B--2---:R-:W-:Y:S02]  /*a940*/  FMNMX.FTZ R4, R7, R3, !PT ;  /* 0x0000000307047209 */ /* 0x004fe40007810000 */
[----:B------:R-:W-:Y:S02]  /*a950*/  ISETP.GT.AND P1, PT, R0, 0x11, PT ;  /* 0x000000110000780c */ /* 0x000fe40003f24270 */
[----:B------:R-:W-:Y:S02]  /*a960*/  FSEL R190, R198, -INF , P0 ;  /* 0xff800000c6be7808 */ /* 0x000fe40000000000 */
[----:B------:R-:W-:Y:S02]  /*a970*/  FMNMX.FTZ R4, R11, R4, !PT ;  /* 0x000000040b047209 */ /* 0x000fe40007810000 */
        /* <DEDUP_REMOVED lines=70> */
[----:B------:R-:W-:Y:S02]  /*ade0*/  FSEL R226, R51, -INF , P0 ;  /* 0xff80000033e27808 */ /* 0x000fe40000000000 */
[----:B------:R-:W-:Y:S01]  /*adf0*/  FMNMX.FTZ R4, R227, R4, !PT ;  /* 0x00000004e3047209 */ /* 0x000fe20007810000 */
[----:B------:R-:W1:Y:S03]  /*ae00*/  SHFL.BFLY PT, R132, R0, 0x2, 0x1f ;  /* 0x0c401f0000847f89 */ /* 0x000e6600000e0000 */
[----:B------:R-:W-:Y:S05]  /*ae10*/  FMNMX.FTZ R4, R226, R4, !PT ;  /* 0x00000004e2047209 */ /* 0x000fea0007810000 */
[----:B------:R-:W2:Y:S01]  /*ae20*/  SHFL.BFLY PT, R2, R4, 0x2, 0x1f ;  /* 0x0c401f0004027f89 */ /* 0x000ea200000e0000 */
[----:B-1----:R-:W-:Y:S07]  /*ae30*/  FMNMX.FTZ R132, R132, R0, !PT ;  /* 0x0000000084847209 */ /* 0x002fee0007810000 */
[----:B------:R-:W1:Y:S01]  /*ae40*/  SHFL.BFLY PT, R3, R132, 0x1, 0x1f ;  /* 0x0c201f0084037f89 */ /* 0x000e6200000e0000 */
[----:B--2---:R-:W-:Y:S07]  /*ae50*/  FMNMX.FTZ R4, R4, R2, !PT ;  /* 0x0000000204047209 */ /* 0x004fee0007810000 */
[----:B------:R2:W3:Y:S01]  /*ae60*/  SHFL.BFLY PT, R0, R4, 0x1, 0x1f ;  /* 0x0c201f0004007f89 */ /* 0x0004e200000e0000 */
[----:B-1----:R-:W-:Y:S07]  /*ae70*/  FMNMX.FTZ R132, R132, R3, !PT ;  /* 0x0000000384847209 */ /* 0x002fee0007810000 */
.L_x_1543:
[----:B------:R-:W4:Y:S01]  /*ae80*/  LDL.LU R16, [R1+0x8] ;  /* 0x0000080001107983 */ /* 0x000f220000300800 */
[C---:B------:R-:W-:Y:S01]  /*ae90*/  FSETP.NEU.FTZ.AND P0, PT, R132.reuse, -INF , PT ;  /* 0xff8000008400780b */ /* 0x040fe20003f1d000 */
[----:B------:R-:W-:Y:S01]  /*aea0*/  FMUL.FTZ R188, R132, c[0x0][0x2d0] ;  /* 0x0000b40084bc7a20 */ /* 0x000fe20000410000 */
[----:B---3--:R-:W-:Y:S01]  /*aeb0*/  FMNMX.FTZ R3, R0, R4, !PT ;  /* 0x0000000400037209 */ /* 0x008fe20007810000 */
[----:B------:R-:W-:Y:S01]  /*aec0*/  WARPSYNC 0xffffffff ;  /* 0xffffffff00007948 */ /* 0x000fe20003800000 */
[----:B------:R-:W-:Y:S01]  /*aed0*/  FSEL R2, R132, RZ, P0 ;  /* 0x000000ff84027208 */ /* 0x000fe20000000000 */
[----:B------:R-:W-:Y:S01]  /*aee0*/  LDSM.16.MT88.4 R20, [R232] ;  /* 0x00000000e814783b */ /* 0x000fe20000004200 */
[----:B------:R-:W-:Y:S01]  /*aef0*/  FSEL R188, R188, RZ, P0 ;  /* 0x000000ffbcbc7208 */ /* 0x000fe20000000000 */
[C---:B------:R-:W-:Y:S01]  /*af00*/  FMUL.FTZ R189, R3.reuse, c[0x0][0x2d0] ;  /* 0x0000b40003bd7a20 */ /* 0x040fe20000410000 */
[----:B------:R-:W-:Y:S01]  /*af10*/  FSETP.NEU.FTZ.AND P0, PT, R3, -INF , PT ;  /* 0xff8000000300780b */ /* 0x000fe20003f1d000 */
[----:B------:R-:W-:Y:S02]  /*af20*/  FADD.FTZ R0, -R2, R133 ;  /* 0x0000008502007221 */ /* 0x000fe40000010100 */
[--C-:B------:R-:W-:Y:S01]  /*af30*/  FFMA.FTZ R12, R12, c[0x0][0x2d0], -R188.reuse ;  /* 0x0000b4000c0c7a23 */ /* 0x100fe200000108bc */
[----:B------:R-:W-:Y:S01]  /*af40*/  FSEL R189, R189, RZ, P0 ;  /* 0x000000ffbdbd7208 */ /* 0x000fe20000000000 */
[----:B------:R-:W-:Y:S01]  /*af50*/  FMUL.FTZ R0, R0, c[0x0][0x2d0] ;  /* 0x0000b40000007a20 */ /* 0x000fe20000410000 */
[----:B------:R-:W-:Y:S01]  /*af60*/  LDSM.16.MT88.4 R28, [R234] ;  /* 0x00000000ea1c783b */ /* 0x000fe20000004200 */
[----:B------:R1:W-:Y:S01]  /*af70*/  MUFU.EX2 R251, R12 ;  /* 0x0000000c00fb7308 */ /* 0x0003e20000000800 */
[--C-:B------:R-:W-:Y:S02]  /*af80*/  FFMA.FTZ R6, R6, c[0x0][0x2d0], -R188.reuse ;  /* 0x0000b40006067a23 */ /* 0x100fe400000108bc */
[--C-:B------:R-:W-:Y:S02]  /*af90*/  FFMA.FTZ R10, R10, c[0x0][0x2d0], -R188.reuse ;  /* 0x0000b4000a0a7a23 */ /* 0x100fe400000108bc */
[----:B------:R-:W-:Y:S02]  /*afa0*/  FFMA.FTZ R9, R9, c[0x0][0x2d0], -R188 ;  /* 0x0000b40009097a23 */ /* 0x000fe400000108bc */
[--C-:B------:R-:W-:Y:S01]  /*afb0*/  FFMA.FTZ R5, R5, c[0x0][0x2d0], -R189.reuse ;  /* 0x0000b40005057a23 */ /* 0x100fe200000108bd */
[----:B------:R-:W-:Y:S01]  /*afc0*/  LDSM.16.MT88.4 R36, [R233] ;  /* 0x00000000e924783b */ /* 0x000fe20000004200 */
[--C-:B------:R-:W-:Y:S01]  /*afd0*/  FFMA.FTZ R8, R8, c[0x0][0x2d0], -R189.reuse ;  /* 0x0000b40008087a23 */ /* 0x100fe200000108bd */
[----:B------:R3:W5:Y:S01]  /*afe0*/  MUFU.EX2 R2, R0 ;  /* 0x0000000000027308 */ /* 0x0007620000000800 */
[--C-:B------:R-:W-:Y:S02]  /*aff0*/  FFMA.FTZ R7, R7, c[0x0][0x2d0], -R189.reuse ;  /* 0x0000b40007077a23 */ /* 0x100fe400000108bd */
[----:B------:R-:W-:Y:S03]  /*b000*/  FFMA.FTZ R11, R11, c[0x0][0x2d0], -R189 ;  /* 0x0000b4000b0b7a23 */ /* 0x000fe600000108bd */
[----:B------:R-:W-:Y:S04]  /*b010*/  LDSM.16.MT88.4 R44, [R231+0x3000] ;  /* 0x00300000e72c783b */ /* 0x000fe80000004200 */
[----:B------:R-:W-:Y:S04]  /*b020*/  MUFU.EX2 R6, R6 ;  /* 0x0000000600067308 */ /* 0x000fe80000000800 */
[----:B-1----:R-:W1:Y:S06]  /*b030*/  LDSM.16.MT88.4 R12, [R231] ;  /* 0x00000000e70c783b */ /* 0x002e6c0000004200 */
[----:B------:R-:W2:Y:S01]  /*b040*/  MUFU.EX2 R238, R10 ;  /* 0x0000000a00ee7308 */ /* 0x000ea20000000800 */
[----:B---3--:R-:W-:Y:S05]  /*b050*/  FSEL R0, R3, RZ, P0 ;  /* 0x000000ff03007208 */ /* 0x008fea0000000000 */
[----:B------:R-:W-:Y:S04]  /*b060*/  FADD.FTZ R0, -R0, R134 ;  /* 0x0000008600007221 */ /* 0x000fe80000010100 */
[----:B------:R-:W3:Y:S01]  /*b070*/  MUFU.EX2 R249, R9 ;  /* 0x0000000900f97308 */ /* 0x000ee20000000800 */
[----:B------:R-:W4:Y:S01]  /*b080*/  LDL.LU R134, [R1+0xc] ;  /* 0x00000c0001867983 */ /* 0x000f220000300800 */
[----:B------:R-:W-:Y:S08]  /*b090*/  FMUL.FTZ R0, R0, c[0x0][0x2d0] ;  /* 0x0000b40000007a20 */ /* 0x000ff00000410000 */
[----:B------:R1:W-:Y:S10]  /*b0a0*/  MUFU.EX2 R237, R5 ;  /* 0x0000000500ed7308 */ /* 0x0003f40000000800 */
[----:B------:R1:W1:Y:S10]  /*b0b0*/  MUFU.EX2 R244, R8 ;  /* 0x0000000800f47308 */ /* 0x0002740000000800 */
[----:B------:R-:W-:Y:S10]  /*b0c0*/  MUFU.EX2 R248, R7 ;  /* 0x0000000700f87308 */ /* 0x000ff40000000800 */
[----:B------:R-:W3:Y:S10]  /*b0d0*/  MUFU.EX2 R250, R11 ;  /* 0x0000000b00fa7308 */ /* 0x000ef40000000800 */
[----:B------:R-:W3:Y:S01]  /*b0e0*/  MUFU.EX2 R0, R0 ;  /* 0x0000000000007308 */ /* 0x000ee20000000800 */
[----:B--2--5:R-:W-:Y:S01]  /*b0f0*/  FMUL.FTZ R4, R2, R136 ;  /* 0x0000008802047220 */ /* 0x024fe20000410000 */
[----:B------:R-:W-:Y:S01]  /*b100*/  F2FP.PACK_AB R184, R238, R6 ;  /* 0x00000006eeb8723e */ /* 0x000fe200000000ff */
[C---:B-1----:R-:W-:Y:S01]  /*b110*/  FMUL.FTZ R5, R2.reuse, R137 ;  /* 0x0000008902057220 */ /* 0x042fe20000410000 */
[----:B---3--:R-:W-:Y:S01]  /*b120*/  F2FP.PACK_AB R186, R251, R249 ;  /* 0x000000f9fbba723e */ /* 0x008fe200000000ff */
[----:B------:R-:W-:Y:S01]  /*b130*/  FMUL.FTZ R8, R2, R140 ;  /* 0x0000008c02087220 */ /* 0x000fe20000410000 */
[----:B------:R-:W-:Y:S01]  /*b140*/  F2FP.PACK_AB R185, R244, R237 ;  /* 0x000000edf4b9723e */ /* 0x000fe200000000ff */
[C---:B------:R-:W-:Y:S02]  /*b150*/  FMUL.FTZ R9, R2.reuse, R141 ;  /* 0x0000008d02097220 */ /* 0x040fe40000410000 */
[C---:B------:R-:W-:Y:S02]  /*b160*/  FMUL.FTZ R17, R2.reuse, R149 ;  /* 0x0000009502117220 */ /* 0x040fe40000410000 */
[C---:B------:R-:W-:Y:S02]  /*b170*/  FMUL.FTZ R24, R2.reuse, R156 ;  /* 0x0000009c02187220 */ /* 0x040fe40000410000 */
[----:B------:R-:W-:Y:S01]  /*b180*/  FMUL.FTZ R25, R2, R157 ;  /* 0x0000009d02197220 */ /* 0x000fe20000410000 */
[----:B------:R-:W-:Y:S01]  /*b190*/  F2FP.PACK_AB R187, R250, R248 ;  /* 0x000000f8fabb723e */ /* 0x000fe200000000ff */
[C---:B------:R-:W-:Y:S02]  /*b1a0*/  FMUL.FTZ R32, R2.reuse, R164 ;  /* 0x000000a402207220 */ /* 0x040fe40000410000 */
[C---:B------:R-:W-:Y:S02]  /*b1b0*/  FMUL.FTZ R33, R2.reuse, R165 ;  /* 0x000000a502217220 */ /* 0x040fe40000410000 */
[C---:B------:R-:W-:Y:S02]  /*b1c0*/  FMUL.FTZ R40, R2.reuse, R172 ;  /* 0x000000ac02287220 */ /* 0x040fe40000410000 */
[C---:B------:R-:W-:Y:S02]  /*b1d0*/  FMUL.FTZ R41, R2.reuse, R173 ;  /* 0x000000ad02297220 */ /* 0x040fe40000410000 */
[----:B------:R-:W-:Y:S02]  /*b1e0*/  FMUL.FTZ R48, R2, R180 ;  /* 0x000000b402307220 */ /* 0x000fe40000410000 */
[C---:B------:R-:W-:Y:S02]  /*b1f0*/  FMUL.FTZ R7, R0.reuse, R139 ;  /* 0x0000008b00077220 */ /* 0x040fe40000410000 */
[C---:B------:R-:W-:Y:S02]  /*b200*/  FMUL.FTZ R10, R0.reuse, R142 ;  /* 0x0000008e000a7220 */ /* 0x040fe40000410000 */
[C---:B------:R-:W-:Y:S02]  /*b210*/  FMUL.FTZ R11, R0.reuse, R143 ;  /* 0x0000008f000b7220 */ /* 0x040fe40000410000 */
[C---:B------:R-:W-:Y:S01]  /*b220*/  FMUL.FTZ R18, R0.reuse, R150 ;  /* 0x0000009600127220 */ /* 0x040fe20000410000 */
[----:B------:R-:W-:Y:S01]  /*b230*/  LDSM.16.MT88.4 R140, [R231+0x800] ;  /* 0x00080000e78c783b */ /* 0x000fe20000004200 */
[C---:B------:R-:W-:Y:S02]  /*b240*/  FMUL.FTZ R19, R0.reuse, R151 ;  /* 0x0000009700137220 */ /* 0x040fe40000410000 */
[C---:B------:R-:W-:Y:S02]  /*b250*/  FMUL.FTZ R26, R0.reuse, R158 ;  /* 0x0000009e001a7220 */ /* 0x040fe40000410000 */
[C---:B------:R-:W-:Y:S02]  /*b260*/  FMUL.FTZ R27, R0.reuse, R159 ;  /* 0x0000009f001b7220 */ /* 0x040fe40000410000 */
[C---:B------:R-:W-:Y:S02]  /*b270*/  FMUL.FTZ R34, R0.reuse, R166 ;  /* 0x000000a600227220 */ /* 0x040fe40000410000 */
[C---:B------:R-:W-:Y:S02]  /*b280*/  FMUL.FTZ R35, R0.reuse, R167 ;  /* 0x000000a700237220 */ /* 0x040fe40000410000 */
[C---:B------:R-:W-:Y:S02]  /*b290*/  FMUL.FTZ R42, R0.reuse, R174 ;  /* 0x000000ae002a7220 */ /* 0x040fe40000410000 */
[----:B------:R-:W-:Y:S02]  /*b2a0*/  FMUL.FTZ R43, R0, R175 ;  /* 0x000000af002b7220 */ /* 0x000fe40000410000 */
[----:B------:R-:W-:Y:S01]  /*b2b0*/  FMUL.FTZ R49, R2, R181 ;  /* 0x000000b502317220 */ /* 0x000fe20000410000 */
[----:B------:R-:W-:Y:S01]  /*b2c0*/  LDSM.16.MT88.4 R172, [R231+0x5800] ;  /* 0x00580000e7ac783b */ /* 0x000fe20000004200 */
[C---:B------:R-:W-:Y:S02]  /*b2d0*/  FMUL.FTZ R50, R0.reuse, R182 ;  /* 0x000000b600327220 */ /* 0x040fe40000410000 */
[----:B------:R-:W-:Y:S02]  /*b2e0*/  FMUL.FTZ R51, R0, R183 ;  /* 0x000000b700337220 */ /* 0x000fe40000410000 */
[C---:B------:R-:W-:Y:S02]  /*b2f0*/  FMUL.FTZ R52, R2.reuse, R52 ;  /* 0x0000003402347220 */ /* 0x040fe40000410000 */
[----:B------:R-:W-:Y:S01]  /*b300*/  FMUL.FTZ R53, R2, R53 ;  /* 0x0000003502357220 */ /* 0x000fe20000410000 */
[----:B------:R-:W-:Y:S01]  /*b310*/  LDSM.16.MT88.4 R180, [R232+0x5800] ;  /* 0x00580000e8b4783b */ /* 0x000fe20000004200 */
        /* <DEDUP_REMOVED lines=69> */
[----:B----4-:R-:W-:Y:S02]  /*b770*/  FFMA.FTZ R133, R2, R16, R6 ;  /* 0x0000001002857223 */ /* 0x010fe40000010006 */
[----:B------:R-:W-:Y:S02]  /*b780*/  FMUL.FTZ R6, R0, R138 ;  /* 0x0000008a00067220 */ /* 0x000fe40000410000 */
[----:B------:R-:W1:Y:S01]  /*b790*/  LDSM.16.MT88.4 R136, [R232+0x3000] ;  /* 0x00300000e888783b */ /* 0x000e620000004200 */
[--C-:B------:R-:W-:Y:S02]  /*b7a0*/  FFMA.FTZ R157, R217, c[0x0][0x2d0], -R188.reuse ;  /* 0x0000b400d99d7a23 */ /* 0x100fe400000108bc */
[--C-:B------:R-:W-:Y:S02]  /*b7b0*/  FFMA.FTZ R156, R216, c[0x0][0x2d0], -R188.reuse ;  /* 0x0000b400d89c7a23 */ /* 0x100fe400000108bc */
[C---:B------:R-:W-:Y:S05]  /*b7c0*/  HMMA.16816.F32 R4, R184.reuse, R12, R4 ;  /* 0x0000000cb804723c */ /* 0x040fea0000001804 */
[--C-:B------:R-:W-:Y:S02]  /*b7d0*/  FFMA.FTZ R158, R215, c[0x0][0x2d0], -R188.reuse ;  /* 0x0000b400d79e7a23 */ /* 0x100fe400000108bc */
[C---:B------:R-:W-:Y:S01]  /*b7e0*/  FMUL.FTZ R12, R2.reuse, R144 ;  /* 0x00000090020c7220 */ /* 0x040fe20000410000 */
[C---:B------:R-:W-:Y:S04]  /*b7f0*/  HMMA.16816.F32 R8, R184.reuse, R14, R8 ;  /* 0x0000000eb808723c */ /* 0x040fe80000001808 */
[C---:B------:R-:W-:Y:S02]  /*b800*/  FMUL.FTZ R13, R2.reuse, R145 ;  /* 0x00000091020d7220 */ /* 0x040fe40000410000 */
[----:B------:R-:W-:Y:S02]  /*b810*/  FMUL.FTZ R16, R2, R148 ;  /* 0x0000009402107220 */ /* 0x000fe40000410000 */
[C---:B------:R-:W-:Y:S04]  /*b820*/  FMUL.FTZ R14, R0.reuse, R146 ;  /* 0x00000092000e7220 */ /* 0x040fe80000410000 */
[----:B------:R-:W-:Y:S02]  /*b830*/  FMUL.FTZ R15, R0, R147 ;  /* 0x00000093000f7220 */ /* 0x000fe40000410000 */
[----:B------:R-:W-:Y:S01]  /*b840*/  LDSM.16.MT88.4 R144, [R232+0x800] ;  /* 0x00080000e890783b */ /* 0x000fe20000004200 */
[--C-:B------:R-:W-:Y:S02]  /*b850*/  FFMA.FTZ R159, R214, c[0x0][0x2d0], -R188.reuse ;  /* 0x0000b400d69f7a23 */ /* 0x100fe400000108bc */
        /* <DEDUP_REMOVED lines=9> */
[----:B------:R-:W-:Y:S02]  /*b8f0*/  FMUL.FTZ R23, R0, R155 ;  /* 0x0000009b00177220 */ /* 0x000fe40000410000 */
[--C-:B------:R-:W-:Y:S02]  /*b900*/  FFMA.FTZ R152, R220, c[0x0][0x2d0], -R188.reuse ;  /* 0x0000b400dc987a23 */ /* 0x100fe400000108bc */
[----:B------:R-:W-:Y:S02]  /*b910*/  FMUL.FTZ R123, R0, R123 ;  /* 0x0000007b007b7220 */ /* 0x000fe40000410000 */
[----:B------:R-:W-:Y:S01]  /*b920*/  FADD.FTZ R153, R238, R133 ;  /* 0x00000085ee997221 */ /* 0x000fe20000010000 */
[C---:B------:R-:W-:Y:S03]  /*b930*/  HMMA.16816.F32 R20, R184.reuse, R28, R20 ;  /* 0x0000001cb814723c */ /* 0x040fe60000001814 */
[----:B------:R-:W-:Y:S02]  /*b940*/  FADD.FTZ R153, R249, R153 ;  /* 0x00000099f9997221 */ /* 0x000fe40000010000 */
[--C-:B------:R-:W-:Y:S02]  /*b950*/  FFMA.FTZ R133, R218, c[0x0][0x2d0], -R188.reuse ;  /* 0x0000b400da857a23 */ /* 0x100fe400000108bc */
[C---:B------:R-:W-:Y:S01]  /*b960*/  FMUL.FTZ R28, R2.reuse, R160 ;  /* 0x000000a0021c7220 */ /* 0x040fe20000410000 */
[C---:B------:R-:W-:Y:S04]  /*b970*/  HMMA.16816.F32 R24, R184.reuse, R30, R24 ;  /* 0x0000001eb818723c */ /* 0x040fe80000001818 */
[----:B------:R-:W-:Y:S02]  /*b980*/  FMUL.FTZ R29, R2, R161 ;  /* 0x000000a1021d7220 */ /* 0x000fe40000410000 */
[C---:B------:R-:W-:Y:S02]  /*b990*/  FMUL.FTZ R126, R0.reuse, R126 ;  /* 0x0000007e007e7220 */ /* 0x040fe40000410000 */
[C---:B------:R-:W-:Y:S04]  /*b9a0*/  FMUL.FTZ R30, R0.reuse, R162 ;  /* 0x000000a2001e7220 */ /* 0x040fe80000410000 */
[C---:B------:R-:W-:Y:S02]  /*b9b0*/  FMUL.FTZ R31, R0.reuse, R163 ;  /* 0x000000a3001f7220 */ /* 0x040fe40000410000 */
[C---:B------:R-:W-:Y:S02]  /*b9c0*/  FMUL.FTZ R127, R0.reuse, R127 ;  /* 0x0000007f007f7220 */ /* 0x040fe40000410000 */
[C---:B------:R-:W-:Y:S02]  /*b9d0*/  FMUL.FTZ R130, R0.reuse, R130 ;  /* 0x0000008200827220 */ /* 0x040fe40000410000 */
[----:B------:R-:W-:Y:S01]  /*b9e0*/  FMUL.FTZ R131, R0, R131 ;  /* 0x0000008300837220 */ /* 0x000fe20000410000 */
[C---:B------:R-:W-:Y:S07]  /*b9f0*/  HMMA.16816.F32 R28, R184.reuse, R36, R28 ;  /* 0x00000024b81c723c */ /* 0x040fee000000181c */
[C---:B------:R-:W-:Y:S01]  /*ba00*/  FMUL.FTZ R36, R2.reuse, R168 ;  /* 0x000000a802247220 */ /* 0x040fe20000410000 */
[C---:B------:R-:W-:Y:S04]  /*ba10*/  HMMA.16816.F32 R32, R184.reuse, R38, R32 ;  /* 0x00000026b820723c */ /* 0x040fe80000001820 */
[----:B------:R-:W-:Y:S03]  /*ba20*/  FMUL.FTZ R37, R2, R169 ;  /* 0x000000a902257220 */ /* 0x000fe60000410000 */
[C---:B------:R-:W-:Y:S02]  /*ba30*/  FMUL.FTZ R38, R0.reuse, R170 ;  /* 0x000000aa00267220 */ /* 0x040fe40000410000 */
[----:B------:R-:W-:Y:S07]  /*ba40*/  FMUL.FTZ R39, R0, R171 ;  /* 0x000000ab00277220 */ /* 0x000fee0000410000 */
[C---:B------:R-:W-:Y:S07]  /*ba50*/  HMMA.16816.F32 R36, R184.reuse, R44, R36 ;  /* 0x0000002cb824723c */ /* 0x040fee0000001824 */
[C---:B------:R-:W-:Y:S01]  /*ba60*/  FMUL.FTZ R44, R2.reuse, R176 ;  /* 0x000000b0022c7220 */ /* 0x040fe20000410000 */
[C---:B------:R-:W-:Y:S04]  /*ba70*/  HMMA.16816.F32 R40, R184.reuse, R46, R40 ;  /* 0x0000002eb828723c */ /* 0x040fe80000001828 */
[----:B------:R-:W-:Y:S02]  /*ba80*/  FMUL.FTZ R45, R2, R177 ;  /* 0x000000b1022d7220 */ /* 0x000fe40000410000 */
[--C-:B------:R-:W-:Y:S02]  /*ba90*/  FFMA.FTZ R2, R197, c[0x0][0x2d0], -R188.reuse ;  /* 0x0000b400c5027a23 */ /* 0x100fe400000108bc */
[C---:B------:R-:W-:Y:S02]  /*baa0*/  FMUL.FTZ R46, R0.reuse, R178 ;  /* 0x000000b2002e7220 */ /* 0x040fe40000410000 */
[----:B------:R2:W3:Y:S02]  /*bab0*/  MUFU.EX2 R155, R2 ;  /* 0x00000002009b7308 */ /* 0x0004e40000000800 */
[----:B------:R-:W-:Y:S07]  /*bac0*/  FMUL.FTZ R47, R0, R179 ;  /* 0x000000b3002f7220 */ /* 0x000fee0000410000 */
[C---:B-1----:R-:W-:Y:S08]  /*bad0*/  HMMA.16816.F32 R44, R184.reuse, R136, R44 ;  /* 0x00000088b82c723c */ /* 0x042ff0000000182c */
[C---:B------:R-:W-:Y:S01]  /*bae0*/  HMMA.16816.F32 R48, R184.reuse, R138, R48 ;  /* 0x0000008ab830723c */ /* 0x040fe20000001830 */
[----:B------:R-:W1:Y:S03]  /*baf0*/  LDSM.16.MT88.4 R136, [R234+0x3000] ;  /* 0x00300000ea88783b */ /* 0x000e660000004200 */
[--C-:B--2---:R-:W-:Y:S04]  /*bb00*/  FFMA.FTZ R2, R196, c[0x0][0x2d0], -R188.reuse ;  /* 0x0000b400c4027a23 */ /* 0x104fe800000108bc */
[----:B------:R2:W-:Y:S04]  /*bb10*/  MUFU.EX2 R165, R2 ;  /* 0x0000000200a57308 */ /* 0x0005e80000000800 */
[--C-:B--2---:R-:W-:Y:S06]  /*bb20*/  FFMA.FTZ R2, R195, c[0x0][0x2d0], -R188.reuse ;  /* 0x0000b400c3027a23 */ /* 0x104fec00000108bc */
[----:B------:R2:W-:Y:S01]  /*bb30*/  MUFU.EX2 R166, R2 ;  /* 0x0000000200a67308 */ /* 0x0005e20000000800 */
[C---:B-1----:R-:W-:Y:S08]  /*bb40*/  HMMA.16816.F32 R52, R184.reuse, R136, R52 ;  /* 0x00000088b834723c */ /* 0x042ff00000001834 */
[C---:B------:R-:W-:Y:S01]  /*bb50*/  HMMA.16816.F32 R56, R184.reuse, R138, R56 ;  /* 0x0000008ab838723c */ /* 0x040fe20000001838 */
[----:B------:R-:W1:Y:S03]  /*bb60*/  LDSM.16.MT88.4 R136, [R233+0x3000] ;  /* 0x00300000e988783b */ /* 0x000e660000004200 */
[--C-:B--2---:R-:W-:Y:S04]  /*bb70*/  FFMA.FTZ R2, R194, c[0x0][0x2d0], -R188.reuse ;  /* 0x0000b400c2027a23 */ /* 0x104fe800000108bc */
[----:B------:R2:W-:Y:S01]  /*bb80*/  MUFU.EX2 R169, R2 ;  /* 0x0000000200a97308 */ /* 0x0005e20000000800 */
[C---:B-1----:R-:W-:Y:S03]  /*bb90*/  HMMA.16816.F32 R60, R184.reuse, R136, R60 ;  /* 0x00000088b83c723c */ /* 0x042fe6000000183c */
[--C-:B--2---:R-:W-:Y:S02]  /*bba0*/  FFMA.FTZ R2, R190, c[0x0][0x2d0], -R189.reuse ;  /* 0x0000b400be027a23 */ /* 0x104fe400000108bd */
[--C-:B------:R-:W-:Y:S04]  /*bbb0*/  FFMA.FTZ R190, R213, c[0x0][0x2d0], -R188.reuse ;  /* 0x0000b400d5be7a23 */ /* 0x100fe800000108bc */
[----:B------:R1:W-:Y:S01]  /*bbc0*/  MUFU.EX2 R160, R2 ;  /* 0x0000000200a07308 */ /* 0x0003e20000000800 */
[C---:B------:R-:W-:Y:S01]  /*bbd0*/  HMMA.16816.F32 R64, R184.reuse, R138, R64 ;  /* 0x0000008ab840723c */ /* 0x040fe20000001840 */
[----:B------:R-:W2:Y:S08]  /*bbe0*/  LDSM.16.MT88.4 R136, [R231+0x6000] ;  /* 0x00600000e788783b */ /* 0x000eb00000004200 */
[----:B------:R-:W-:Y:S03]  /*bbf0*/  MUFU.EX2 R190, R190 ;  /* 0x000000be00be7308 */ /* 0x000fe60000000800 */
[----:B-1----:R-:W-:Y:S02]  /*bc00*/  FFMA.FTZ R2, R191, c[0x0][0x2d0], -R189 ;  /* 0x0000b400bf027a23 */ /* 0x002fe400000108bd */
[--C-:B------:R-:W-:Y:S05]  /*bc10*/  FFMA.FTZ R191, R212, c[0x0][0x2d0], -R188.reuse ;  /* 0x0000b400d4bf7a23 */ /* 0x100fea00000108bc */
[----:B------:R1:W-:Y:S10]  /*bc20*/  MUFU.EX2 R212, R133 ;  /* 0x0000008500d47308 */ /* 0x0003f40000000800 */
[----:B------:R4:W-:Y:S01]  /*bc30*/  MUFU.EX2 R161, R2 ;  /* 0x0000000200a17308 */ /* 0x0009e20000000800 */
[C---:B--2---:R-:W-:Y:S09]  /*bc40*/  HMMA.16816.F32 R68, R184.reuse, R136, R68 ;  /* 0x00000088b844723c */ /* 0x044ff20000001844 */
[----:B------:R-:W-:Y:S01]  /*bc50*/  MUFU.EX2 R191, R191 ;  /* 0x000000bf00bf7308 */ /* 0x000fe20000000800 */
[C---:B------:R-:W-:Y:S01]  /*bc60*/  HMMA.16816.F32 R72, R184.reuse, R138, R72 ;  /* 0x0000008ab848723c */ /* 0x040fe20000001848 */
[----:B------:R-:W2:Y:S02]  /*bc70*/  LDSM.16.MT88.4 R136, [R232+0x6000] ;  /* 0x00600000e888783b */ /* 0x000ea40000004200 */
[----:B-1----:R-:W-:Y:S04]  /*bc80*/  FADD.FTZ R133, R251, R153 ;  /* 0x00000099fb857221 */ /* 0x002fe80000010000 */
[----:B---3--:R-:W-:Y:S02]  /*bc90*/  FADD.FTZ R133, R155, R133 ;  /* 0x000000859b857221 */ /* 0x008fe40000010000 */
[----:B----4-:R-:W-:Y:S03]  /*bca0*/  FFMA.FTZ R2, R192, c[0x0][0x2d0], -R189 ;  /* 0x0000b400c0027a23 */ /* 0x010fe600000108bd */
[--C-:B------:R-:W-:Y:S01]  /*bcb0*/  FFMA.FTZ R192, R211, c[0x0][0x2d0], -R188.reuse ;  /* 0x0000b400d3c07a23 */ /* 0x100fe200000108bc */
[----:B------:R1:W-:Y:S10]  /*bcc0*/  MUFU.EX2 R167, R2 ;  /* 0x0000000200a77308 */ /* 0x0003f40000000800 */
[----:B------:R-:W-:Y:S01]  /*bcd0*/  MUFU.EX2 R192, R192 ;  /* 0x000000c000c07308 */ /* 0x000fe20000000800 */
[----:B-1----:R-:W-:Y:S01]  /*bce0*/  FFMA.FTZ R2, R0, R134, R237 ;  /* 0x0000008600027223 */ /* 0x002fe200000100ed */
[C---:B--2---:R-:W-:Y:S03]  /*bcf0*/  HMMA.16816.F32 R76, R184.reuse, R136, R76 ;  /* 0x00000088b84c723c */ /* 0x044fe6000000184c */
[--C-:B------:R-:W-:Y:S05]  /*bd00*/  FFMA.FTZ R0, R193, c[0x0][0x2d0], -R189.reuse ;  /* 0x0000b400c1007a23 */ /* 0x100fea00000108bd */
[----:B------:R1:W-:Y:S01]  /*bd10*/  MUFU.EX2 R168, R0 ;  /* 0x0000000000a87308 */ /* 0x0003e20000000800 */
[C---:B------:R-:W-:Y:S01]  /*bd20*/  HMMA.16816.F32 R80, R184.reuse, R138, R80 ;  /* 0x0000008ab850723c */ /* 0x040fe20000001850 */
[----:B------:R-:W2:Y:S02]  /*bd30*/  LDSM.16.MT88.4 R136, [R234+0x6000] ;  /* 0x00600000ea88783b */ /* 0x000ea40000004200 */
[--C-:B-1----:R-:W-:Y:S06]  /*bd40*/  FFMA.FTZ R0, R209, c[0x0][0x2d0], -R188.reuse ;  /* 0x0000b400d1007a23 */ /* 0x102fec00000108bc */
[----:B------:R1:W-:Y:S01]  /*bd50*/  MUFU.EX2 R164, R0 ;  /* 0x0000000000a47308 */ /* 0x0003e20000000800 */
[C---:B--2---:R-:W-:Y:S08]  /*bd60*/  HMMA.16816.F32 R84, R184.reuse, R136, R84 ;  /* 0x00000088b854723c */ /* 0x044ff00000001854 */
[C---:B------:R-:W-:Y:S01]  /*bd70*/  HMMA.16816.F32 R88, R184.reuse, R138, R88 ;  /* 0x0000008ab858723c */ /* 0x040fe20000001858 */
[----:B------:R-:W2:Y:S03]  /*bd80*/  LDSM.16.MT88.4 R136, [R233+0x6000] ;  /* 0x00600000e988783b */ /* 0x000ea60000004200 */
[--C-:B-1----:R-:W-:Y:S04]  /*bd90*/  FFMA.FTZ R0, R208, c[0x0][0x2d0], -R188.reuse ;  /* 0x0000b400d0007a23 */ /* 0x102fe800000108bc */
[----:B------:R1:W-:Y:S04]  /*bda0*/  MUFU.EX2 R163, R0 ;  /* 0x0000000000a37308 */ /* 0x0003e80000000800 */
[--C-:B-1----:R-:W-:Y:S06]  /*bdb0*/  FFMA.FTZ R0, R203, c[0x0][0x2d0], -R188.reuse ;  /* 0x0000b400cb007a23 */ /* 0x102fec00000108bc */
[----:B------:R1:W-:Y:S01]  /*bdc0*/  MUFU.EX2 R148, R0 ;  /* 0x0000000000947308 */ /* 0x0003e20000000800 */
[C---:B--2---:R-:W-:Y:S08]  /*bdd0*/  HMMA.16816.F32 R92, R184.reuse, R136, R92 ;  /* 0x00000088b85c723c */ /* 0x044ff0000000185c */
[C---:B------:R-:W-:Y:S01]  /*bde0*/  HMMA.16816.F32 R96, R184.reuse, R138, R96 ;  /* 0x0000008ab860723c */ /* 0x040fe20000001860 */
[----:B------:R-:W2:Y:S03]  /*bdf0*/  LDSM.16.MT88.4 R136, [R231+0x9000] ;  /* 0x00900000e788783b */ /* 0x000ea60000004200 */
[--C-:B-1----:R-:W-:Y:S04]  /*be00*/  FFMA.FTZ R0, R202, c[0x0][0x2d0], -R188.reuse ;  /* 0x0000b400ca007a23 */ /* 0x102fe800000108bc */
[----:B------:R1:W-:Y:S04]  /*be10*/  MUFU.EX2 R149, R0 ;  /* 0x0000000000957308 */ /* 0x0003e80000000800 */
[--C-:B-1----:R-:W-:Y:S01]  /*be20*/  FFMA.FTZ R0, R198, c[0x0][0x2d0], -R189.reuse ;  /* 0x0000b400c6007a23 */ /* 0x102fe200000108bd */
[C---:B--2---:R-:W-:Y:S05]  /*be30*/  HMMA.16816.F32 R100, R184.reuse, R136, R100 ;  /* 0x00000088b864723c */ /* 0x044fea0000001864 */
[----:B------:R-:W-:Y:S03]  /*be40*/  MUFU.EX2 R198, R159 ;  /* 0x0000009f00c67308 */ /* 0x000fe60000000800 */
[C---:B------:R-:W-:Y:S01]  /*be50*/  HMMA.16816.F32 R104, R184.reuse, R138, R104 ;  /* 0x0000008ab868723c */ /* 0x040fe20000001868 */
[----:B------:R-:W1:Y:S06]  /*be60*/  LDSM.16.MT88.4 R136, [R232+0x9000] ;  /* 0x00900000e888783b */ /* 0x000e6c0000004200 */
[----:B------:R2:W-:Y:S02]  /*be70*/  MUFU.EX2 R162, R0 ;  /* 0x0000000000a27308 */ /* 0x0005e40000000800 */
[--C-:B--2---:R-:W-:Y:S08]  /*be80*/  FFMA.FTZ R0, R199, c[0x0][0x2d0], -R189.reuse ;  /* 0x0000b400c7007a23 */ /* 0x104ff000000108bd */
[----:B------:R-:W-:Y:S10]  /*be90*/  MUFU.EX2 R199, R158 ;  /* 0x0000009e00c77308 */ /* 0x000ff40000000800 */
[----:B------:R2:W3:Y:S01]  /*bea0*/  MUFU.EX2 R134, R0 ;  /* 0x0000000000867308 */ /* 0x0004e20000000800 */
[C---:B-1----:R-:W-:Y:S08]  /*beb0*/  HMMA.16816.F32 R108, R184.reuse, R136, R108 ;  /* 0x00000088b86c723c */ /* 0x042ff0000000186c */
[C---:B------:R-:W-:Y:S01]  /*bec0*/  HMMA.16816.F32 R112, R184.reuse, R138, R112 ;  /* 0x0000008ab870723c */ /* 0x040fe20000001870 */
[----:B------:R-:W1:Y:S03]  /*bed0*/  LDSM.16.MT88.4 R136, [R234+0x9000] ;  /* 0x00900000ea88783b */ /* 0x000e660000004200 */
[--C-:B--2---:R-:W-:Y:S01]  /*bee0*/  FFMA.FTZ R0, R200, c[0x0][0x2d0], -R189.reuse ;  /* 0x0000b400c8007a23 */ /* 0x104fe200000108bd */
[----:B---3--:R-:W-:Y:S01]  /*bef0*/  MOV R220, R134 ;  /* 0x0000008600dc7202 */ /* 0x008fe20000000f00 */
[----:B------:R-:W-:Y:S01]  /*bf00*/  MUFU.EX2 R200, R157 ;  /* 0x0000009d00c87308 */ /* 0x000fe20000000800 */
[----:B------:R-:W-:Y:S09]  /*bf10*/  FFMA.FTZ R134, R219, c[0x0][0x2d0], -R188 ;  /* 0x0000b400db867a23 */ /* 0x000ff200000108bc */
[----:B------:R2:W-:Y:S10]  /*bf20*/  MUFU.EX2 R238, R0 ;  /* 0x0000000000ee7308 */ /* 0x0005f40000000800 */
[----:B------:R3:W-:Y:S01]  /*bf30*/  MUFU.EX2 R211, R134 ;  /* 0x0000008600d37308 */ /* 0x0007e20000000800 */
[C---:B-1----:R-:W-:Y:S08]  /*bf40*/  HMMA.16816.F32 R116, R184.reuse, R136, R116 ;  /* 0x00000088b874723c */ /* 0x042ff00000001874 */
[C---:B------:R-:W-:Y:S01]  /*bf50*/  HMMA.16816.F32 R120, R184.reuse, R138, R120 ;  /* 0x0000008ab878723c */ /* 0x040fe20000001878 */
[----:B------:R-:W1:Y:S03]  /*bf60*/  LDSM.16.MT88.4 R136, [R233+0x9000] ;  /* 0x00900000e988783b */ /* 0x000e660000004200 */
[--C-:B--2---:R-:W-:Y:S02]  /*bf70*/  FFMA.FTZ R0, R201, c[0x0][0x2d0], -R189.reuse ;  /* 0x0000b400c9007a23 */ /* 0x104fe400000108bd */
[----:B------:R2:W-:Y:S01]  /*bf80*/  MUFU.EX2 R201, R156 ;  /* 0x0000009c00c97308 */ /* 0x0005e20000000800 */
[--C-:B---3--:R-:W-:Y:S09]  /*bf90*/  FFMA.FTZ R134, R227, c[0x0][0x2d0], -R189.reuse ;  /* 0x0000b400e3867a23 */ /* 0x108ff200000108bd */
[----:B------:R3:W-:Y:S10]  /*bfa0*/  MUFU.EX2 R237, R0 ;  /* 0x0000000000ed7308 */ /* 0x0007f40000000800 */
[----:B------:R-:W-:Y:S01]  /*bfb0*/  MUFU.EX2 R134, R134 ;  /* 0x0000008600867308 */ /* 0x000fe20000000800 */
[----:B--2---:R-:W-:Y:S01]  /*bfc0*/  LDSM.16.MT88.4 R156, [R233+0x2000] ;  /* 0x00200000e99c783b */ /* 0x004fe20000004200 */
[----:B---3--:R-:W-:Y:S01]  /*bfd0*/  FADD.FTZ R0, R244, R2 ;  /* 0x00000002f4007221 */ /* 0x008fe20000010000 */
[C---:B-1----:R-:W-:Y:S03]  /*bfe0*/  HMMA.16816.F32 R124, R184.reuse, R136, R124 ;  /* 0x00000088b87c723c */ /* 0x042fe6000000187c */
[----:B------:R-:W-:Y:S01]  /*bff0*/  MOV R244, R149 ;  /* 0x0000009500f47202 */ /* 0x000fe20000000f00 */
[----:B------:R-:W-:Y:S02]  /*c000*/  FADD.FTZ R154, R248, R0 ;  /* 0x00000000f89a7221 */ /* 0x000fe40000010000 */
[--C-:B------:R-:W-:Y:S01]  /*c010*/  FFMA.FTZ R2, R221, c[0x0][0x2d0], -R188.reuse ;  /* 0x0000b400dd027a23 */ /* 0x100fe200000108bc */
[----:B------:R-:W-:Y:S01]  /*c020*/  F2FP.PACK_AB R136, R165, R155 ;  /* 0x0000009ba588723e */ /* 0x000fe200000000ff */
[----:B------:R-:W-:Y:S02]  /*c030*/  HMMA.16816.F32 R128, R184, R138, R128 ;  /* 0x0000008ab880723c */ /* 0x000fe40000001880 */
[----:B------:R1:W-:Y:S02]  /*c040*/  MUFU.EX2 R209, R2 ;  /* 0x0000000200d17308 */ /* 0x0003e40000000800 */
[----:B------:R-:W-:Y:S01]  /*c050*/  F2FP.PACK_AB R137, R161, R160 ;  /* 0x000000a0a189723e */ /* 0x000fe200000000ff */
[----:B------:R-:W-:Y:S01]  /*c060*/  FFMA.FTZ R188, R210, c[0x0][0x2d0], -R188 ;  /* 0x0000b400d2bc7a23 */ /* 0x000fe200000108bc */
[----:B------:R-:W-:Y:S01]  /*c070*/  MOV R221, R148 ;  /* 0x0000009400dd7202 */ /* 0x000fe20000000f00 */
[--C-:B------:R-:W-:Y:S01]  /*c080*/  FFMA.FTZ R0, R204, c[0x0][0x2d0], -R189.reuse ;  /* 0x0000b400cc007a23 */ /* 0x100fe200000108bd */
[----:B------:R-:W-:Y:S01]  /*c090*/  F2FP.PACK_AB R138, R169, R166 ;  /* 0x000000a6a98a723e */ /* 0x000fe200000000ff */
[----:B------:R-:W-:Y:S03]  /*c0a0*/  LDSM.16.MT88.4 R148, [R234+0x1000] ;  /* 0x00100000ea94783b */ /* 0x000fe60000004200 */
[----:B------:R-:W-:Y:S01]  /*c0b0*/  F2FP.PACK_AB R139, R168, R167 ;  /* 0x000000a7a88b723e */ /* 0x000fe200000000ff */
[----:B------:R2:W-:Y:S01]  /*c0c0*/  MUFU.EX2 R210, R152 ;  /* 0x0000009800d27308 */ /* 0x0005e20000000800 */
[----:B------:R-:W-:Y:S05]  /*c0d0*/  F2FP.PACK_AB R184, R191, R190 ;  /* 0x000000bebfb8723e */ /* 0x000fea00000000ff */
[C---:B------:R-:W-:Y:S04]  /*c0e0*/  HMMA.16816.F32 R4, R136.reuse, R140, R4 ;  /* 0x0000008c8804723c */ /* 0x040fe80000001804 */
[----:B------:R-:W3:Y:S01]  /*c0f0*/  MUFU.EX2 R193, R188 ;  /* 0x000000bc00c17308 */ /* 0x000ee20000000800 */
[----:B-1----:R-:W-:Y:S03]  /*c100*/  FADD.FTZ R2, R250, R154 ;  /* 0x0000009afa027221 */ /* 0x002fe60000010000 */
[C---:B------:R-:W-:Y:S01]  /*c110*/  HMMA.16816.F32 R8, R136.reuse, R142, R8 ;  /* 0x0000008e8808723c */ /* 0x040fe20000001808 */
[----:B------:R-:W1:Y:S03]  /*c120*/  LDSM.16.MT88.4 R140, [R234+0x800] ;  /* 0x00080000ea8c783b */ /* 0x000e660000004200 */
[----:B------:R-:W-:Y:S02]  /*c130*/  FADD.FTZ R160, R160, R2 ;  /* 0x00000002a0a07221 */ /* 0x000fe40000010000 */
[--C-:B------:R-:W-:Y:S01]  /*c140*/  FFMA.FTZ R2, R236, c[0x0][0x2d0], -R189.reuse ;  /* 0x0000b400ec027a23 */ /* 0x100fe200000108bd */
[----:B------:R4:W5:Y:S01]  /*c150*/  MUFU.EX2 R208, R0 ;  /* 0x0000000000d07308 */ /* 0x0009620000000800 */
[C---:B------:R-:W-:Y:S01]  /*c160*/  HMMA.16816.F32 R12, R136.reuse, R144, R12 ;  /* 0x00000090880c723c */ /* 0x040fe2000000180c */
[----:B--2---:R-:W-:Y:S03]  /*c170*/  LDSM.16.MT88.4 R152, [R234+0x1800] ;  /* 0x00180000ea98783b */ /* 0x004fe60000004200 */
[----:B------:R-:W-:Y:S04]  /*c180*/  FADD.FTZ R160, R161, R160 ;  /* 0x000000a0a1a07221 */ /* 0x000fe80000010000 */
[C---:B------:R-:W-:Y:S01]  /*c190*/  HMMA.16816.F32 R16, R136.reuse, R146, R16 ;  /* 0x000000928810723c */ /* 0x040fe20000001810 */
[----:B------:R2:W-:Y:S01]  /*c1a0*/  MUFU.EX2 R188, R2 ;  /* 0x0000000200bc7308 */ /* 0x0005e20000000800 */
[----:B------:R-:W5:Y:S02]  /*c1b0*/  LDSM.16.MT88.4 R144, [R233+0x800] ;  /* 0x00080000e990783b */ /* 0x000f640000004200 */
[----:B---3--:R-:W-:Y:S01]  /*c1c0*/  F2FP.PACK_AB R186, R193, R192 ;  /* 0x000000c0c1ba723e */ /* 0x008fe200000000ff */
[--C-:B----4-:R-:W-:Y:S06]  /*c1d0*/  FFMA.FTZ R0, R205, c[0x0][0x2d0], -R189.reuse ;  /* 0x0000b400cd007a23 */ /* 0x110fec00000108bd */
[----:B------:R3:W4:Y:S01]  /*c1e0*/  MUFU.EX2 R204, R0 ;  /* 0x0000000000cc7308 */ /* 0x0007220000000800 */
[C---:B-1----:R-:W-:Y:S03]  /*c1f0*/  HMMA.16816.F32 R20, R136.reuse, R140, R20 ;  /* 0x0000008c8814723c */ /* 0x042fe60000001814 */
[----:B--2---:R-:W-:Y:S04]  /*c200*/  FADD.FTZ R2, R167, R160 ;  /* 0x000000a0a7027221 */ /* 0x004fe80000010000 */
[----:B------:R-:W-:Y:S01]  /*c210*/  FADD.FTZ R2, R168, R2 ;  /* 0x00000002a8027221 */ /* 0x000fe20000010000 */
[C---:B------:R-:W-:Y:S01]  /*c220*/  HMMA.16816.F32 R24, R136.reuse, R142, R24 ;  /* 0x0000008e8818723c */ /* 0x040fe20000001818 */
[----:B------:R-:W1:Y:S03]  /*c230*/  LDSM.16.MT88.4 R140, [R231+0x3800] ;  /* 0x00380000e78c783b */ /* 0x000e660000004200 */
[----:B------:R-:W-:Y:S04]  /*c240*/  FADD.FTZ R2, R162, R2 ;  /* 0x00000002a2027221 */ /* 0x000fe80000010000 */
[----:B------:R-:W-:Y:S01]  /*c250*/  FADD.FTZ R2, R220, R2 ;  /* 0x00000002dc027221 */ /* 0x000fe20000010000 */
[C---:B-----5:R-:W-:Y:S03]  /*c260*/  HMMA.16816.F32 R28, R136.reuse, R144, R28 ;  /* 0x00000090881c723c */ /* 0x060fe6000000181c */
[--C-:B---3--:R-:W-:Y:S02]  /*c270*/  FFMA.FTZ R0, R206, c[0x0][0x2d0], -R189.reuse ;  /* 0x0000b400ce007a23 */ /* 0x108fe400000108bd */
[----:B------:R-:W-:Y:S02]  /*c280*/  FADD.FTZ R2, R238, R2 ;  /* 0x00000002ee027221 */ /* 0x000fe40000010000 */
[----:B------:R2:W3:Y:S01]  /*c290*/  MUFU.EX2 R203, R0 ;  /* 0x0000000000cb7308 */ /* 0x0004e20000000800 */
[C---:B------:R-:W-:Y:S01]  /*c2a0*/  HMMA.16816.F32 R32, R136.reuse, R146, R32 ;  /* 0x000000928820723c */ /* 0x040fe20000001820 */
[----:B------:R-:W5:Y:S03]  /*c2b0*/  LDSM.16.MT88.4 R144, [R232+0x3800] ;  /* 0x00380000e890783b */ /* 0x000f660000004200 */
[----:B------:R-:W-:Y:S04]  /*c2c0*/  FADD.FTZ R2, R237, R2 ;  /* 0x00000002ed027221 */ /* 0x000fe80000010000 */
[----:B------:R-:W-:Y:S04]  /*c2d0*/  FADD.FTZ R2, R208, R2 ;  /* 0x00000002d0027221 */ /* 0x000fe80000010000 */
[----:B----4-:R-:W-:Y:S02]  /*c2e0*/  FADD.FTZ R2, R204, R2 ;  /* 0x00000002cc027221 */ /* 0x010fe40000010000 */
[--C-:B--2---:R-:W-:Y:S01]  /*c2f0*/  FFMA.FTZ R0, R207, c[0x0][0x2d0], -R189.reuse ;  /* 0x0000b400cf007a23 */ /* 0x104fe200000108bd */
[C---:B-1----:R-:W-:Y:S03]  /*c300*/  HMMA.16816.F32 R36, R136.reuse, R140, R36 ;  /* 0x0000008c8824723c */ /* 0x042fe60000001824 */
[----:B------:R1:W2:Y:S01]  /*c310*/  MUFU.EX2 R202, R0 ;  /* 0x0000000000ca7308 */ /* 0x0002a20000000800 */
[----:B---3--:R-:W-:Y:S04]  /*c320*/  FADD.FTZ R2, R203, R2 ;  /* 0x00000002cb027221 */ /* 0x008fe80000010000 */
[C---:B------:R-:W-:Y:S01]  /*c330*/  HMMA.16816.F32 R40, R136.reuse, R142, R40 ;  /* 0x0000008e8828723c */ /* 0x040fe20000001828 */
[----:B------:R-:W3:Y:S07]  /*c340*/  LDSM.16.MT88.4 R140, [R234+0x3800] ;  /* 0x00380000ea8c783b */ /* 0x000eee0000004200 */
[C---:B-----5:R-:W-:Y:S08]  /*c350*/  HMMA.16816.F32 R44, R136.reuse, R144, R44 ;  /* 0x00000090882c723c */ /* 0x060ff0000000182c */
[C---:B------:R-:W-:Y:S01]  /*c360*/  HMMA.16816.F32 R48, R136.reuse, R146, R48 ;  /* 0x000000928830723c */ /* 0x040fe20000001830 */
[----:B------:R-:W4:Y:S03]  /*c370*/  LDSM.16.MT88.4 R144, [R233+0x3800] ;  /* 0x00380000e990783b */ /* 0x000f260000004200 */
[--C-:B-1----:R-:W-:Y:S02]  /*c380*/  FFMA.FTZ R0, R222, c[0x0][0x2d0], -R189.reuse ;  /* 0x0000b400de007a23 */ /* 0x102fe400000108bd */
[----:B--2---:R-:W-:Y:S02]  /*c390*/  FADD.FTZ R2, R202, R2 ;  /* 0x00000002ca027221 */ /* 0x004fe40000010000 */
[----:B------:R1:W2:Y:S01]  /*c3a0*/  MUFU.EX2 R197, R0 ;  /* 0x0000000000c57308 */ /* 0x0002a20000000800 */
[C---:B---3--:R-:W-:Y:S08]  /*c3b0*/  HMMA.16816.F32 R52, R136.reuse, R140, R52 ;  /* 0x0000008c8834723c */ /* 0x048ff00000001834 */
[C---:B------:R-:W-:Y:S01]  /*c3c0*/  HMMA.16816.F32 R56, R136.reuse, R142, R56 ;  /* 0x0000008e8838723c */ /* 0x040fe20000001838 */
[----:B------:R-:W3:Y:S03]  /*c3d0*/  LDSM.16.MT88.4 R140, [R231+0x6800] ;  /* 0x00680000e78c783b */ /* 0x000ee60000004200 */
[--C-:B-1----:R-:W-:Y:S02]  /*c3e0*/  FFMA.FTZ R0, R223, c[0x0][0x2d0], -R189.reuse ;  /* 0x0000b400df007a23 */ /* 0x102fe400000108bd */
[----:B--2---:R-:W-:Y:S02]  /*c3f0*/  FADD.FTZ R2, R197, R2 ;  /* 0x00000002c5027221 */ /* 0x004fe40000010000 */
[----:B------:R1:W2:Y:S01]  /*c400*/  MUFU.EX2 R196, R0 ;  /* 0x0000000000c47308 */ /* 0x0002a20000000800 */
[C---:B----4-:R-:W-:Y:S08]  /*c410*/  HMMA.16816.F32 R60, R136.reuse, R144, R60 ;  /* 0x00000090883c723c */ /* 0x050ff0000000183c */
[C---:B------:R-:W-:Y:S01]  /*c420*/  HMMA.16816.F32 R64, R136.reuse, R146, R64 ;  /* 0x000000928840723c */ /* 0x040fe20000001840 */
[----:B------:R-:W4:Y:S03]  /*c430*/  LDSM.16.MT88.4 R144, [R232+0x6800] ;  /* 0x00680000e890783b */ /* 0x000f260000004200 */
[--C-:B-1----:R-:W-:Y:S02]  /*c440*/  FFMA.FTZ R0, R224, c[0x0][0x2d0], -R189.reuse ;  /* 0x0000b400e0007a23 */ /* 0x102fe400000108bd */
[----:B--2---:R-:W-:Y:S02]  /*c450*/  FADD.FTZ R2, R196, R2 ;  /* 0x00000002c4027221 */ /* 0x004fe40000010000 */
[----:B------:R1:W2:Y:S01]  /*c460*/  MUFU.EX2 R195, R0 ;  /* 0x0000000000c37308 */ /* 0x0002a20000000800 */
[C---:B---3--:R-:W-:Y:S08]  /*c470*/  HMMA.16816.F32 R68, R136.reuse, R140, R68 ;  /* 0x0000008c8844723c */ /* 0x048ff00000001844 */
[C---:B------:R-:W-:Y:S01]  /*c480*/  HMMA.16816.F32 R72, R136.reuse, R142, R72 ;  /* 0x0000008e8848723c */ /* 0x040fe20000001848 */
[----:B------:R-:W3:Y:S07]  /*c490*/  LDSM.16.MT88.4 R140, [R234+0x6800] ;  /* 0x00680000ea8c783b */ /* 0x000eee0000004200 */
[C---:B----4-:R-:W-:Y:S04]  /*c4a0*/  HMMA.16816.F32 R76, R136.reuse, R144, R76 ;  /* 0x00000090884c723c */ /* 0x050fe8000000184c */
[----:B-1----:R-:W-:Y:S02]  /*c4b0*/  FFMA.FTZ R0, R225, c[0x0][0x2d0], -R189 ;  /* 0x0000b400e1007a23 */ /* 0x002fe400000108bd */
[----:B--2---:R-:W-:Y:S02]  /*c4c0*/  FADD.FTZ R2, R195, R2 ;  /* 0x00000002c3027221 */ /* 0x004fe40000010000 */
[----:B------:R1:W-:Y:S01]  /*c4d0*/  MUFU.EX2 R194, R0 ;  /* 0x0000000000c27308 */ /* 0x0003e20000000800 */
[C---:B------:R-:W-:Y:S01]  /*c4e0*/  HMMA.16816.F32 R80, R136.reuse, R146, R80 ;  /* 0x000000928850723c */ /* 0x040fe20000001850 */
[----:B------:R-:W2:Y:S02]  /*c4f0*/  LDSM.16.MT88.4 R144, [R233+0x6800] ;  /* 0x00680000e990783b */ /* 0x000ea40000004200 */
[----:B-1----:R-:W-:Y:S05]  /*c500*/  FADD.FTZ R0, R165, R133 ;  /* 0x00000085a5007221 */ /* 0x002fea0000010000 */
[C---:B---3--:R-:W-:Y:S04]  /*c510*/  HMMA.16816.F32 R84, R136.reuse, R140, R84 ;  /* 0x0000008c8854723c */ /* 0x048fe80000001854 */
[----:B------:R-:W-:Y:S02]  /*c520*/  FADD.FTZ R0, R166, R0 ;  /* 0x00000000a6007221 */ /* 0x000fe40000010000 */
[--C-:B------:R-:W-:Y:S02]  /*c530*/  FFMA.FTZ R133, R235, c[0x0][0x2d0], -R189.reuse ;  /* 0x0000b400eb857a23 */ /* 0x100fe400000108bd */
[----:B------:R-:W-:Y:S01]  /*c540*/  FADD.FTZ R0, R169, R0 ;  /* 0x00000000a9007221 */ /* 0x000fe20000010000 */
[C---:B------:R-:W-:Y:S01]  /*c550*/  HMMA.16816.F32 R88, R136.reuse, R142, R88 ;  /* 0x0000008e8858723c */ /* 0x040fe20000001858 */
[----:B------:R-:W1:Y:S02]  /*c560*/  LDSM.16.MT88.4 R140, [R231+0x9800] ;  /* 0x00980000e78c783b */ /* 0x000e640000004200 */
[----:B------:R-:W3:Y:S01]  /*c570*/  MUFU.EX2 R133, R133 ;  /* 0x0000008500857308 */ /* 0x000ee20000000800 */
[----:B------:R-:W-:Y:S02]  /*c580*/  FADD.FTZ R0, R164, R0 ;  /* 0x00000000a4007221 */ /* 0x000fe40000010000 */
[----:B------:R-:W-:Y:S02]  /*c590*/  FFMA.FTZ R189, R226, c[0x0][0x2d0], -R189 ;  /* 0x0000b400e2bd7a23 */ /* 0x000fe400000108bd */
[----:B------:R-:W-:Y:S01]  /*c5a0*/  FADD.FTZ R0, R163, R0 ;  /* 0x00000000a3007221 */ /* 0x000fe20000010000 */
[C---:B--2---:R-:W-:Y:S03]  /*c5b0*/  HMMA.16816.F32 R92, R136.reuse, R144, R92 ;  /* 0x00000090885c723c */ /* 0x044fe6000000185c */
[----:B------:R-:W-:Y:S01]  /*c5c0*/  FADD.FTZ R0, R221, R0 ;  /* 0x00000000dd007221 */ /* 0x000fe20000010000 */
[----:B------:R-:W2:Y:S03]  /*c5d0*/  MUFU.EX2 R189, R189 ;  /* 0x000000bd00bd7308 */ /* 0x000ea60000000800 */
[----:B------:R-:W-:Y:S01]  /*c5e0*/  FADD.FTZ R0, R244, R0 ;  /* 0x00000000f4007221 */ /* 0x000fe20000010000 */
[C---:B------:R-:W-:Y:S01]  /*c5f0*/  HMMA.16816.F32 R96, R136.reuse, R146, R96 ;  /* 0x000000928860723c */ /* 0x040fe20000001860 */
[----:B------:R-:W4:Y:S03]  /*c600*/  LDSM.16.MT88.4 R144, [R232+0x9800] ;  /* 0x00980000e890783b */ /* 0x000f260000004200 */
[----:B------:R-:W-:Y:S04]  /*c610*/  FADD.FTZ R0, R209, R0 ;  /* 0x00000000d1007221 */ /* 0x000fe80000010000 */
[----:B------:R-:W-:Y:S01]  /*c620*/  FADD.FTZ R0, R210, R0 ;  /* 0x00000000d2007221 */ /* 0x000fe20000010000 */
[----:B---3--:R-:W-:Y:S03]  /*c630*/  F2FP.PACK_AB R185, R133, R188 ;  /* 0x000000bc85b9723e */ /* 0x008fe600000000ff */
[----:B------:R-:W-:Y:S04]  /*c640*/  FADD.FTZ R0, R211, R0 ;  /* 0x00000000d3007221 */ /* 0x000fe80000010000 */
[----:B------:R-:W-:Y:S01]  /*c650*/  FADD.FTZ R0, R212, R0 ;  /* 0x00000000d4007221 */ /* 0x000fe20000010000 */
[----:B--2---:R-:W-:Y:S03]  /*c660*/  F2FP.PACK_AB R187, R189, R134 ;  /* 0x00000086bdbb723e */ /* 0x004fe600000000ff */
[----:B------:R-:W-:Y:S01]  /*c670*/  FADD.FTZ R0, R200, R0 ;  /* 0x00000000c8007221 */ /* 0x000fe20000010000 */
[C---:B-1----:R-:W-:Y:S03]  /*c680*/  HMMA.16816.F32 R100, R136.reuse, R140, R100 ;  /* 0x0000008c8864723c */ /* 0x042fe60000001864 */
[----:B------:R-:W-:Y:S04]  /*c690*/  FADD.FTZ R0, R201, R0 ;  /* 0x00000000c9007221 */ /* 0x000fe80000010000 */
[----:B------:R-:W-:Y:S01]  /*c6a0*/  FADD.FTZ R0, R199, R0 ;  /* 0x00000000c7007221 */ /* 0x000fe20000010000 */
[C---:B------:R-:W-:Y:S01]  /*c6b0*/  HMMA.16816.F32 R104, R136.reuse, R142, R104 ;  /* 0x0000008e8868723c */ /* 0x040fe20000001868 */
[----:B------:R-:W1:Y:S03]  /*c6c0*/  LDSM.16.MT88.4 R140, [R234+0x9800] ;  /* 0x00980000ea8c783b */ /* 0x000e660000004200 */
[----:B------:R-:W-:Y:S04]  /*c6d0*/  FADD.FTZ R0, R198, R0 ;  /* 0x00000000c6007221 */ /* 0x000fe80000010000 */
[C---:B----4-:R-:W-:Y:S08]  /*c6e0*/  HMMA.16816.F32 R108, R136.reuse, R144, R108 ;  /* 0x00000090886c723c */ /* 0x050ff0000000186c */
        /* <DEDUP_REMOVED lines=9> */
[----:B------:R-:W-:Y:S01]  /*c780*/  F2FP.PACK_AB R138, R244, R221 ;  /* 0x000000ddf48a723e */ /* 0x000fe200000000ff */
[----:B------:R-:W-:Y:S02]  /*c790*/  LDSM.16.MT88.4 R164, [R233+0x2800] ;  /* 0x00280000e9a4783b */ /* 0x000fe40000004200 */
[----:B------:R-:W-:Y:S02]  /*c7a0*/  F2FP.PACK_AB R137, R220, R162 ;  /* 0x000000a2dc89723e */ /* 0x000fe400000000ff */
[----:B------:R-:W-:Y:S07]  /*c7b0*/  F2FP.PACK_AB R139, R237, R238 ;  /* 0x000000eeed8b723e */ /* 0x000fee00000000ff */
[C---:B-1----:R-:W-:Y:S08]  /*c7c0*/  HMMA.16816.F32 R4, R136.reuse, R140, R4 ;  /* 0x0000008c8804723c */ /* 0x042ff00000001804 */
[C---:B------:R-:W-:Y:S01]  /*c7d0*/  HMMA.16816.F32 R8, R136.reuse, R142, R8 ;  /* 0x0000008e8808723c */ /* 0x040fe20000001808 */
[----:B------:R-:W1:Y:S07]  /*c7e0*/  LDSM.16.MT88.4 R140, [R233+0x1000] ;  /* 0x00100000e98c783b */ /* 0x000e6e0000004200 */
[C---:B--2---:R-:W-:Y:S08]  /*c7f0*/  HMMA.16816.F32 R12, R136.reuse, R144, R12 ;  /* 0x00000090880c723c */ /* 0x044ff0000000180c */
[C---:B------:R-:W-:Y:S01]  /*c800*/  HMMA.16816.F32 R16, R136.reuse, R146, R16 ;  /* 0x000000928810723c */ /* 0x040fe20000001810 */
[----:B------:R-:W2:Y:S07]  /*c810*/  LDSM.16.MT88.4 R144, [R231+0x4000] ;  /* 0x00400000e790783b */ /* 0x000eae0000004200 */
[C---:B------:R-:W-:Y:S08]  /*c820*/  HMMA.16816.F32 R20, R136.reuse, R148, R20 ;  /* 0x000000948814723c */ /* 0x040ff00000001814 */
        /* <DEDUP_REMOVED lines=39> */
[----:B------:R-:W-:Y:S01]  /*caa0*/  HMMA.16816.F32 R128, R136, R142, R128 ;  /* 0x0000008e8880723c */ /* 0x000fe20000001880 */
[----:B------:R-:W1:Y:S06]  /*cab0*/  LDSM.16.MT88.4 R140, [R233+0x1800] ;  /* 0x00180000e98c783b */ /* 0x000e6c0000004200 */
[----:B------:R-:W-:Y:S02]  /*cac0*/  F2FP.PACK_AB R136, R210, R209 ;  /* 0x000000d1d288723e */ /* 0x000fe400000000ff */
[----:B------:R-:W-:Y:S03]  /*cad0*/  F2FP.PACK_AB R138, R212, R211 ;  /* 0x000000d3d48a723e */ /* 0x000fe600000000ff */
[----:B------:R-:W-:Y:S02]  /*cae0*/  F2FP.PACK_AB R137, R204, R208 ;  /* 0x000000d0cc89723e */ /* 0x000fe400000000ff */
[----:B------:R-:W-:Y:S07]  /*caf0*/  F2FP.PACK_AB R139, R202, R203 ;  /* 0x000000cbca8b723e */ /* 0x000fee00000000ff */
        /* <DEDUP_REMOVED lines=46> */
[----:B------:R-:W-:Y:S01]  /*cde0*/  HMMA.16816.F32 R128, R136, R142, R128 ;  /* 0x0000008e8880723c */ /* 0x000fe20000001880 */
[----:B------:R-:W1:Y:S06]  /*cdf0*/  LDSM.16.MT88.4 R140, [R231+0x5000] ;  /* 0x00500000e78c783b */ /* 0x000e6c0000004200 */
[----:B------:R-:W-:Y:S02]  /*ce00*/  F2FP.PACK_AB R136, R201, R200 ;  /* 0x000000c8c988723e */ /* 0x000fe400000000ff */
[----:B------:R-:W-:Y:S03]  /*ce10*/  F2FP.PACK_AB R138, R198, R199 ;  /* 0x000000c7c68a723e */ /* 0x000fe600000000ff */
[----:B------:R-:W-:Y:S02]  /*ce20*/  F2FP.PACK_AB R137, R196, R197 ;  /* 0x000000c5c489723e */ /* 0x000fe400000000ff */
[C---:B------:R-:W-:Y:S07]  /*ce30*/  F2FP.PACK_AB R139, R194.reuse, R195 ;  /* 0x000000c3c28b723e */ /* 0x040fee00000000ff */
        /* <DEDUP_REMOVED lines=40> */
[C---:B------:R-:W-:Y:S08]  /*d0c0*/  HMMA.16816.F32 R112, R136.reuse, R154, R112 ;  /* 0x0000009a8870723c */ /* 0x040ff00000001870 */
[C---:B----4-:R-:W-:Y:S08]  /*d0d0*/  HMMA.16816.F32 R116, R136.reuse, R156, R116 ;  /* 0x0000009c8874723c */ /* 0x050ff00000001874 */
[C---:B------:R-:W-:Y:S01]  /*d0e0*/  HMMA.16816.F32 R120, R136.reuse, R158, R120 ;  /* 0x0000009e8878723c */ /* 0x040fe20000001878 */
[----:B------:R-:W3:Y:S07]  /*d0f0*/  LDSM.16.MT88.4 R156, [R234+0x2800] ;  /* 0x00280000ea9c783b */ /* 0x000eee0000004200 */
[C---:B--2---:R-:W-:Y:S08]  /*d100*/  HMMA.16816.F32 R124, R136.reuse, R144, R124 ;  /* 0x00000090887c723c */ /* 0x044ff0000000187c */
[----:B------:R-:W-:Y:S08]  /*d110*/  HMMA.16816.F32 R128, R136, R146, R128 ;  /* 0x000000928880723c */ /* 0x000ff00000001880 */
[C---:B-1----:R-:W-:Y:S01]  /*d120*/  HMMA.16816.F32 R136, R184.reuse, R140, R4 ;  /* 0x0000008cb888723c */ /* 0x042fe20000001804 */
[----:B------:R-:W1:Y:S07]  /*d130*/  LDSM.16.MT88.4 R4, [R234+0x5800] ;  /* 0x00580000ea04783b */ /* 0x000e6e0000004200 */
[C---:B------:R-:W-:Y:S01]  /*d140*/  HMMA.16816.F32 R140, R184.reuse, R142, R8 ;  /* 0x0000008eb88c723c */ /* 0x040fe20000001808 */
[----:B------:R-:W2:Y:S07]  /*d150*/  LDSM.16.MT88.4 R8, [R233+0x5800] ;  /* 0x00580000e908783b */ /* 0x000eae0000004200 */
[C---:B------:R-:W-:Y:S01]  /*d160*/  HMMA.16816.F32 R144, R184.reuse, R148, R12 ;  /* 0x00000094b890723c */ /* 0x040fe2000000180c */
[----:B------:R-:W4:Y:S07]  /*d170*/  LDSM.16.MT88.4 R12, [R231+0x8800] ;  /* 0x00880000e70c783b */ /* 0x000f2e0000004200 */
[C---:B------:R-:W-:Y:S01]  /*d180*/  HMMA.16816.F32 R148, R184.reuse, R150, R16 ;  /* 0x00000096b894723c */ /* 0x040fe20000001810 */
[----:B------:R-:W5:Y:S07]  /*d190*/  LDSM.16.MT88.4 R16, [R232+0x8800] ;  /* 0x00880000e810783b */ /* 0x000f6e0000004200 */
[C---:B---3--:R-:W-:Y:S01]  /*d1a0*/  HMMA.16816.F32 R152, R184.reuse, R156, R20 ;  /* 0x0000009cb898723c */ /* 0x048fe20000001814 */
[----:B------:R-:W3:Y:S07]  /*d1b0*/  LDSM.16.MT88.4 R20, [R234+0x8800] ;  /* 0x00880000ea14783b */ /* 0x000eee0000004200 */
        /* <DEDUP_REMOVED lines=17> */
[C---:B-----5:R-:W-:Y:S01]  /*d2d0*/  HMMA.16816.F32 R76, R184.reuse, R16, R76 ;  /* 0x00000010b84c723c */ /* 0x060fe2000000184c */
[----:B------:R-:W5:Y:S07]  /*d2e0*/  LDL R16, [R1+0x14] ;  /* 0x0000140001107983 */ /* 0x000f6e0000100800 */
[C---:B------:R-:W-:Y:S08]  /*d2f0*/  HMMA.16816.F32 R80, R184.reuse, R18, R80 ;  /* 0x00000012b850723c */ /* 0x040ff00000001850 */
[C---:B---3--:R-:W-:Y:S08]  /*d300*/  HMMA.16816.F32 R84, R184.reuse, R20, R84 ;  /* 0x00000014b854723c */ /* 0x048ff00000001854 */
[C---:B------:R-:W-:Y:S08]  /*d310*/  HMMA.16816.F32 R88, R184.reuse, R22, R88 ;  /* 0x00000016b858723c */ /* 0x040ff00000001858 */
[C---:B------:R-:W-:Y:S08]  /*d320*/  HMMA.16816.F32 R92, R184.reuse, R24, R92 ;  /* 0x00000018b85c723c */ /* 0x040ff0000000185c */
[C---:B------:R-:W-:Y:S08]  /*d330*/  HMMA.16816.F32 R96, R184.reuse, R26, R96 ;  /* 0x0000001ab860723c */ /* 0x040ff00000001860 */
[C---:B-1----:R-:W-:Y:S08]  /*d340*/  HMMA.16816.F32 R100, R184.reuse, R4, R100 ;  /* 0x00000004b864723c */ /* 0x042ff00000001864 */
[C---:B------:R-:W-:Y:S01]  /*d350*/  HMMA.16816.F32 R104, R184.reuse, R6, R104 ;  /* 0x00000006b868723c */ /* 0x040fe20000001868 */
[----:B------:R-:W1:Y:S07]  /*d360*/  LDSM.16.MT88.4 R4, [R233+0xb800] ;  /* 0x00b80000e904783b */ /* 0x000e6e0000004200 */
[C---:B--2---:R-:W-:Y:S08]  /*d370*/  HMMA.16816.F32 R108, R184.reuse, R8, R108 ;  /* 0x00000008b86c723c */ /* 0x044ff0000000186c */
[C---:B------:R-:W-:Y:S08]  /*d380*/  HMMA.16816.F32 R112, R184.reuse, R10, R112 ;  /* 0x0000000ab870723c */ /* 0x040ff00000001870 */
[C---:B----4-:R-:W-:Y:S07]  /*d390*/  HMMA.16816.F32 R116, R184.reuse, R12, R116 ;  /* 0x0000000cb874723c */ /* 0x050fee0000001874 */
[-C--:B------:R-:W-:Y:S01]  /*d3a0*/  MOV R12, R3.reuse ;  /* 0x00000003000c7202 */ /* 0x080fe20000000f00 */
[C---:B------:R-:W-:Y:S08]  /*d3b0*/  HMMA.16816.F32 R120, R184.reuse, R14, R120 ;  /* 0x0000000eb878723c */ /* 0x040ff00000001878 */
[C---:B-1----:R-:W-:Y:S07]  /*d3c0*/  HMMA.16816.F32 R124, R184.reuse, R4, R124 ;  /* 0x00000004b87c723c */ /* 0x042fee000000187c */
[----:B------:R-:W-:Y:S01]  /*d3d0*/  FADD.FTZ R4, R194, R2 ;  /* 0x00000002c2047221 */ /* 0x000fe20000010000 */
[----:B------:R-:W-:Y:S04]  /*d3e0*/  HMMA.16816.F32 R128, R184, R6, R128 ;  /* 0x00000006b880723c */ /* 0x000fe80000001880 */
[----:B------:R-:W-:Y:S02]  /*d3f0*/  FADD.FTZ R2, R190, R0 ;  /* 0x00000000be027221 */ /* 0x000fe40000010000 */
[----:B------:R-:W-:Y:S02]  /*d400*/  FADD.FTZ R0, R188, R4 ;  /* 0x00000004bc007221 */ /* 0x000fe40000010000 */
[----:B------:R-:W-:Y:S04]  /*d410*/  FADD.FTZ R2, R191, R2 ;  /* 0x00000002bf027221 */ /* 0x000fe80000010000 */
[----:B------:R-:W-:Y:S01]  /*d420*/  FADD.FTZ R0, R133, R0 ;  /* 0x0000000085007221 */ /* 0x000fe20000010000 */
[----:B------:R-:W-:Y:S01]  /*d430*/  MOV R133, R132 ;  /* 0x0000008400857202 */ /* 0x000fe20000000f00 */
[----:B------:R-:W-:Y:S02]  /*d440*/  FADD.FTZ R2, R192, R2 ;  /* 0x00000002c0027221 */ /* 0x000fe40000010000 */
[----:B------:R-:W-:Y:S01]  /*d450*/  FADD.FTZ R0, R134, R0 ;  /* 0x0000000086007221 */ /* 0x000fe20000010000 */
[----:B------:R-:W-:Y:S01]  /*d460*/  MOV R134, R3 ;  /* 0x0000000300867202 */ /* 0x000fe20000000f00 */
[----:B------:R-:W-:Y:S02]  /*d470*/  FADD.FTZ R2, R193, R2 ;  /* 0x00000002c1027221 */ /* 0x000fe40000010000 */
[----:B------:R-:W-:Y:S03]  /*d480*/  FADD.FTZ R0, R189, R0 ;  /* 0x00000000bd007221 */ /* 0x000fe60000010000 */
[----:B------:R1:W-:Y:S04]  /*d490*/  STL [R1+0x8], R2 ;  /* 0x0000080201007387 */ /* 0x0003e80000100800 */
[----:B------:R1:W-:Y:S01]  /*d4a0*/  STL [R1+0xc], R0 ;  /* 0x00000c0001007387 */ /* 0x0003e20000100800 */
[C---:B-----5:R-:W-:Y:S02]  /*d4b0*/  ISETP.GT.AND P0, PT, R247.reuse, R16, PT ;  /* 0x00000010f700720c */ /* 0x060fe40003f04270 */
[----:B------:R-:W-:Y:S11]  /*d4c0*/  IADD3 R247, R247, -0x1, RZ ;  /* 0xfffffffff7f77810 */ /* 0x000ff60007ffe0ff */
[----:B-1----:R-:W-:-:S05]  /*d4d0*/  @P0 BRA `(.L_x_1487) ;  /* 0xffffa6d000000947 */ /* 0x002fca000383ffff */
.L_x_1476:
[----:B-1----:R-:W-:-:S13]  /*d4e0*/  ISETP.GE.AND P0, PT, R247, RZ, PT ;  /* 0x000000fff700720c */ /* 0x002fda0003f06270 */
[----:B------:R-:W-:Y:S05]  /*d4f0*/  @!P0 BRA `(.L_x_1488) ;  /* 0x0000516000008947 */ /* 0x000fea0003800000 */
[----:B------:R-:W-:Y:S02]  /*d500*/  MOV R134, R12 ;  /* 0x0000000c00867202 */ /* 0x000fe40000000f00 */
[----:B------:R-:W-:Y:S02]  /*d510*/  MOV R133, R132 ;  /* 0x0000008400857202 */ /* 0x000fe40000000f00 */
.L_x_1495:
[----:B------:R-:W-:Y:S01]  /*d520*/  SHF.R.S32.HI R0, RZ, 0x1f, R252 ;  /* 0x0000001fff007819 */ /* 0x000fe200000114fc */
[----:B------:R-:W2:Y:S01]  /*d530*/  LDL.64 R6, [R1+0x30] ;  /* 0x0000300001067983 */ /* 0x000ea20000100a00 */
[----:B------:R-:W-:Y:S01]  /*d540*/  SHF.R.S32.HI R4, RZ, 0x1f, R246 ;  /* 0x0000001fff047819 */ /* 0x000fe200000114f6 */
[----:B------:R-:W-:Y:S04]  /*d550*/  DEPBAR.LE SB0, 0x0 ;  /* 0x000080000000791a */ /* 0x000fe80000000000 */
[C---:B------:R-:W-:Y:S01]  /*d560*/  IADD3 R14, R245.reuse, 0x80, RZ ;  /* 0x00000080f50e7810 */ /* 0x040fe20007ffe0ff */
[----:B------:R-:W3:Y:S01]  /*d570*/  LDL R5, [R1+0x3c] ;  /* 0x00003c0001057983 */ /* 0x000ee20000100800 */
[----:B------:R-:W-:Y:S01]  /*d580*/  IADD3 R13, R245, 0x40, RZ ;  /* 0x00000040f50d7810 */ /* 0x000fe20007ffe0ff */
[----:B------:R-:W-:Y:S01]  /*d590*/  WARPSYNC 0xffffffff ;  /* 0xffffffff00007948 */ /* 0x000fe20003800000 */
[C---:B------:R-:W-:Y:S01]  /*d5a0*/  IADD3 R238, R135.reuse, 0xb800, RZ ;  /* 0x0000b80087ee7810 */ /* 0x040fe20007ffe0ff */
[----:B------:R-:W-:Y:S01]  /*d5b0*/  BAR.SYNC.DEFER_BLOCKING 0x0 ;  /* 0x0000000000007b1d */ /* 0x000fe20000010000 */
[----:B------:R-:W-:Y:S01]  /*d5c0*/  SHF.R.S32.HI R13, RZ, 0x1f, R13 ;  /* 0x0000001fff0d7819 */ /* 0x000fe2000001140d */
[----:B------:R-:W-:Y:S01]  /*d5d0*/  IMAD R0, R0, c[0x0][0x208], RZ ;  /* 0x0000820000007a24 */ /* 0x000fe200078e02ff */
[C---:B------:R-:W-:Y:S01]  /*d5e0*/  IADD3 R237, R135.reuse, 0xb000, RZ ;  /* 0x0000b00087ed7810 */ /* 0x040fe20007ffe0ff */
[C---:B------:R-:W-:Y:S01]  /*d5f0*/  IMAD.WIDE.U32 R2, R252.reuse, c[0x0][0x208], RZ ;  /* 0x00008200fc027a25 */ /* 0x040fe200078e00ff */
[C---:B------:R-:W-:Y:S02]  /*d600*/  IADD3 R236, R135.reuse, 0xa800, RZ ;  /* 0x0000a80087ec7810 */ /* 0x040fe40007ffe0ff */
[C---:B------:R-:W-:Y:S01]  /*d610*/  IADD3 R235, R135.reuse, 0xa000, RZ ;  /* 0x0000a00087eb7810 */ /* 0x040fe20007ffe0ff */
[----:B------:R-:W-:Y:S01]  /*d620*/  IMAD R0, R252, c[0x0][0x20c], R0 ;  /* 0x00008300fc007a24 */ /* 0x000fe200078e0200 */
[C---:B------:R-:W-:Y:S01]  /*d630*/  IADD3 R227, R135.reuse, 0x9800, RZ ;  /* 0x0000980087e37810 */ /* 0x040fe20007ffe0ff */
[----:B------:R-:W-:Y:S01]  /*d640*/  IMAD R4, R4, c[0x0][0x218], RZ ;  /* 0x0000860004047a24 */ /* 0x000fe200078e02ff */
[----:B------:R-:W-:Y:S01]  /*d650*/  IADD3 R226, R135, 0x9000, RZ ;  /* 0x0000900087e27810 */ /* 0x000fe20007ffe0ff */
[----:B------:R-:W-:Y:S01]  /*d660*/  IMAD.IADD R3, R3, 0x1, R0 ;  /* 0x0000000103037824 */ /* 0x000fe200078e0200 */
[C---:B------:R-:W-:Y:S01]  /*d670*/  IADD3 R225, R135.reuse, 0x8800, RZ ;  /* 0x0000880087e17810 */ /* 0x040fe20007ffe0ff */
[C---:B------:R-:W-:Y:S01]  /*d680*/  IMAD R4, R246.reuse, c[0x0][0x21c], R4 ;  /* 0x00008700f6047a24 */ /* 0x040fe200078e0204 */
[C---:B------:R-:W-:Y:S01]  /*d690*/  IADD3 R224, R135.reuse, 0x8000, RZ ;  /* 0x0000800087e07810 */ /* 0x040fe20007ffe0ff */
[----:B------:R-:W-:Y:S01]  /*d6a0*/  IMAD.WIDE.U32 R2, R246, c[0x0][0x218], R2 ;  /* 0x00008600f6027a25 */ /* 0x000fe200078e0002 */
[C---:B------:R-:W-:Y:S02]  /*d6b0*/  IADD3 R223, R135.reuse, 0x7800, RZ ;  /* 0x0000780087df7810 */ /* 0x040fe40007ffe0ff */
[C---:B------:R-:W-:Y:S01]  /*d6c0*/  IADD3 R222, R135.reuse, 0x7000, RZ ;  /* 0x0000700087de7810 */ /* 0x040fe20007ffe0ff */
[----:B------:R-:W-:Y:S01]  /*d6d0*/  IMAD.SHL.U32 R45, R14, 0x2, RZ ;  /* 0x000000020e2d7824 */ /* 0x000fe200078e00ff */
[----:B------:R-:W-:Y:S01]  /*d6e0*/  IADD3 R221, R135, 0x6800, RZ ;  /* 0x0000680087dd7810 */ /* 0x000fe20007ffe0ff */
[----:B------:R-:W-:Y:S01]  /*d6f0*/  IMAD.SHL.U32 R37, R245, 0x2, RZ ;  /* 0x00000002f5257824 */ /* 0x000fe200078e00ff */
[C---:B------:R-:W-:Y:S01]  /*d700*/  IADD3 R220, R135.reuse, 0x6000, RZ ;  /* 0x0000600087dc7810 */ /* 0x040fe20007ffe0ff */
[----:B------:R1:W4:Y:S01]  /*d710*/  LDSM.16.M88.4 R48, [R239] ;  /* 0x00000000ef30783b */ /* 0x0003220000000200 */
[C---:B------:R-:W-:Y:S02]  /*d720*/  IADD3 R219, R135.reuse, 0x5800, RZ ;  /* 0x0000580087db7810 */ /* 0x040fe40007ffe0ff */
[C---:B------:R-:W-:Y:S01]  /*d730*/  IADD3 R218, R135.reuse, 0x5000, RZ ;  /* 0x0000500087da7810 */ /* 0x040fe20007ffe0ff */
[----:B------:R1:W1:Y:S01]  /*d740*/  LDSM.16.M88.4 R8, [R228] ;  /* 0x00000000e408783b */ /* 0x0002620000000200 */
[C---:B------:R-:W-:Y:S02]  /*d750*/  IADD3 R217, R135.reuse, 0x4800, RZ ;  /* 0x0000480087d97810 */ /* 0x040fe40007ffe0ff */
[C---:B------:R-:W-:Y:S01]  /*d760*/  IADD3 R216, R135.reuse, 0x4000, RZ ;  /* 0x0000400087d87810 */ /* 0x040fe20007ffe0ff */
[----:B------:R1:W1:Y:S01]  /*d770*/  LDSM.16.M88.4 R16, [R228+0x800] ;  /* 0x00080000e410783b */ /* 0x0002620000000200 */
[C---:B------:R-:W-:Y:S02]  /*d780*/  IADD3 R132, R135.reuse, 0x3800, RZ ;  /* 0x0000380087847810 */ /* 0x040fe40007ffe0ff */
[----:B------:R-:W-:Y:S01]  /*d790*/  IADD3 R0, R135, 0x3000, RZ ;  /* 0x0000300087007810 */ /* 0x000fe20007ffe0ff */
        /* <DEDUP_REMOVED lines=11> */
[----:B--2---:R-:W-:Y:S02]  /*d850*/  IADD3 R12, P0, R6, R2, RZ ;  /* 0x00000002060c7210 */ /* 0x004fe40007f1e0ff */
[----:B------:R-:W-:Y:S04]  /*d860*/  IADD3 R6, R245, 0xc0, RZ ;  /* 0x000000c0f5067810 */ /* 0x000fe80007ffe0ff */
[----:B------:R-:W-:Y:S02]  /*d870*/  SHF.R.S32.HI R6, RZ, 0x1f, R6 ;  /* 0x0000001fff067819 */ /* 0x000fe40000011406 */
[----:B---3--:R-:W-:Y:S02]  /*d880*/  IADD3.X R4, R5, R3, R4, P0, !PT ;  /* 0x0000000305047210 */ /* 0x008fe400007fe404 */
[----:B------:R-:W-:Y:S02]  /*d890*/  IADD3 R5, R245, 0xc0, RZ ;  /* 0x000000c0f5057810 */ /* 0x000fe40007ffe0ff */
[C---:B------:R-:W-:Y:S02]  /*d8a0*/  LEA R7, P0, R12.reuse, c[0x0][0x1f8], 0x1 ;  /* 0x00007e000c077a11 */ /* 0x040fe400078008ff */
[C---:B------:R-:W-:Y:S01]  /*d8b0*/  SHF.L.U64.HI R20, R5.reuse, 0x1, R6 ;  /* 0x0000000105147819 */ /* 0x040fe20000010206 */
[----:B------:R-:W-:Y:S01]  /*d8c0*/  IMAD.SHL.U32 R47, R5, 0x2, RZ ;  /* 0x00000002052f7824 */ /* 0x000fe200078e00ff */
[C---:B------:R-:W-:Y:S02]  /*d8d0*/  IADD3 R5, R245.reuse, 0x80, RZ ;  /* 0x00000080f5057810 */ /* 0x040fe40007ffe0ff */
[C---:B------:R-:W-:Y:S02]  /*d8e0*/  IADD3 R6, R245.reuse, 0x40, RZ ;  /* 0x00000040f5067810 */ /* 0x040fe40007ffe0ff */
[----:B------:R-:W-:Y:S02]  /*d8f0*/  SHF.R.S32.HI R5, RZ, 0x1f, R5 ;  /* 0x0000001fff057819 */ /* 0x000fe40000011405 */
[----:B------:R-:W-:Y:S01]  /*d900*/  LEA.HI.X R12, R12, c[0x0][0x1fc], R4, 0x1, P0 ;  /* 0x00007f000c0c7a11 */ /* 0x000fe200000f0c04 */
[----:B------:R-:W-:Y:S01]  /*d910*/  IMAD.SHL.U32 R39, R6, 0x2, RZ ;  /* 0x0000000206277824 */ /* 0x000fe200078e00ff */
[----:B------:R-:W-:Y:S02]  /*d920*/  SHF.L.U64.HI R15, R14, 0x1, R5 ;  /* 0x000000010e0f7819 */ /* 0x000fe40000010205 */
[----:B------:R-:W-:Y:S02]  /*d930*/  SHF.R.S32.HI R5, RZ, 0x1f, R245 ;  /* 0x0000001fff057819 */ /* 0x000fe400000114f5 */
[----:B------:R-:W-:Y:S02]  /*d940*/  SHF.L.U64.HI R14, R6, 0x1, R13 ;  /* 0x00000001060e7819 */ /* 0x000fe4000001020d */
[----:B------:R-:W-:Y:S01]  /*d950*/  SHF.L.U64.HI R13, R245, 0x1, R5 ;  /* 0x00000001f50d7819 */ /* 0x000fe20000010205 */
[----:B------:R-:W-:-:S05]  /*d960*/  BRA.DIV ~URZ, `(.L_x_1489) ;  /* 0x0000a2627f007947 */ /* 0x000fca000b800000 */
[----:B-1--4-:R1:W2:Y:S02]  /*d970*/  SHFL.IDX PT, R2, R12, RZ, 0x181f ;  /* 0x00181fff0c027589 */ /* 0x0122a400000e0000 */
.L_x_1544:
[----:B------:R-:W3:Y:S01]  /*d980*/  SHFL.IDX PT, R6, R7, RZ, 0x181f ;  /* 0x00181fff07067589 */ /* 0x000ee200000e0000 */
[C---:B------:R-:W-:Y:S01]  /*d990*/  ISETP.GE.AND P1, PT, R245.reuse, c[0x0][0x1d4], PT ;  /* 0x00007500f5007a0c */ /* 0x040fe20003f26270 */
[----:B------:R-:W-:Y:S01]  /*d9a0*/  BSSY B0, `(.L_x_1490) ;  /* 0x0000231000007945 */ /* 0x000fe20003800000 */
[C---:B------:R-:W-:Y:S02]  /*d9b0*/  IADD3 R3, R245.reuse, 0x80, RZ ;  /* 0x00000080f5037810 */ /* 0x040fe40007ffe0ff */
[----:B------:R-:W-:Y:S02]  /*d9c0*/  IADD3 R21, R245, 0x40, RZ ;  /* 0x00000040f5157810 */ /* 0x000fe40007ffe0ff */
[----:B------:R-:W-:Y:S01]  /*d9d0*/  ISETP.GE.AND P4, PT, R3, c[0x0][0x1d4], PT ;  /* 0x0000750003007a0c */ /* 0x000fe20003f86270 */
[----:B------:R-:W4:Y:S01]  /*d9e0*/  SHFL.IDX PT, R4, R7, 0x1, 0x181f ;  /* 0x00381f0007047f89 */ /* 0x000f2200000e0000 */
[----:B------:R-:W-:Y:S02]  /*d9f0*/  IADD3 R3, R245, 0xc0, RZ ;  /* 0x000000c0f5037810 */ /* 0x000fe40007ffe0ff */
[----:B------:R-:W-:Y:S02]  /*da00*/  ISETP.GE.AND P5, PT, R21, c[0x0][0x1d4], PT ;  /* 0x0000750015007a0c */ /* 0x000fe40003fa6270 */
[----:B------:R-:W-:Y:S02]  /*da10*/  ISETP.GE.AND P3, PT, R3, c[0x0][0x1d4], PT ;  /* 0x0000750003007a0c */ /* 0x000fe40003f66270 */
[----:B------:R-:W-:Y:S01]  /*da20*/  SEL R244, RZ, 0x10, P1 ;  /* 0x00000010fff47807 */ /* 0x000fe20000800000 */
[----:B------:R5:W-:Y:S01]  /*da30*/  SHFL.IDX PT, R3, R7, 0x2, 0x181f ;  /* 0x00581f0007037f89 */ /* 0x000be200000e0000 */
[----:B------:R-:W-:Y:S02]  /*da40*/  SEL R21, RZ, 0x10, P4 ;  /* 0x00000010ff157807 */ /* 0x000fe40002000000 */
[----:B------:R-:W-:Y:S02]  /*da50*/  IADD3 R36, -R244, 0x10, RZ ;  /* 0x00000010f4247810 */ /* 0x000fe40007ffe1ff */
[----:B------:R-:W-:Y:S02]  /*da60*/  SEL R46, RZ, 0x10, P3 ;  /* 0x00000010ff2e7807 */ /* 0x000fe40001800000 */
[----:B------:R-:W-:Y:S01]  /*da70*/  LOP3.LUT R36, R36, 0xf, RZ, 0xc0, !PT ;  /* 0x0000000f24247812 */ /* 0x000fe200078ec0ff */
[----:B------:R-:W1:Y:S01]  /*da80*/  SHFL.IDX PT, R5, R12, 0x1, 0x181f ;  /* 0x00381f000c057f89 */ /* 0x000e6200000e0000 */
[----:B------:R-:W-:Y:S02]  /*da90*/  IADD3 R38, -R21, 0x10, RZ ;  /* 0x0000001015267810 */ /* 0x000fe40007ffe1ff */
[----:B------:R-:W-:Y:S02]  /*daa0*/  IADD3 R44, -R46, 0x10, RZ ;  /* 0x000000102e2c7810 */ /* 0x000fe40007ffe1ff */
[----:B------:R-:W-:Y:S02]  /*dab0*/  LOP3.LUT R38, R38, 0xf, RZ, 0xc0, !PT ;  /* 0x0000000f26267812 */ /* 0x000fe400078ec0ff */
[----:B------:R-:W-:Y:S02]  /*dac0*/  LOP3.LUT R44, R44, 0xf, RZ, 0xc0, !PT ;  /* 0x0000000f2c2c7812 */ /* 0x000fe400078ec0ff */
[C---:B---3--:R-:W-:Y:S02]  /*dad0*/  IADD3 R28, P0, R6.reuse, R37, RZ ;  /* 0x00000025061c7210 */ /* 0x048fe40007f1e0ff */
[----:B------:R-:W-:Y:S02]  /*dae0*/  IADD3 R22, P2, R6, R39, RZ ;  /* 0x0000002706167210 */ /* 0x000fe40007f5e0ff */
[C---:B--2---:R-:W-:Y:S02]  /*daf0*/  IADD3.X R29, R2.reuse, R13, RZ, P0, !PT ;  /* 0x0000000d021d7210 */ /* 0x044fe400007fe4ff */
[----:B------:R-:W-:Y:S02]  /*db00*/  IADD3.X R23, R2, R14, RZ, P2, !PT ;  /* 0x0000000e02177210 */ /* 0x000fe400017fe4ff */
[----:B------:R-:W-:Y:S01]  /*db10*/  IADD3 R30, P0, R6, R45, RZ ;  /* 0x0000002d061e7210 */ /* 0x000fe20007f1e0ff */
[----:B------:R2:W-:Y:S03]  /*db20*/  LDGSTS.E.BYPASS.LTC128B.128 [R243+0x100], [R28.64], !P1 ;  /* 0x001000001cf37fae */ /* 0x0005e6000c901d46 */
[----:B------:R-:W-:Y:S02]  /*db30*/  IADD3.X R31, R2, R15, RZ, P0, !PT ;  /* 0x0000000f021f7210 */ /* 0x000fe400007fe4ff */
[----:B------:R-:W-:Y:S03]  /*db40*/  IADD3 R6, P0, R6, R47, RZ ;  /* 0x0000002f06067210 */ /* 0x000fe60007f1e0ff */
[----:B------:R4:W-:Y:S01]  /*db50*/  LDGSTS.E.BYPASS.LTC128B.128 [R243+0x3100], [R22.64], !P5 ;  /* 0x0310000016f37fae */ /* 0x0009e2000e901d46 */
[----:B-----5:R-:W-:Y:S07]  /*db60*/  IADD3.X R7, R2, R20, RZ, P0, !PT ;  /* 0x0000001402077210 */ /* 0x020fee00007fe4ff */
[----:B------:R3:W-:Y:S08]  /*db70*/  LDGSTS.E.BYPASS.LTC128B.128 [R243+0x6100], [R30.64], !P4 ;  /* 0x061000001ef37fae */ /* 0x0007f0000e101d46 */
[----:B------:R5:W-:Y:S08]  /*db80*/  LDGSTS.E.BYPASS.LTC128B.128 [R243+0x9100], [R6.64], !P3 ;  /* 0x0910000006f37fae */ /* 0x000bf0000d901d46 */
[----:B------:R2:W2:Y:S01]  /*db90*/  SHFL.IDX PT, R2, R12, 0x2, 0x181f ;  /* 0x00581f000c027f89 */ /* 0x0004a200000e0000 */
[C---:B----4-:R-:W-:Y:S04]  /*dba0*/  IADD3 R22, P0, R4.reuse, R37, RZ ;  /* 0x0000002504167210 */ /* 0x050fe80007f1e0ff */
[C---:B-1----:R-:W-:Y:S05]  /*dbb0*/  IADD3.X R23, R5.reuse, R13, RZ, P0, !PT ;  /* 0x0000000d05177210 */ /* 0x042fea00007fe4ff */
[----:B------:R1:W-:Y:S01]  /*dbc0*/  LDGSTS.E.BYPASS.LTC128B.128 [R243+0x1100], [R22.64], !P1 ;  /* 0x0110000016f37fae */ /* 0x0003e2000c901d46 */
[C---:B-----5:R-:W-:Y:S04]  /*dbd0*/  IADD3 R6, P0, R4.reuse, R39, RZ ;  /* 0x0000002704067210 */ /* 0x060fe80007f1e0ff */
[C---:B------:R-:W-:Y:S02]  /*dbe0*/  IADD3.X R7, R5.reuse, R14, RZ, P0, !PT ;  /* 0x0000000e05077210 */ /* 0x040fe400007fe4ff */
[----:B--2---:R-:W-:Y:S02]  /*dbf0*/  SEL R12, RZ, 0x10, P5 ;  /* 0x00000010ff0c7807 */ /* 0x004fe40002800000 */
[----:B------:R-:W-:Y:S01]  /*dc00*/  IADD3 R28, P0, R4, R47, RZ ;  /* 0x0000002f041c7210 */ /* 0x000fe20007f1e0ff */
[----:B------:R2:W-:Y:S01]  /*dc10*/  LDGSTS.E.BYPASS.LTC128B.128 [R243+0x4100], [R6.64], !P5 ;  /* 0x0410000006f37fae */ /* 0x0005e2000e901d46 */
[----:B---3--:R-:W-:Y:S02]  /*dc20*/  IADD3 R30, -R12, 0x10, RZ ;  /* 0x000000100c1e7810 */ /* 0x008fe40007ffe1ff */
[C---:B------:R-:W-:Y:S02]  /*dc30*/  IADD3.X R29, R5.reuse, R20, RZ, P0, !PT ;  /* 0x00000014051d7210 */ /* 0x040fe400007fe4ff */
[----:B------:R-:W-:Y:S02]  /*dc40*/  LOP3.LUT R30, R30, 0xf, RZ, 0xc0, !PT ;  /* 0x0000000f1e1e7812 */ /* 0x000fe400078ec0ff */
[----:B------:R-:W-:Y:S02]  /*dc50*/  ISETP.NE.U32.AND P2, PT, R12, RZ, PT ;  /* 0x000000ff0c00720c */ /* 0x000fe40003f45070 */
[----:B-1----:R-:W-:Y:S04]  /*dc60*/  IADD3 R22, P1, R4, R45, RZ ;  /* 0x0000002d04167210 */ /* 0x002fe80007f3e0ff */
[----:B------:R-:W-:Y:S02]  /*dc70*/  IADD3.X R23, R5, R15, RZ, P1, !PT ;  /* 0x0000000f05177210 */ /* 0x000fe40000ffe4ff */
[-C--:B------:R-:W-:Y:S03]  /*dc80*/  IADD3 R36, P1, P0, R36, R3.reuse, R37 ;  /* 0x0000000324247210 */ /* 0x080fe6000783e025 */
[----:B------:R1:W-:Y:S01]  /*dc90*/  LDGSTS.E.BYPASS.LTC128B.128 [R243+0x7100], [R22.64], !P4 ;  /* 0x0710000016f37fae */ /* 0x0003e2000e101d46 */
[-C--:B------:R-:W-:Y:S02]  /*dca0*/  IADD3.X R37, RZ, R2.reuse, R13, P1, P0 ;  /* 0x00000002ff257210 */ /* 0x080fe40000fe040d */
[-C--:B------:R-:W-:Y:S01]  /*dcb0*/  IADD3 R30, P1, P0, R30, R3.reuse, R39 ;  /* 0x000000031e1e7210 */ /* 0x080fe2000783e027 */
[C---:B--2---:R-:W-:Y:S04]  /*dcc0*/  HMMA.16816.F32 R4, R48.reuse, R8, RZ ;  /* 0x000000083004723c */ /* 0x044fe800000018ff */
[----:B------:R2:W-:Y:S01]  /*dcd0*/  LDGSTS.E.BYPASS.LTC128B.128 [R243+0xa100], [R28.64], !P3 ;  /* 0x0a1000001cf37fae */ /* 0x0005e2000d901d46 */
[-C--:B------:R-:W-:Y:S02]  /*dce0*/  IADD3.X R31, RZ, R2.reuse, R14, P1, P0 ;  /* 0x00000002ff1f7210 */ /* 0x080fe40000fe040e */
[-C--:B------:R-:W-:Y:S01]  /*dcf0*/  IADD3 R38, P1, P0, R38, R3.reuse, R45 ;  /* 0x0000000326267210 */ /* 0x080fe2000783e02d */
[C---:B------:R-:W-:Y:S04]  /*dd00*/  HMMA.16816.F32 R8, R48.reuse, R10, RZ ;  /* 0x0000000a3008723c */ /* 0x040fe800000018ff */
[-C--:B------:R-:W-:Y:S02]  /*dd10*/  IADD3.X R39, RZ, R2.reuse, R15, P1, P0 ;  /* 0x00000002ff277210 */ /* 0x080fe40000fe040f */
[----:B------:R-:W-:Y:S02]  /*dd20*/  IADD3 R44, P1, P0, R44, R3, R47 ;  /* 0x000000032c2c7210 */ /* 0x000fe4000783e02f */
[C---:B------:R-:W-:Y:S04]  /*dd30*/  HMMA.16816.F32 R12, R48.reuse, R16, RZ ;  /* 0x00000010300c723c */ /* 0x040fe800000018ff */
[----:B------:R-:W-:Y:S02]  /*dd40*/  IADD3.X R45, RZ, R2, R20, P1, P0 ;  /* 0x00000002ff2d7210 */ /* 0x000fe40000fe0414 */
[----:B------:R-:W-:Y:S02]  /*dd50*/  ISETP.NE.U32.AND P0, PT, R244, RZ, PT ;  /* 0x000000fff400720c */ /* 0x000fe40003f05070 */
[----:B------:R-:W-:Y:S01]  /*dd60*/  ISETP.NE.U32.AND P1, PT, R21, RZ, PT ;  /* 0x000000ff1500720c */ /* 0x000fe20003f25070 */
[C---:B------:R-:W-:Y:S08]  /*dd70*/  HMMA.16816.F32 R16, R48.reuse, R18, RZ ;  /* 0x000000123010723c */ /* 0x040ff000000018ff */
[C---:B-1----:R-:W-:Y:S02]  /*dd80*/  HMMA.16816.F32 R20, R48.reuse, R24, RZ ;  /* 0x000000183014723c */ /* 0x042fe400000018ff */
[----:B------:R1:W-:Y:S01]  /*dd90*/  LDGSTS.E.BYPASS.LTC128B.128.ZFILL [R243+0x2100], [R36.64], P0 ;  /* 0x0210000024f37fae */ /* 0x0003e20008141d46 */
[----:B------:R-:W-:Y:S05]  /*dda0*/  ISETP.NE.U32.AND P0, PT, R46, RZ, PT ;  /* 0x000000ff2e00720c */ /* 0x000fea0003f05070 */
[C---:B------:R-:W-:Y:S02]  /*ddb0*/  HMMA.16816.F32 R24, R48.reuse, R26, RZ ;  /* 0x0000001a3018723c */ /* 0x040fe400000018ff */
[----:B------:R2:W-:Y:S08]  /*ddc0*/  LDGSTS.E.BYPASS.LTC128B.128.ZFILL [R243+0x5100], [R30.64], P2 ;  /* 0x051000001ef37fae */ /* 0x0005f00009141d46 */
[----:B------:R1:W-:Y:S08]  /*ddd0*/  LDGSTS.E.BYPASS.LTC128B.128.ZFILL [R243+0x8100], [R38.64], P1 ;  /* 0x0810000026f37fae */ /* 0x0003f00008941d46 */
[----:B------:R3:W-:Y:S01]  /*dde0*/  LDGSTS.E.BYPASS.LTC128B.128.ZFILL [R243+0xb100], [R44.64], P0 ;  /* 0x0b1000002cf37fae */ /* 0x0007e20008141d46 */
[----:B------:R-:W-:Y:S07]  /*ddf0*/  ISETP.GE.AND P0, PT, R247, 0x1, PT ;  /* 0x00000001f700780c */ /* 0x000fee0003f06270 */
[----:B------:R-:W0:Y:S01]  /*de00*/  LDGDEPBAR ;  /* 0x00000000000079af */ /* 0x000e220000000000 */
[C---:B--2---:R-:W-:Y:S08]  /*de10*/  HMMA.16816.F32 R28, R48.reuse, R32, RZ ;  /* 0x00000020301c723c */ /* 0x044ff000000018ff */
[C---:B------:R-:W-:Y:S08]  /*de20*/  HMMA.16816.F32 R32, R48.reuse, R34, RZ ;  /* 0x000000223020723c */ /* 0x040ff000000018ff */
[C---:B-1----:R-:W-:Y:S08]  /*de30*/  HMMA.16816.F32 R36, R48.reuse, R40, RZ ;  /* 0x000000283024723c */ /* 0x042ff000000018ff */
[C---:B------:R-:W-:Y:S08]  /*de40*/  HMMA.16816.F32 R40, R48.reuse, R42, RZ ;  /* 0x0000002a3028723c */ /* 0x040ff000000018ff */
[C---:B---3--:R-:W-:Y:S08]  /*de50*/  HMMA.16816.F32 R44, R48.reuse, R184, RZ ;  /* 0x000000b8302c723c */ /* 0x048ff000000018ff */
        /* <DEDUP_REMOVED lines=20> */
[C---:B-1----:R-:W-:Y:S01]  /*dfa0*/  HMMA.16816.F32 R4, R184.reuse, R192, R4 ;  /* 0x000000c0b804723c */ /* 0x042fe20000001804 */
[----:B------:R-:W-:Y:S07]  /*dfb0*/  LDSM.16.M88.4 R212, [R228+0x7000] ;  /* 0x00700000e4d4783b */ /* 0x000fee0000000200 */
[C---:B------:R-:W-:Y:S01]  /*dfc0*/  HMMA.16816.F32 R8, R184.reuse, R194, R8 ;  /* 0x000000c2b808723c */ /* 0x040fe20000001808 */
[----:B------:R-:W-:Y:S07]  /*dfd0*/  LDSM.16.M88.4 R192, [R241] ;  /* 0x00000000f1c0783b */ /* 0x000fee0000000200 */
[C---:B--2---:R-:W-:Y:S08]  /*dfe0*/  HMMA.16816.F32 R12, R184.reuse, R196, R12 ;  /* 0x000000c4b80c723c */ /* 0x044ff0000000180c */
[C---:B------:R-:W-:Y:S01]  /*dff0*/  HMMA.16816.F32 R16, R184.reuse, R198, R16 ;  /* 0x000000c6b810723c */ /* 0x040fe20000001810 */
[----:B------:R-:W1:Y:S07]  /*e000*/  LDSM.16.M88.4 R196, [R229+-0x9000] ;  /* 0xff700000e5c4783b */ /* 0x000e6e0000000200 */
[C---:B---3--:R-:W-:Y:S08]  /*e010*/  HMMA.16816.F32 R20, R184.reuse, R200, R20 ;  /* 0x000000c8b814723c */ /* 0x048ff00000001814 */
[C---:B------:R-:W-:Y:S01]  /*e020*/  HMMA.16816.F32 R24, R184.reuse, R202, R24 ;  /* 0x000000cab818723c */ /* 0x040fe20000001818 */
[----:B------:R-:W2:Y:S07]  /*e030*/  LDSM.16.M88.4 R200, [R229+-0x8800] ;  /* 0xff780000e5c8783b */ /* 0x000eae0000000200 */
[C---:B----4-:R-:W-:Y:S08]  /*e040*/  HMMA.16816.F32 R28, R184.reuse, R204, R28 ;  /* 0x000000ccb81c723c */ /* 0x050ff0000000181c */
[C---:B------:R-:W-:Y:S01]  /*e050*/  HMMA.16816.F32 R32, R184.reuse, R206, R32 ;  /* 0x000000ceb820723c */ /* 0x040fe20000001820 */
[----:B------:R-:W3:Y:S07]  /*e060*/  LDSM.16.M88.4 R204, [R229+-0x8000] ;  /* 0xff800000e5cc783b */ /* 0x000eee0000000200 */
[C---:B-----5:R-:W-:Y:S08]  /*e070*/  HMMA.16816.F32 R36, R184.reuse, R188, R36 ;  /* 0x000000bcb824723c */ /* 0x060ff00000001824 */
[C---:B------:R-:W-:Y:S01]  /*e080*/  HMMA.16816.F32 R40, R184.reuse, R190, R40 ;  /* 0x000000beb828723c */ /* 0x040fe20000001828 */
[----:B------:R-:W4:Y:S07]  /*e090*/  LDSM.16.M88.4 R188, [R229+-0x7800] ;  /* 0xff880000e5bc783b */ /* 0x000f2e0000000200 */
[C---:B------:R-:W-:Y:S08]  /*e0a0*/  HMMA.16816.F32 R44, R184.reuse, R208, R44 ;  /* 0x000000d0b82c723c */ /* 0x040ff0000000182c */
[----:B------:R-:W-:Y:S01]  /*e0b0*/  HMMA.16816.F32 R48, R184, R210, R48 ;  /* 0x000000d2b830723c */ /* 0x000fe20000001830 */
[----:B------:R-:W5:Y:S07]  /*e0c0*/  LDSM.16.M88.4 R184, [R229+-0x7000] ;  /* 0xff900000e5b8783b */ /* 0x000f6e0000000200 */
[C---:B-1----:R-:W-:Y:S01]  /*e0d0*/  HMMA.16816.F32 R4, R192.reuse, R196, R4 ;  /* 0x000000c4c004723c */ /* 0x042fe20000001804 */
[----:B------:R-:W-:Y:S07]  /*e0e0*/  LDSM.16.M88.4 R208, [R228+0x3000] ;  /* 0x00300000e4d0783b */ /* 0x000fee0000000200 */
[C---:B------:R-:W-:Y:S01]  /*e0f0*/  HMMA.16816.F32 R8, R192.reuse, R198, R8 ;  /* 0x000000c6c008723c */ /* 0x040fe20000001808 */
[----:B------:R-:W1:Y:S07]  /*e100*/  LDSM.16.M88.4 R196, [R229+-0x6800] ;  /* 0xff980000e5c4783b */ /* 0x000e6e0000000200 */
[C---:B--2---:R-:W-:Y:S08]  /*e110*/  HMMA.16816.F32 R12, R192.reuse, R200, R12 ;  /* 0x000000c8c00c723c */ /* 0x044ff0000000180c */
[C---:B------:R-:W-:Y:S01]  /*e120*/  HMMA.16816.F32 R16, R192.reuse, R202, R16 ;  /* 0x000000cac010723c */ /* 0x040fe20000001810 */
[----:B------:R-:W2:Y:S07]  /*e130*/  LDSM.16.M88.4 R200, [R239+0x4000] ;  /* 0x00400000efc8783b */ /* 0x000eae0000000200 */
[C---:B---3--:R-:W-:Y:S08]  /*e140*/  HMMA.16816.F32 R20, R192.reuse, R204, R20 ;  /* 0x000000ccc014723c */ /* 0x048ff00000001814 */
[C---:B------:R-:W-:Y:S01]  /*e150*/  HMMA.16816.F32 R24, R192.reuse, R206, R24 ;  /* 0x000000cec018723c */ /* 0x040fe20000001818 */
[----:B------:R-:W3:Y:S07]  /*e160*/  LDSM.16.M88.4 R204, [R228+0x3800] ;  /* 0x00380000e4cc783b */ /* 0x000eee0000000200 */
[C---:B----4-:R-:W-:Y:S08]  /*e170*/  HMMA.16816.F32 R28, R192.reuse, R188, R28 ;  /* 0x000000bcc01c723c */ /* 0x050ff0000000181c */
[C---:B------:R-:W-:Y:S01]  /*e180*/  HMMA.16816.F32 R32, R192.reuse, R190, R32 ;  /* 0x000000bec020723c */ /* 0x040fe20000001820 */
[----:B------:R-:W4:Y:S07]  /*e190*/  LDSM.16.M88.4 R188, [R228+0x4000] ;  /* 0x00400000e4bc783b */ /* 0x000f2e0000000200 */
[C---:B-----5:R-:W-:Y:S08]  /*e1a0*/  HMMA.16816.F32 R36, R192.reuse, R184, R36 ;  /* 0x000000b8c024723c */ /* 0x060ff00000001824 */
[C---:B------:R-:W-:Y:S01]  /*e1b0*/  HMMA.16816.F32 R40, R192.reuse, R186, R40 ;  /* 0x000000bac028723c */ /* 0x040fe20000001828 */
[----:B------:R-:W5:Y:S07]  /*e1c0*/  LDSM.16.M88.4 R184, [R228+0x4800] ;  /* 0x00480000e4b8783b */ /* 0x000f6e0000000200 */
[C---:B-1----:R-:W-:Y:S08]  /*e1d0*/  HMMA.16816.F32 R44, R192.reuse, R196, R44 ;  /* 0x000000c4c02c723c */ /* 0x042ff0000000182c */
[----:B------:R-:W-:Y:S01]  /*e1e0*/  HMMA.16816.F32 R48, R192, R198, R48 ;  /* 0x000000c6c030723c */ /* 0x000fe20000001830 */
[----:B------:R-:W1:Y:S07]  /*e1f0*/  LDSM.16.M88.4 R192, [R228+0x5000] ;  /* 0x00500000e4c0783b */ /* 0x000e6e0000000200 */
[C---:B--2---:R-:W-:Y:S01]  /*e200*/  HMMA.16816.F32 R4, R200.reuse, R208, R4 ;  /* 0x000000d0c804723c */ /* 0x044fe20000001804 */
[----:B------:R-:W2:Y:S07]  /*e210*/  LDSM.16.M88.4 R196, [R228+0x5800] ;  /* 0x00580000e4c4783b */ /* 0x000eae0000000200 */
[C---:B------:R-:W-:Y:S01]  /*e220*/  HMMA.16816.F32 R8, R200.reuse, R210, R8 ;  /* 0x000000d2c808723c */ /* 0x040fe20000001808 */
[----:B------:R-:W-:Y:S07]  /*e230*/  LDSM.16.M88.4 R208, [R0] ;  /* 0x0000000000d0783b */ /* 0x000fee0000000200 */
[C---:B---3--:R-:W-:Y:S08]  /*e240*/  HMMA.16816.F32 R12, R200.reuse, R204, R12 ;  /* 0x000000ccc80c723c */ /* 0x048ff0000000180c */
[C---:B------:R-:W-:Y:S01]  /*e250*/  HMMA.16816.F32 R16, R200.reuse, R206, R16 ;  /* 0x000000cec810723c */ /* 0x040fe20000001810 */
[----:B------:R-:W3:Y:S07]  /*e260*/  LDSM.16.M88.4 R204, [R240+0x4000] ;  /* 0x00400000f0cc783b */ /* 0x000eee0000000200 */
[C---:B----4-:R-:W-:Y:S08]  /*e270*/  HMMA.16816.F32 R20, R200.reuse, R188, R20 ;  /* 0x000000bcc814723c */ /* 0x050ff00000001814 */
[C---:B------:R-:W-:Y:S01]  /*e280*/  HMMA.16816.F32 R24, R200.reuse, R190, R24 ;  /* 0x000000bec818723c */ /* 0x040fe20000001818 */
[----:B------:R-:W4:Y:S07]  /*e290*/  LDSM.16.M88.4 R188, [R132] ;  /* 0x0000000084bc783b */ /* 0x000f2e0000000200 */
[C---:B-----5:R-:W-:Y:S08]  /*e2a0*/  HMMA.16816.F32 R28, R200.reuse, R184, R28 ;  /* 0x000000b8c81c723c */ /* 0x060ff0000000181c */
[C---:B------:R-:W-:Y:S01]  /*e2b0*/  HMMA.16816.F32 R32, R200.reuse, R186, R32 ;  /* 0x000000bac820723c */ /* 0x040fe20000001820 */
[----:B------:R-:W5:Y:S07]  /*e2c0*/  LDSM.16.M88.4 R184, [R216] ;  /* 0x00000000d8b8783b */ /* 0x000f6e0000000200 */
[C---:B-1----:R-:W-:Y:S08]  /*e2d0*/  HMMA.16816.F32 R36, R200.reuse, R192, R36 ;  /* 0x000000c0c824723c */ /* 0x042ff00000001824 */
[C---:B------:R-:W-:Y:S01]  /*e2e0*/  HMMA.16816.F32 R40, R200.reuse, R194, R40 ;  /* 0x000000c2c828723c */ /* 0x040fe20000001828 */
[----:B------:R-:W1:Y:S07]  /*e2f0*/  LDSM.16.M88.4 R192, [R217] ;  /* 0x00000000d9c0783b */ /* 0x000e6e0000000200 */
[C---:B--2---:R-:W-:Y:S08]  /*e300*/  HMMA.16816.F32 R44, R200.reuse, R196, R44 ;  /* 0x000000c4c82c723c */ /* 0x044ff0000000182c */
[----:B------:R-:W-:Y:S01]  /*e310*/  HMMA.16816.F32 R48, R200, R198, R48 ;  /* 0x000000c6c830723c */ /* 0x000fe20000001830 */
[----:B------:R-:W2:Y:S07]  /*e320*/  LDSM.16.M88.4 R196, [R218] ;  /* 0x00000000dac4783b */ /* 0x000eae0000000200 */
[C---:B---3--:R-:W-:Y:S01]  /*e330*/  HMMA.16816.F32 R4, R204.reuse, R208, R4 ;  /* 0x000000d0cc04723c */ /* 0x048fe20000001804 */
[----:B------:R-:W3:Y:S07]  /*e340*/  LDSM.16.M88.4 R200, [R219] ;  /* 0x00000000dbc8783b */ /* 0x000eee0000000200 */
[C---:B------:R-:W-:Y:S01]  /*e350*/  HMMA.16816.F32 R8, R204.reuse, R210, R8 ;  /* 0x000000d2cc08723c */ /* 0x040fe20000001808 */
[----:B------:R-:W-:Y:S07]  /*e360*/  LDSM.16.M88.4 R208, [R230+0x3000] ;  /* 0x00300000e6d0783b */ /* 0x000fee0000000200 */
[C---:B----4-:R-:W-:Y:S01]  /*e370*/  HMMA.16816.F32 R12, R204.reuse, R188, R12 ;  /* 0x000000bccc0c723c */ /* 0x050fe2000000180c */
[----:B------:R-:W-:Y:S07]  /*e380*/  LDSM.16.M88.4 R216, [R222] ;  /* 0x00000000ded8783b */ /* 0x000fee0000000200 */
[C---:B------:R-:W-:Y:S01]  /*e390*/  HMMA.16816.F32 R16, R204.reuse, R190, R16 ;  /* 0x000000becc10723c */ /* 0x040fe20000001810 */
[----:B------:R-:W4:Y:S07]  /*e3a0*/  LDSM.16.M88.4 R188, [R242+0x4000] ;  /* 0x00400000f2bc783b */ /* 0x000f2e0000000200 */
[C---:B-----5:R-:W-:Y:S08]  /*e3b0*/  HMMA.16816.F32 R20, R204.reuse, R184, R20 ;  /* 0x000000b8cc14723c */ /* 0x060ff00000001814 */
[C---:B------:R-:W-:Y:S01]  /*e3c0*/  HMMA.16816.F32 R24, R204.reuse, R186, R24 ;  /* 0x000000bacc18723c */ /* 0x040fe20000001818 */
[----:B------:R-:W5:Y:S07]  /*e3d0*/  LDSM.16.M88.4 R184, [R230+0x3800] ;  /* 0x00380000e6b8783b */ /* 0x000f6e0000000200 */
        /* <DEDUP_REMOVED lines=8> */
[----:B------:R-:W3:Y:S07]  /*e460*/  LDSM.16.M88.4 R200, [R230+0x5000] ;  /* 0x00500000e6c8783b */ /* 0x000eee0000000200 */
[C---:B----4-:R-:W-:Y:S01]  /*e470*/  HMMA.16816.F32 R4, R188.reuse, R208, R4 ;  /* 0x000000d0bc04723c */ /* 0x050fe20000001804 */
[----:B------:R-:W-:Y:S07]  /*e480*/  LDSM.16.M88.4 R204, [R241+0x4000] ;  /* 0x00400000f1cc783b */ /* 0x000fee0000000200 */
[C---:B------:R-:W-:Y:S01]  /*e490*/  HMMA.16816.F32 R8, R188.reuse, R210, R8 ;  /* 0x000000d2bc08723c */ /* 0x040fe20000001808 */
[----:B------:R-:W-:Y:S07]  /*e4a0*/  LDSM.16.M88.4 R208, [R229+-0x6000] ;  /* 0xffa00000e5d0783b */ /* 0x000fee0000000200 */
[C---:B-----5:R-:W-:Y:S08]  /*e4b0*/  HMMA.16816.F32 R12, R188.reuse, R184, R12 ;  /* 0x000000b8bc0c723c */ /* 0x060ff0000000180c */
[C---:B------:R-:W-:Y:S01]  /*e4c0*/  HMMA.16816.F32 R16, R188.reuse, R186, R16 ;  /* 0x000000babc10723c */ /* 0x040fe20000001810 */
[----:B------:R-:W4:Y:S07]  /*e4d0*/  LDSM.16.M88.4 R184, [R230+0x5800] ;  /* 0x00580000e6b8783b */ /* 0x000f2e0000000200 */
[C---:B-1----:R-:W-:Y:S08]  /*e4e0*/  HMMA.16816.F32 R20, R188.reuse, R192, R20 ;  /* 0x000000c0bc14723c */ /* 0x042ff00000001814 */
[C---:B------:R-:W-:Y:S01]  /*e4f0*/  HMMA.16816.F32 R24, R188.reuse, R194, R24 ;  /* 0x000000c2bc18723c */ /* 0x040fe20000001818 */
[----:B------:R-:W1:Y:S07]  /*e500*/  LDSM.16.M88.4 R192, [R229+-0x5800] ;  /* 0xffa80000e5c0783b */ /* 0x000e6e0000000200 */
[C---:B--2---:R-:W-:Y:S08]  /*e510*/  HMMA.16816.F32 R28, R188.reuse, R196, R28 ;  /* 0x000000c4bc1c723c */ /* 0x044ff0000000181c */
[C---:B------:R-:W-:Y:S01]  /*e520*/  HMMA.16816.F32 R32, R188.reuse, R198, R32 ;  /* 0x000000c6bc20723c */ /* 0x040fe20000001820 */
[----:B------:R-:W2:Y:S07]  /*e530*/  LDSM.16.M88.4 R196, [R229+-0x5000] ;  /* 0xffb00000e5c4783b */ /* 0x000eae0000000200 */
[C---:B---3--:R-:W-:Y:S08]  /*e540*/  HMMA.16816.F32 R36, R188.reuse, R200, R36 ;  /* 0x000000c8bc24723c */ /* 0x048ff00000001824 */
[C---:B------:R-:W-:Y:S01]  /*e550*/  HMMA.16816.F32 R40, R188.reuse, R202, R40 ;  /* 0x000000cabc28723c */ /* 0x040fe20000001828 */
[----:B------:R-:W3:Y:S07]  /*e560*/  LDSM.16.M88.4 R200, [R229+-0x4800] ;  /* 0xffb80000e5c8783b */ /* 0x000eee0000000200 */
[C---:B----4-:R-:W-:Y:S08]  /*e570*/  HMMA.16816.F32 R44, R188.reuse, R184, R44 ;  /* 0x000000b8bc2c723c */ /* 0x050ff0000000182c */
[----:B------:R-:W-:Y:S01]  /*e580*/  HMMA.16816.F32 R48, R188, R186, R48 ;  /* 0x000000babc30723c */ /* 0x000fe20000001830 */
[----:B------:R-:W4:Y:S07]  /*e590*/  LDSM.16.M88.4 R184, [R229+-0x4000] ;  /* 0xffc00000e5b8783b */ /* 0x000f2e0000000200 */
[C---:B------:R-:W-:Y:S01]  /*e5a0*/  HMMA.16816.F32 R4, R204.reuse, R208, R4 ;  /* 0x000000d0cc04723c */ /* 0x040fe20000001804 */
[----:B------:R-:W5:Y:S07]  /*e5b0*/  LDSM.16.M88.4 R188, [R229+-0x3800] ;  /* 0xffc80000e5bc783b */ /* 0x000f6e0000000200 */
[C---:B------:R-:W-:Y:S01]  /*e5c0*/  HMMA.16816.F32 R8, R204.reuse, R210, R8 ;  /* 0x000000d2cc08723c */ /* 0x040fe20000001808 */
[----:B------:R-:W-:Y:S07]  /*e5d0*/  LDSM.16.M88.4 R208, [R228+0x6800] ;  /* 0x00680000e4d0783b */ /* 0x000fee0000000200 */
[C---:B-1----:R-:W-:Y:S08]  /*e5e0*/  HMMA.16816.F32 R12, R204.reuse, R192, R12 ;  /* 0x000000c0cc0c723c */ /* 0x042ff0000000180c */
[C---:B------:R-:W-:Y:S01]  /*e5f0*/  HMMA.16816.F32 R16, R204.reuse, R194, R16 ;  /* 0x000000c2cc10723c */ /* 0x040fe20000001810 */
[----:B------:R-:W-:Y:S07]  /*e600*/  LDSM.16.M88.4 R192, [R239+0x8000] ;  /* 0x00800000efc0783b */ /* 0x000fee0000000200 */
[C---:B--2---:R-:W-:Y:S08]  /*e610*/  HMMA.16816.F32 R20, R204.reuse, R196, R20 ;  /* 0x000000c4cc14723c */ /* 0x044ff00000001814 */
[C---:B------:R-:W-:Y:S01]  /*e620*/  HMMA.16816.F32 R24, R204.reuse, R198, R24 ;  /* 0x000000c6cc18723c */ /* 0x040fe20000001818 */
[----:B------:R-:W1:Y:S07]  /*e630*/  LDSM.16.M88.4 R196, [R228+0x6000] ;  /* 0x00600000e4c4783b */ /* 0x000e6e0000000200 */
        /* <DEDUP_REMOVED lines=8> */
[----:B------:R-:W4:Y:S07]  /*e6c0*/  LDSM.16.M88.4 R188, [R228+0x8800] ;  /* 0x00880000e4bc783b */ /* 0x000f2e0000000200 */
[C---:B-1----:R-:W-:Y:S01]  /*e6d0*/  HMMA.16816.F32 R4, R192.reuse, R196, R4 ;  /* 0x000000c4c004723c */ /* 0x042fe20000001804 */
[----:B------:R-:W-:Y:S07]  /*e6e0*/  LDSM.16.M88.4 R204, [R220] ;  /* 0x00000000dccc783b */ /* 0x000fee0000000200 */
[C---:B------:R-:W-:Y:S01]  /*e6f0*/  HMMA.16816.F32 R8, R192.reuse, R198, R8 ;  /* 0x000000c6c008723c */ /* 0x040fe20000001808 */
[----:B------:R-:W1:Y:S07]  /*e700*/  LDSM.16.M88.4 R196, [R240+0x8000] ;  /* 0x00800000f0c4783b */ /* 0x000e6e0000000200 */
[C---:B------:R-:W-:Y:S08]  /*e710*/  HMMA.16816.F32 R12, R192.reuse, R208, R12 ;  /* 0x000000d0c00c723c */ /* 0x040ff0000000180c */
[C---:B------:R-:W-:Y:S01]  /*e720*/  HMMA.16816.F32 R16, R192.reuse, R210, R16 ;  /* 0x000000d2c010723c */ /* 0x040fe20000001810 */
[----:B------:R-:W5:Y:S07]  /*e730*/  LDSM.16.M88.4 R208, [R221] ;  /* 0x00000000ddd0783b */ /* 0x000f6e0000000200 */
[C---:B------:R-:W-:Y:S08]  /*e740*/  HMMA.16816.F32 R20, R192.reuse, R212, R20 ;  /* 0x000000d4c014723c */ /* 0x040ff00000001814 */
[C---:B------:R-:W-:Y:S01]  /*e750*/  HMMA.16816.F32 R24, R192.reuse, R214, R24 ;  /* 0x000000d6c018723c */ /* 0x040fe20000001818 */
[----:B------:R-:W-:Y:S07]  /*e760*/  LDSM.16.M88.4 R212, [R230+0x6000] ;  /* 0x00600000e6d4783b */ /* 0x000fee0000000200 */
[C---:B--2---:R-:W-:Y:S08]  /*e770*/  HMMA.16816.F32 R28, R192.reuse, R200, R28 ;  /* 0x000000c8c01c723c */ /* 0x044ff0000000181c */
[C---:B------:R-:W-:Y:S01]  /*e780*/  HMMA.16816.F32 R32, R192.reuse, R202, R32 ;  /* 0x000000cac020723c */ /* 0x040fe20000001820 */
[----:B------:R-:W2:Y:S07]  /*e790*/  LDSM.16.M88.4 R200, [R223] ;  /* 0x00000000dfc8783b */ /* 0x000eae0000000200 */
[C---:B---3--:R-:W-:Y:S01]  /*e7a0*/  HMMA.16816.F32 R36, R192.reuse, R184, R36 ;  /* 0x000000b8c024723c */ /* 0x048fe20000001824 */
[----:B------:R-:W-:Y:S07]  /*e7b0*/  LDSM.16.M88.4 R220, [R230+0x6800] ;  /* 0x00680000e6dc783b */ /* 0x000fee0000000200 */
[C---:B------:R-:W-:Y:S01]  /*e7c0*/  HMMA.16816.F32 R40, R192.reuse, R186, R40 ;  /* 0x000000bac028723c */ /* 0x040fe20000001828 */
[----:B------:R-:W3:Y:S07]  /*e7d0*/  LDSM.16.M88.4 R184, [R224] ;  /* 0x00000000e0b8783b */ /* 0x000eee0000000200 */
[C---:B----4-:R-:W-:Y:S08]  /*e7e0*/  HMMA.16816.F32 R44, R192.reuse, R188, R44 ;  /* 0x000000bcc02c723c */ /* 0x050ff0000000182c */
[----:B------:R-:W-:Y:S01]  /*e7f0*/  HMMA.16816.F32 R48, R192, R190, R48 ;  /* 0x000000bec030723c */ /* 0x000fe20000001830 */
[----:B------:R-:W4:Y:S07]  /*e800*/  LDSM.16.M88.4 R188, [R225] ;  /* 0x00000000e1bc783b */ /* 0x000f2e0000000200 */
[C---:B-1----:R-:W-:Y:S01]  /*e810*/  HMMA.16816.F32 R4, R196.reuse, R204, R4 ;  /* 0x000000ccc404723c */ /* 0x042fe20000001804 */
[----:B------:R-:W1:Y:S07]  /*e820*/  LDSM.16.M88.4 R192, [R242+0x8000] ;  /* 0x00800000f2c0783b */ /* 0x000e6e0000000200 */
[C---:B------:R-:W-:Y:S01]  /*e830*/  HMMA.16816.F32 R8, R196.reuse, R206, R8 ;  /* 0x000000cec408723c */ /* 0x040fe20000001808 */
[----:B------:R-:W1:Y:S07]  /*e840*/  LDSM.16.M88.4 R204, [R230+0x7000] ;  /* 0x00700000e6cc783b */ /* 0x000e6e0000000200 */
[C---:B-----5:R-:W-:Y:S08]  /*e850*/  HMMA.16816.F32 R12, R196.reuse, R208, R12 ;  /* 0x000000d0c40c723c */ /* 0x060ff0000000180c */
[C---:B------:R-:W-:Y:S01]  /*e860*/  HMMA.16816.F32 R16, R196.reuse, R210, R16 ;  /* 0x000000d2c410723c */ /* 0x040fe20000001810 */
[----:B------:R-:W5:Y:S07]  /*e870*/  LDSM.16.M88.4 R208, [R230+0x7800] ;  /* 0x00780000e6d0783b */ /* 0x000f6e0000000200 */
[C---:B------:R-:W-:Y:S08]  /*e880*/  HMMA.16816.F32 R20, R196.reuse, R216, R20 ;  /* 0x000000d8c414723c */ /* 0x040ff00000001814 */
[C---:B------:R-:W-:Y:S01]  /*e890*/  HMMA.16816.F32 R24, R196.reuse, R218, R24 ;  /* 0x000000dac418723c */ /* 0x040fe20000001818 */
[----:B------:R-:W1:Y:S07]  /*e8a0*/  LDSM.16.M88.4 R216, [R230+0x8000] ;  /* 0x00800000e6d8783b */ /* 0x000e6e0000000200 */
[C---:B--2---:R-:W-:Y:S08]  /*e8b0*/  HMMA.16816.F32 R28, R196.reuse, R200, R28 ;  /* 0x000000c8c41c723c */ /* 0x044ff0000000181c */
[C---:B------:R-:W-:Y:S01]  /*e8c0*/  HMMA.16816.F32 R32, R196.reuse, R202, R32 ;  /* 0x000000cac420723c */ /* 0x040fe20000001820 */
[----:B------:R-:W-:Y:S07]  /*e8d0*/  LDSM.16.M88.4 R200, [R229+-0x2800] ;  /* 0xffd80000e5c8783b */ /* 0x000fee0000000200 */
[C---:B---3--:R-:W-:Y:S08]  /*e8e0*/  HMMA.16816.F32 R36, R196.reuse, R184, R36 ;  /* 0x000000b8c424723c */ /* 0x048ff00000001824 */
[C---:B------:R-:W-:Y:S01]  /*e8f0*/  HMMA.16816.F32 R40, R196.reuse, R186, R40 ;  /* 0x000000bac428723c */ /* 0x040fe20000001828 */
[----:B------:R-:W2:Y:S07]  /*e900*/  LDSM.16.M88.4 R184, [R230+0x8800] ;  /* 0x00880000e6b8783b */ /* 0x000eae0000000200 */
[C---:B----4-:R-:W-:Y:S08]  /*e910*/  HMMA.16816.F32 R44, R196.reuse, R188, R44 ;  /* 0x000000bcc42c723c */ /* 0x050ff0000000182c */
[----:B------:R-:W-:Y:S01]  /*e920*/  HMMA.16816.F32 R48, R196, R190, R48 ;  /* 0x000000bec430723c */ /* 0x000fe20000001830 */
[----:B------:R-:W-:Y:S07]  /*e930*/  LDSM.16.M88.4 R188, [R241+0x8000] ;  /* 0x00800000f1bc783b */ /* 0x000fee0000000200 */
[C---:B-1----:R-:W-:Y:S01]  /*e940*/  HMMA.16816.F32 R4, R192.reuse, R212, R4 ;  /* 0x000000d4c004723c */ /* 0x042fe20000001804 */
[----:B------:R-:W1:Y:S07]  /*e950*/  LDSM.16.M88.4 R196, [R229+-0x3000] ;  /* 0xffd00000e5c4783b */ /* 0x000e6e0000000200 */
[C---:B------:R-:W-:Y:S01]  /*e960*/  HMMA.16816.F32 R8, R192.reuse, R214, R8 ;  /* 0x000000d6c008723c */ /* 0x040fe20000001808 */
[----:B------:R-:W-:Y:S07]  /*e970*/  LDSM.16.M88.4 R212, [R229+-0x1000] ;  /* 0xfff00000e5d4783b */ /* 0x000fee0000000200 */
[C---:B------:R-:W-:Y:S08]  /*e980*/  HMMA.16816.F32 R12, R192.reuse, R220, R12 ;  /* 0x000000dcc00c723c */ /* 0x040ff0000000180c */
[C---:B------:R-:W-:Y:S01]  /*e990*/  HMMA.16816.F32 R16, R192.reuse, R222, R16 ;  /* 0x000000dec010723c */ /* 0x040fe20000001810 */
[----:B------:R-:W-:Y:S07]  /*e9a0*/  LDSM.16.M88.4 R220, [R229+-0x800] ;  /* 0xfff80000e5dc783b */ /* 0x000fee0000000200 */
[C---:B------:R-:W-:Y:S08]  /*e9b0*/  HMMA.16816.F32 R20, R192.reuse, R204, R20 ;  /* 0x000000ccc014723c */ /* 0x040ff00000001814 */
[C---:B------:R-:W-:Y:S01]  /*e9c0*/  HMMA.16816.F32 R24, R192.reuse, R206, R24 ;  /* 0x000000cec018723c */ /* 0x040fe20000001818 */
[----:B------:R-:W3:Y:S07]  /*e9d0*/  LDSM.16.M88.4 R204, [R229+-0x2000] ;  /* 0xffe00000e5cc783b */ /* 0x000eee0000000200 */
[C---:B-----5:R-:W-:Y:S08]  /*e9e0*/  HMMA.16816.F32 R28, R192.reuse, R208, R28 ;  /* 0x000000d0c01c723c */ /* 0x060ff0000000181c */
[C---:B------:R-:W-:Y:S01]  /*e9f0*/  HMMA.16816.F32 R32, R192.reuse, R210, R32 ;  /* 0x000000d2c020723c */ /* 0x040fe20000001820 */
[----:B------:R-:W4:Y:S07]  /*ea00*/  LDSM.16.M88.4 R208, [R229+-0x1800] ;  /* 0xffe80000e5d0783b */ /* 0x000f2e0000000200 */
[C---:B------:R-:W-:Y:S08]  /*ea10*/  HMMA.16816.F32 R36, R192.reuse, R216, R36 ;  /* 0x000000d8c024723c */ /* 0x040ff00000001824 */
[C---:B------:R-:W-:Y:S01]  /*ea20*/  HMMA.16816.F32 R40, R192.reuse, R218, R40 ;  /* 0x000000dac028723c */ /* 0x040fe20000001828 */
[----:B------:R-:W-:Y:S07]  /*ea30*/  LDSM.16.M88.4 R216, [R226] ;  /* 0x00000000e2d8783b */ /* 0x000fee0000000200 */
[C---:B--2---:R-:W-:Y:S08]  /*ea40*/  HMMA.16816.F32 R44, R192.reuse, R184, R44 ;  /* 0x000000b8c02c723c */ /* 0x044ff0000000182c */
[----:B------:R-:W-:Y:S01]  /*ea50*/  HMMA.16816.F32 R48, R192, R186, R48 ;  /* 0x000000bac030723c */ /* 0x000fe20000001830 */
[----:B------:R-:W-:Y:S07]  /*ea60*/  LDSM.16.M88.4 R184, [R239+0xc000] ;  /* 0x00c00000efb8783b */ /* 0x000fee0000000200 */
[C---:B-1----:R-:W-:Y:S01]  /*ea70*/  HMMA.16816.F32 R4, R188.reuse, R196, R4 ;  /* 0x000000c4bc04723c */ /* 0x042fe20000001804 */
[----:B------:R-:W1:Y:S07]  /*ea80*/  LDSM.16.M88.4 R192, [R228+0x9000] ;  /* 0x00900000e4c0783b */ /* 0x000e6e0000000200 */
[C---:B------:R-:W-:Y:S01]  /*ea90*/  HMMA.16816.F32 R8, R188.reuse, R198, R8 ;  /* 0x000000c6bc08723c */ /* 0x040fe20000001808 */
[----:B------:R-:W2:Y:S07]  /*eaa0*/  LDSM.16.M88.4 R196, [R228+0x9800] ;  /* 0x00980000e4c4783b */ /* 0x000eae0000000200 */
[C---:B------:R-:W-:Y:S08]  /*eab0*/  HMMA.16816.F32 R12, R188.reuse, R200, R12 ;  /* 0x000000c8bc0c723c */ /* 0x040ff0000000180c */
[C---:B------:R-:W-:Y:S01]  /*eac0*/  HMMA.16816.F32 R16, R188.reuse, R202, R16 ;  /* 0x000000cabc10723c */ /* 0x040fe20000001810 */
[----:B------:R-:W5:Y:S07]  /*ead0*/  LDSM.16.M88.4 R200, [R228+0xa000] ;  /* 0x00a00000e4c8783b */ /* 0x000f6e0000000200 */
[C---:B---3--:R-:W-:Y:S08]  /*eae0*/  HMMA.16816.F32 R20, R188.reuse, R204, R20 ;  /* 0x000000ccbc14723c */ /* 0x048ff00000001814 */
[C---:B------:R-:W-:Y:S01]  /*eaf0*/  HMMA.16816.F32 R24, R188.reuse, R206, R24 ;  /* 0x000000cebc18723c */ /* 0x040fe20000001818 */
[----:B------:R-:W3:Y:S07]  /*eb00*/  LDSM.16.M88.4 R204, [R228+0xa800] ;  /* 0x00a80000e4cc783b */ /* 0x000eee0000000200 */
[C---:B----4-:R-:W-:Y:S08]  /*eb10*/  HMMA.16816.F32 R28, R188.reuse, R208, R28 ;  /* 0x000000d0bc1c723c */ /* 0x050ff0000000181c */
[C---:B------:R-:W-:Y:S01]  /*eb20*/  HMMA.16816.F32 R32, R188.reuse, R210, R32 ;  /* 0x000000d2bc20723c */ /* 0x040fe20000001820 */
[----:B------:R-:W4:Y:S07]  /*eb30*/  LDSM.16.M88.4 R208, [R228+0xb000] ;  /* 0x00b00000e4d0783b */ /* 0x000f2e0000000200 */
[C---:B------:R-:W-:Y:S08]  /*eb40*/  HMMA.16816.F32 R36, R188.reuse, R212, R36 ;  /* 0x000000d4bc24723c */ /* 0x040ff00000001824 */
[C---:B------:R-:W-:Y:S01]  /*eb50*/  HMMA.16816.F32 R40, R188.reuse, R214, R40 ;  /* 0x000000d6bc28723c */ /* 0x040fe20000001828 */
[----:B------:R-:W-:Y:S07]  /*eb60*/  LDSM.16.M88.4 R212, [R240+0xc000] ;  /* 0x00c00000f0d4783b */ /* 0x000fee0000000200 */
[C---:B------:R-:W-:Y:S08]  /*eb70*/  HMMA.16816.F32 R44, R188.reuse, R220, R44 ;  /* 0x000000dcbc2c723c */ /* 0x040ff0000000182c */
[----:B------:R-:W-:Y:S01]  /*eb80*/  HMMA.16816.F32 R48, R188, R222, R48 ;  /* 0x000000debc30723c */ /* 0x000fe20000001830 */
[----:B------:R-:W3:Y:S07]  /*eb90*/  LDSM.16.M88.4 R188, [R228+0xb800] ;  /* 0x00b80000e4bc783b */ /* 0x000eee0000000200 */
[C---:B-1----:R-:W-:Y:S01]  /*eba0*/  HMMA.16816.F32 R4, R184.reuse, R192, R4 ;  /* 0x000000c0b804723c */ /* 0x042fe20000001804 */
[----:B------:R-:W1:Y:S07]  /*ebb0*/  LDSM.16.M88.4 R220, [R227] ;  /* 0x00000000e3dc783b */ /* 0x000e6e0000000200 */
[C---:B------:R-:W-:Y:S01]  /*ebc0*/  HMMA.16816.F32 R8, R184.reuse, R194, R8 ;  /* 0x000000c2b808723c */ /* 0x040fe20000001808 */
[----:B------:R-:W1:Y:S07]  /*ebd0*/  LDSM.16.M88.4 R192, [R235] ;  /* 0x00000000ebc0783b */ /* 0x000e6e0000000200 */
[C---:B--2---:R-:W-:Y:S01]  /*ebe0*/  HMMA.16816.F32 R12, R184.reuse, R196, R12 ;  /* 0x000000c4b80c723c */ /* 0x044fe2000000180c */
[----:B------:R-:W2:Y:S07]  /*ebf0*/  LDSM.16.M88.4 R224, [R236] ;  /* 0x00000000ece0783b */ /* 0x000eae0000000200 */
[C---:B------:R-:W-:Y:S01]  /*ec00*/  HMMA.16816.F32 R16, R184.reuse, R198, R16 ;  /* 0x000000c6b810723c */ /* 0x040fe20000001810 */
[----:B------:R-:W1:Y:S07]  /*ec10*/  LDSM.16.M88.4 R196, [R237] ;  /* 0x00000000edc4783b */ /* 0x000e6e0000000200 */
[C---:B-----5:R-:W-:Y:S08]  /*ec20*/  HMMA.16816.F32 R20, R184.reuse, R200, R20 ;  /* 0x000000c8b814723c */ /* 0x060ff00000001814 */
        /* <DEDUP_REMOVED lines=8> */
[C---:B------:R-:W-:Y:S08]  /*ecb0*/  HMMA.16816.F32 R44, R184.reuse, R188, R44 ;  /* 0x000000bcb82c723c */ /* 0x040ff0000000182c */
[----:B------:R-:W-:Y:S01]  /*ecc0*/  HMMA.16816.F32 R48, R184, R190, R48 ;  /* 0x000000beb830723c */ /* 0x000fe20000001830 */
[----:B------:R-:W3:Y:S07]  /*ecd0*/  LDSM.16.M88.4 R184, [R238] ;  /* 0x00000000eeb8783b */ /* 0x000eee0000000200 */
[C---:B------:R-:W-:Y:S01]  /*ece0*/  HMMA.16816.F32 R4, R212.reuse, R216, R4 ;  /* 0x000000d8d404723c */ /* 0x040fe20000001804 */
[----:B------:R-:W4:Y:S07]  /*ecf0*/  LDSM.16.M88.4 R188, [R242+0xc000] ;  /* 0x00c00000f2bc783b */ /* 0x000f2e0000000200 */
[C---:B------:R-:W-:Y:S01]  /*ed00*/  HMMA.16816.F32 R8, R212.reuse, R218, R8 ;  /* 0x000000dad408723c */ /* 0x040fe20000001808 */
[----:B------:R-:W-:Y:S07]  /*ed10*/  LDSM.16.M88.4 R216, [R230+0xb000] ;  /* 0x00b00000e6d8783b */ /* 0x000fee0000000200 */
[C---:B-1----:R-:W-:Y:S08]  /*ed20*/  HMMA.16816.F32 R12, R212.reuse, R220, R12 ;  /* 0x000000dcd40c723c */ /* 0x042ff0000000180c */
[C---:B------:R-:W-:Y:S01]  /*ed30*/  HMMA.16816.F32 R16, R212.reuse, R222, R16 ;  /* 0x000000ded410723c */ /* 0x040fe20000001810 */
[----:B------:R-:W-:Y:S07]  /*ed40*/  LDSM.16.M88.4 R220, [R241+0xc000] ;  /* 0x00c00000f1dc783b */ /* 0x000fee0000000200 */
[C---:B------:R-:W-:Y:S08]  /*ed50*/  HMMA.16816.F32 R20, R212.reuse, R192, R20 ;  /* 0x000000c0d414723c */ /* 0x040ff00000001814 */
[C---:B------:R-:W-:Y:S01]  /*ed60*/  HMMA.16816.F32 R24, R212.reuse, R194, R24 ;  /* 0x000000c2d418723c */ /* 0x040fe20000001818 */
[----:B------:R-:W1:Y:S07]  /*ed70*/  LDSM.16.M88.4 R192, [R230+0x9800] ;  /* 0x00980000e6c0783b */ /* 0x000e6e0000000200 */
[C---:B--2---:R-:W-:Y:S08]  /*ed80*/  HMMA.16816.F32 R28, R212.reuse, R224, R28 ;  /* 0x000000e0d41c723c */ /* 0x044ff0000000181c */
[C---:B------:R-:W-:Y:S01]  /*ed90*/  HMMA.16816.F32 R32, R212.reuse, R226, R32 ;  /* 0x000000e2d420723c */ /* 0x040fe20000001820 */
[----:B------:R-:W-:Y:S07]  /*eda0*/  LDSM.16.M88.4 R224, [R229] ;  /* 0x00000000e5e0783b */ /* 0x000fee0000000200 */
[C---:B------:R-:W-:Y:S08]  /*edb0*/  HMMA.16816.F32 R36, R212.reuse, R196, R36 ;  /* 0x000000c4d424723c */ /* 0x040ff00000001824 */
[C---:B------:R-:W-:Y:S01]  /*edc0*/  HMMA.16816.F32 R40, R212.reuse, R198, R40 ;  /* 0x000000c6d428723c */ /* 0x040fe20000001828 */
[----:B------:R-:W2:Y:S07]  /*edd0*/  LDSM.16.M88.4 R196, [R230+0xb800] ;  /* 0x00b80000e6c4783b */ /* 0x000eae0000000200 */
[C---:B---3--:R-:W-:Y:S08]  /*ede0*/  HMMA.16816.F32 R44, R212.reuse, R184, R44 ;  /* 0x000000b8d42c723c */ /* 0x048ff0000000182c */
[----:B------:R-:W-:Y:S01]  /*edf0*/  HMMA.16816.F32 R48, R212, R186, R48 ;  /* 0x000000bad430723c */ /* 0x000fe20000001830 */
[----:B------:R-:W3:Y:S07]  /*ee00*/  LDSM.16.M88.4 R184, [R229+0x800] ;  /* 0x00080000e5b8783b */ /* 0x000eee0000000200 */
[C---:B----4-:R-:W-:Y:S08]  /*ee10*/  HMMA.16816.F32 R4, R188.reuse, R200, R4 ;  /* 0x000000c8bc04723c */ /* 0x050ff00000001804 */
[C---:B------:R-:W-:Y:S08]  /*ee20*/  HMMA.16816.F32 R8, R188.reuse, R202, R8 ;  /* 0x000000cabc08723c */ /* 0x040ff00000001808 */
[C---:B-1----:R-:W-:Y:S08]  /*ee30*/  HMMA.16816.F32 R12, R188.reuse, R192, R12 ;  /* 0x000000c0bc0c723c */ /* 0x042ff0000000180c */
        /* <DEDUP_REMOVED lines=8> */
[----:B------:R-:W-:Y:S08]  /*eec0*/  HMMA.16816.F32 R48, R188, R198, R48 ;  /* 0x000000c6bc30723c */ /* 0x000ff00000001830 */
[C---:B------:R-:W-:Y:S08]  /*eed0*/  HMMA.16816.F32 R4, R220.reuse, R224, R4 ;  /* 0x000000e0dc04723c */ /* 0x040ff00000001804 */
[C---:B------:R-:W-:Y:S08]  /*eee0*/  HMMA.16816.F32 R8, R220.reuse, R226, R8 ;  /* 0x000000e2dc08723c */ /* 0x040ff00000001808 */
[C---:B---3--:R-:W-:Y:S08]  /*eef0*/  HMMA.16816.F32 R12, R220.reuse, R184, R12 ;  /* 0x000000b8dc0c723c */ /* 0x048ff0000000180c */
        /* <DEDUP_REMOVED lines=26> */
[----:B------:R1:W1:Y:S10]  /*f0a0*/  MUFU.TANH R200, R12 ;  /* 0x0000000c00c87308 */ /* 0x0002740000002400 */
[----:B------:R1:W1:Y:S01]  /*f0b0*/  MUFU.TANH R197, R13 ;  /* 0x0000000d00c57308 */ /* 0x0002620000002400 */
[----:B-----5:R-:W5:Y:S01]  /*f0c0*/  LDSM.16.M88.4 R8, [R229+0x1800] ;  /* 0x00180000e508783b */ /* 0x020f620000000200 */
[C---:B----4-:R-:W-:Y:S08]  /*f0d0*/  HMMA.16816.F32 R20, R220.reuse, R4, R20 ;  /* 0x00000004dc14723c */ /* 0x050ff00000001814 */
[----:B------:R4:W1:Y:S01]  /*f0e0*/  MUFU.TANH R199, R14 ;  /* 0x0000000e00c77308 */ /* 0x0008620000002400 */
[C---:B------:R-:W-:Y:S01]  /*f0f0*/  HMMA.16816.F32 R24, R220.reuse, R6, R24 ;  /* 0x00000006dc18723c */ /* 0x040fe20000001818 */
[----:B------:R-:W1:Y:S08]  /*f100*/  LDSM.16.M88.4 R4, [R229+0x2000] ;  /* 0x00200000e504783b */ /* 0x000e700000000200 */
[----:B------:R4:W1:Y:S06]  /*f110*/  MUFU.TANH R201, R15 ;  /* 0x0000000f00c97308 */ /* 0x00086c0000002400 */
[----:B------:R-:W-:Y:S04]  /*f120*/  FMUL.FTZ R20, R20, c[0x0][0x320] ;  /* 0x0000c80014147a20 */ /* 0x000fe80000410000 */
[----:B------:R4:W1:Y:S01]  /*f130*/  MUFU.TANH R196, R16 ;  /* 0x0000001000c47308 */ /* 0x0008620000002400 */
[----:B------:R-:W-:Y:S02]  /*f140*/  FMUL.FTZ R21, R21, c[0x0][0x320] ;  /* 0x0000c80015157a20 */ /* 0x000fe40000410000 */
[----:B------:R-:W-:Y:S02]  /*f150*/  FMUL.FTZ R22, R22, c[0x0][0x320] ;  /* 0x0000c80016167a20 */ /* 0x000fe40000410000 */
[----:B------:R-:W-:Y:S02]  /*f160*/  FMUL.FTZ R23, R23, c[0x0][0x320] ;  /* 0x0000c80017177a20 */ /* 0x000fe40000410000 */
[----:B------:R-:W-:Y:S02]  /*f170*/  FMUL.FTZ R24, R24, c[0x0][0x320] ;  /* 0x0000c80018187a20 */ /* 0x000fe40000410000 */
[----:B------:R-:W-:Y:S01]  /*f180*/  FMUL.FTZ R25, R25, c[0x0][0x320] ;  /* 0x0000c80019197a20 */ /* 0x000fe20000410000 */
[----:B------:R4:W2:Y:S01]  /*f190*/  MUFU.TANH R195, R17 ;  /* 0x0000001100c37308 */ /* 0x0008a20000002400 */
[----:B------:R-:W-:Y:S02]  /*f1a0*/  FMUL.FTZ R26, R26, c[0x0][0x320] ;  /* 0x0000c8001a1a7a20 */ /* 0x000fe40000410000 */
[----:B------:R-:W-:Y:S01]  /*f1b0*/  FMUL.FTZ R27, R27, c[0x0][0x320] ;  /* 0x0000c8001b1b7a20 */ /* 0x000fe20000410000 */
[C---:B-----5:R-:W-:Y:S06]  /*f1c0*/  HMMA.16816.F32 R28, R220.reuse, R8, R28 ;  /* 0x00000008dc1c723c */ /* 0x060fec000000181c */
[----:B------:R4:W2:Y:S02]  /*f1d0*/  MUFU.TANH R198, R18 ;  /* 0x0000001200c67308 */ /* 0x0008a40000002400 */
        /* <DEDUP_REMOVED lines=12> */
[----:B------:R4:W1:Y:S03]  /*f2a0*/  MUFU.TANH R216, R21 ;  /* 0x0000001500d87308 */ /* 0x0008660000002400 */
[----:B------:R-:W-:Y:S02]  /*f2b0*/  FMUL.FTZ R32, R32, c[0x0][0x320] ;  /* 0x0000c80020207a20 */ /* 0x000fe40000410000 */
[----:B------:R-:W-:Y:S02]  /*f2c0*/  FMUL.FTZ R33, R33, c[0x0][0x320] ;  /* 0x0000c80021217a20 */ /* 0x000fe40000410000 */
[----:B------:R-:W-:Y:S02]  /*f2d0*/  FMUL.FTZ R34, R34, c[0x0][0x320] ;  /* 0x0000c80022227a20 */ /* 0x000fe40000410000 */
[----:B------:R-:W-:Y:S01]  /*f2e0*/  FMUL.FTZ R35, R35, c[0x0][0x320] ;  /* 0x0000c80023237a20 */ /* 0x000fe20000410000 */
[----:B------:R4:W1:Y:S01]  /*f2f0*/  MUFU.TANH R218, R22 ;  /* 0x0000001600da7308 */ /* 0x0008620000002400 */
[----:B------:R-:W-:Y:S01]  /*f300*/  FMUL.FTZ R36, R36, c[0x0][0x320] ;  /* 0x0000c80024247a20 */ /* 0x000fe20000410000 */
[C---:B-----5:R-:W-:Y:S03]  /*f310*/  HMMA.16816.F32 R44, R220.reuse, R8, R44 ;  /* 0x00000008dc2c723c */ /* 0x060fe6000000182c */
[----:B------:R-:W-:Y:S02]  /*f320*/  FMUL.FTZ R37, R37, c[0x0][0x320] ;  /* 0x0000c80025257a20 */ /* 0x000fe40000410000 */
[----:B------:R-:W-:Y:S03]  /*f330*/  FMUL.FTZ R38, R38, c[0x0][0x320] ;  /* 0x0000c80026267a20 */ /* 0x000fe60000410000 */
[----:B------:R4:W1:Y:S01]  /*f340*/  MUFU.TANH R225, R23 ;  /* 0x0000001700e17308 */ /* 0x0008620000002400 */
[----:B------:R-:W-:Y:S03]  /*f350*/  HMMA.16816.F32 R48, R220, R10, R48 ;  /* 0x0000000adc30723c */ /* 0x000fe60000001830 */
        /* <DEDUP_REMOVED lines=42> */
[C---:B--23--:R-:W-:Y:S01]  /*f600*/  IADD3 R194, R245.reuse, 0xc0, RZ ;  /* 0x000000c0f5c27810 */ /* 0x04cfe20007ffe0ff */
[----:B------:R-:W2:Y:S01]  /*f610*/  LDL R2, [R1+0x18] ;  /* 0x0000180001027983 */ /* 0x000ea20000100800 */
[C---:B------:R-:W-:Y:S01]  /*f620*/  IADD3 R7, R245.reuse, 0x80, RZ ;  /* 0x00000080f5077810 */ /* 0x040fe20007ffe0ff */
[----:B------:R-:W-:Y:S01]  /*f630*/  IMAD.MOV.U32 R0, RZ, RZ, c[0x0][0x2b8] ;  /* 0x0000ae00ff007624 */ /* 0x000fe200078e00ff */
[----:B------:R-:W-:Y:S01]  /*f640*/  SHF.R.S32.HI R194, RZ, 0x1f, R194 ;  /* 0x0000001fffc27819 */ /* 0x000fe200000114c2 */
[----:B------:R-:W3:Y:S01]  /*f650*/  LDL R3, [R1+0x10] ;  /* 0x0000100001037983 */ /* 0x000ee20000100800 */
[----:B------:R-:W-:Y:S01]  /*f660*/  SHF.R.S32.HI R7, RZ, 0x1f, R7 ;  /* 0x0000001fff077819 */ /* 0x000fe20000011407 */
[----:B------:R-:W-:Y:S01]  /*f670*/  IMAD.MOV.U32 R246, RZ, RZ, RZ ;  /* 0x000000fffff67224 */ /* 0x000fe200078e00ff */
[----:B------:R-:W-:Y:S01]  /*f680*/  ISETP.NE.AND P2, PT, R0, 0x1, PT ;  /* 0x000000010000780c */ /* 0x000fe20003f45270 */
[----:B----4-:R-:W4:Y:S01]  /*f690*/  LDL.64 R14, [R1+0x28] ;  /* 0x00002800010e7983 */ /* 0x010f220000100a00 */
        /* <DEDUP_REMOVED lines=24> */
[C---:B------:R-:W-:Y:S01]  /*f820*/  IADD3 R132, R245.reuse, 0x40, RZ ;  /* 0x00000040f5847810 */ /* 0x040fe20007ffe0ff */
        /* <DEDUP_REMOVED lines=19> */
.L_x_1545:
[----:B------:R-:W-:-:S05]  /*f960*/  BRA.DIV ~URZ, `(.L_x_1493) ;  /* 0x000083427f007947 */ /* 0x000fca000b800000 */
[----:B------:R-:W4:Y:S01]  /*f970*/  SHFL.IDX PT, R0, R6, RZ, 0x181f ;  /* 0x00181fff06007589 */ /* 0x000f2200000e0000 */
[C---:B------:R-:W-:Y:S02]  /*f980*/  IADD3 R12, -R244.reuse, 0x10, RZ ;  /* 0x00000010f40c7810 */ /* 0x040fe40007ffe1ff */
[----:B------:R-:W-:Y:S02]  /*f990*/  ISETP.NE.U32.AND P2, PT, R244, RZ, PT ;  /* 0x000000fff400720c */ /* 0x000fe40003f45070 */
[----:B------:R-:W-:Y:S04]  /*f9a0*/  LOP3.LUT R12, R12, 0xf, RZ, 0xc0, !PT ;  /* 0x0000000f0c0c7812 */ /* 0x000fe800078ec0ff */
[----:B----4-:R-:W-:Y:S04]  /*f9b0*/  IADD3 R2, P1, P0, R12, R0, R11 ;  /* 0x000000000c027210 */ /* 0x010fe8000783e00b */
[----:B---3--:R-:W-:Y:S02]  /*f9c0*/  IADD3.X R3, RZ, R4, R7, P1, P0 ;  /* 0x00000004ff037210 */ /* 0x008fe40000fe0407 */
[----:B------:R-:W-:Y:S03]  /*f9d0*/  IADD3 R14, P0, R0, R16, RZ ;  /* 0x00000010000e7210 */ /* 0x000fe60007f1e0ff */
[----:B------:R-:W-:Y:S01]  /*f9e0*/  @!PT LDS RZ, [RZ] ;  /* 0x00000000fffff984 */ /* 0x000fe20000000800 */
[----:B------:R-:W-:Y:S01]  /*f9f0*/  @!PT LDS RZ, [RZ] ;  /* 0x00000000fffff984 */ /* 0x000fe20000000800 */
[----:B------:R3:W-:Y:S02]  /*fa00*/  LDGSTS.E.BYPASS.LTC128B.128.ZFILL [R243+0xc100], [R2.64], P2 ;  /* 0x0c10000002f37fae */ /* 0x0007e40009141d46 */
[----:B------:R-:W-:Y:S05]  /*fa10*/  IMAD.X R15, R4, 0x1, R8, P0 ;  /* 0x00000001040f7824 */ /* 0x000fea00000e0608 */
[----:B------:R4:W-:Y:S01]  /*fa20*/  LDGSTS.E.BYPASS.LTC128B.128 [R243+0xf100], [R14.64], !P5 ;  /* 0x0f1000000ef37fae */ /* 0x0009e2000e901d46 */
[-C--:B---3--:R-:W-:Y:S05]  /*fa30*/  IADD3 R2, P0, R0, R17.reuse, RZ ;  /* 0x0000001100027210 */ /* 0x088fea0007f1e0ff */
[----:B------:R-:W-:Y:S05]  /*fa40*/  IMAD.X R3, R4, 0x1, R9, P0 ;  /* 0x0000000104037824 */ /* 0x000fea00000e0609 */
[----:B------:R3:W-:Y:S02]  /*fa50*/  LDGSTS.E.BYPASS.LTC128B.128 [R243+0x12100], [R2.64], !P4 ;  /* 0x1210000002f37fae */ /* 0x0007e4000e101d46 */
[----:B---3--:R-:W-:Y:S02]  /*fa60*/  IADD3 R2, P0, R0, R18, RZ ;  /* 0x0000001200027210 */ /* 0x008fe40007f1e0ff */
[----:B------:R-:W3:Y:S03]  /*fa70*/  SHFL.IDX PT, R0, R6, 0x1, 0x181f ;  /* 0x00381f0006007f89 */ /* 0x000ee600000e0000 */
[----:B------:R-:W-:Y:S02]  /*fa80*/  IMAD.X R3, R4, 0x1, R10, P0 ;  /* 0x0000000104037824 */ /* 0x000fe400000e060a */
[----:B------:R-:W-:Y:S04]  /*fa90*/  SHFL.IDX PT, R4, R5, 0x2, 0x181f ;  /* 0x00581f0005047f89 */ /* 0x000fe800000e0000 */
[----:B------:R5:W-:Y:S01]  /*faa0*/  LDGSTS.E.BYPASS.LTC128B.128 [R243+0x15100], [R2.64], !P3 ;  /* 0x1510000002f37fae */ /* 0x000be2000d901d46 */
[----:B---3--:R-:W-:Y:S03]  /*fab0*/  IADD3 R12, P1, P0, R12, R0, R11 ;  /* 0x000000000c0c7210 */ /* 0x008fe6000783e00b */
[----:B-----5:R-:W3:Y:S02]  /*fac0*/  SHFL.IDX PT, R2, R5, 0x1, 0x181f ;  /* 0x00381f0005027f89 */ /* 0x020ee400000e0000 */
[----:B---3--:R-:W-:Y:S05]  /*fad0*/  IADD3.X R13, RZ, R2, R7, P1, P0 ;  /* 0x00000002ff0d7210 */ /* 0x008fea0000fe0407 */
[----:B------:R3:W-:Y:S02]  /*fae0*/  LDGSTS.E.BYPASS.LTC128B.128.ZFILL [R243+0xd100], [R12.64], P2 ;  /* 0x0d1000000cf37fae */ /* 0x0007e40009141d46 */
[----:B---3--:R-:W-:Y:S05]  /*faf0*/  IADD3 R12, P0, R0, R16, RZ ;  /* 0x00000010000c7210 */ /* 0x008fea0007f1e0ff */
[----:B------:R-:W-:Y:S05]  /*fb00*/  IMAD.X R13, R2, 0x1, R8, P0 ;  /* 0x00000001020d7824 */ /* 0x000fea00000e0608 */
[----:B------:R3:W-:Y:S02]  /*fb10*/  LDGSTS.E.BYPASS.LTC128B.128 [R243+0x10100], [R12.64], !P5 ;  /* 0x101000000cf37fae */ /* 0x0007e4000e901d46 */
[----:B---3--:R-:W-:Y:S05]  /*fb20*/  IADD3 R12, P0, R0, R17, RZ ;  /* 0x00000011000c7210 */ /* 0x008fea0007f1e0ff */
[----:B------:R-:W-:Y:S01]  /*fb30*/  IMAD.X R13, R2, 0x1, R9, P0 ;  /* 0x00000001020d7824 */ /* 0x000fe200000e0609 */
[----:B----4-:R-:W-:Y:S02]  /*fb40*/  IADD3 R14, P0, R0, R18, RZ ;  /* 0x00000012000e7210 */ /* 0x010fe40007f1e0ff */
[----:B------:R3:W4:Y:S03]  /*fb50*/  SHFL.IDX PT, R0, R6, 0x2, 0x181f ;  /* 0x00581f0006007f89 */ /* 0x00072600000e0000 */
[----:B------:R-:W-:Y:S01]  /*fb60*/  IMAD.X R15, R2, 0x1, R10, P0 ;  /* 0x00000001020f7824 */ /* 0x000fe200000e060a */
[----:B------:R3:W-:Y:S04]  /*fb70*/  LDGSTS.E.BYPASS.LTC128B.128 [R243+0x13100], [R12.64], !P4 ;  /* 0x131000000cf37fae */ /* 0x0007e8000e101d46 */
[----:B------:R3:W-:Y:S03]  /*fb80*/  LDGSTS.E.BYPASS.LTC128B.128 [R243+0x16100], [R14.64], !P3 ;  /* 0x161000000ef37fae */ /* 0x0007e6000d901d46 */
.L_x_1546:
[C---:B---3--:R-:W-:Y:S02]  /*fb90*/  IADD3 R14, -R244.reuse, 0x10, RZ ;  /* 0x00000010f40e7810 */ /* 0x048fe40007ffe1ff */
[----:B------:R-:W-:Y:S02]  /*fba0*/  ISETP.NE.U32.AND P2, PT, R244, RZ, PT ;  /* 0x000000fff400720c */ /* 0x000fe40003f45070 */
[----:B------:R-:W-:Y:S04]  /*fbb0*/  LOP3.LUT R14, R14, 0xf, RZ, 0xc0, !PT ;  /* 0x0000000f0e0e7812 */ /* 0x000fe800078ec0ff */
[----:B----4-:R-:W-:Y:S04]  /*fbc0*/  IADD3 R14, P1, P0, R14, R0, R11 ;  /* 0x000000000e0e7210 */ /* 0x010fe8000783e00b */
[----:B------:R-:W-:Y:S02]  /*fbd0*/  IADD3.X R15, RZ, R4, R7, P1, P0 ;  /* 0x00000004ff0f7210 */ /* 0x000fe40000fe0407 */
[----:B------:R-:W-:Y:S03]  /*fbe0*/  IADD3 R12, P0, R0, R16, RZ ;  /* 0x00000010000c7210 */ /* 0x000fe60007f1e0ff */
[----:B------:R-:W-:Y:S01]  /*fbf0*/  @!PT LDS RZ, [RZ] ;  /* 0x00000000fffff984 */ /* 0x000fe20000000800 */
[----:B------:R-:W-:Y:S01]  /*fc00*/  @!PT LDS RZ, [RZ] ;  /* 0x00000000fffff984 */ /* 0x000fe20000000800 */
[----:B------:R-:W-:Y:S01]  /*fc10*/  @!PT LDS RZ, [RZ] ;  /* 0x00000000fffff984 */ /* 0x000fe20000000800 */
[----:B------:R3:W-:Y:S02]  /*fc20*/  LDGSTS.E.BYPASS.LTC128B.128.ZFILL [R243+0xe100], [R14.64], P2 ;  /* 0x0e1000000ef37fae */ /* 0x0007e40009141d46 */
        /* <DEDUP_REMOVED lines=8> */
.L_x_1491:
[----:B--23--:R-:W-:Y:S05]  /*fcb0*/  BSYNC B0 ;  /* 0x0000000000007941 */ /* 0x00cfea0003800000 */
.L_x_1490:
        /* <DEDUP_REMOVED lines=17> */
[----:B-1----:R-:W-:Y:S02]  /*fdd0*/  FMNMX.FTZ R4, R219, R4, !PT ;  /* 0x00000004db047209 */ /* 0x002fe40007810000 */
        /* <DEDUP_REMOVED lines=32> */
[----:B------:R-:W1:Y:S04]  /*ffe0*/  SHFL.BFLY PT, R132, R4, 0x2, 0x1f ;  /* 0x0c401f0004847f89 */ /* 0x000e6800000e0000 */
[----:B------:R-:W2:Y:S01]  /*fff0*/  SHFL.BFLY PT, R0, R5, 0x2, 0x1f ;  /* 0x0c401f0005007f89 */ /* 0x000ea200000e0000 */
[----:B-1----:R-:W-:Y:S02]  /*10000*/  FMNMX.FTZ R132, R4, R132, !PT ;  /* 0x0000008404847209 */ /* 0x002fe40007810000 */
[----:B--2---:R-:W-:Y:S03]  /*10010*/  FMNMX.FTZ R4, R5, R0, !PT ;  /* 0x0000000005047209 */ /* 0x004fe60007810000 */
[----:B------:R-:W1:Y:S04]  /*10020*/  SHFL.BFLY PT, R2, R132, 0x1, 0x1f ;  /* 0x0c201f0084027f89 */ /* 0x000e6800000e0000 */
[----:B------:R2:W3:Y:S01]  /*10030*/  SHFL.BFLY PT, R0, R4, 0x1, 0x1f ;  /* 0x0c201f0004007f89 */ /* 0x0004e200000e0000 */
[----:B-1----:R-:W-:Y:S05]  /*10040*/  FMNMX.FTZ R132, R132, R2, !PT ;  /* 0x0000000284847209 */ /* 0x002fea0007810000 */
.L_x_1547:
[C---:B------:R-:W-:Y:S01]  /*10050*/  FMUL.FTZ R194, R132.reuse, c[0x0][0x2d0] ;  /* 0x0000b40084c27a20 */ /* 0x040fe20000410000 */
[----:B------:R-:W-:Y:S01]  /*10060*/  WARPSYNC 0xffffffff ;  /* 0xffffffff00007948 */ /* 0x000fe20003800000 */
[----:B------:R-:W-:Y:S01]  /*10070*/  FADD.FTZ R2, -R132, R133 ;  /* 0x0000008584027221 */ /* 0x000fe20000010100 */
[----:B----4-:R-:W1:Y:S01]  /*10080*/  LDSM.16.MT88.4 R12, [R231] ;  /* 0x00000000e70c783b */ /* 0x010e620000004200 */
[--C-:B------:R-:W-:Y:S01]  /*10090*/  FFMA.FTZ R3, R188, c[0x0][0x2d0], -R194.reuse ;  /* 0x0000b400bc037a23 */ /* 0x100fe200000108c2 */
[----:B------:R-:W-:Y:S01]  /*100a0*/  ISETP.GT.AND P0, PT, R247, RZ, PT ;  /* 0x000000fff700720c */ /* 0x000fe20003f04270 */
[----:B------:R-:W-:Y:S02]  /*100b0*/  FMUL.FTZ R2, R2, c[0x0][0x2d0] ;  /* 0x0000b40002027a20 */ /* 0x000fe40000410000 */
[----:B------:R4:W-:Y:S01]  /*100c0*/  MUFU.EX2 R220, R3 ;  /* 0x0000000300dc7308 */ /* 0x0009e20000000800 */
[--C-:B------:R-:W-:Y:S02]  /*100d0*/  FFMA.FTZ R133, R200, c[0x0][0x2d0], -R194.reuse ;  /* 0x0000b400c8857a23 */ /* 0x100fe400000108c2 */
[----:B------:R-:W5:Y:S07]  /*100e0*/  LDSM.16.MT88.4 R20, [R232] ;  /* 0x00000000e814783b */ /* 0x000f6e0000004200 */
[----:B------:R-:W-:Y:S01]  /*100f0*/  MUFU.EX2 R2, R2 ;  /* 0x0000000200027308 */ /* 0x000fe20000000800 */
[----:B------:R-:W2:Y:S08]  /*10100*/  LDSM.16.MT88.4 R28, [R234] ;  /* 0x00000000ea1c783b */ /* 0x000eb00000004200 */
[----:B------:R-:W3:Y:S01]  /*10110*/  LDSM.16.MT88.4 R36, [R233] ;  /* 0x00000000e924783b */ /* 0x000ee20000004200 */
[--C-:B----4-:R-:W-:Y:S07]  /*10120*/  FFMA.FTZ R3, R191, c[0x0][0x2d0], -R194.reuse ;  /* 0x0000b400bf037a23 */ /* 0x110fee00000108c2 */
[----:B------:R-:W4:Y:S01]  /*10130*/  LDSM.16.MT88.4 R44, [R231+0x3000] ;  /* 0x00300000e72c783b */ /* 0x000f220000004200 */
[----:B------:R1:W1:Y:S02]  /*10140*/  MUFU.EX2 R191, R3 ;  /* 0x0000000300bf7308 */ /* 0x0002640000000800 */
[--C-:B-1----:R-:W-:Y:S08]  /*10150*/  FFMA.FTZ R3, R190, c[0x0][0x2d0], -R194.reuse ;  /* 0x0000b400be037a23 */ /* 0x102ff000000108c2 */
[----:B------:R1:W-:Y:S02]  /*10160*/  MUFU.EX2 R190, R3 ;  /* 0x0000000300be7308 */ /* 0x0003e40000000800 */
[----:B-1-3--:R-:W-:Y:S01]  /*10170*/  FMNMX.FTZ R3, R0, R4, !PT ;  /* 0x0000000400037209 */ /* 0x00afe20007810000 */
[----:B------:R-:W-:Y:S01]  /*10180*/  FFMA.FTZ R0, R184, c[0x0][0x2d0], -R194 ;  /* 0x0000b400b8007a23 */ /* 0x000fe200000108c2 */
[----:B------:R-:W-:Y:S01]  /*10190*/  F2FP.PACK_AB R184, R191, R220 ;  /* 0x000000dcbfb8723e */ /* 0x000fe200000000ff */
[C---:B------:R-:W-:Y:S05]  /*101a0*/  FMUL.FTZ R8, R2.reuse, R140 ;  /* 0x0000008c02087220 */ /* 0x040fea0000410000 */
[----:B------:R1:W3:Y:S01]  /*101b0*/  MUFU.EX2 R5, R0 ;  /* 0x0000000000057308 */ /* 0x0002e20000000800 */
[----:B------:R-:W-:Y:S02]  /*101c0*/  FMUL.FTZ R188, R3, c[0x0][0x2d0] ;  /* 0x0000b40003bc7a20 */ /* 0x000fe40000410000 */
[C---:B------:R-:W-:Y:S02]  /*101d0*/  FMUL.FTZ R9, R2.reuse, R141 ;  /* 0x0000008d02097220 */ /* 0x040fe40000410000 */
[----:B--2---:R-:W-:Y:S02]  /*101e0*/  FFMA.FTZ R4, R189, c[0x0][0x2d0], -R188 ;  /* 0x0000b400bd047a23 */ /* 0x004fe400000108bc */
        /* <DEDUP_REMOVED lines=9> */
[----:B-1----:R-:W-:Y:S02]  /*10280*/  FADD.FTZ R0, -R3, R134 ;  /* 0x0000008603007221 */ /* 0x002fe40000010100 */
[----:B------:R1:W-:Y:S01]  /*10290*/  MUFU.EX2 R134, R4 ;  /* 0x0000000400867308 */ /* 0x0003e20000000800 */
[----:B------:R-:W-:Y:S02]  /*102a0*/  FMUL.FTZ R49, R2, R181 ;  /* 0x000000b502317220 */ /* 0x000fe40000410000 */
[----:B------:R-:W-:Y:S02]  /*102b0*/  FMUL.FTZ R0, R0, c[0x0][0x2d0] ;  /* 0x0000b40000007a20 */ /* 0x000fe40000410000 */
        /* <DEDUP_REMOVED lines=11> */
[--C-:B-1----:R-:W-:Y:S01]  /*10370*/  FFMA.FTZ R4, R193, c[0x0][0x2d0], -R188.reuse ;  /* 0x0000b400c1047a23 */ /* 0x102fe200000108bc */
[----:B---3--:R-:W-:Y:S01]  /*10380*/  MOV R193, R5 ;  /* 0x0000000500c17202 */ /* 0x008fe20000000f00 */
[C---:B------:R-:W-:Y:S02]  /*10390*/  FMUL.FTZ R5, R2.reuse, R137 ;  /* 0x0000008902057220 */ /* 0x040fe40000410000 */
[----:B------:R1:W3:Y:S01]  /*103a0*/  MUFU.EX2 R189, R4 ;  /* 0x0000000400bd7308 */ /* 0x0002e20000000800 */
[----:B------:R-:W-:Y:S01]  /*103b0*/  F2FP.PACK_AB R186, R193, R190 ;  /* 0x000000bec1ba723e */ /* 0x000fe200000000ff */
[C---:B------:R-:W-:Y:S02]  /*103c0*/  FMUL.FTZ R72, R2.reuse, R72 ;  /* 0x0000004802487220 */ /* 0x040fe40000410000 */
[----:B------:R-:W-:Y:S02]  /*103d0*/  FMUL.FTZ R73, R2, R73 ;  /* 0x0000004902497220 */ /* 0x000fe40000410000 */
[C---:B--2---:R-:W-:Y:S02]  /*103e0*/  FMUL.FTZ R6, R0.reuse, R138 ;  /* 0x0000008a00067220 */ /* 0x044fe40000410000 */
        /* <DEDUP_REMOVED lines=9> */
[--C-:B-1----:R-:W-:Y:S01]  /*10480*/  FFMA.FTZ R4, R185, c[0x0][0x2d0], -R188.reuse ;  /* 0x0000b400b9047a23 */ /* 0x102fe200000108bc */
[----:B---3--:R-:W-:Y:S01]  /*10490*/  F2FP.PACK_AB R185, R189, R134 ;  /* 0x00000086bdb9723e */ /* 0x008fe200000000ff */
[C---:B------:R-:W-:Y:S02]  /*104a0*/  FMUL.FTZ R35, R0.reuse, R167 ;  /* 0x000000a700237220 */ /* 0x040fe40000410000 */
[----:B------:R1:W-:Y:S01]  /*104b0*/  MUFU.EX2 R244, R4 ;  /* 0x0000000400f47308 */ /* 0x0003e20000000800 */
[C---:B------:R-:W-:Y:S02]  /*104c0*/  FMUL.FTZ R42, R0.reuse, R174 ;  /* 0x000000ae002a7220 */ /* 0x040fe40000410000 */
[C---:B------:R-:W-:Y:S02]  /*104d0*/  FMUL.FTZ R43, R0.reuse, R175 ;  /* 0x000000af002b7220 */ /* 0x040fe40000410000 */
[C---:B------:R-:W-:Y:S01]  /*104e0*/  FMUL.FTZ R50, R0.reuse, R182 ;  /* 0x000000b600327220 */ /* 0x040fe20000410000 */
[----:B------:R-:W-:Y:S01]  /*104f0*/  LDSM.16.MT88.4 R172, [R231+0x5800] ;  /* 0x00580000e7ac783b */ /* 0x000fe20000004200 */
        /* <DEDUP_REMOVED lines=9> */
[----:B------:R-:W-:Y:S02]  /*10590*/  FMUL.FTZ R67, R0, R67 ;  /* 0x0000004300437220 */ /* 0x000fe40000410000 */
[----:B-1----:R-:W-:Y:S02]  /*105a0*/  FFMA.FTZ R4, R192, c[0x0][0x2d0], -R188 ;  /* 0x0000b400c0047a23 */ /* 0x002fe400000108bc */
[C---:B------:R-:W-:Y:S02]  /*105b0*/  FMUL.FTZ R70, R0.reuse, R70 ;  /* 0x0000004600467220 */ /* 0x040fe40000410000 */
[----:B------:R-:W1:Y:S01]  /*105c0*/  MUFU.EX2 R192, R4 ;  /* 0x0000000400c07308 */ /* 0x000e620000000800 */
[C---:B------:R-:W-:Y:S02]  /*105d0*/  FMUL.FTZ R71, R0.reuse, R71 ;  /* 0x0000004700477220 */ /* 0x040fe40000410000 */
        /* <DEDUP_REMOVED lines=11> */
[----:B-1----:R-:W-:Y:S01]  /*10690*/  F2FP.PACK_AB R187, R192, R244 ;  /* 0x000000f4c0bb723e */ /* 0x002fe200000000ff */
[----:B------:R-:W-:Y:S02]  /*106a0*/  FMUL.FTZ R4, R2, R136 ;  /* 0x0000008802047220 */ /* 0x000fe40000410000 */
[----:B------:R-:W1:Y:S01]  /*106b0*/  LDSM.16.MT88.4 R136, [R232+0x3000] ;  /* 0x00300000e888783b */ /* 0x000e620000004200 */
[--C-:B------:R-:W-:Y:S02]  /*106c0*/  FFMA.FTZ R157, R210, c[0x0][0x2d0], -R194.reuse ;  /* 0x0000b400d29d7a23 */ /* 0x100fe400000108c2 */
[--C-:B------:R-:W-:Y:S02]  /*106d0*/  FFMA.FTZ R159, R207, c[0x0][0x2d0], -R194.reuse ;  /* 0x0000b400cf9f7a23 */ /* 0x100fe400000108c2 */
[C---:B------:R-:W-:Y:S05]  /*106e0*/  HMMA.16816.F32 R4, R184.reuse, R12, R4 ;  /* 0x0000000cb804723c */ /* 0x040fea0000001804 */
[--C-:B------:R-:W-:Y:S02]  /*106f0*/  FFMA.FTZ R158, R208, c[0x0][0x2d0], -R194.reuse ;  /* 0x0000b400d09e7a23 */ /* 0x100fe400000108c2 */
[C---:B------:R-:W-:Y:S01]  /*10700*/  FMUL.FTZ R12, R2.reuse, R144 ;  /* 0x00000090020c7220 */ /* 0x040fe20000410000 */
[C---:B------:R-:W-:Y:S01]  /*10710*/  HMMA.16816.F32 R8, R184.reuse, R14, R8 ;  /* 0x0000000eb808723c */ /* 0x040fe20000001808 */
[----:B------:R-:W2:Y:S01]  /*10720*/  LDL.LU R144, [R1+0x8] ;  /* 0x0000080001907983 */ /* 0x000ea20000300800 */
[----:B------:R-:W-:Y:S02]  /*10730*/  MUFU.EX2 R200, R158 ;  /* 0x0000009e00c87308 */ /* 0x000fe40000000800 */
[C---:B------:R-:W-:Y:S01]  /*10740*/  FMUL.FTZ R13, R2.reuse, R145 ;  /* 0x00000091020d7220 */ /* 0x040fe20000410000 */
[----:B------:R-:W3:Y:S01]  /*10750*/  LDL.LU R148, [R1+0xc] ;  /* 0x00000c0001947983 */ /* 0x000ee20000300800 */
[----:B------:R-:W-:Y:S02]  /*10760*/  FMUL.FTZ R85, R2, R85 ;  /* 0x0000005502557220 */ /* 0x000fe40000410000 */
[C---:B------:R-:W-:Y:S04]  /*10770*/  FMUL.FTZ R14, R0.reuse, R146 ;  /* 0x00000092000e7220 */ /* 0x040fe80000410000 */
[C---:B------:R-:W-:Y:S02]  /*10780*/  FMUL.FTZ R15, R0.reuse, R147 ;  /* 0x00000093000f7220 */ /* 0x040fe40000410000 */
[--C-:B------:R-:W-:Y:S02]  /*10790*/  FFMA.FTZ R156, R209, c[0x0][0x2d0], -R194.reuse ;  /* 0x0000b400d19c7a23 */ /* 0x100fe400000108c2 */
[C---:B------:R-:W-:Y:S02]  /*107a0*/  FMUL.FTZ R86, R0.reuse, R86 ;  /* 0x0000005600567220 */ /* 0x040fe40000410000 */
[----:B------:R-:W-:Y:S01]  /*107b0*/  FMUL.FTZ R87, R0, R87 ;  /* 0x0000005700577220 */ /* 0x000fe20000410000 */
[C---:B-----5:R-:W-:Y:S03]  /*107c0*/  HMMA.16816.F32 R12, R184.reuse, R20, R12 ;  /* 0x00000014b80c723c */ /* 0x060fe6000000180c */
[C---:B------:R-:W-:Y:S02]  /*107d0*/  FMUL.FTZ R88, R2.reuse, R88 ;  /* 0x0000005802587220 */ /* 0x040fe40000410000 */
[C---:B------:R-:W-:Y:S02]  /*107e0*/  FMUL.FTZ R89, R2.reuse, R89 ;  /* 0x0000005902597220 */ /* 0x040fe40000410000 */
[C---:B------:R-:W-:Y:S01]  /*107f0*/  FMUL.FTZ R20, R2.reuse, R152 ;  /* 0x0000009802147220 */ /* 0x040fe20000410000 */
[C---:B------:R-:W-:Y:S04]  /*10800*/  HMMA.16816.F32 R16, R184.reuse, R22, R16 ;  /* 0x00000016b810723c */ /* 0x040fe80000001810 */
[----:B------:R-:W-:Y:S02]  /*10810*/  FMUL.FTZ R21, R2, R153 ;  /* 0x0000009902157220 */ /* 0x000fe40000410000 */
[C---:B------:R-:W-:Y:S02]  /*10820*/  FMUL.FTZ R90, R0.reuse, R90 ;  /* 0x0000005a005a7220 */ /* 0x040fe40000410000 */
[C---:B------:R-:W-:Y:S04]  /*10830*/  FMUL.FTZ R22, R0.reuse, R154 ;  /* 0x0000009a00167220 */ /* 0x040fe80000410000 */
[C---:B------:R-:W-:Y:S01]  /*10840*/  FMUL.FTZ R23, R0.reuse, R155 ;  /* 0x0000009b00177220 */ /* 0x040fe20000410000 */
[----:B------:R-:W-:Y:S01]  /*10850*/  MOV R155, R192 ;  /* 0x000000c0009b7202 */ /* 0x000fe20000000f00 */
[--C-:B------:R-:W-:Y:S02]  /*10860*/  FFMA.FTZ R152, R217, c[0x0][0x2d0], -R194.reuse ;  /* 0x0000b400d9987a23 */ /* 0x100fe400000108c2 */
[----:B------:R-:W-:Y:S02]  /*10870*/  FMUL.FTZ R91, R0, R91 ;  /* 0x0000005b005b7220 */ /* 0x000fe40000410000 */
[----:B------:R-:W-:Y:S01]  /*10880*/  MUFU.EX2 R208, R152 ;  /* 0x0000009800d07308 */ /* 0x000fe20000000800 */
[C---:B------:R-:W-:Y:S03]  /*10890*/  HMMA.16816.F32 R20, R184.reuse, R28, R20 ;  /* 0x0000001cb814723c */ /* 0x040fe60000001814 */
[C---:B------:R-:W-:Y:S02]  /*108a0*/  FMUL.FTZ R92, R2.reuse, R92 ;  /* 0x0000005c025c7220 */ /* 0x040fe40000410000 */
[----:B------:R-:W-:Y:S02]  /*108b0*/  FMUL.FTZ R93, R2, R93 ;  /* 0x0000005d025d7220 */ /* 0x000fe40000410000 */
[----:B------:R-:W-:Y:S01]  /*108c0*/  FMUL.FTZ R94, R0, R94 ;  /* 0x0000005e005e7220 */ /* 0x000fe20000410000 */
[C---:B------:R-:W-:Y:S04]  /*108d0*/  HMMA.16816.F32 R24, R184.reuse, R30, R24 ;  /* 0x0000001eb818723c */ /* 0x040fe80000001818 */
[C---:B------:R-:W-:Y:S02]  /*108e0*/  FMUL.FTZ R28, R2.reuse, R160 ;  /* 0x000000a0021c7220 */ /* 0x040fe40000410000 */
[----:B------:R-:W-:Y:S02]  /*108f0*/  FMUL.FTZ R29, R2, R161 ;  /* 0x000000a1021d7220 */ /* 0x000fe40000410000 */
[C---:B------:R-:W-:Y:S01]  /*10900*/  FMUL.FTZ R30, R0.reuse, R162 ;  /* 0x000000a2001e7220 */ /* 0x040fe20000410000 */
[----:B------:R5:W-:Y:S03]  /*10910*/  MUFU.EX2 R161, R133 ;  /* 0x0000008500a17308 */ /* 0x000be60000000800 */
[C---:B------:R-:W-:Y:S02]  /*10920*/  FMUL.FTZ R31, R0.reuse, R163 ;  /* 0x000000a3001f7220 */ /* 0x040fe40000410000 */
[----:B------:R-:W-:Y:S02]  /*10930*/  FMUL.FTZ R95, R0, R95 ;  /* 0x0000005f005f7220 */ /* 0x000fe40000410000 */
[C---:B------:R-:W-:Y:S02]  /*10940*/  FMUL.FTZ R96, R2.reuse, R96 ;  /* 0x0000006002607220 */ /* 0x040fe40000410000 */
[----:B------:R-:W-:Y:S01]  /*10950*/  FMUL.FTZ R97, R2, R97 ;  /* 0x0000006102617220 */ /* 0x000fe20000410000 */
[C---:B------:R-:W-:Y:S03]  /*10960*/  HMMA.16816.F32 R28, R184.reuse, R36, R28 ;  /* 0x00000024b81c723c */ /* 0x040fe6000000181c */
[C---:B------:R-:W-:Y:S02]  /*10970*/  FMUL.FTZ R98, R0.reuse, R98 ;  /* 0x0000006200627220 */ /* 0x040fe40000410000 */
[----:B------:R-:W-:Y:S02]  /*10980*/  FMUL.FTZ R99, R0, R99 ;  /* 0x0000006300637220 */ /* 0x000fe40000410000 */
[C---:B------:R-:W-:Y:S01]  /*10990*/  FMUL.FTZ R100, R2.reuse, R100 ;  /* 0x0000006402647220 */ /* 0x040fe20000410000 */
[C---:B------:R-:W-:Y:S04]  /*109a0*/  HMMA.16816.F32 R32, R184.reuse, R38, R32 ;  /* 0x00000026b820723c */ /* 0x040fe80000001820 */
[C---:B------:R-:W-:Y:S02]  /*109b0*/  FMUL.FTZ R36, R2.reuse, R168 ;  /* 0x000000a802247220 */ /* 0x040fe40000410000 */
[----:B------:R-:W-:Y:S02]  /*109c0*/  FMUL.FTZ R37, R2, R169 ;  /* 0x000000a902257220 */ /* 0x000fe40000410000 */
[C---:B------:R-:W-:Y:S01]  /*109d0*/  FMUL.FTZ R38, R0.reuse, R170 ;  /* 0x000000aa00267220 */ /* 0x040fe20000410000 */
[----:B------:R-:W-:Y:S03]  /*109e0*/  MOV R170, R193 ;  /* 0x000000c100aa7202 */ /* 0x000fe60000000f00 */
[----:B------:R-:W-:Y:S02]  /*109f0*/  FMUL.FTZ R39, R0, R171 ;  /* 0x000000ab00277220 */ /* 0x000fe40000410000 */
[--C-:B-----5:R-:W-:Y:S02]  /*10a00*/  FFMA.FTZ R133, R197, c[0x0][0x2d0], -R194.reuse ;  /* 0x0000b400c5857a23 */ /* 0x120fe400000108c2 */
[----:B------:R-:W-:Y:S02]  /*10a10*/  FMUL.FTZ R101, R2, R101 ;  /* 0x0000006502657220 */ /* 0x000fe40000410000 */
[----:B------:R5:W-:Y:S01]  /*10a20*/  MUFU.EX2 R165, R133 ;  /* 0x0000008500a57308 */ /* 0x000be20000000800 */
[C---:B----4-:R-:W-:Y:S03]  /*10a30*/  HMMA.16816.F32 R36, R184.reuse, R44, R36 ;  /* 0x0000002cb824723c */ /* 0x050fe60000001824 */
        /* <DEDUP_REMOVED lines=19> */
[----:B------:R-:W-:Y:S04]  /*10b70*/  FMUL.FTZ R113, R2, R113 ;  /* 0x0000007102717220 */ /* 0x000fe80000410000 */
        /* <DEDUP_REMOVED lines=13> */
[----:B------:R-:W-:Y:S02]  /*10c50*/  FMUL.FTZ R129, R2, R129 ;  /* 0x0000008102817220 */ /* 0x000fe40000410000 */
[C---:B------:R-:W-:Y:S01]  /*10c60*/  FMUL.FTZ R126, R0.reuse, R126 ;  /* 0x0000007e007e7220 */ /* 0x040fe20000410000 */
[C---:B-1----:R-:W-:Y:S03]  /*10c70*/  HMMA.16816.F32 R52, R184.reuse, R136, R52 ;  /* 0x00000088b834723c */ /* 0x042fe60000001834 */
[C---:B------:R-:W-:Y:S02]  /*10c80*/  FMUL.FTZ R127, R0.reuse, R127 ;  /* 0x0000007f007f7220 */ /* 0x040fe40000410000 */
[C---:B------:R-:W-:Y:S02]  /*10c90*/  FMUL.FTZ R130, R0.reuse, R130 ;  /* 0x0000008200827220 */ /* 0x040fe40000410000 */
[----:B------:R-:W-:Y:S01]  /*10ca0*/  FMUL.FTZ R131, R0, R131 ;  /* 0x0000008300837220 */ /* 0x000fe20000410000 */
[C---:B------:R-:W-:Y:S01]  /*10cb0*/  HMMA.16816.F32 R56, R184.reuse, R138, R56 ;  /* 0x0000008ab838723c */ /* 0x040fe20000001838 */
[----:B------:R-:W1:Y:S03]  /*10cc0*/  LDSM.16.MT88.4 R136, [R233+0x3000] ;  /* 0x00300000e988783b */ /* 0x000e660000004200 */
[--C-:B-----5:R-:W-:Y:S02]  /*10cd0*/  FFMA.FTZ R133, R196, c[0x0][0x2d0], -R194.reuse ;  /* 0x0000b400c4857a23 */ /* 0x120fe400000108c2 */
[--C-:B------:R-:W-:Y:S02]  /*10ce0*/  FFMA.FTZ R192, R205, c[0x0][0x2d0], -R194.reuse ;  /* 0x0000b400cdc07a23 */ /* 0x100fe400000108c2 */
[----:B------:R4:W-:Y:S01]  /*10cf0*/  MUFU.EX2 R168, R133 ;  /* 0x0000008500a87308 */ /* 0x0009e20000000800 */
[--C-:B------:R-:W-:Y:S09]  /*10d00*/  FFMA.FTZ R193, R204, c[0x0][0x2d0], -R194.reuse ;  /* 0x0000b400ccc17a23 */ /* 0x100ff200000108c2 */
[----:B------:R-:W-:Y:S10]  /*10d10*/  MUFU.EX2 R192, R192 ;  /* 0x000000c000c07308 */ /* 0x000ff40000000800 */
[----:B------:R-:W-:Y:S01]  /*10d20*/  MUFU.EX2 R193, R193 ;  /* 0x000000c100c17308 */ /* 0x000fe20000000800 */
[----:B----4-:R-:W-:Y:S09]  /*10d30*/  FFMA.FTZ R133, R195, c[0x0][0x2d0], -R194 ;  /* 0x0000b400c3857a23 */ /* 0x010ff200000108c2 */
[----:B------:R4:W-:Y:S01]  /*10d40*/  MUFU.EX2 R169, R133 ;  /* 0x0000008500a97308 */ /* 0x0009e20000000800 */
[C---:B-1----:R-:W-:Y:S08]  /*10d50*/  HMMA.16816.F32 R60, R184.reuse, R136, R60 ;  /* 0x00000088b83c723c */ /* 0x042ff0000000183c */
[C---:B------:R-:W-:Y:S01]  /*10d60*/  HMMA.16816.F32 R64, R184.reuse, R138, R64 ;  /* 0x0000008ab840723c */ /* 0x040fe20000001840 */
[----:B------:R-:W1:Y:S03]  /*10d70*/  LDSM.16.MT88.4 R136, [R231+0x6000] ;  /* 0x00600000e788783b */ /* 0x000e660000004200 */
[--C-:B----4-:R-:W-:Y:S02]  /*10d80*/  FFMA.FTZ R133, R199, c[0x0][0x2d0], -R188.reuse ;  /* 0x0000b400c7857a23 */ /* 0x110fe400000108bc */
[----:B------:R-:W-:Y:S10]  /*10d90*/  MUFU.EX2 R199, R159 ;  /* 0x0000009f00c77308 */ /* 0x000ff40000000800 */
[----:B------:R4:W-:Y:S01]  /*10da0*/  MUFU.EX2 R160, R133 ;  /* 0x0000008500a07308 */ /* 0x0009e20000000800 */
[C---:B-1----:R-:W-:Y:S08]  /*10db0*/  HMMA.16816.F32 R68, R184.reuse, R136, R68 ;  /* 0x00000088b844723c */ /* 0x042ff00000001844 */
[C---:B------:R-:W-:Y:S01]  /*10dc0*/  HMMA.16816.F32 R72, R184.reuse, R138, R72 ;  /* 0x0000008ab848723c */ /* 0x040fe20000001848 */
[----:B------:R-:W1:Y:S03]  /*10dd0*/  LDSM.16.MT88.4 R136, [R232+0x6000] ;  /* 0x00600000e888783b */ /* 0x000e660000004200 */
[----:B----4-:R-:W-:Y:S02]  /*10de0*/  FFMA.FTZ R133, R201, c[0x0][0x2d0], -R188 ;  /* 0x0000b400c9857a23 */ /* 0x010fe400000108bc */
[----:B------:R-:W-:Y:S10]  /*10df0*/  MUFU.EX2 R201, R157 ;  /* 0x0000009d00c97308 */ /* 0x000ff40000000800 */
[----:B------:R4:W-:Y:S01]  /*10e00*/  MUFU.EX2 R162, R133 ;  /* 0x0000008500a27308 */ /* 0x0009e20000000800 */
[----:B---3--:R-:W-:Y:S02]  /*10e10*/  FFMA.FTZ R153, R0, R148, R134 ;  /* 0x0000009400997223 */ /* 0x008fe40000010086 */
[----:B------:R-:W-:Y:S01]  /*10e20*/  LDSM.16.MT88.4 R148, [R234+0x1000] ;  /* 0x00100000ea94783b */ /* 0x000fe20000004200 */
[--C-:B------:R-:W-:Y:S02]  /*10e30*/  FFMA.FTZ R0, R219, c[0x0][0x2d0], -R194.reuse ;  /* 0x0000b400db007a23 */ /* 0x100fe400000108c2 */
[----:B------:R-:W-:Y:S04]  /*10e40*/  FADD.FTZ R154, R189, R153 ;  /* 0x00000099bd9a7221 */ /* 0x000fe80000010000 */
[----:B------:R3:W-:Y:S01]  /*10e50*/  MUFU.EX2 R164, R0 ;  /* 0x0000000000a47308 */ /* 0x0007e20000000800 */
[----:B------:R-:W-:Y:S02]  /*10e60*/  FFMA.FTZ R134, R214, c[0x0][0x2d0], -R194 ;  /* 0x0000b400d6867a23 */ /* 0x000fe400000108c2 */
[----:B----4-:R-:W-:Y:S01]  /*10e70*/  FFMA.FTZ R133, R198, c[0x0][0x2d0], -R188 ;  /* 0x0000b400c6857a23 */ /* 0x010fe200000108bc */
[C---:B-1----:R-:W-:Y:S06]  /*10e80*/  HMMA.16816.F32 R76, R184.reuse, R136, R76 ;  /* 0x00000088b84c723c */ /* 0x042fec000000184c */
[----:B------:R1:W-:Y:S02]  /*10e90*/  MUFU.EX2 R209, R134 ;  /* 0x0000008600d17308 */ /* 0x0003e40000000800 */
[C---:B------:R-:W-:Y:S01]  /*10ea0*/  HMMA.16816.F32 R80, R184.reuse, R138, R80 ;  /* 0x0000008ab850723c */ /* 0x040fe20000001850 */
[----:B------:R-:W4:Y:S07]  /*10eb0*/  LDSM.16.MT88.4 R136, [R234+0x6000] ;  /* 0x00600000ea88783b */ /* 0x000f2e0000004200 */
[----:B------:R2:W-:Y:S01]  /*10ec0*/  MUFU.EX2 R166, R133 ;  /* 0x0000008500a67308 */ /* 0x0005e20000000800 */
[----:B---3--:R-:W-:Y:S03]  /*10ed0*/  FFMA.FTZ R0, R216, c[0x0][0x2d0], -R194 ;  /* 0x0000b400d8007a23 */ /* 0x008fe600000108c2 */
[----:B-1----:R-:W-:Y:S02]  /*10ee0*/  FFMA.FTZ R134, R222, c[0x0][0x2d0], -R188 ;  /* 0x0000b400de867a23 */ /* 0x002fe400000108bc */
[----:B--2---:R-:W-:Y:S02]  /*10ef0*/  FFMA.FTZ R133, R2, R144, R220 ;  /* 0x0000009002857223 */ /* 0x004fe400000100dc */
[----:B------:R-:W-:Y:S01]  /*10f00*/  LDSM.16.MT88.4 R144, [R232+0x800] ;  /* 0x00080000e890783b */ /* 0x000fe20000004200 */
[----:B------:R-:W-:Y:S01]  /*10f10*/  FFMA.FTZ R2, R202, c[0x0][0x2d0], -R188 ;  /* 0x0000b400ca027a23 */ /* 0x000fe200000108bc */
[----:B------:R1:W-:Y:S01]  /*10f20*/  MUFU.EX2 R220, R0 ;  /* 0x0000000000dc7308 */ /* 0x0003e20000000800 */
[C---:B----4-:R-:W-:Y:S09]  /*10f30*/  HMMA.16816.F32 R84, R184.reuse, R136, R84 ;  /* 0x00000088b854723c */ /* 0x050ff20000001854 */
[----:B------:R-:W-:Y:S01]  /*10f40*/  MUFU.EX2 R167, R2 ;  /* 0x0000000200a77308 */ /* 0x000fe20000000800 */
[C---:B------:R-:W-:Y:S01]  /*10f50*/  HMMA.16816.F32 R88, R184.reuse, R138, R88 ;  /* 0x0000008ab858723c */ /* 0x040fe20000001858 */
[----:B------:R-:W2:Y:S08]  /*10f60*/  LDSM.16.MT88.4 R136, [R233+0x6000] ;  /* 0x00600000e988783b */ /* 0x000eb00000004200 */
[----:B------:R3:W-:Y:S03]  /*10f70*/  MUFU.EX2 R202, R156 ;  /* 0x0000009c00ca7308 */ /* 0x0007e60000000800 */
[--C-:B-1----:R-:W-:Y:S07]  /*10f80*/  FFMA.FTZ R0, R213, c[0x0][0x2d0], -R194.reuse ;  /* 0x0000b400d5007a23 */ /* 0x102fee00000108c2 */
[----:B------:R1:W-:Y:S01]  /*10f90*/  MUFU.EX2 R219, R0 ;  /* 0x0000000000db7308 */ /* 0x0003e20000000800 */
[----:B---3--:R-:W-:Y:S01]  /*10fa0*/  LDSM.16.MT88.4 R156, [R233+0x2000] ;  /* 0x00200000e99c783b */ /* 0x008fe20000004200 */
[----:B-1----:R-:W-:Y:S01]  /*10fb0*/  FFMA.FTZ R0, R211, c[0x0][0x2d0], -R194 ;  /* 0x0000b400d3007a23 */ /* 0x002fe200000108c2 */
[C---:B--2---:R-:W-:Y:S07]  /*10fc0*/  HMMA.16816.F32 R92, R184.reuse, R136, R92 ;  /* 0x00000088b85c723c */ /* 0x044fee000000185c */
[----:B------:R1:W2:Y:S01]  /*10fd0*/  MUFU.EX2 R2, R0 ;  /* 0x0000000000027308 */ /* 0x0002a20000000800 */
[C---:B------:R-:W-:Y:S01]  /*10fe0*/  HMMA.16816.F32 R96, R184.reuse, R138, R96 ;  /* 0x0000008ab860723c */ /* 0x040fe20000001860 */
[----:B------:R-:W3:Y:S03]  /*10ff0*/  LDSM.16.MT88.4 R136, [R231+0x9000] ;  /* 0x00900000e788783b */ /* 0x000ee60000004200 */
[----:B-1----:R-:W-:Y:S01]  /*11000*/  FFMA.FTZ R0, R218, c[0x0][0x2d0], -R188 ;  /* 0x0000b400da007a23 */ /* 0x002fe200000108bc */
[----:B--2---:R-:W-:Y:S01]  /*11010*/  MOV R218, R2 ;  /* 0x0000000200da7202 */ /* 0x004fe20000000f00 */
[----:B------:R-:W-:Y:S03]  /*11020*/  FFMA.FTZ R2, R224, c[0x0][0x2d0], -R194 ;  /* 0x0000b400e0027a23 */ /* 0x000fe600000108c2 */
[----:B------:R1:W-:Y:S10]  /*11030*/  MUFU.EX2 R163, R0 ;  /* 0x0000000000a37308 */ /* 0x0003f40000000800 */
[----:B------:R-:W-:Y:S01]  /*11040*/  MUFU.EX2 R207, R2 ;  /* 0x0000000200cf7308 */ /* 0x000fe20000000800 */
[C---:B---3--:R-:W-:Y:S03]  /*11050*/  HMMA.16816.F32 R100, R184.reuse, R136, R100 ;  /* 0x00000088b864723c */ /* 0x048fe60000001864 */
[--C-:B-1----:R-:W-:Y:S05]  /*11060*/  FFMA.FTZ R0, R225, c[0x0][0x2d0], -R188.reuse ;  /* 0x0000b400e1007a23 */ /* 0x102fea00000108bc */
[C---:B------:R-:W-:Y:S01]  /*11070*/  HMMA.16816.F32 R104, R184.reuse, R138, R104 ;  /* 0x0000008ab868723c */ /* 0x040fe20000001868 */
[----:B------:R-:W1:Y:S01]  /*11080*/  LDSM.16.MT88.4 R136, [R232+0x9000] ;  /* 0x00900000e888783b */ /* 0x000e620000004200 */
[----:B------:R2:W-:Y:S02]  /*11090*/  MUFU.EX2 R216, R0 ;  /* 0x0000000000d87308 */ /* 0x0005e40000000800 */
[--C-:B--2---:R-:W-:Y:S08]  /*110a0*/  FFMA.FTZ R0, R215, c[0x0][0x2d0], -R188.reuse ;  /* 0x0000b400d7007a23 */ /* 0x104ff000000108bc */
[----:B------:R2:W-:Y:S01]  /*110b0*/  MUFU.EX2 R213, R0 ;  /* 0x0000000000d57308 */ /* 0x0005e20000000800 */
[C---:B-1----:R-:W-:Y:S08]  /*110c0*/  HMMA.16816.F32 R108, R184.reuse, R136, R108 ;  /* 0x00000088b86c723c */ /* 0x042ff0000000186c */
[C---:B------:R-:W-:Y:S01]  /*110d0*/  HMMA.16816.F32 R112, R184.reuse, R138, R112 ;  /* 0x0000008ab870723c */ /* 0x040fe20000001870 */
[----:B------:R-:W1:Y:S03]  /*110e0*/  LDSM.16.MT88.4 R136, [R234+0x9000] ;  /* 0x00900000ea88783b */ /* 0x000e660000004200 */
[----:B--2---:R-:W-:Y:S04]  /*110f0*/  FFMA.FTZ R0, R226, c[0x0][0x2d0], -R188 ;  /* 0x0000b400e2007a23 */ /* 0x004fe800000108bc */
[----:B------:R2:W-:Y:S04]  /*11100*/  MUFU.EX2 R211, R0 ;  /* 0x0000000000d37308 */ /* 0x0005e80000000800 */
[----:B--2---:R-:W-:Y:S02]  /*11110*/  FADD.FTZ R0, R191, R133 ;  /* 0x00000085bf007221 */ /* 0x004fe40000010000 */
[----:B------:R-:W-:Y:S02]  /*11120*/  FFMA.FTZ R133, R212, c[0x0][0x2d0], -R194 ;  /* 0x0000b400d4857a23 */ /* 0x000fe400000108c2 */
[----:B------:R-:W-:Y:S02]  /*11130*/  FADD.FTZ R153, R190, R0 ;  /* 0x00000000be997221 */ /* 0x000fe40000010000 */
[----:B------:R2:W-:Y:S01]  /*11140*/  MUFU.EX2 R210, R133 ;  /* 0x0000008500d27308 */ /* 0x0005e20000000800 */
[----:B------:R-:W-:Y:S01]  /*11150*/  FFMA.FTZ R0, R235, c[0x0][0x2d0], -R188 ;  /* 0x0000b400eb007a23 */ /* 0x000fe200000108bc */
[C---:B-1----:R-:W-:Y:S03]  /*11160*/  HMMA.16816.F32 R116, R184.reuse, R136, R116 ;  /* 0x00000088b874723c */ /* 0x042fe60000001874 */
[----:B------:R-:W-:Y:S02]  /*11170*/  FADD.FTZ R2, R170, R153 ;  /* 0x00000099aa027221 */ /* 0x000fe40000010000 */
[--C-:B------:R-:W-:Y:S02]  /*11180*/  FFMA.FTZ R191, R206, c[0x0][0x2d0], -R194.reuse ;  /* 0x0000b400cebf7a23 */ /* 0x100fe400000108c2 */
[----:B------:R-:W-:Y:S01]  /*11190*/  FFMA.FTZ R194, R203, c[0x0][0x2d0], -R194 ;  /* 0x0000b400cbc27a23 */ /* 0x000fe200000108c2 */
[C---:B------:R-:W-:Y:S01]  /*111a0*/  HMMA.16816.F32 R120, R184.reuse, R138, R120 ;  /* 0x0000008ab878723c */ /* 0x040fe20000001878 */
[----:B------:R-:W1:Y:S01]  /*111b0*/  LDSM.16.MT88.4 R136, [R233+0x9000] ;  /* 0x00900000e988783b */ /* 0x000e620000004200 */
[----:B------:R3:W-:Y:S10]  /*111c0*/  MUFU.EX2 R206, R0 ;  /* 0x0000000000ce7308 */ /* 0x0007f40000000800 */
[----:B------:R-:W-:Y:S01]  /*111d0*/  MUFU.EX2 R194, R194 ;  /* 0x000000c200c27308 */ /* 0x000fe20000000800 */
[----:B--2---:R-:W-:Y:S04]  /*111e0*/  FADD.FTZ R133, R244, R154 ;  /* 0x0000009af4857221 */ /* 0x004fe80000010000 */
[----:B------:R-:W-:Y:S02]  /*111f0*/  FADD.FTZ R133, R155, R133 ;  /* 0x000000859b857221 */ /* 0x000fe40000010000 */
[----:B------:R-:W-:Y:S03]  /*11200*/  LDSM.16.MT88.4 R152, [R234+0x1800] ;  /* 0x00180000ea98783b */ /* 0x000fe60000004200 */
[----:B------:R-:W2:Y:S01]  /*11210*/  MUFU.EX2 R191, R191 ;  /* 0x000000bf00bf7308 */ /* 0x000ea20000000800 */
[----:B---3--:R-:W-:Y:S09]  /*11220*/  FFMA.FTZ R0, R236, c[0x0][0x2d0], -R188 ;  /* 0x0000b400ec007a23 */ /* 0x008ff200000108bc */
[----:B------:R3:W-:Y:S01]  /*11230*/  MUFU.EX2 R205, R0 ;  /* 0x0000000000cd7308 */ /* 0x0007e20000000800 */
[C---:B-1----:R-:W-:Y:S07]  /*11240*/  HMMA.16816.F32 R124, R184.reuse, R136, R124 ;  /* 0x00000088b87c723c */ /* 0x042fee000000187c */
[----:B------:R-:W-:Y:S01]  /*11250*/  F2FP.PACK_AB R136, R165, R161 ;  /* 0x000000a1a588723e */ /* 0x000fe200000000ff */
[----:B------:R-:W-:Y:S04]  /*11260*/  HMMA.16816.F32 R128, R184, R138, R128 ;  /* 0x0000008ab880723c */ /* 0x000fe80000001880 */
[----:B------:R-:W-:Y:S01]  /*11270*/  F2FP.PACK_AB R137, R162, R160 ;  /* 0x000000a0a289723e */ /* 0x000fe200000000ff */
[----:B------:R-:W-:Y:S02]  /*11280*/  FADD.FTZ R161, R161, R2 ;  /* 0x00000002a1a17221 */ /* 0x000fe40000010000 */
[----:B------:R-:W-:Y:S01]  /*11290*/  F2FP.PACK_AB R139, R167, R166 ;  /* 0x000000a6a78b723e */ /* 0x000fe200000000ff */
[--C-:B---3--:R-:W-:Y:S01]  /*112a0*/  FFMA.FTZ R0, R227, c[0x0][0x2d0], -R188.reuse ;  /* 0x0000b400e3007a23 */ /* 0x108fe200000108bc */
[----:B------:R-:W-:Y:S03]  /*112b0*/  F2FP.PACK_AB R138, R169, R168 ;  /* 0x000000a8a98a723e */ /* 0x000fe600000000ff */
[----:B------:R-:W-:Y:S01]  /*112c0*/  FADD.FTZ R161, R165, R161 ;  /* 0x000000a1a5a17221 */ /* 0x000fe20000010000 */
[----:B--2---:R-:W-:Y:S01]  /*112d0*/  F2FP.PACK_AB R184, R192, R191 ;  /* 0x000000bfc0b8723e */ /* 0x004fe200000000ff */
[----:B------:R1:W-:Y:S01]  /*112e0*/  MUFU.EX2 R204, R0 ;  /* 0x0000000000cc7308 */ /* 0x0003e20000000800 */
[----:B------:R-:W-:Y:S01]  /*112f0*/  F2FP.PACK_AB R186, R194, R193 ;  /* 0x000000c1c2ba723e */ /* 0x000fe200000000ff */
[C---:B------:R-:W-:Y:S05]  /*11300*/  HMMA.16816.F32 R4, R136.reuse, R140, R4 ;  /* 0x0000008c8804723c */ /* 0x040fea0000001804 */
[--C-:B------:R-:W-:Y:S03]  /*11310*/  FFMA.FTZ R2, R251, c[0x0][0x2d0], -R188.reuse ;  /* 0x0000b400fb027a23 */ /* 0x100fe600000108bc */
[C---:B------:R-:W-:Y:S01]  /*11320*/  HMMA.16816.F32 R8, R136.reuse, R142, R8 ;  /* 0x0000008e8808723c */ /* 0x040fe20000001808 */
[----:B------:R-:W2:Y:S01]  /*11330*/  LDSM.16.MT88.4 R140, [R234+0x800] ;  /* 0x00080000ea8c783b */ /* 0x000ea20000004200 */
[----:B------:R3:W-:Y:S06]  /*11340*/  MUFU.EX2 R190, R2 ;  /* 0x0000000200be7308 */ /* 0x0007ec0000000800 */
[C---:B------:R-:W-:Y:S04]  /*11350*/  HMMA.16816.F32 R12, R136.reuse, R144, R12 ;  /* 0x00000090880c723c */ /* 0x040fe8000000180c */
[----:B-1----:R-:W-:Y:S04]  /*11360*/  FFMA.FTZ R0, R237, c[0x0][0x2d0], -R188 ;  /* 0x0000b400ed007a23 */ /* 0x002fe800000108bc */
[C---:B------:R-:W-:Y:S01]  /*11370*/  HMMA.16816.F32 R16, R136.reuse, R146, R16 ;  /* 0x000000928810723c */ /* 0x040fe20000001810 */
[----:B------:R-:W1:Y:S01]  /*11380*/  LDSM.16.MT88.4 R144, [R233+0x800] ;  /* 0x00080000e990783b */ /* 0x000e620000004200 */
[----:B------:R4:W-:Y:S02]  /*11390*/  MUFU.EX2 R203, R0 ;  /* 0x0000000000cb7308 */ /* 0x0009e40000000800 */
[----:B---3--:R-:W-:Y:S04]  /*113a0*/  FADD.FTZ R2, R168, R161 ;  /* 0x000000a1a8027221 */ /* 0x008fe80000010000 */
[----:B------:R-:W-:Y:S01]  /*113b0*/  FADD.FTZ R2, R169, R2 ;  /* 0x00000002a9027221 */ /* 0x000fe20000010000 */
[C---:B--2---:R-:W-:Y:S03]  /*113c0*/  HMMA.16816.F32 R20, R136.reuse, R140, R20 ;  /* 0x0000008c8814723c */ /* 0x044fe60000001814 */
[--C-:B----4-:R-:W-:Y:S04]  /*113d0*/  FFMA.FTZ R0, R248, c[0x0][0x2d0], -R188.reuse ;  /* 0x0000b400f8007a23 */ /* 0x110fe800000108bc */
[----:B------:R2:W-:Y:S01]  /*113e0*/  MUFU.EX2 R198, R0 ;  /* 0x0000000000c67308 */ /* 0x0005e20000000800 */
[C---:B------:R-:W-:Y:S01]  /*113f0*/  HMMA.16816.F32 R24, R136.reuse, R142, R24 ;  /* 0x0000008e8818723c */ /* 0x040fe20000001818 */
[----:B------:R-:W3:Y:S07]  /*11400*/  LDSM.16.MT88.4 R140, [R231+0x3800] ;  /* 0x00380000e78c783b */ /* 0x000eee0000004200 */
[C---:B-1----:R-:W-:Y:S08]  /*11410*/  HMMA.16816.F32 R28, R136.reuse, R144, R28 ;  /* 0x00000090881c723c */ /* 0x042ff0000000181c */
[C---:B------:R-:W-:Y:S01]  /*11420*/  HMMA.16816.F32 R32, R136.reuse, R146, R32 ;  /* 0x000000928820723c */ /* 0x040fe20000001820 */
[----:B------:R-:W1:Y:S03]  /*11430*/  LDSM.16.MT88.4 R144, [R232+0x3800] ;  /* 0x00380000e890783b */ /* 0x000e660000004200 */
[--C-:B--2---:R-:W-:Y:S04]  /*11440*/  FFMA.FTZ R0, R250, c[0x0][0x2d0], -R188.reuse ;  /* 0x0000b400fa007a23 */ /* 0x104fe800000108bc */
[----:B------:R2:W-:Y:S01]  /*11450*/  MUFU.EX2 R197, R0 ;  /* 0x0000000000c57308 */ /* 0x0005e20000000800 */
[C---:B---3--:R-:W-:Y:S08]  /*11460*/  HMMA.16816.F32 R36, R136.reuse, R140, R36 ;  /* 0x0000008c8824723c */ /* 0x048ff00000001824 */
[C---:B------:R-:W-:Y:S01]  /*11470*/  HMMA.16816.F32 R40, R136.reuse, R142, R40 ;  /* 0x0000008e8828723c */ /* 0x040fe20000001828 */
[----:B------:R-:W3:Y:S03]  /*11480*/  LDSM.16.MT88.4 R140, [R234+0x3800] ;  /* 0x00380000ea8c783b */ /* 0x000ee60000004200 */
[--C-:B--2---:R-:W-:Y:S04]  /*11490*/  FFMA.FTZ R0, R238, c[0x0][0x2d0], -R188.reuse ;  /* 0x0000b400ee007a23 */ /* 0x104fe800000108bc */
[C---:B-1----:R-:W-:Y:S01]  /*114a0*/  HMMA.16816.F32 R44, R136.reuse, R144, R44 ;  /* 0x00000090882c723c */ /* 0x042fe2000000182c */
[----:B------:R1:W-:Y:S07]  /*114b0*/  MUFU.EX2 R196, R0 ;  /* 0x0000000000c47308 */ /* 0x0003ee0000000800 */
[C---:B------:R-:W-:Y:S01]  /*114c0*/  HMMA.16816.F32 R48, R136.reuse, R146, R48 ;  /* 0x000000928830723c */ /* 0x040fe20000001830 */
[----:B------:R-:W2:Y:S03]  /*114d0*/  LDSM.16.MT88.4 R144, [R233+0x3800] ;  /* 0x00380000e990783b */ /* 0x000ea60000004200 */
[--C-:B-1----:R-:W-:Y:S04]  /*114e0*/  FFMA.FTZ R0, R249, c[0x0][0x2d0], -R188.reuse ;  /* 0x0000b400f9007a23 */ /* 0x102fe800000108bc */
[----:B------:R1:W-:Y:S01]  /*114f0*/  MUFU.EX2 R195, R0 ;  /* 0x0000000000c37308 */ /* 0x0003e20000000800 */
[C---:B---3--:R-:W-:Y:S08]  /*11500*/  HMMA.16816.F32 R52, R136.reuse, R140, R52 ;  /* 0x0000008c8834723c */ /* 0x048ff00000001834 */
[C---:B------:R-:W-:Y:S01]  /*11510*/  HMMA.16816.F32 R56, R136.reuse, R142, R56 ;  /* 0x0000008e8838723c */ /* 0x040fe20000001838 */
[----:B------:R-:W3:Y:S07]  /*11520*/  LDSM.16.MT88.4 R140, [R231+0x6800] ;  /* 0x00680000e78c783b */ /* 0x000eee0000004200 */
[C---:B--2---:R-:W-:Y:S04]  /*11530*/  HMMA.16816.F32 R60, R136.reuse, R144, R60 ;  /* 0x00000090883c723c */ /* 0x044fe8000000183c */
[----:B-1----:R-:W-:Y:S02]  /*11540*/  FADD.FTZ R0, R160, R133 ;  /* 0x00000085a0007221 */ /* 0x002fe40000010000 */
[----:B------:R-:W-:Y:S02]  /*11550*/  FFMA.FTZ R133, R223, c[0x0][0x2d0], -R188 ;  /* 0x0000b400df857a23 */ /* 0x000fe400000108bc */
[C---:B------:R-:W-:Y:S01]  /*11560*/  HMMA.16816.F32 R64, R136.reuse, R146, R64 ;  /* 0x000000928840723c */ /* 0x040fe20000001840 */
[----:B------:R-:W1:Y:S01]  /*11570*/  LDSM.16.MT88.4 R144, [R232+0x6800] ;  /* 0x00680000e890783b */ /* 0x000e620000004200 */
[----:B------:R2:W4:Y:S02]  /*11580*/  MUFU.EX2 R189, R133 ;  /* 0x0000008500bd7308 */ /* 0x0005240000000800 */
[----:B------:R-:W-:Y:S02]  /*11590*/  FADD.FTZ R0, R162, R0 ;  /* 0x00000000a2007221 */ /* 0x000fe40000010000 */
[----:B------:R-:W-:Y:S02]  /*115a0*/  FFMA.FTZ R160, R221, c[0x0][0x2d0], -R188 ;  /* 0x0000b400dda07a23 */ /* 0x000fe400000108bc */
[----:B------:R-:W-:Y:S04]  /*115b0*/  FADD.FTZ R0, R166, R0 ;  /* 0x00000000a6007221 */ /* 0x000fe80000010000 */
[----:B------:R-:W-:Y:S01]  /*115c0*/  FADD.FTZ R0, R167, R0 ;  /* 0x00000000a7007221 */ /* 0x000fe20000010000 */
[----:B------:R-:W-:Y:S10]  /*115d0*/  MUFU.EX2 R188, R134 ;  /* 0x0000008600bc7308 */ /* 0x000ff40000000800 */
[----:B------:R-:W5:Y:S01]  /*115e0*/  MUFU.EX2 R134, R160 ;  /* 0x000000a000867308 */ /* 0x000f620000000800 */
[C---:B---3--:R-:W-:Y:S03]  /*115f0*/  HMMA.16816.F32 R68, R136.reuse, R140, R68 ;  /* 0x0000008c8844723c */ /* 0x048fe60000001844 */
[----:B--2---:R-:W-:Y:S01]  /*11600*/  FADD.FTZ R133, R164, R2 ;  /* 0x00000002a4857221 */ /* 0x004fe20000010000 */
[----:B----4-:R-:W-:Y:S01]  /*11610*/  F2FP.PACK_AB R185, R189, R190 ;  /* 0x000000bebdb9723e */ /* 0x010fe200000000ff */
[----:B------:R-:W-:Y:S02]  /*11620*/  FADD.FTZ R2, R163, R0 ;  /* 0x00000000a3027221 */ /* 0x000fe40000010000 */
[----:B------:R-:W-:Y:S01]  /*11630*/  FADD.FTZ R0, R220, R133 ;  /* 0x00000085dc007221 */ /* 0x000fe20000010000 */
[C---:B------:R-:W-:Y:S01]  /*11640*/  HMMA.16816.F32 R72, R136.reuse, R142, R72 ;  /* 0x0000008e8848723c */ /* 0x040fe20000001848 */
[----:B------:R-:W2:Y:S03]  /*11650*/  LDSM.16.MT88.4 R140, [R234+0x6800] ;  /* 0x00680000ea8c783b */ /* 0x000ea60000004200 */
[----:B------:R-:W-:Y:S01]  /*11660*/  FADD.FTZ R2, R216, R2 ;  /* 0x00000002d8027221 */ /* 0x000fe20000010000 */
[----:B------:R-:W-:Y:S01]  /*11670*/  MOV R133, R132 ;  /* 0x0000008400857202 */ /* 0x000fe20000000f00 */
[----:B------:R-:W-:Y:S02]  /*11680*/  FADD.FTZ R0, R219, R0 ;  /* 0x00000000db007221 */ /* 0x000fe40000010000 */
[C---:B-1----:R-:W-:Y:S04]  /*11690*/  HMMA.16816.F32 R76, R136.reuse, R144, R76 ;  /* 0x00000090884c723c */ /* 0x042fe8000000184c */
[----:B------:R-:W-:Y:S01]  /*116a0*/  FADD.FTZ R2, R213, R2 ;  /* 0x00000002d5027221 */ /* 0x000fe20000010000 */
[----:B-----5:R-:W-:Y:S01]  /*116b0*/  F2FP.PACK_AB R187, R134, R188 ;  /* 0x000000bc86bb723e */ /* 0x020fe200000000ff */
[----:B------:R-:W-:Y:S02]  /*116c0*/  FADD.FTZ R0, R218, R0 ;  /* 0x00000000da007221 */ /* 0x000fe40000010000 */
[C---:B------:R-:W-:Y:S01]  /*116d0*/  HMMA.16816.F32 R80, R136.reuse, R146, R80 ;  /* 0x000000928850723c */ /* 0x040fe20000001850 */
[----:B------:R-:W1:Y:S03]  /*116e0*/  LDSM.16.MT88.4 R144, [R233+0x6800] ;  /* 0x00680000e990783b */ /* 0x000e660000004200 */
        /* <DEDUP_REMOVED lines=9> */
[----:B------:R-:W-:Y:S01]  /*11780*/  FADD.FTZ R2, R198, R2 ;  /* 0x00000002c6027221 */ /* 0x000fe20000010000 */
[C---:B--2---:R-:W-:Y:S03]  /*11790*/  HMMA.16816.F32 R84, R136.reuse, R140, R84 ;  /* 0x0000008c8854723c */ /* 0x044fe60000001854 */
[----:B------:R-:W-:Y:S02]  /*117a0*/  FADD.FTZ R2, R197, R2 ;  /* 0x00000002c5027221 */ /* 0x000fe40000010000 */
[----:B------:R-:W-:Y:S02]  /*117b0*/  FADD.FTZ R0, R201, R0 ;  /* 0x00000000c9007221 */ /* 0x000fe40000010000 */
[----:B------:R-:W-:Y:S01]  /*117c0*/  FADD.FTZ R2, R196, R2 ;  /* 0x00000002c4027221 */ /* 0x000fe20000010000 */
        /* <DEDUP_REMOVED lines=21> */
[----:B------:R-:W-:Y:S01]  /*11920*/  F2FP.PACK_AB R138, R218, R219 ;  /* 0x000000dbda8a723e */ /* 0x000fe200000000ff */
[----:B------:R-:W-:Y:S02]  /*11930*/  LDSM.16.MT88.4 R164, [R233+0x2800] ;  /* 0x00280000e9a4783b */ /* 0x000fe40000004200 */
        /* <DEDUP_REMOVED lines=57> */
[C---:B---3--:R-:W-:Y:S08]  /*11cd0*/  HMMA.16816.F32 R12, R136.reuse, R148, R12 ;  /* 0x00000094880c723c */ /* 0x048ff0000000180c */
[C---:B------:R-:W-:Y:S01]  /*11ce0*/  HMMA.16816.F32 R16, R136.reuse, R150, R16 ;  /* 0x000000968810723c */ /* 0x040fe20000001810 */
[----:B------:R-:W3:Y:S07]  /*11cf0*/  LDSM.16.MT88.4 R148, [R232+0x4800] ;  /* 0x00480000e894783b */ /* 0x000eee0000004200 */
[C---:B------:R-:W-:Y:S08]  /*11d00*/  HMMA.16816.F32 R20, R136.reuse, R152, R20 ;  /* 0x000000988814723c */ /* 0x040ff00000001814 */
        /* <DEDUP_REMOVED lines=39> */
[----:B------:R-:W-:Y:S01]  /*11f80*/  HMMA.16816.F32 R128, R136, R142, R128 ;  /* 0x0000008e8880723c */ /* 0x000fe20000001880 */
[----:B------:R-:W2:Y:S06]  /*11f90*/  LDSM.16.MT88.4 R140, [R231+0x5000] ;  /* 0x00500000e78c783b */ /* 0x000eac0000004200 */
[----:B------:R-:W-:Y:S02]  /*11fa0*/  F2FP.PACK_AB R136, R202, R201 ;  /* 0x000000c9ca88723e */ /* 0x000fe400000000ff */
[----:B------:R-:W-:Y:S03]  /*11fb0*/  F2FP.PACK_AB R138, R199, R200 ;  /* 0x000000c8c78a723e */ /* 0x000fe600000000ff */
[----:B------:R-:W-:Y:S02]  /*11fc0*/  F2FP.PACK_AB R137, R197, R198 ;  /* 0x000000c6c589723e */ /* 0x000fe400000000ff */
[C---:B------:R-:W-:Y:S07]  /*11fd0*/  F2FP.PACK_AB R139, R195.reuse, R196 ;  /* 0x000000c4c38b723e */ /* 0x040fee00000000ff */
        /* <DEDUP_REMOVED lines=23> */
[----:B------:R-:W-:Y:S07]  /*12150*/  LDSM.16.MT88.4 R152, [R232+0xb000] ;  /* 0x00b00000e898783b */ /* 0x000fee0000004200 */
        /* <DEDUP_REMOVED lines=11> */
[----:B------:R-:W-:Y:S07]  /*12210*/  LDSM.16.MT88.4 R148, [R232+0x2800] ;  /* 0x00280000e894783b */ /* 0x000fee0000004200 */
[C---:B--2---:R-:W-:Y:S08]  /*12220*/  HMMA.16816.F32 R100, R136.reuse, R140, R100 ;  /* 0x0000008c8864723c */ /* 0x044ff00000001864 */
[C---:B------:R-:W-:Y:S01]  /*12230*/  HMMA.16816.F32 R104, R136.reuse, R142, R104 ;  /* 0x0000008e8868723c */ /* 0x040fe20000001868 */
[----:B------:R-:W2:Y:S07]  /*12240*/  LDSM.16.MT88.4 R140, [R231+0x2800] ;  /* 0x00280000e78c783b */ /* 0x000eae0000004200 */
[C---:B------:R-:W-:Y:S08]  /*12250*/  HMMA.16816.F32 R108, R136.reuse, R152, R108 ;  /* 0x00000098886c723c */ /* 0x040ff0000000186c */
[C---:B------:R-:W-:Y:S08]  /*12260*/  HMMA.16816.F32 R112, R136.reuse, R154, R112 ;  /* 0x0000009a8870723c */ /* 0x040ff00000001870 */
[C---:B----4-:R-:W-:Y:S08]  /*12270*/  HMMA.16816.F32 R116, R136.reuse, R156, R116 ;  /* 0x0000009c8874723c */ /* 0x050ff00000001874 */
[C---:B------:R-:W-:Y:S01]  /*12280*/  HMMA.16816.F32 R120, R136.reuse, R158, R120 ;  /* 0x0000009e8878723c */ /* 0x040fe20000001878 */
[----:B------:R-:W3:Y:S07]  /*12290*/  LDSM.16.MT88.4 R156, [R234+0x2800] ;  /* 0x00280000ea9c783b */ /* 0x000eee0000004200 */
[C---:B-1----:R-:W-:Y:S08]  /*122a0*/  HMMA.16816.F32 R124, R136.reuse, R144, R124 ;  /* 0x00000090887c723c */ /* 0x042ff0000000187c */
[----:B------:R-:W-:Y:S08]  /*122b0*/  HMMA.16816.F32 R128, R136, R146, R128 ;  /* 0x000000928880723c */ /* 0x000ff00000001880 */
[C---:B--2---:R-:W-:Y:S01]  /*122c0*/  HMMA.16816.F32 R136, R184.reuse, R140, R4 ;  /* 0x0000008cb888723c */ /* 0x044fe20000001804 */
        /* <DEDUP_REMOVED lines=26> */
[C---:B-----5:R-:W-:Y:S08]  /*12470*/  HMMA.16816.F32 R76, R184.reuse, R16, R76 ;  /* 0x00000010b84c723c */ /* 0x060ff0000000184c */
        /* <DEDUP_REMOVED lines=19> */
[----:B------:R-:W-:Y:S02]  /*125b0*/  FADD.FTZ R0, R189, R0 ;  /* 0x00000000bd007221 */ /* 0x000fe40000010000 */
[----:B------:R-:W-:Y:S02]  /*125c0*/  FADD.FTZ R4, R193, R2 ;  /* 0x00000002c1047221 */ /* 0x000fe40000010000 */
[----:B------:R-:W-:Y:S01]  /*125d0*/  FADD.FTZ R2, R188, R0 ;  /* 0x00000000bc027221 */ /* 0x000fe20000010000 */
[----:B------:R-:W-:Y:S01]  /*125e0*/  IADD3 R0, R247, -0x1, RZ ;  /* 0xfffffffff7007810 */ /* 0x000fe20007ffe0ff */
[----:B------:R-:W-:Y:S02]  /*125f0*/  FADD.FTZ R4, R194, R4 ;  /* 0x00000004c2047221 */ /* 0x000fe40000010000 */
[----:B------:R-:W-:Y:S01]  /*12600*/  FADD.FTZ R2, R134, R2 ;  /* 0x0000000286027221 */ /* 0x000fe20000010000 */
[----:B------:R-:W-:Y:S02]  /*12610*/  MOV R247, R0 ;  /* 0x0000000000f77202 */ /* 0x000fe40000000f00 */
[----:B------:R1:W-:Y:S01]  /*12620*/  STL [R1+0x8], R4 ;  /* 0x0000080401007387 */ /* 0x0003e20000100800 */
[----:B------:R-:W-:Y:S03]  /*12630*/  MOV R134, R3 ;  /* 0x0000000300867202 */ /* 0x000fe60000000f00 */
[----:B------:R1:W-:Y:S02]  /*12640*/  STL [R1+0xc], R2 ;  /* 0x00000c0201007387 */ /* 0x0003e40000100800 */
[----:B-1----:R-:W-:-:S05]  /*12650*/  @P0 BRA `(.L_x_1495) ;  /* 0xffffaec000000947 */ /* 0x002fca000383ffff */
.L_x_1488:
[----:B------:R-:W-:Y:S05]  /*12660*/  BRA.DIV ~URZ, `(.L_x_1496) ;  /* 0x00005bc27f007947 */ /* 0x000fea000b800000 */
[----:B------:R-:W2:Y:S04]  /*12670*/  LDL R0, [R1+0x8] ;  /* 0x0000080001007983 */ /* 0x000ea80000100800 */
[----:B--2---:R1:W2:Y:S02]  /*12680*/  SHFL.BFLY PT, R5, R0, 0x2, 0x1f ;  /* 0x0c401f0000057f89 */ /* 0x0042a400000e0000 */
.L_x_1548:
        /* <DEDUP_REMOVED lines=9> */
.L_x_1549:
        /* <DEDUP_REMOVED lines=77> */
[----:B------:R3:W4:Y:S01]  /*12bf0*/  @P0 MUFU.LG2 R2, R3 ;  /* 0x0000000300020308 */ /* 0x0007220000000c00 */
[----:B-1----:R-:W-:Y:S02]  /*12c00*/  @P1 FMUL.FTZ R5, R5, 0.69314718246459960938 ;  /* 0x3f31721805051820 */ /* 0x002fe40000410000 */
[----:B--2---:R-:W-:Y:S02]  /*12c10*/  FMUL.FTZ R138, R0, R138 ;  /* 0x0000008a008a7220 */ /* 0x004fe40000410000 */
[----:B------:R-:W-:Y:S02]  /*12c20*/  @P1 FFMA.FTZ R184, R4, R132, R5 ;  /* 0x0000008404b81223 */ /* 0x000fe40000010005 */
[C---:B------:R-:W-:Y:S02]  /*12c30*/  FMUL.FTZ R139, R0.reuse, R139 ;  /* 0x0000008b008b7220 */ /* 0x040fe40000410000 */
[----:B------:R-:W-:-:S02]  /*12c40*/  FMUL.FTZ R142, R0, R142 ;  /* 0x0000008e008e7220 */ /* 0x000fc40000410000 */
[C---:B------:R-:W-:Y:S02]  /*12c50*/  FMUL.FTZ R61, R0.reuse, R143 ;  /* 0x0000008f003d7220 */ /* 0x040fe40000410000 */
[C---:B------:R-:W-:Y:S02]  /*12c60*/  FMUL.FTZ R146, R0.reuse, R146 ;  /* 0x0000009200927220 */ /* 0x040fe40000410000 */
[----:B------:R-:W-:Y:S01]  /*12c70*/  FMUL.FTZ R147, R0, R147 ;  /* 0x0000009300937220 */ /* 0x000fe20000410000 */
[----:B---3--:R-:W-:Y:S01]  /*12c80*/  @P0 MOV R3, 0x3f317218 ;  /* 0x3f31721800030802 */ /* 0x008fe20000000f00 */
[----:B----4-:R-:W-:Y:S02]  /*12c90*/  @P0 FMUL.FTZ R2, R2, 0.69314718246459960938 ;  /* 0x3f31721802020820 */ /* 0x010fe40000410000 */
[----:B------:R-:W-:Y:S02]  /*12ca0*/  FMUL.FTZ R150, R0, R150 ;  /* 0x0000009600967220 */ /* 0x000fe40000410000 */
[----:B------:R-:W-:-:S02]  /*12cb0*/  @P0 FMUL.FTZ R3, R3, c[0x0][0x2d0] ;  /* 0x0000b40003030a20 */ /* 0x000fc40000410000 */
        /* <DEDUP_REMOVED lines=56> */
[----:B------:R-:W-:Y:S01]  /*13040*/  FMUL.FTZ R131, R0, R131 ;  /* 0x0000008300837220 */ /* 0x000fe20000410000 */
[----:B------:R-:W-:Y:S01]  /*13050*/  PRMT R0, R52, 0x7610, R0 ;  /* 0x0000761034007816 */ /* 0x000fe20000000000 */
[----:B------:R-:W-:Y:S02]  /*13060*/  @P0 FFMA.FTZ R65, R3, R12, R2 ;  /* 0x0000000c03410223 */ /* 0x000fe40000010002 */
.L_x_1457:
[----:B-1----:R1:W5:Y:S01]  /*13070*/  LDL R52, [R1+0x54] ;  /* 0x0000540001347983 */ /* 0x0023620000100800 */
[----:B------:R-:W-:Y:S03]  /*13080*/  BSSY B0, `(.L_x_1498) ;  /* 0x0000012000007945 */ /* 0x000fe60003800000 */
[----:B------:R-:W2:Y:S02]  /*13090*/  S2R R69, SR_TID.X ;  /* 0x0000000000457919 */ /* 0x000ea40000002100 */
[----:B--2---:R-:W-:-:S13]  /*130a0*/  LOP3.LUT P0, RZ, R69, 0xff, RZ, 0xc0, !PT ;  /* 0x000000ff45ff7812 */ /* 0x004fda000780c0ff */
[----:B------:R-:W-:Y:S05]  /*130b0*/  @P0 BRA `(.L_x_1499) ;  /* 0x000000e000000947 */ /* 0x000fea0003800000 */
[----:B-1----:R-:W1:Y:S01]  /*130c0*/  S2R R12, SR_LANEID ;  /* 0x00000000000c7919 */ /* 0x002e620000000000 */
        /* <DEDUP_REMOVED lines=13> */
.L_x_1499:
[----:B-1----:R-:W-:Y:S05]  /*131a0*/  BSYNC B0 ;  /* 0x0000000000007941 */ /* 0x002fea0003800000 */
.L_x_1498:
        /* <DEDUP_REMOVED lines=145> */
[----:B------:R2:W-:Y:S01]  /*13ac0*/  STL [R1], RZ ;  /* 0x000000ff01007387 */ /* 0x0005e20000100800 */
[----:B-1----:R-:W-:Y:S01]  /*13ad0*/  SHF.R.S32.HI R67, RZ, 0x1f, R69 ;  /* 0x0000001fff437819 */ /* 0x002fe20000011445 */
[----:B------:R-:W-:Y:S01]  /*13ae0*/  IMAD.MOV.U32 R3, RZ, RZ, 0x1f ;  /* 0x0000001fff037424 */ /* 0x000fe200078e00ff */
[----:B------:R-:W-:-:S02]  /*13af0*/  MOV R2, 0x13b40 ;  /* 0x00013b4000027802 */ /* 0x000fc40000000f00 */
[----:B------:R-:W-:-:S04]  /*13b00*/  LEA.HI R67, R67, R69, RZ, 0x7 ;  /* 0x0000004543437211 */ /* 0x000fc800078f38ff */
[----:B------:R-:W-:-:S05]  /*13b10*/  SHF.R.S32.HI R67, RZ, 0x7, R67 ;  /* 0x00000007ff437819 */ /* 0x000fca0000011443 */
[----:B------:R-:W-:Y:S02]  /*13b20*/  IMAD.MOV.U32 R44, RZ, RZ, R67 ;  /* 0x000000ffff2c7224 */ /* 0x000fe400078e0043 */
[----:B--2---:R-:W-:Y:S05]  /*13b30*/  CALL.REL.NOINC `($__internal_8_$__cuda_sm70_shflsync_idx_p) ;  /* 0x00004ce000007944 */ /* 0x004fea0003c00000 */
.L_x_1502:
        /* <DEDUP_REMOVED lines=8> */
[----:B------:R-:W1:Y:S01]  /*13bc0*/  S2R R16, SR_TID.X ;  /* 0x0000000000107919 */ /* 0x000e620000002100 */
[----:B------:R-:W-:Y:S02]  /*13bd0*/  ULDC UR5, c[0x0][0x4e8] ;  /* 0x00013a0000057ab9 */ /* 0x000fe40000000800 */
[----:B------:R-:W-:Y:S02]  /*13be0*/  ULDC UR4, c[0x0][0x388] ;  /* 0x0000e20000047ab9 */ /* 0x000fe40000000800 */
[----:B------:R-:W-:Y:S01]  /*13bf0*/  UIMAD UR4, UR5, UR4, URZ ;  /* 0x00000004050472a4 */ /* 0x000fe2000f8e023f */
[C---:B------:R-:W-:Y:S01]  /*13c00*/  IADD3 R80, R245.reuse, 0xc0, RZ ;  /* 0x000000c0f5507810 */ /* 0x040fe20007ffe0ff */
[----:B------:R-:W-:Y:S01]  /*13c10*/  BSSY B0, `(.L_x_1503) ;  /* 0x0000075000007945 */ /* 0x000fe20003800000 */
[----:B------:R-:W-:-:S02]  /*13c20*/  IADD3 R83, R245, 0x80, RZ ;  /* 0x00000080f5537810 */ /* 0x000fc40007ffe0ff */
[C---:B------:R-:W-:Y:S02]  /*13c30*/  IADD3 R85, R245.reuse, 0x40, RZ ;  /* 0x00000040f5557810 */ /* 0x040fe40007ffe0ff */
[----:B------:R-:W-:Y:S02]  /*13c40*/  SHF.R.S32.HI R80, RZ, 0x1f, R80 ;  /* 0x0000001fff507819 */ /* 0x000fe40000011450 */
[C---:B------:R-:W-:Y:S02]  /*13c50*/  IADD3 R82, R245.reuse, 0x80, RZ ;  /* 0x00000080f5527810 */ /* 0x040fe40007ffe0ff */
[----:B------:R-:W-:Y:S02]  /*13c60*/  SHF.R.S32.HI R83, RZ, 0x1f, R83 ;  /* 0x0000001fff537819 */ /* 0x000fe40000011453 */
[----:B------:R-:W-:Y:S02]  /*13c70*/  IADD3 R84, R245, 0x40, RZ ;  /* 0x00000040f5547810 */ /* 0x000fe40007ffe0ff */
[----:B------:R-:W-:-:S02]  /*13c80*/  SHF.R.S32.HI R85, RZ, 0x1f, R85 ;  /* 0x0000001fff557819 */ /* 0x000fc40000011455 */
[----:B------:R-:W-:Y:S02]  /*13c90*/  SHF.R.S32.HI R86, RZ, 0x1f, R245 ;  /* 0x0000001fff567819 */ /* 0x000fe400000114f5 */
[----:B----4-:R-:W-:Y:S01]  /*13ca0*/  SHF.R.S32.HI R5, RZ, 0x1f, R10 ;  /* 0x0000001fff057819 */ /* 0x010fe2000001140a */
[----:B--2---:R-:W-:-:S04]  /*13cb0*/  IMAD.IADD R4, R2, 0x1, R15 ;  /* 0x0000000102047824 */ /* 0x004fc800078e020f */
[----:B------:R-:W-:Y:S02]  /*13cc0*/  IMAD R6, R5, c[0x0][0x490], RZ ;  /* 0x0001240005067a24 */ /* 0x000fe400078e02ff */
[----:B------:R-:W-:-:S04]  /*13cd0*/  @P0 IMAD.HI.U32 R7, R4, c[0x0][0x4ec], RZ ;  /* 0x00013b0004070a27 */ /* 0x000fc800078e00ff */
[----:B------:R-:W-:Y:S01]  /*13ce0*/  IMAD.MOV.U32 R0, RZ, RZ, R4 ;  /* 0x000000ffff007224 */ /* 0x000fe200078e0004 */
[----:B------:R-:W-:Y:S01]  /*13cf0*/  @P0 SHF.R.U32.HI R0, RZ, c[0x0][0x4f0], R7 ;  /* 0x00013c00ff000a19 */ /* 0x000fe20000011607 */
[----:B------:R-:W-:-:S04]  /*13d00*/  IMAD.WIDE.U32 R2, R10, c[0x0][0x490], RZ ;  /* 0x000124000a027a25 */ /* 0x000fc800078e00ff */
[----:B------:R-:W-:Y:S01]  /*13d10*/  IMAD R6, R10, c[0x0][0x494], R6 ;  /* 0x000125000a067a24 */ /* 0x000fe200078e0206 */
[----:B------:R-:W-:Y:S02]  /*13d20*/  SHF.R.S32.HI R11, RZ, 0x1f, R12 ;  /* 0x0000001fff0b7819 */ /* 0x000fe4000001140c */
[----:B------:R-:W-:Y:S01]  /*13d30*/  IADD3 R8, -R0, RZ, RZ ;  /* 0x000000ff00087210 */ /* 0x000fe20007ffe1ff */
[----:B------:R-:W-:Y:S02]  /*13d40*/  IMAD.IADD R3, R3, 0x1, R6 ;  /* 0x0000000103037824 */ /* 0x000fe400078e0206 */
[----:B------:R-:W-:Y:S02]  /*13d50*/  IMAD R9, R11, c[0x0][0x498], RZ ;  /* 0x000126000b097a24 */ /* 0x000fe400078e02ff */
[----:B------:R-:W-:-:S04]  /*13d60*/  IMAD.WIDE.U32 R6, R12, c[0x0][0x498], R2 ;  /* 0x000126000c067a25 */ /* 0x000fc800078e0002 */
[----:B------:R-:W-:Y:S01]  /*13d70*/  IMAD R2, R8, c[0x0][0x4e8], R4 ;  /* 0x00013a0008027a24 */ /* 0x000fe200078e0204 */
[----:B------:R-:W-:Y:S01]  /*13d80*/  IADD3 R4, P1, R0, R6, RZ ;  /* 0x0000000600047210 */ /* 0x000fe20007f3e0ff */
[----:B------:R-:W-:Y:S01]  /*13d90*/  IMAD R3, R12, c[0x0][0x49c], R9 ;  /* 0x000127000c037a24 */ /* 0x000fe200078e0209 */
[----:B------:R-:W-:Y:S02]  /*13da0*/  SHF.R.S32.HI R8, RZ, 0x1f, R0 ;  /* 0x0000001fff087819 */ /* 0x000fe40000011400 */
[----:B------:R-:W-:Y:S01]  /*13db0*/  SHF.R.S32.HI R6, RZ, 0x1f, R2 ;  /* 0x0000001fff067819 */ /* 0x000fe20000011402 */
[----:B------:R-:W-:Y:S01]  /*13dc0*/  IMAD R0, R5, c[0x0][0x3e8], RZ ;  /* 0x0000fa0005007a24 */ /* 0x000fe200078e02ff */
[----:B------:R-:W-:Y:S01]  /*13dd0*/  IADD3.X R5, R8, R7, R3, P1, !PT ;  /* 0x0000000708057210 */ /* 0x000fe20000ffe403 */
[----:B---3--:R-:W-:Y:S02]  /*13de0*/  IMAD.IADD R8, R14, 0x1, R15 ;  /* 0x000000010e087824 */ /* 0x008fe400078e020f */
[----:B------:R-:W-:-:S02]  /*13df0*/  IMAD R3, R6, c[0x0][0x488], RZ ;  /* 0x0001220006037a24 */ /* 0x000fc400078e02ff */
[C---:B------:R-:W-:Y:S02]  /*13e00*/  IMAD R9, R10.reuse, c[0x0][0x3ec], R0 ;  /* 0x0000fb000a097a24 */ /* 0x040fe400078e0200 */
[----:B------:R-:W-:-:S04]  /*13e10*/  IMAD.WIDE.U32 R6, R10, c[0x0][0x3e8], RZ ;  /* 0x0000fa000a067a25 */ /* 0x000fc800078e00ff */
[C---:B------:R-:W-:Y:S02]  /*13e20*/  IMAD R10, R2.reuse, c[0x0][0x48c], R3 ;  /* 0x00012300020a7a24 */ /* 0x040fe400078e0203 */
[----:B------:R-:W-:-:S04]  /*13e30*/  IMAD.WIDE.U32 R4, R2, c[0x0][0x488], R4 ;  /* 0x0001220002047a25 */ /* 0x000fc800078e0004 */
[----:B------:R-:W-:Y:S01]  /*13e40*/  @P0 IMAD.HI.U32 R2, R8, c[0x0][0x4ec], RZ ;  /* 0x00013b0008020a27 */ /* 0x000fe200078e00ff */
[----:B-1----:R-:W-:-:S03]  /*13e50*/  SHF.R.S32.HI R14, RZ, 0x1f, R16 ;  /* 0x0000001fff0e7819 */ /* 0x002fc60000011410 */
[----:B------:R-:W-:Y:S01]  /*13e60*/  IMAD.MOV.U32 R0, RZ, RZ, R8 ;  /* 0x000000ffff007224 */ /* 0x000fe200078e0008 */
[----:B------:R-:W-:Y:S01]  /*13e70*/  @P0 SHF.R.U32.HI R0, RZ, c[0x0][0x4f0], R2 ;  /* 0x00013c00ff000a19 */ /* 0x000fe20000011602 */
[----:B------:R-:W-:Y:S01]  /*13e80*/  IMAD.IADD R3, R7, 0x1, R9 ;  /* 0x0000000107037824 */ /* 0x000fe200078e0209 */
[----:B------:R-:W-:Y:S02]  /*13e90*/  IADD3 R5, R5, R10, RZ ;  /* 0x0000000a05057210 */ /* 0x000fe40007ffe0ff */
[----:B------:R-:W-:Y:S01]  /*13ea0*/  LEA R9, P0, R4, c[0x0][0x450], 0x2 ;  /* 0x0001140004097a11 */ /* 0x000fe200078010ff */
[----:B------:R-:W-:Y:S01]  /*13eb0*/  IMAD.MOV.U32 R2, RZ, RZ, R6 ;  /* 0x000000ffff027224 */ /* 0x000fe200078e0006 */
[----:B------:R-:W-:Y:S01]  /*13ec0*/  LEA.HI R14, R14, R16, RZ, 0x5 ;  /* 0x000000100e0e7211 */ /* 0x000fe200078f28ff */
[----:B------:R-:W-:Y:S01]  /*13ed0*/  IMAD R6, R11, c[0x0][0x3f0], RZ ;  /* 0x0000fc000b067a24 */ /* 0x000fe200078e02ff */
[----:B------:R-:W-:Y:S02]  /*13ee0*/  LEA.HI.X R5, R4, c[0x0][0x454], R5, 0x2, P0 ;  /* 0x0001150004057a11 */ /* 0x000fe400000f1405 */
[----:B------:R-:W-:Y:S01]  /*13ef0*/  LOP3.LUT R14, R14, 0xffffffe0, RZ, 0xc0, !PT ;  /* 0xffffffe00e0e7812 */ /* 0x000fe200078ec0ff */
[----:B------:R-:W-:Y:S01]  /*13f00*/  IMAD R10, R12, c[0x0][0x3f4], R6 ;  /* 0x0000fd000c0a7a24 */ /* 0x000fe200078e0206 */
[----:B------:R-:W-:Y:S01]  /*13f10*/  SHFL.IDX PT, R4, R9, 0x1, 0x1c1f ;  /* 0x003c1f0009047f89 */ /* 0x000fe200000e0000 */
[----:B------:R-:W-:-:S03]  /*13f20*/  IMAD.MOV R11, RZ, RZ, -R0 ;  /* 0x000000ffff0b7224 */ /* 0x000fc600078e0a00 */
[----:B------:R1:W-:Y:S01]  /*13f30*/  SHFL.IDX PT, R6, R9, RZ, 0x1c1f ;  /* 0x001c1fff09067589 */ /* 0x0003e200000e0000 */
[----:B------:R-:W-:-:S03]  /*13f40*/  IMAD.IADD R14, R16, 0x1, -R14 ;  /* 0x00000001100e7824 */ /* 0x000fc600078e0a0e */
[----:B------:R-:W2:Y:S04]  /*13f50*/  SHFL.IDX PT, R7, R5, RZ, 0x1c1f ;  /* 0x001c1fff05077589 */ /* 0x000ea800000e0000 */
[----:B------:R-:W3:Y:S01]  /*13f60*/  SHFL.IDX PT, R5, R5, 0x1, 0x1c1f ;  /* 0x003c1f0005057f89 */ /* 0x000ee200000e0000 */
[----:B------:R-:W-:Y:S01]  /*13f70*/  LOP3.LUT P0, RZ, R14, 0x3, RZ, 0xc0, !PT ;  /* 0x000000030eff7812 */ /* 0x000fe2000780c0ff */
[----:B------:R-:W-:Y:S02]  /*13f80*/  IMAD R8, R11, c[0x0][0x4e8], R8 ;  /* 0x00013a000b087a24 */ /* 0x000fe400078e0208 */
[----:B-1----:R-:W-:-:S05]  /*13f90*/  IMAD.IADD R9, R13, 0x1, R15 ;  /* 0x000000010d097824 */ /* 0x002fca00078e020f */
[C---:B------:R-:W-:Y:S02]  /*13fa0*/  IADD3 R11, R9.reuse, 0x8, RZ ;  /* 0x00000008090b7810 */ /* 0x040fe40007ffe0ff */
[----:B------:R-:W-:Y:S02]  /*13fb0*/  ISETP.GE.OR P1, PT, R9, UR4, P0 ;  /* 0x0000000409007c0c */ /* 0x000fe40008726670 */
[----:B------:R-:W-:Y:S01]  /*13fc0*/  ISETP.GE.OR P0, PT, R11, UR4, P0 ;  /* 0x000000040b007c0c */ /* 0x000fe20008706670 */
[----:B------:R-:W-:Y:S01]  /*13fd0*/  IMAD.WIDE.U32 R2, R12, c[0x0][0x3f0], R2 ;  /* 0x0000fc000c027a25 */ /* 0x000fe200078e0002 */
[----:B------:R-:W-:-:S04]  /*13fe0*/  SHF.R.S32.HI R12, RZ, 0x1f, R0 ;  /* 0x0000001fff0c7819 */ /* 0x000fc80000011400 */
[----:B------:R-:W-:Y:S01]  /*13ff0*/  IADD3 R3, R3, R10, RZ ;  /* 0x0000000a03037210 */ /* 0x000fe20007ffe0ff */
[----:B------:R-:W-:-:S04]  /*14000*/  IMAD R10, R12, c[0x0][0x3e0], RZ ;  /* 0x0000f8000c0a7a24 */ /* 0x000fc800078e02ff */
[----:B--2---:R1:W-:Y:S01]  /*14010*/  @!P1 ST.E [R6.64], R184 ;  /* 0x000000b806009985 */ /* 0x0043e2000c101906 */
[----:B------:R-:W-:-:S03]  /*14020*/  IMAD R9, R0, c[0x0][0x3e4], R10 ;  /* 0x0000f90000097a24 */ /* 0x000fc600078e020a */
[----:B---3--:R1:W-:Y:S01]  /*14030*/  @!P0 ST.E [R4.64], R65 ;  /* 0x0000004104008985 */ /* 0x0083e2000c101906 */
[----:B------:R-:W-:Y:S01]  /*14040*/  IMAD.WIDE.U32 R2, R0, c[0x0][0x3e0], R2 ;  /* 0x0000f80000027a25 */ /* 0x000fe200078e0002 */
[----:B------:R-:W-:Y:S02]  /*14050*/  SHF.R.S32.HI R0, RZ, 0x1f, R8 ;  /* 0x0000001fff007819 */ /* 0x000fe40000011408 */
[----:B------:R1:W2:Y:S01]  /*14060*/  LDS.128 R44, [R243+0x1080] ;  /* 0x00108000f32c7984 */ /* 0x0002a20000000c00 */
[----:B------:R-:W-:-:S03]  /*14070*/  SHF.R.S32.HI R13, RZ, 0x1f, R16 ;  /* 0x0000001fff0d7819 */ /* 0x000fc60000011410 */
        /* <DEDUP_REMOVED lines=23> */
[----:B------:R-:W-:-:S03]  /*141f0*/  IADD3 R15, R245, 0xc0, RZ ;  /* 0x000000c0f50f7810 */ /* 0x000fc60007ffe0ff */
[----:B------:R1:W1:Y:S08]  /*14200*/  SHFL.IDX PT, R2, R12, RZ, 0x181f ;  /* 0x00181fff0c027589 */ /* 0x00027000000e0000 */
[----:B------:R-:W-:Y:S05]  /*14210*/  @P0 BRA `(.L_x_1504) ;  /* 0x0000014000000947 */ /* 0x000fea0003800000 */
[----:B--234-:R-:W2:Y:S01]  /*14220*/  LDS.128 R28, [R243+0x80] ;  /* 0x00008000f31c7984 */ /* 0x01cea20000000c00 */
[----:B------:R-:W-:Y:S02]  /*14230*/  ISETP.GE.AND P3, PT, R245, c[0x0][0x3c8], PT ;  /* 0x0000f200f5007a0c */ /* 0x000fe40003f66270 */
[----:B------:R-:W-:Y:S01]  /*14240*/  ISETP.GE.AND P2, PT, R84, c[0x0][0x3c8], PT ;  /* 0x0000f20054007a0c */ /* 0x000fe20003f46270 */
[----:B------:R-:W3:Y:S01]  /*14250*/  LDS.128 R24, [R243+0x4080] ;  /* 0x00408000f3187984 */ /* 0x000ee20000000c00 */
[----:B------:R-:W-:-:S02]  /*14260*/  ISETP.GE.AND P1, PT, R82, c[0x0][0x3c8], PT ;  /* 0x0000f20052007a0c */ /* 0x000fc40003f26270 */
[----:B------:R-:W-:Y:S01]  /*14270*/  ISETP.GE.AND P0, PT, R15, c[0x0][0x3c8], PT ;  /* 0x0000f2000f007a0c */ /* 0x000fe20003f06270 */
[----:B------:R-:W4:Y:S04]  /*14280*/  LDS.128 R20, [R243+0x8080] ;  /* 0x00808000f3147984 */ /* 0x000f280000000c00 */
[----:B------:R-:W5:Y:S02]  /*14290*/  LDS.128 R16, [R243+0xc080] ;  /* 0x00c08000f3107984 */ /* 0x000f640000000c00 */
[CC--:B-1----:R-:W-:Y:S02]  /*142a0*/  @!P3 LEA R10, P4, R245.reuse, R0.reuse, 0x1 ;  /* 0x00000000f50ab211 */ /* 0x0c2fe400078808ff */
[----:B------:R-:W-:Y:S02]  /*142b0*/  @!P2 LEA R8, P6, R84, R0, 0x1 ;  /* 0x000000005408a211 */ /* 0x000fe400078c08ff */
[----:B------:R-:W-:-:S02]  /*142c0*/  @!P3 LEA.HI.X R11, R245, R2, R86, 0x1, P4 ;  /* 0x00000002f50bb211 */ /* 0x000fc400020f0c56 */
[-C--:B------:R-:W-:Y:S02]  /*142d0*/  @!P1 LEA R6, P5, R82, R0.reuse, 0x1 ;  /* 0x0000000052069211 */ /* 0x080fe400078a08ff */
[C---:B------:R-:W-:Y:S02]  /*142e0*/  @!P0 LEA R4, P4, R15.reuse, R0, 0x1 ;  /* 0x000000000f048211 */ /* 0x040fe400078808ff */
[-C--:B------:R-:W-:Y:S02]  /*142f0*/  @!P2 LEA.HI.X R9, R84, R2.reuse, R85, 0x1, P6 ;  /* 0x000000025409a211 */ /* 0x080fe400030f0c55 */
[-C--:B------:R-:W-:Y:S02]  /*14300*/  @!P1 LEA.HI.X R7, R82, R2.reuse, R83, 0x1, P5 ;  /* 0x0000000252079211 */ /* 0x080fe400028f0c53 */
[----:B------:R-:W-:Y:S01]  /*14310*/  @!P0 LEA.HI.X R5, R15, R2, R80, 0x1, P4 ;  /* 0x000000020f058211 */ /* 0x000fe200020f0c50 */
[----:B--2---:R1:W-:Y:S04]  /*14320*/  @!P3 ST.E.128 [R10.64], R28 ;  /* 0x0000001c0a00b985 */ /* 0x0043e8000c101d06 */
[----:B---3--:R1:W-:Y:S04]  /*14330*/  @!P2 ST.E.128 [R8.64], R24 ;  /* 0x000000180800a985 */ /* 0x0083e8000c101d06 */
[----:B----4-:R1:W-:Y:S04]  /*14340*/  @!P1 ST.E.128 [R6.64], R20 ;  /* 0x0000001406009985 */ /* 0x0103e8000c101d06 */
[----:B-----5:R1:W-:Y:S02]  /*14350*/  @!P0 ST.E.128 [R4.64], R16 ;  /* 0x0000001004008985 */ /* 0x0203e4000c101d06 */
.L_x_1504:
[----:B--234-:R-:W-:Y:S05]  /*14360*/  BSYNC B0 ;  /* 0x0000000000007941 */ /* 0x01cfea0003800000 */
.L_x_1503:
[----:B------:R-:W-:Y:S01]  /*14370*/  IADD3 R3, R13, 0x20, RZ ;  /* 0x000000200d037810 */ /* 0x000fe20007ffe0ff */
[----:B-1----:R1:W2:Y:S01]  /*14380*/  SHFL.IDX PT, R2, R12, 0x1, 0x181f ;  /* 0x00381f000c027f89 */ /* 0x0022a200000e0000 */
[----:B------:R-:W-:Y:S02]  /*14390*/  BSSY B0, `(.L_x_1505) ;  /* 0x0000014000007945 */ /* 0x000fe40003800000 */
[----:B------:R-:W-:Y:S01]  /*143a0*/  ISETP.GE.AND P0, PT, R3, UR4, PT ;  /* 0x0000000403007c0c */ /* 0x000fe2000bf06270 */
[----:B------:R1:W3:-:S12]  /*143b0*/  SHFL.IDX PT, R0, R14, 0x1, 0x181f ;  /* 0x00381f000e007f89 */ /* 0x0002d800000e0000 */
[----:B------:R-:W-:Y:S05]  /*143c0*/  @P0 BRA `(.L_x_1506) ;  /* 0x0000010000000947 */ /* 0x000fea0003800000 */
[----:B------:R-:W-:Y:S02]  /*143d0*/  ISETP.GE.AND P3, PT, R245, c[0x0][0x3c8], PT ;  /* 0x0000f200f5007a0c */ /* 0x000fe40003f66270 */
[----:B------:R-:W-:Y:S02]  /*143e0*/  ISETP.GE.AND P2, PT, R84, c[0x0][0x3c8], PT ;  /* 0x0000f20054007a0c */ /* 0x000fe40003f46270 */
[----:B------:R-:W-:Y:S02]  /*143f0*/  ISETP.GE.AND P1, PT, R82, c[0x0][0x3c8], PT ;  /* 0x0000f20052007a0c */ /* 0x000fe40003f26270 */
[----:B------:R-:W-:-:S07]  /*14400*/  ISETP.GE.AND P0, PT, R15, c[0x0][0x3c8], PT ;  /* 0x0000f2000f007a0c */ /* 0x000fce0003f06270 */
[CC--:B---3--:R-:W-:Y:S02]  /*14410*/  @!P3 LEA R10, P4, R245.reuse, R0.reuse, 0x1 ;  /* 0x00000000f50ab211 */ /* 0x0c8fe400078808ff */
[----:B------:R-:W-:Y:S02]  /*14420*/  @!P2 LEA R8, P6, R84, R0, 0x1 ;  /* 0x000000005408a211 */ /* 0x000fe400078c08ff */
[----:B--2---:R-:W-:Y:S02]  /*14430*/  @!P3 LEA.HI.X R11, R245, R2, R86, 0x1, P4 ;  /* 0x00000002f50bb211 */ /* 0x004fe400020f0c56 */
        /* <DEDUP_REMOVED lines=9> */
.L_x_1506:
[----:B------:R-:W-:Y:S05]  /*144d0*/  BSYNC B0 ;  /* 0x0000000000007941 */ /* 0x000fea0003800000 */
.L_x_1505:
[----:B------:R-:W-:Y:S01]  /*144e0*/  IADD3 R3, R13, 0x40, RZ ;  /* 0x000000400d037810 */ /* 0x000fe20007ffe0ff */
[----:B--2---:R2:W4:Y:S01]  /*144f0*/  SHFL.IDX PT, R2, R12, 0x2, 0x181f ;  /* 0x00581f000c027f89 */ /* 0x00452200000e0000 */
[----:B------:R-:W-:Y:S02]  /*14500*/  BSSY B0, `(.L_x_1507) ;  /* 0x0000014000007945 */ /* 0x000fe40003800000 */
[----:B------:R-:W-:Y:S01]  /*14510*/  ISETP.GE.AND P0, PT, R3, UR4, PT ;  /* 0x0000000403007c0c */ /* 0x000fe2000bf06270 */
[----:B---3--:R2:W3:-:S12]  /*14520*/  SHFL.IDX PT, R0, R14, 0x2, 0x181f ;  /* 0x00581f000e007f89 */ /* 0x0084d800000e0000 */
[----:B------:R-:W-:Y:S05]  /*14530*/  @P0 BRA `(.L_x_1508) ;  /* 0x0000010000000947 */ /* 0x000fea0003800000 */
[----:B------:R-:W-:Y:S02]  /*14540*/  ISETP.GE.AND P3, PT, R245, c[0x0][0x3c8], PT ;  /* 0x0000f200f5007a0c */ /* 0x000fe40003f66270 */
[----:B------:R-:W-:Y:S02]  /*14550*/  ISETP.GE.AND P2, PT, R84, c[0x0][0x3c8], PT ;  /* 0x0000f20054007a0c */ /* 0x000fe40003f46270 */
[----:B------:R-:W-:Y:S02]  /*14560*/  ISETP.GE.AND P1, PT, R82, c[0x0][0x3c8], PT ;  /* 0x0000f20052007a0c */ /* 0x000fe40003f26270 */
[----:B------:R-:W-:-:S07]  /*14570*/  ISETP.GE.AND P0, PT, R15, c[0x0][0x3c8], PT ;  /* 0x0000f2000f007a0c */ /* 0x000fce0003f06270 */
[CC--:B---3--:R-:W-:Y:S02]  /*14580*/  @!P3 LEA R10, P4, R245.reuse, R0.reuse, 0x1 ;  /* 0x00000000f50ab211 */ /* 0x0c8fe400078808ff */
[----:B------:R-:W-:Y:S02]  /*14590*/  @!P2 LEA R8, P6, R84, R0, 0x1 ;  /* 0x000000005408a211 */ /* 0x000fe400078c08ff */
[----:B----4-:R-:W-:Y:S02]  /*145a0*/  @!P3 LEA.HI.X R11, R245, R2, R86, 0x1, P4 ;  /* 0x00000002f50bb211 */ /* 0x010fe400020f0c56 */
        /* <DEDUP_REMOVED lines=9> */
.L_x_1508:
[----:B------:R-:W-:Y:S05]  /*14640*/  BSYNC B0 ;  /* 0x0000000000007941 */ /* 0x000fea0003800000 */
.L_x_1507:
[----:B------:R-:W-:Y:S01]  /*14650*/  IADD3 R3, R13, 0x60, RZ ;  /* 0x000000600d037810 */ /* 0x000fe20007ffe0ff */
[----:B----4-:R4:W1:Y:S03]  /*14660*/  SHFL.IDX PT, R2, R12, 0x3, 0x181f ;  /* 0x00781f000c027f89 */ /* 0x01086600000e0000 */
[----:B------:R-:W-:Y:S01]  /*14670*/  ISETP.GE.AND P0, PT, R3, UR4, PT ;  /* 0x0000000403007c0c */ /* 0x000fe2000bf06270 */
[----:B---3--:R4:W3:-:S12]  /*14680*/  SHFL.IDX PT, R0, R14, 0x3, 0x181f ;  /* 0x00781f000e007f89 */ /* 0x0088d800000e0000 */
[----:B------:R-:W-:Y:S05]  /*14690*/  @P0 BRA `(.L_x_1509) ;  /* 0x00000e9000000947 */ /* 0x000fea0003800000 */
[----:B------:R-:W-:Y:S02]  /*146a0*/  ISETP.GE.AND P2, PT, R245, c[0x0][0x3c8], PT ;  /* 0x0000f200f5007a0c */ /* 0x000fe40003f46270 */
[----:B------:R-:W-:Y:S02]  /*146b0*/  ISETP.GE.AND P1, PT, R84, c[0x0][0x3c8], PT ;  /* 0x0000f20054007a0c */ /* 0x000fe40003f26270 */
[----:B------:R-:W-:-:S09]  /*146c0*/  ISETP.GE.AND P0, PT, R82, c[0x0][0x3c8], PT ;  /* 0x0000f20052007a0c */ /* 0x000fd20003f06270 */
[CC--:B---3--:R-:W-:Y:S02]  /*146d0*/  @!P2 LEA R8, P5, R245.reuse, R0.reuse, 0x1 ;  /* 0x00000000f508a211 */ /* 0x0c8fe400078a08ff */
[-C--:B------:R-:W-:Y:S02]  /*146e0*/  @!P1 LEA R6, P4, R84, R0.reuse, 0x1 ;  /* 0x0000000054069211 */ /* 0x080fe400078808ff */
[----:B------:R-:W-:Y:S02]  /*146f0*/  @!P0 LEA R4, P3, R82, R0, 0x1 ;  /* 0x0000000052048211 */ /* 0x000fe400078608ff */
[-C--:B-1----:R-:W-:Y:S02]  /*14700*/  @!P2 LEA.HI.X R9, R245, R2.reuse, R86, 0x1, P5 ;  /* 0x00000002f509a211 */ /* 0x082fe400028f0c56 */
[-C--:B------:R-:W-:Y:S02]  /*14710*/  @!P1 LEA.HI.X R7, R84, R2.reuse, R85, 0x1, P4 ;  /* 0x0000000254079211 */ /* 0x080fe400020f0c55 */
[----:B------:R-:W-:Y:S01]  /*14720*/  @!P0 LEA.HI.X R5, R82, R2, R83, 0x1, P3 ;  /* 0x0000000252058211 */ /* 0x000fe200018f0c53 */
[----:B------:R1:W-:Y:S04]  /*14730*/  @!P2 ST.E.128 [R8.64], R72 ;  /* 0x000000480800a985 */ /* 0x0003e8000c101d06 */
[----:B------:R1:W-:Y:S04]  /*14740*/  @!P1 ST.E.128 [R6.64], R68 ;  /* 0x0000004406009985 */ /* 0x0003e8000c101d06 */
[----:B------:R1:W-:Y:S01]  /*14750*/  @!P0 ST.E.128 [R4.64], R64 ;  /* 0x0000004004008985 */ /* 0x0003e2000c101d06 */
[----:B------:R-:W-:-:S13]  /*14760*/  ISETP.GE.AND P0, PT, R15, c[0x0][0x3c8], PT ;  /* 0x0000f2000f007a0c */ /* 0x000fda0003f06270 */
[----:B------:R-:W-:Y:S05]  /*14770*/  @P0 BRA `(.L_x_1509) ;  /* 0x00000db000000947 */ /* 0x000fea0003800000 */
[----:B-1----:R-:W-:-:S04]  /*14780*/  LEA R4, P0, R15, R0, 0x1 ;  /* 0x000000000f047211 */ /* 0x002fc800078008ff */
[----:B------:R-:W-:-:S05]  /*14790*/  LEA.HI.X R5, R15, R2, R80, 0x1, P0 ;  /* 0x000000020f057211 */ /* 0x000fca00000f0c50 */
[----:B------:R1:W-:Y:S01]  /*147a0*/  ST.E.128 [R4.64], R76 ;  /* 0x0000004c04007985 */ /* 0x0003e2000c101d06 */
[----:B------:R-:W-:Y:S05]  /*147b0*/  BRA `(.L_x_1509) ;  /* 0x00000d7000007947 */ /* 0x000fea0003800000 */
.L_x_1501:
[----:B------:R-:W2:Y:S04]  /*147c0*/  LDL R2, [R1+0x48] ;  /* 0x0000480001027983 */ /* 0x000ea80000100800 */
[----:B------:R-:W3:Y:S04]  /*147d0*/  LDL R0, [R1+0x44] ;  /* 0x0000440001007983 */ /* 0x000ee80000100800 */
[----:B------:R-:W4:Y:S04]  /*147e0*/  LDL R4, [R1+0x40] ;  /* 0x0000400001047983 */ /* 0x000f280000100800 */
[----:B------:R-:W1:Y:S01]  /*147f0*/  S2R R3, SR_TID.X ;  /* 0x0000000000037919 */ /* 0x000e620000002100 */
[----:B------:R-:W-:Y:S01]  /*14800*/  BSSY B0, `(.L_x_1510) ;  /* 0x0000026000007945 */ /* 0x000fe20003800000 */
[----:B-1----:R-:W-:Y:S01]  /*14810*/  ISETP.GE.AND P0, PT, R3, 0x80, PT ;  /* 0x000000800300780c */ /* 0x002fe20003f06270 */
        /* <DEDUP_REMOVED lines=36> */
.L_x_1511:
[----:B------:R-:W-:Y:S05]  /*14a60*/  BSYNC B0 ;  /* 0x0000000000007941 */ /* 0x000fea0003800000 */
.L_x_1510:
[----:B------:R-:W2:Y:S01]  /*14a70*/  LDL R2, [R1+0x10] ;  /* 0x0000100001027983 */ /* 0x000ea20000100800 */
[----:B-1----:R-:W-:Y:S01]  /*14a80*/  MOV R0, c[0x0][0x4e8] ;  /* 0x00013a0000007a02 */ /* 0x002fe20000000f00 */
[----:B------:R-:W-:-:S03]  /*14a90*/  IMAD R6, R10, c[0x0][0x3f0], RZ ;  /* 0x0000fc000a067a24 */ /* 0x000fc600078e02ff */
[----:B------:R-:W-:Y:S01]  /*14aa0*/  ISETP.NE.AND P0, PT, R0, 0x1, PT ;  /* 0x000000010000780c */ /* 0x000fe20003f05270 */
[----:B------:R-:W-:Y:S02]  /*14ab0*/  IMAD R0, R9, c[0x0][0x3e8], RZ ;  /* 0x0000fa0009007a24 */ /* 0x000fe400078e02ff */
[----:B------:R-:W-:Y:S02]  /*14ac0*/  IMAD R8, R11, c[0x0][0x3f4], R6 ;  /* 0x0000fd000b087a24 */ /* 0x000fe400078e0206 */
[----:B------:R-:W-:Y:S01]  /*14ad0*/  IMAD R5, R12, c[0x0][0x3ec], R0 ;  /* 0x0000fb000c057a24 */ /* 0x000fe200078e0200 */
[----:B--2---:R-:W-:Y:S01]  /*14ae0*/  IADD3 R4, R2, R13, RZ ;  /* 0x0000000d02047210 */ /* 0x004fe20007ffe0ff */
        /* <DEDUP_REMOVED lines=22> */
[----:B------:R1:W2:Y:S02]  /*14c50*/  SHFL.IDX PT, R4, R5, RZ, 0x181f ;  /* 0x00181fff05047589 */ /* 0x0002a400000e0000 */
.L_x_1550:
[----:B------:R-:W-:Y:S05]  /*14c60*/  BRA.DIV ~URZ, `(.L_x_1513) ;  /* 0x000037927f007947 */ /* 0x000fea000b800000 */
[----:B------:R3:W4:Y:S02]  /*14c70*/  SHFL.IDX PT, R0, R13, RZ, 0x181f ;  /* 0x00181fff0d007589 */ /* 0x00072400000e0000 */
.L_x_1551:
[----:B------:R-:W5:Y:S04]  /*14c80*/  LDL.LU R3, [R1+0x40] ;  /* 0x0000400001037983 */ /* 0x000f680000300800 */
[----:B------:R-:W1:Y:S01]  /*14c90*/  S2R R6, SR_TID.X ;  /* 0x0000000000067919 */ /* 0x000e620000002100 */
[----:B------:R-:W-:-:S04]  /*14ca0*/  IMAD.MOV.U32 R14, RZ, RZ, c[0x0][0x4e8] ;  /* 0x00013a00ff0e7624 */ /* 0x000fc800078e00ff */
[----:B------:R-:W-:Y:S01]  /*14cb0*/  IMAD R14, R14, c[0x0][0x388], RZ ;  /* 0x0000e2000e0e7a24 */ /* 0x000fe200078e02ff */
[----:B-1----:R-:W-:-:S04]  /*14cc0*/  SHF.R.S32.HI R2, RZ, 0x1f, R6 ;  /* 0x0000001fff027819 */ /* 0x002fc80000011406 */
[----:B------:R-:W-:-:S04]  /*14cd0*/  LEA.HI R2, R2, R6, RZ, 0x3 ;  /* 0x0000000602027211 */ /* 0x000fc800078f18ff */
[----:B------:R-:W-:Y:S01]  /*14ce0*/  SHF.R.S32.HI R2, RZ, 0x3, R2 ;  /* 0x00000003ff027819 */ /* 0x000fe20000011402 */
[----:B------:R-:W-:Y:S04]  /*14cf0*/  BSSY B0, `(.L_x_1514) ;  /* 0x000001e000007945 */ /* 0x000fe80003800000 */
[----:B-----5:R-:W-:-:S05]  /*14d00*/  IMAD.IADD R12, R2, 0x1, R3 ;  /* 0x00000001020c7824 */ /* 0x020fca00078e0203 */
[----:B------:R-:W-:-:S13]  /*14d10*/  ISETP.GE.AND P0, PT, R12, R14, PT ;  /* 0x0000000e0c00720c */ /* 0x000fda0003f06270 */
[----:B------:R-:W-:Y:S05]  /*14d20*/  @P0 BRA `(.L_x_1515) ;  /* 0x000001a000000947 */ /* 0x000fea0003800000 */
[C---:B------:R-:W-:Y:S02]  /*14d30*/  ISETP.GE.AND P3, PT, R245.reuse, c[0x0][0x3c8], PT ;  /* 0x0000f200f5007a0c */ /* 0x040fe40003f66270 */
[C---:B------:R-:W-:Y:S02]  /*14d40*/  IADD3 R2, R245.reuse, 0x40, RZ ;  /* 0x00000040f5027810 */ /* 0x040fe40007ffe0ff */
[C---:B------:R-:W-:Y:S02]  /*14d50*/  IADD3 R17, R245.reuse, 0x80, RZ ;  /* 0x00000080f5117810 */ /* 0x040fe40007ffe0ff */
[----:B------:R-:W-:Y:S02]  /*14d60*/  ISETP.GE.AND P2, PT, R2, c[0x0][0x3c8], PT ;  /* 0x0000f20002007a0c */ /* 0x000fe40003f46270 */
[----:B------:R-:W-:Y:S02]  /*14d70*/  IADD3 R15, R245, 0xc0, RZ ;  /* 0x000000c0f50f7810 */ /* 0x000fe40007ffe0ff */
[----:B------:R-:W-:-:S02]  /*14d80*/  ISETP.GE.AND P1, PT, R17, c[0x0][0x3c8], PT ;  /* 0x0000f20011007a0c */ /* 0x000fc40003f26270 */
[----:B------:R-:W-:Y:S02]  /*14d90*/  SHF.R.S32.HI R3, RZ, 0x1f, R245 ;  /* 0x0000001fff037819 */ /* 0x000fe400000114f5 */
[----:B----4-:R-:W-:Y:S02]  /*14da0*/  @!P3 LEA R10, P4, R245, R0, 0x1 ;  /* 0x00000000f50ab211 */ /* 0x010fe400078808ff */
[----:B------:R-:W-:Y:S02]  /*14db0*/  ISETP.GE.AND P0, PT, R15, c[0x0][0x3c8], PT ;  /* 0x0000f2000f007a0c */ /* 0x000fe40003f06270 */
[C---:B--2---:R-:W-:Y:S02]  /*14dc0*/  @!P3 LEA.HI.X R11, R245.reuse, R4, R3, 0x1, P4 ;  /* 0x00000004f50bb211 */ /* 0x044fe400020f0c03 */
[----:B------:R-:W-:Y:S02]  /*14dd0*/  IADD3 R3, R245, 0x40, RZ ;  /* 0x00000040f5037810 */ /* 0x000fe40007ffe0ff */
[----:B------:R-:W-:Y:S01]  /*14de0*/  @!P2 LEA R8, P6, R2, R0, 0x1 ;  /* 0x000000000208a211 */ /* 0x000fe200078c08ff */
[----:B------:R1:W-:Y:S01]  /*14df0*/  @!P3 ST.E.128 [R10.64], RZ ;  /* 0x000000ff0a00b985 */ /* 0x0003e2000c101d06 */
[----:B------:R-:W-:-:S02]  /*14e00*/  SHF.R.S32.HI R3, RZ, 0x1f, R3 ;  /* 0x0000001fff037819 */ /* 0x000fc40000011403 */
[C---:B------:R-:W-:Y:S02]  /*14e10*/  IADD3 R18, R245.reuse, 0x80, RZ ;  /* 0x00000080f5127810 */ /* 0x040fe40007ffe0ff */
[----:B------:R-:W-:Y:S02]  /*14e20*/  IADD3 R16, R245, 0xc0, RZ ;  /* 0x000000c0f5107810 */ /* 0x000fe40007ffe0ff */
[----:B------:R-:W-:Y:S02]  /*14e30*/  @!P1 LEA R6, P5, R17, R0, 0x1 ;  /* 0x0000000011069211 */ /* 0x000fe400078a08ff */
[----:B------:R-:W-:Y:S02]  /*14e40*/  SHF.R.S32.HI R18, RZ, 0x1f, R18 ;  /* 0x0000001fff127819 */ /* 0x000fe40000011412 */
[----:B------:R-:W-:Y:S02]  /*14e50*/  @!P2 LEA.HI.X R9, R2, R4, R3, 0x1, P6 ;  /* 0x000000040209a211 */ /* 0x000fe400030f0c03 */
[----:B------:R-:W-:-:S02]  /*14e60*/  SHF.R.S32.HI R16, RZ, 0x1f, R16 ;  /* 0x0000001fff107819 */ /* 0x000fc40000011410 */
[----:B------:R-:W-:Y:S01]  /*14e70*/  @!P0 LEA R2, P4, R15, R0, 0x1 ;  /* 0x000000000f028211 */ /* 0x000fe200078808ff */
[----:B------:R1:W-:Y:S01]  /*14e80*/  @!P2 ST.E.128 [R8.64], RZ ;  /* 0x000000ff0800a985 */ /* 0x0003e2000c101d06 */
[-C--:B------:R-:W-:Y:S02]  /*14e90*/  @!P1 LEA.HI.X R7, R17, R4.reuse, R18, 0x1, P5 ;  /* 0x0000000411079211 */ /* 0x080fe400028f0c12 */
[----:B------:R-:W-:-:S03]  /*14ea0*/  @!P0 LEA.HI.X R3, R15, R4, R16, 0x1, P4 ;  /* 0x000000040f038211 */ /* 0x000fc600020f0c10 */
[----:B------:R1:W-:Y:S04]  /*14eb0*/  @!P1 ST.E.128 [R6.64], RZ ;  /* 0x000000ff06009985 */ /* 0x0003e8000c101d06 */
[----:B------:R1:W-:Y:S02]  /*14ec0*/  @!P0 ST.E.128 [R2.64], RZ ;  /* 0x000000ff02008985 */ /* 0x0003e4000c101d06 */
.L_x_1515:
[----:B------:R-:W-:Y:S05]  /*14ed0*/  BSYNC B0 ;  /* 0x0000000000007941 */ /* 0x000fea0003800000 */
.L_x_1514:
[----:B------:R-:W-:Y:S05]  /*14ee0*/  BRA.DIV ~URZ, `(.L_x_1516) ;  /* 0x000035827f007947 */ /* 0x000fea000b800000 */
[----:B--2---:R2:W1:Y:S04]  /*14ef0*/  SHFL.IDX PT, R4, R5, 0x1, 0x181f ;  /* 0x00381f0005047f89 */ /* 0x00446800000e0000 */
[----:B----4-:R2:W4:Y:S02]  /*14f00*/  SHFL.IDX PT, R0, R13, 0x1, 0x181f ;  /* 0x00381f000d007f89 */ /* 0x01052400000e0000 */
.L_x_1552:
[----:B-1----:R-:W-:Y:S01]  /*14f10*/  IADD3 R2, R12, 0x20, RZ ;  /* 0x000000200c027810 */ /* 0x002fe20007ffe0ff */
[----:B------:R-:W-:Y:S03]  /*14f20*/  BSSY B0, `(.L_x_1517) ;  /* 0x000001d000007945 */ /* 0x000fe60003800000 */
[----:B------:R-:W-:-:S13]  /*14f30*/  ISETP.GE.AND P0, PT, R2, R14, PT ;  /* 0x0000000e0200720c */ /* 0x000fda0003f06270 */
[----:B------:R-:W-:Y:S05]  /*14f40*/  @P0 BRA `(.L_x_1518) ;  /* 0x000001a000000947 */ /* 0x000fea0003800000 */
[C---:B------:R-:W-:Y:S02]  /*14f50*/  IADD3 R3, R245.reuse, 0x40, RZ ;  /* 0x00000040f5037810 */ /* 0x040fe40007ffe0ff */
[C---:B------:R-:W-:Y:S02]  /*14f60*/  ISETP.GE.AND P3, PT, R245.reuse, c[0x0][0x3c8], PT ;  /* 0x0000f200f5007a0c */ /* 0x040fe40003f66270 */
[C---:B------:R-:W-:Y:S02]  /*14f70*/  IADD3 R17, R245.reuse, 0x80, RZ ;  /* 0x00000080f5117810 */ /* 0x040fe40007ffe0ff */
[----:B------:R-:W-:Y:S02]  /*14f80*/  IADD3 R15, R245, 0xc0, RZ ;  /* 0x000000c0f50f7810 */ /* 0x000fe40007ffe0ff */
[----:B------:R-:W-:Y:S02]  /*14f90*/  ISETP.GE.AND P2, PT, R3, c[0x0][0x3c8], PT ;  /* 0x0000f20003007a0c */ /* 0x000fe40003f46270 */
[----:B------:R-:W-:-:S02]  /*14fa0*/  ISETP.GE.AND P1, PT, R17, c[0x0][0x3c8], PT ;  /* 0x0000f20011007a0c */ /* 0x000fc40003f26270 */
[----:B------:R-:W-:Y:S02]  /*14fb0*/  ISETP.GE.AND P0, PT, R15, c[0x0][0x3c8], PT ;  /* 0x0000f2000f007a0c */ /* 0x000fe40003f06270 */
[----:B------:R-:W-:Y:S02]  /*14fc0*/  SHF.R.S32.HI R6, RZ, 0x1f, R245 ;  /* 0x0000001fff067819 */ /* 0x000fe400000114f5 */
[C---:B----4-:R-:W-:Y:S02]  /*14fd0*/  @!P3 LEA R10, P4, R245.reuse, R0, 0x1 ;  /* 0x00000000f50ab211 */ /* 0x050fe400078808ff */
[C---:B------:R-:W-:Y:S02]  /*14fe0*/  IADD3 R19, R245.reuse, 0x40, RZ ;  /* 0x00000040f5137810 */ /* 0x040fe40007ffe0ff */
[C---:B------:R-:W-:Y:S02]  /*14ff0*/  IADD3 R18, R245.reuse, 0x80, RZ ;  /* 0x00000080f5127810 */ /* 0x040fe40007ffe0ff */
[----:B------:R-:W-:-:S02]  /*15000*/  IADD3 R16, R245, 0xc0, RZ ;  /* 0x000000c0f5107810 */ /* 0x000fc40007ffe0ff */
[----:B------:R-:W-:Y:S02]  /*15010*/  @!P2 LEA R8, P6, R3, R0, 0x1 ;  /* 0x000000000308a211 */ /* 0x000fe400078c08ff */
[----:B------:R-:W-:Y:S02]  /*15020*/  @!P3 LEA.HI.X R11, R245, R4, R6, 0x1, P4 ;  /* 0x00000004f50bb211 */ /* 0x000fe400020f0c06 */
[----:B------:R-:W-:Y:S02]  /*15030*/  SHF.R.S32.HI R19, RZ, 0x1f, R19 ;  /* 0x0000001fff137819 */ /* 0x000fe40000011413 */
[----:B------:R-:W-:Y:S01]  /*15040*/  @!P1 LEA R6, P5, R17, R0, 0x1 ;  /* 0x0000000011069211 */ /* 0x000fe200078a08ff */
[----:B------:R1:W-:Y:S01]  /*15050*/  @!P3 ST.E.128 [R10.64], RZ ;  /* 0x000000ff0a00b985 */ /* 0x0003e2000c101d06 */
[----:B------:R-:W-:Y:S02]  /*15060*/  SHF.R.S32.HI R18, RZ, 0x1f, R18 ;  /* 0x0000001fff127819 */ /* 0x000fe40000011412 */
[----:B------:R-:W-:-:S02]  /*15070*/  SHF.R.S32.HI R16, RZ, 0x1f, R16 ;  /* 0x0000001fff107819 */ /* 0x000fc40000011410 */
[----:B------:R-:W-:Y:S02]  /*15080*/  @!P0 LEA R2, P4, R15, R0, 0x1 ;  /* 0x000000000f028211 */ /* 0x000fe400078808ff */
[-C--:B------:R-:W-:Y:S02]  /*15090*/  @!P2 LEA.HI.X R9, R3, R4.reuse, R19, 0x1, P6 ;  /* 0x000000040309a211 */ /* 0x080fe400030f0c13 */
[-C--:B------:R-:W-:Y:S02]  /*150a0*/  @!P1 LEA.HI.X R7, R17, R4.reuse, R18, 0x1, P5 ;  /* 0x0000000411079211 */ /* 0x080fe400028f0c12 */
[----:B------:R-:W-:Y:S01]  /*150b0*/  @!P0 LEA.HI.X R3, R15, R4, R16, 0x1, P4 ;  /* 0x000000040f038211 */ /* 0x000fe200020f0c10 */
[----:B------:R1:W-:Y:S04]  /*150c0*/  @!P2 ST.E.128 [R8.64], RZ ;  /* 0x000000ff0800a985 */ /* 0x0003e8000c101d06 */
[----:B------:R1:W-:Y:S04]  /*150d0*/  @!P1 ST.E.128 [R6.64], RZ ;  /* 0x000000ff06009985 */ /* 0x0003e8000c101d06 */
[----:B------:R1:W-:Y:S02]  /*150e0*/  @!P0 ST.E.128 [R2.64], RZ ;  /* 0x000000ff02008985 */ /* 0x0003e4000c101d06 */
.L_x_1518:
[----:B------:R-:W-:Y:S05]  /*150f0*/  BSYNC B0 ;  /* 0x0000000000007941 */ /* 0x000fea0003800000 */
.L_x_1517:
[----:B------:R-:W-:Y:S05]  /*15100*/  BRA.DIV ~URZ, `(.L_x_1519) ;  /* 0x000034527f007947 */ /* 0x000fea000b800000 */
[----:B------:R1:W2:Y:S02]  /*15110*/  SHFL.IDX PT, R4, R5, 0x2, 0x181f ;  /* 0x00581f0005047f89 */ /* 0x0002a400000e0000 */
.L_x_1553:
[----:B------:R-:W-:Y:S05]  /*15120*/  BRA.DIV ~URZ, `(.L_x_1520) ;  /* 0x000034b27f007947 */ /* 0x000fea000b800000 */
[----:B----4-:R4:W1:Y:S02]  /*15130*/  SHFL.IDX PT, R0, R13, 0x2, 0x181f ;  /* 0x00581f000d007f89 */ /* 0x01086400000e0000 */
.L_x_1554:
        /* <DEDUP_REMOVED lines=12> */
[C---:B------:R-:W-:Y:S02]  /*15200*/  @!P3 LEA R10, P4, R245.reuse, R0, 0x1 ;  /* 0x00000000f50ab211 */ /* 0x040fe400078808ff */
[C---:B------:R-:W-:Y:S02]  /*15210*/  IADD3 R19, R245.reuse, 0x40, RZ ;  /* 0x00000040f5137810 */ /* 0x040fe40007ffe0ff */
[C---:B------:R-:W-:Y:S02]  /*15220*/  IADD3 R18, R245.reuse, 0x80, RZ ;  /* 0x00000080f5127810 */ /* 0x040fe40007ffe0ff */
[----:B------:R-:W-:-:S02]  /*15230*/  IADD3 R16, R245, 0xc0, RZ ;  /* 0x000000c0f5107810 */ /* 0x000fc40007ffe0ff */
[----:B------:R-:W-:Y:S02]  /*15240*/  @!P2 LEA R8, P6, R3, R0, 0x1 ;  /* 0x000000000308a211 */ /* 0x000fe400078c08ff */
[----:B--2---:R-:W-:Y:S02]  /*15250*/  @!P3 LEA.HI.X R11, R245, R4, R6, 0x1, P4 ;  /* 0x00000004f50bb211 */ /* 0x004fe400020f0c06 */
        /* <DEDUP_REMOVED lines=12> */
.L_x_1522:
[----:B------:R-:W-:Y:S05]  /*15320*/  BSYNC B0 ;  /* 0x0000000000007941 */ /* 0x000fea0003800000 */
.L_x_1521:
[----:B------:R-:W-:Y:S05]  /*15330*/  BRA.DIV ~URZ, `(.L_x_1523) ;  /* 0x000033227f007947 */ /* 0x000fea000b800000 */
[----:B--2---:R2:W1:Y:S04]  /*15340*/  SHFL.IDX PT, R4, R5, 0x3, 0x181f ;  /* 0x00781f0005047f89 */ /* 0x00446800000e0000 */
[----:B------:R2:W3:Y:S02]  /*15350*/  SHFL.IDX PT, R0, R13, 0x3, 0x181f ;  /* 0x00781f000d007f89 */ /* 0x0004e400000e0000 */
.L_x_1555:
[----:B-1----:R-:W-:-:S04]  /*15360*/  IADD3 R2, R12, 0x60, RZ ;  /* 0x000000600c027810 */ /* 0x002fc80007ffe0ff */
[----:B------:R-:W-:-:S13]  /*15370*/  ISETP.GE.AND P0, PT, R2, R14, PT ;  /* 0x0000000e0200720c */ /* 0x000fda0003f06270 */
[----:B------:R-:W-:Y:S05]  /*15380*/  @P0 BRA `(.L_x_1509) ;  /* 0x000001a000000947 */ /* 0x000fea0003800000 */
[C---:B------:R-:W-:Y:S02]  /*15390*/  IADD3 R3, R245.reuse, 0x40, RZ ;  /* 0x00000040f5037810 */ /* 0x040fe40007ffe0ff */
[C---:B------:R-:W-:Y:S02]  /*153a0*/  ISETP.GE.AND P3, PT, R245.reuse, c[0x0][0x3c8], PT ;  /* 0x0000f200f5007a0c */ /* 0x040fe40003f66270 */
[C---:B------:R-:W-:Y:S02]  /*153b0*/  IADD3 R15, R245.reuse, 0x80, RZ ;  /* 0x00000080f50f7810 */ /* 0x040fe40007ffe0ff */
[----:B--2---:R-:W-:Y:S02]  /*153c0*/  IADD3 R5, R245, 0xc0, RZ ;  /* 0x000000c0f5057810 */ /* 0x004fe40007ffe0ff */
[----:B------:R-:W-:Y:S02]  /*153d0*/  ISETP.GE.AND P2, PT, R3, c[0x0][0x3c8], PT ;  /* 0x0000f20003007a0c */ /* 0x000fe40003f46270 */
[----:B------:R-:W-:-:S02]  /*153e0*/  ISETP.GE.AND P1, PT, R15, c[0x0][0x3c8], PT ;  /* 0x0000f2000f007a0c */ /* 0x000fc40003f26270 */
[----:B------:R-:W-:Y:S02]  /*153f0*/  ISETP.GE.AND P0, PT, R5, c[0x0][0x3c8], PT ;  /* 0x0000f20005007a0c */ /* 0x000fe40003f06270 */
[----:B------:R-:W-:Y:S02]  /*15400*/  SHF.R.S32.HI R6, RZ, 0x1f, R245 ;  /* 0x0000001fff067819 */ /* 0x000fe400000114f5 */
[C---:B---3--:R-:W-:Y:S02]  /*15410*/  @!P3 LEA R10, P4, R245.reuse, R0, 0x1 ;  /* 0x00000000f50ab211 */ /* 0x048fe400078808ff */
[C---:B------:R-:W-:Y:S02]  /*15420*/  IADD3 R17, R245.reuse, 0x40, RZ ;  /* 0x00000040f5117810 */ /* 0x040fe40007ffe0ff */
[C---:B------:R-:W-:Y:S02]  /*15430*/  IADD3 R16, R245.reuse, 0x80, RZ ;  /* 0x00000080f5107810 */ /* 0x040fe40007ffe0ff */
[----:B----4-:R-:W-:-:S02]  /*15440*/  IADD3 R13, R245, 0xc0, RZ ;  /* 0x000000c0f50d7810 */ /* 0x010fc40007ffe0ff */
        /* <DEDUP_REMOVED lines=14> */
.L_x_1509:
[----:B------:R-:W-:Y:S05]  /*15530*/  BSYNC B1 ;  /* 0x0000000000017941 */ /* 0x000fea0003800000 */
.L_x_1500:
[----:B---3--:R-:W3:Y:S02]  /*15540*/  LDL R0, [R1+0x78] ;  /* 0x0000780001007983 */ /* 0x008ee40000100800 */
        /* <DEDUP_REMOVED lines=8> */
[----:B---3--:R3:W2:Y:S02]  /*155d0*/  SHFL.IDX PT, R0, R81, RZ, 0x1f ;  /* 0x00001fff51007589 */ /* 0x0086a400000e0000 */
.L_x_1556:
[----:B-1----:R-:W1:Y:S01]  /*155e0*/  S2R R2, SR_TID.X ;  /* 0x0000000000027919 */ /* 0x002e620000002100 */
[----:B------:R-:W-:Y:S03]  /*155f0*/  WARPSYNC 0xffffffff ;  /* 0xffffffff00007948 */ /* 0x000fe60003800000 */
[----:B------:R-:W-:Y:S06]  /*15600*/  BAR.SYNC.DEFER_BLOCKING 0x4, 0x100 ;  /* 0x0104000000007b1d */ /* 0x000fec0000010000 */
[----:B--2---:R2:W-:Y:S01]  /*15610*/  STL [R1+0x54], R0 ;  /* 0x0000540001007387 */ /* 0x0045e20000100800 */
[----:B-1----:R-:W-:-:S13]  /*15620*/  LOP3.LUT P0, RZ, R2, 0xff, RZ, 0xc0, !PT ;  /* 0x000000ff02ff7812 */ /* 0x002fda000780c0ff */
[----:B------:R2:W-:Y:S04]  /*15630*/  @!P0 STS [0x28100], R81 ;  /* 0x02810051ff008388 */ /* 0x0005e80000000800 */
[----:B------:R-:W-:Y:S06]  /*15640*/  BAR.ARV 0x5, 0x100 ;  /* 0x0144000000007b1d */ /* 0x000fec0000002000 */
.L_x_1524:
[----:B--23--:R-:W2:Y:S02]  /*15650*/  LDL R0, [R1+0x54] ;  /* 0x0000540001007983 */ /* 0x00cea40000100800 */
[----:B--2---:R-:W-:-:S13]  /*15660*/  ISETP.GE.AND P0, PT, R0, c[0x0][0x538], PT ;  /* 0x00014e0000007a0c */ /* 0x004fda0003f06270 */
[----:B-1--4-:R-:W-:Y:S01]  /*15670*/  @P0 CALL.REL.NOINC `(.L_x_1526) ;  /* 0x0000001000000944 */ /* 0x012fe20003c00000 */
[----:B------:R-:W-:Y:S05]  /*15680*/  BRA `(.L_x_1527) ;  /* 0xfffeb22000007947 */ /* 0x000fea000383ffff */
.L_x_1526:
[----:B------:R-:W-:Y:S05]  /*15690*/  EXIT ;  /* 0x000000000000794d */ /* 0x000fea0003800000 */
.L_x_1458:
[----:B------:R1:W-:Y:S01]  /*156a0*/  STL [R1], RZ ;  /* 0x000000ff01007387 */ /* 0x0003e20000100800 */
[----:B------:R-:W-:Y:S01]  /*156b0*/  IMAD.MOV.U32 R44, RZ, RZ, R5 ;  /* 0x000000ffff2c7224 */ /* 0x000fe200078e0005 */
[----:B------:R-:W-:Y:S02]  /*156c0*/  MOV R3, 0x181f ;  /* 0x0000181f00037802 */ /* 0x000fe40000000f00 */
[----:B------:R-:W-:Y:S02]  /*156d0*/  MOV R2, 0x156f0 ;  /* 0x000156f000027802 */ /* 0x000fe40000000f00 */
[----:B-1---5:R-:W-:Y:S05]  /*156e0*/  CALL.REL.NOINC `($__internal_8_$__cuda_sm70_shflsync_idx_p) ;  /* 0x0000313000007944 */ /* 0x022fea0003c00000 */
[----:B-----5:R-:W-:Y:S01]  /*156f0*/  MOV R4, R44 ;  /* 0x0000002c00047202 */ /* 0x020fe20000000f00 */
[----:B-1----:R-:W-:Y:S05]  /*15700*/  BRA `(.L_x_1528) ;  /* 0xfffebe5000007947 */ /* 0x002fea000383ffff */
.L_x_1459:
[----:B------:R3:W-:Y:S01]  /*15710*/  STL [R1], RZ ;  /* 0x000000ff01007387 */ /* 0x0007e20000100800 */
[----:B------:R-:W-:Y:S01]  /*15720*/  IMAD.MOV.U32 R44, RZ, RZ, R13 ;  /* 0x000000ffff2c7224 */ /* 0x000fe200078e000d */
[----:B------:R-:W-:Y:S02]  /*15730*/  MOV R3, 0x181f ;  /* 0x0000181f00037802 */ /* 0x000fe40000000f00 */
[----:B------:R-:W-:Y:S02]  /*15740*/  MOV R2, 0x15760 ;  /* 0x0001576000027802 */ /* 0x000fe40000000f00 */
[----:B-123-5:R-:W-:Y:S05]  /*15750*/  CALL.REL.NOINC `($__internal_8_$__cuda_sm70_shflsync_idx_p) ;  /* 0x000030c000007944 */ /* 0x02efea0003c00000 */
[----:B-----5:R-:W-:Y:S01]  /*15760*/  MOV R0, R44 ;  /* 0x0000002c00007202 */ /* 0x020fe20000000f00 */
[----:B-1----:R-:W-:Y:S05]  /*15770*/  BRA `(.L_x_1529) ;  /* 0xfffebe0000007947 */ /* 0x002fea000383ffff */
.L_x_1462:
[----:B----4-:R-:W-:Y:S01]  /*15780*/  MOV R0, 0x1 ;  /* 0x0000000100007802 */ /* 0x010fe20000000f00 */
[----:B------:R-:W-:Y:S01]  /*15790*/  IMAD.MOV.U32 R44, RZ, RZ, R5 ;  /* 0x000000ffff2c7224 */ /* 0x000fe200078e0005 */
[----:B-1----:R-:W-:Y:S01]  /*157a0*/  MOV R2, 0x157e0 ;  /* 0x000157e000027802 */ /* 0x002fe20000000f00 */
[----:B------:R-:W-:-:S02]  /*157b0*/  IMAD.MOV.U32 R3, RZ, RZ, 0x181f ;  /* 0x0000181fff037424 */ /* 0x000fc400078e00ff */
[----:B------:R1:W-:Y:S04]  /*157c0*/  STL [R1], R0 ;  /* 0x0000000001007387 */ /* 0x0003e80000100800 */
[----:B-12--5:R-:W-:Y:S05]  /*157d0*/  CALL.REL.NOINC `($__internal_8_$__cuda_sm70_shflsync_idx_p) ;  /* 0x0000304000007944 */ /* 0x026fea0003c00000 */
[----:B-----5:R-:W-:Y:S01]  /*157e0*/  MOV R0, 0x1 ;  /* 0x0000000100007802 */ /* 0x020fe20000000f00 */
[----:B------:R-:W-:Y:S01]  /*157f0*/  IMAD.MOV.U32 R4, RZ, RZ, R44 ;  /* 0x000000ffff047224 */ /* 0x000fe200078e002c */
[----:B------:R-:W-:Y:S01]  /*15800*/  MOV R3, 0x181f ;  /* 0x0000181f00037802 */ /* 0x000fe20000000f00 */
[----:B------:R-:W-:Y:S01]  /*15810*/  IMAD.MOV.U32 R44, RZ, RZ, R13 ;  /* 0x000000ffff2c7224 */ /* 0x000fe200078e000d */
[----:B------:R-:W-:Y:S01]  /*15820*/  MOV R2, 0x15850 ;  /* 0x0001585000027802 */ /* 0x000fe20000000f00 */
[----:B------:R2:W-:Y:S04]  /*15830*/  STL [R1], R0 ;  /* 0x0000000001007387 */ /* 0x0005e80000100800 */
[----:B-12---:R-:W-:Y:S05]  /*15840*/  CALL.REL.NOINC `($__internal_8_$__cuda_sm70_shflsync_idx_p) ;  /* 0x00002fd000007944 */ /* 0x006fea0003c00000 */
[----:B-----5:R-:W-:Y:S01]  /*15850*/  MOV R0, R44 ;  /* 0x0000002c00007202 */ /* 0x020fe20000000f00 */
[----:B-1----:R-:W-:Y:S05]  /*15860*/  BRA `(.L_x_1530) ;  /* 0xfffebf9000007947 */ /* 0x002fea000383ffff */
.L_x_1465:
[----:B----4-:R-:W-:Y:S01]  /*15870*/  MOV R0, 0x2 ;  /* 0x0000000200007802 */ /* 0x010fe20000000f00 */
[----:B------:R-:W-:Y:S01]  /*15880*/  IMAD.MOV.U32 R44, RZ, RZ, R5 ;  /* 0x000000ffff2c7224 */ /* 0x000fe200078e0005 */
[----:B-1----:R-:W-:Y:S01]  /*15890*/  MOV R2, 0x158d0 ;  /* 0x000158d000027802 */ /* 0x002fe20000000f00 */
[----:B------:R-:W-:Y:S02]  /*158a0*/  IMAD.MOV.U32 R3, RZ, RZ, 0x181f ;  /* 0x0000181fff037424 */ /* 0x000fe400078e00ff */
[----:B------:R1:W-:Y:S04]  /*158b0*/  STL [R1], R0 ;  /* 0x0000000001007387 */ /* 0x0003e80000100800 */
[----:B-123-5:R-:W-:Y:S05]  /*158c0*/  CALL.REL.NOINC `($__internal_8_$__cuda_sm70_shflsync_idx_p) ;  /* 0x00002f5000007944 */ /* 0x02efea0003c00000 */
[----:B-----5:R-:W-:Y:S01]  /*158d0*/  MOV R4, R44 ;  /* 0x0000002c00047202 */ /* 0x020fe20000000f00 */
[----:B-1----:R-:W-:Y:S05]  /*158e0*/  BRA `(.L_x_1531) ;  /* 0xfffec11000007947 */ /* 0x002fea000383ffff */
.L_x_1466:
[----:B----4-:R-:W-:Y:S01]  /*158f0*/  MOV R0, 0x2 ;  /* 0x0000000200007802 */ /* 0x010fe20000000f00 */
[----:B------:R-:W-:Y:S01]  /*15900*/  IMAD.MOV.U32 R44, RZ, RZ, R13 ;  /* 0x000000ffff2c7224 */ /* 0x000fe200078e000d */
[----:B-1----:R-:W-:Y:S01]  /*15910*/  MOV R2, 0x15950 ;  /* 0x0001595000027802 */ /* 0x002fe20000000f00 */
[----:B------:R-:W-:-:S02]  /*15920*/  IMAD.MOV.U32 R3, RZ, RZ, 0x181f ;  /* 0x0000181fff037424 */ /* 0x000fc400078e00ff */
[----:B------:R1:W-:Y:S04]  /*15930*/  STL [R1], R0 ;  /* 0x0000000001007387 */ /* 0x0003e80000100800 */
[----:B-123-5:R-:W-:Y:S05]  /*15940*/  CALL.REL.NOINC `($__internal_8_$__cuda_sm70_shflsync_idx_p) ;  /* 0x00002ed000007944 */ /* 0x02efea0003c00000 */
[----:B-----5:R-:W-:Y:S01]  /*15950*/  MOV R0, R44 ;  /* 0x0000002c00007202 */ /* 0x020fe20000000f00 */
[----:B-1----:R-:W-:Y:S05]  /*15960*/  BRA `(.L_x_1532) ;  /* 0xfffec0b000007947 */ /* 0x002fea000383ffff */
.L_x_1469:
[----:B--2---:R-:W-:Y:S01]  /*15970*/  MOV R0, 0x3 ;  /* 0x0000000300007802 */ /* 0x004fe20000000f00 */
[----:B------:R-:W-:Y:S01]  /*15980*/  IMAD.MOV.U32 R44, RZ, RZ, R5 ;  /* 0x000000ffff2c7224 */ /* 0x000fe200078e0005 */
[----:B-1----:R-:W-:Y:S01]  /*15990*/  MOV R2, 0x159d0 ;  /* 0x000159d000027802 */ /* 0x002fe20000000f00 */
[----:B------:R-:W-:Y:S02]  /*159a0*/  IMAD.MOV.U32 R3, RZ, RZ, 0x181f ;  /* 0x0000181fff037424 */ /* 0x000fe400078e00ff */
[----:B------:R1:W-:Y:S04]  /*159b0*/  STL [R1], R0 ;  /* 0x0000000001007387 */ /* 0x0003e80000100800 */
[----:B-1-345:R-:W-:Y:S05]  /*159c0*/  CALL.REL.NOINC `($__internal_8_$__cuda_sm70_shflsync_idx_p) ;  /* 0x00002e5000007944 */ /* 0x03afea0003c00000 */
        /* <DEDUP_REMOVED lines=9> */
.L_x_1472:
[----:B------:R1:W-:Y:S01]  /*15a60*/  STL [R1], RZ ;  /* 0x000000ff01007387 */ /* 0x0003e20000100800 */
[----:B------:R-:W-:Y:S01]  /*15a70*/  IMAD.MOV.U32 R44, RZ, RZ, R22 ;  /* 0x000000ffff2c7224 */ /* 0x000fe200078e0016 */
[----:B------:R-:W-:-:S02]  /*15a80*/  MOV R3, 0x181f ;  /* 0x0000181f00037802 */ /* 0x000fc40000000f00 */
[----:B------:R-:W-:Y:S02]  /*15a90*/  MOV R2, 0x15ab0 ;  /* 0x00015ab000027802 */ /* 0x000fe40000000f00 */
[----:B-1----:R-:W-:Y:S05]  /*15aa0*/  CALL.REL.NOINC `($__internal_8_$__cuda_sm70_shflsync_idx_p) ;  /* 0x00002d7000007944 */ /* 0x002fea0003c00000 */
[----:B-----5:R-:W-:Y:S01]  /*15ab0*/  MOV R4, R44 ;  /* 0x0000002c00047202 */ /* 0x020fe20000000f00 */
[----:B-1----:R-:W-:Y:S05]  /*15ac0*/  BRA `(.L_x_1534) ;  /* 0xfffeec4000007947 */ /* 0x002fea000383ffff */
.L_x_1473:
[----:B------:R3:W-:Y:S01]  /*15ad0*/  STL [R1], RZ ;  /* 0x000000ff01007387 */ /* 0x0007e20000100800 */
[----:B------:R-:W-:Y:S01]  /*15ae0*/  IMAD.MOV.U32 R44, RZ, RZ, R23 ;  /* 0x000000ffff2c7224 */ /* 0x000fe200078e0017 */
[----:B------:R-:W-:Y:S02]  /*15af0*/  MOV R3, 0x181f ;  /* 0x0000181f00037802 */ /* 0x000fe40000000f00 */
[----:B------:R-:W-:Y:S02]  /*15b00*/  MOV R2, 0x15b20 ;  /* 0x00015b2000027802 */ /* 0x000fe40000000f00 */
[----:B-123--:R-:W-:Y:S05]  /*15b10*/  CALL.REL.NOINC `($__internal_8_$__cuda_sm70_shflsync_idx_p) ;  /* 0x00002d0000007944 */ /* 0x00efea0003c00000 */
[C---:B-----5:R-:W-:Y:S02]  /*15b20*/  IADD3 R0, R245.reuse, 0x40, RZ ;  /* 0x00000040f5007810 */ /* 0x060fe40007ffe0ff */
[----:B------:R-:W-:Y:S02]  /*15b30*/  IADD3 R8, P0, R44, R156, RZ ;  /* 0x0000009c2c087210 */ /* 0x000fe40007f1e0ff */
[----:B------:R-:W-:Y:S02]  /*15b40*/  ISETP.GE.AND P2, PT, R0, c[0x0][0x1d4], PT ;  /* 0x0000750000007a0c */ /* 0x000fe40003f46270 */
[----:B------:R-:W-:Y:S01]  /*15b50*/  IADD3 R0, R245, 0xc0, RZ ;  /* 0x000000c0f5007810 */ /* 0x000fe20007ffe0ff */
[----:B------:R-:W-:Y:S01]  /*15b60*/  IMAD.X R9, R4, 0x1, R133, P0 ;  /* 0x0000000104097824 */ /* 0x000fe200000e0685 */
[----:B------:R-:W-:-:S02]  /*15b70*/  IADD3 R10, P1, R44, R155, RZ ;  /* 0x0000009b2c0a7210 */ /* 0x000fc40007f3e0ff */
[----:B------:R-:W-:Y:S01]  /*15b80*/  ISETP.GE.AND P0, PT, R0, c[0x0][0x1d4], PT ;  /* 0x0000750000007a0c */ /* 0x000fe20003f06270 */
[----:B------:R-:W-:Y:S01]  /*15b90*/  IMAD.MOV.U32 R0, RZ, RZ, 0x1 ;  /* 0x00000001ff007424 */ /* 0x000fe200078e00ff */
[C---:B------:R-:W-:Y:S01]  /*15ba0*/  IADD3 R5, R245.reuse, 0x80, RZ ;  /* 0x00000080f5057810 */ /* 0x040fe20007ffe0ff */
[----:B------:R-:W-:Y:S01]  /*15bb0*/  IMAD.X R11, R4, 0x1, R132, P1 ;  /* 0x00000001040b7824 */ /* 0x000fe200008e0684 */
[----:B------:R-:W-:Y:S02]  /*15bc0*/  ISETP.GE.AND P3, PT, R245, c[0x0][0x1d4], PT ;  /* 0x00007500f5007a0c */ /* 0x000fe40003f66270 */
[----:B------:R2:W-:Y:S01]  /*15bd0*/  STL [R1], R0 ;  /* 0x0000000001007387 */ /* 0x0005e20000100800 */
[----:B------:R-:W-:Y:S02]  /*15be0*/  ISETP.GE.AND P1, PT, R5, c[0x0][0x1d4], PT ;  /* 0x0000750005007a0c */ /* 0x000fe40003f26270 */
[C---:B------:R-:W-:Y:S02]  /*15bf0*/  IADD3 R6, P5, R44.reuse, R157, RZ ;  /* 0x0000009d2c067210 */ /* 0x040fe40007fbe0ff */
[----:B------:R-:W-:Y:S01]  /*15c00*/  IADD3 R2, P4, R44, R158, RZ ;  /* 0x0000009e2c027210 */ /* 0x000fe20007f9e0ff */
[----:B------:R-:W-:Y:S01]  /*15c10*/  IMAD.MOV.U32 R44, RZ, RZ, R22 ;  /* 0x000000ffff2c7224 */ /* 0x000fe200078e0016 */
[----:B------:R-:W-:Y:S01]  /*15c20*/  SEL R5, RZ, 0x10, P3 ;  /* 0x00000010ff057807 */ /* 0x000fe20001800000 */
[C---:B------:R-:W-:Y:S01]  /*15c30*/  IMAD.X R7, R4.reuse, 0x1, R134, P5 ;  /* 0x0000000104077824 */ /* 0x040fe200028e0686 */
[----:B------:R-:W-:Y:S01]  /*15c40*/  SEL R14, RZ, 0x10, P2 ;  /* 0x00000010ff0e7807 */ /* 0x000fe20001000000 */
[----:B------:R-:W-:Y:S01]  /*15c50*/  IMAD.X R3, R4, 0x1, R152, P4 ;  /* 0x0000000104037824 */ /* 0x000fe200020e0698 */
[----:B------:R-:W-:Y:S01]  /*15c60*/  @!PT LDS RZ, [RZ] ;  /* 0x00000000fffff984 */ /* 0x000fe20000000800 */
[----:B------:R-:W-:Y:S01]  /*15c70*/  @!PT LDS RZ, [RZ] ;  /* 0x00000000fffff984 */ /* 0x000fe20000000800 */
[----:B------:R-:W-:Y:S01]  /*15c80*/  @!PT LDS RZ, [RZ] ;  /* 0x00000000fffff984 */ /* 0x000fe20000000800 */
[----:B------:R2:W-:Y:S01]  /*15c90*/  LDGSTS.E.BYPASS.LTC128B.128 [R243+0xc100], [R10.64], !P3 ;  /* 0x0c1000000af37fae */ /* 0x0005e2000d901d46 */
[----:B------:R-:W-:-:S02]  /*15ca0*/  SEL R13, RZ, 0x10, P1 ;  /* 0x00000010ff0d7807 */ /* 0x000fc40000800000 */
[----:B------:R-:W-:Y:S01]  /*15cb0*/  SEL R12, RZ, 0x10, P0 ;  /* 0x00000010ff0c7807 */ /* 0x000fe20000000000 */
[----:B------:R2:W-:Y:S04]  /*15cc0*/  LDGSTS.E.BYPASS.LTC128B.128 [R243+0xf100], [R8.64], !P2 ;  /* 0x0f10000008f37fae */ /* 0x0005e8000d101d46 */
[----:B------:R2:W-:Y:S04]  /*15cd0*/  LDGSTS.E.BYPASS.LTC128B.128 [R243+0x12100], [R6.64], !P1 ;  /* 0x1210000006f37fae */ /* 0x0005e8000c901d46 */
[----:B------:R3:W-:Y:S02]  /*15ce0*/  LDGSTS.E.BYPASS.LTC128B.128 [R243+0x15100], [R2.64], !P0 ;  /* 0x1510000002f37fae */ /* 0x0007e4000c101d46 */
[----:B---3--:R-:W-:Y:S01]  /*15cf0*/  IMAD.MOV.U32 R3, RZ, RZ, 0x181f ;  /* 0x0000181fff037424 */ /* 0x008fe200078e00ff */
[----:B------:R-:W-:-:S02]  /*15d00*/  MOV R2, 0x15d20 ;  /* 0x00015d2000027802 */ /* 0x000fc40000000f00 */
[----:B-12---:R-:W-:Y:S05]  /*15d10*/  CALL.REL.NOINC `($__internal_8_$__cuda_sm70_shflsync_idx_p) ;  /* 0x00002b0000007944 */ /* 0x006fea0003c00000 */
[----:B------:R-:W-:Y:S01]  /*15d20*/  MOV R2, 0x1 ;  /* 0x0000000100027802 */ /* 0x000fe20000000f00 */
[----:B-----5:R-:W-:Y:S01]  /*15d30*/  IMAD.MOV.U32 R0, RZ, RZ, R44 ;  /* 0x000000ffff007224 */ /* 0x020fe200078e002c */
[----:B------:R-:W-:Y:S01]  /*15d40*/  MOV R3, 0x181f ;  /* 0x0000181f00037802 */ /* 0x000fe20000000f00 */
[----:B------:R-:W-:-:S02]  /*15d50*/  IMAD.MOV.U32 R44, RZ, RZ, R23 ;  /* 0x000000ffff2c7224 */ /* 0x000fc400078e0017 */
[----:B------:R2:W-:Y:S02]  /*15d60*/  STL [R1], R2 ;  /* 0x0000000201007387 */ /* 0x0005e40000100800 */
[----:B--2---:R-:W-:Y:S02]  /*15d70*/  MOV R2, 0x15d90 ;  /* 0x00015d9000027802 */ /* 0x004fe40000000f00 */
[----:B-1----:R-:W-:Y:S05]  /*15d80*/  CALL.REL.NOINC `($__internal_8_$__cuda_sm70_shflsync_idx_p) ;  /* 0x00002a9000007944 */ /* 0x002fea0003c00000 */
[----:B------:R-:W-:Y:S02]  /*15d90*/  IADD3 R10, -R5, 0x10, RZ ;  /* 0x00000010050a7810 */ /* 0x000fe40007ffe1ff */
[----:B------:R-:W-:Y:S02]  /*15da0*/  IADD3 R2, -R14, 0x10, RZ ;  /* 0x000000100e027810 */ /* 0x000fe40007ffe1ff */
[----:B------:R-:W-:Y:S02]  /*15db0*/  LOP3.LUT R10, R10, 0xf, RZ, 0xc0, !PT ;  /* 0x0000000f0a0a7812 */ /* 0x000fe400078ec0ff */
[----:B------:R-:W-:Y:S02]  /*15dc0*/  IADD3 R6, -R13, 0x10, RZ ;  /* 0x000000100d067810 */ /* 0x000fe40007ffe1ff */
[----:B------:R-:W-:-:S02]  /*15dd0*/  IADD3 R3, -R12, 0x10, RZ ;  /* 0x000000100c037810 */ /* 0x000fc40007ffe1ff */
[----:B------:R-:W-:Y:S02]  /*15de0*/  LOP3.LUT R2, R2, 0xf, RZ, 0xc0, !PT ;  /* 0x0000000f02027812 */ /* 0x000fe400078ec0ff */
[-C--:B------:R-:W-:Y:S02]  /*15df0*/  IADD3 R10, P1, P0, R10, R44.reuse, R155 ;  /* 0x0000002c0a0a7210 */ /* 0x080fe4000783e09b */
[----:B------:R-:W-:Y:S02]  /*15e00*/  LOP3.LUT R6, R6, 0xf, RZ, 0xc0, !PT ;  /* 0x0000000f06067812 */ /* 0x000fe400078ec0ff */
[----:B------:R-:W-:Y:S02]  /*15e10*/  LOP3.LUT R3, R3, 0xf, RZ, 0xc0, !PT ;  /* 0x0000000f03037812 */ /* 0x000fe400078ec0ff */
[----:B------:R-:W-:Y:S02]  /*15e20*/  IADD3 R8, P5, P4, R2, R44, R156 ;  /* 0x0000002c02087210 */ /* 0x000fe40007cbe09c */
[----:B-----5:R-:W-:-:S02]  /*15e30*/  IADD3.X R11, RZ, R0, R132, P1, P0 ;  /* 0x00000000ff0b7210 */ /* 0x020fc40000fe0484 */
[-C--:B------:R-:W-:Y:S02]  /*15e40*/  IADD3 R6, P3, P2, R6, R44.reuse, R157 ;  /* 0x0000002c06067210 */ /* 0x080fe40007a7e09d */
[----:B------:R-:W-:Y:S01]  /*15e50*/  IADD3 R2, P1, P0, R3, R44, R158 ;  /* 0x0000002c03027210 */ /* 0x000fe2000783e09e */
[----:B------:R-:W-:Y:S01]  /*15e60*/  IMAD.MOV.U32 R44, RZ, RZ, R22 ;  /* 0x000000ffff2c7224 */ /* 0x000fe200078e0016 */
[-C--:B------:R-:W-:Y:S02]  /*15e70*/  IADD3.X R9, RZ, R0.reuse, R133, P5, P4 ;  /* 0x00000000ff097210 */ /* 0x080fe40002fe8485 */
[-C--:B------:R-:W-:Y:S02]  /*15e80*/  IADD3.X R7, RZ, R0.reuse, R134, P3, P2 ;  /* 0x00000000ff077210 */ /* 0x080fe40001fe4486 */
[----:B------:R-:W-:Y:S01]  /*15e90*/  IADD3.X R3, RZ, R0, R152, P1, P0 ;  /* 0x00000000ff037210 */ /* 0x000fe20000fe0498 */
[----:B------:R-:W-:Y:S01]  /*15ea0*/  IMAD.MOV.U32 R0, RZ, RZ, 0x2 ;  /* 0x00000002ff007424 */ /* 0x000fe200078e00ff */
[----:B------:R-:W-:-:S02]  /*15eb0*/  ISETP.NE.U32.AND P3, PT, R5, RZ, PT ;  /* 0x000000ff0500720c */ /* 0x000fc40003f65070 */
[----:B------:R-:W-:Y:S02]  /*15ec0*/  ISETP.NE.U32.AND P2, PT, R14, RZ, PT ;  /* 0x000000ff0e00720c */ /* 0x000fe40003f45070 */
[----:B------:R2:W-:Y:S01]  /*15ed0*/  STL [R1], R0 ;  /* 0x0000000001007387 */ /* 0x0005e20000100800 */
[----:B------:R-:W-:Y:S02]  /*15ee0*/  ISETP.NE.U32.AND P1, PT, R13, RZ, PT ;  /* 0x000000ff0d00720c */ /* 0x000fe40003f25070 */
[----:B------:R-:W-:-:S06]  /*15ef0*/  ISETP.NE.U32.AND P0, PT, R12, RZ, PT ;  /* 0x000000ff0c00720c */ /* 0x000fcc0003f05070 */
[----:B------:R-:W-:Y:S01]  /*15f00*/  @!PT LDS RZ, [RZ] ;  /* 0x00000000fffff984 */ /* 0x000fe20000000800 */
[----:B------:R-:W-:Y:S01]  /*15f10*/  @!PT LDS RZ, [RZ] ;  /* 0x00000000fffff984 */ /* 0x000fe20000000800 */
[----:B------:R-:W-:Y:S01]  /*15f20*/  @!PT LDS RZ, [RZ] ;  /* 0x00000000fffff984 */ /* 0x000fe20000000800 */
[----:B------:R2:W-:Y:S04]  /*15f30*/  LDGSTS.E.BYPASS.LTC128B.128.ZFILL [R243+0xd100], [R10.64], P3 ;  /* 0x0d1000000af37fae */ /* 0x0005e80009941d46 */
[----:B------:R2:W-:Y:S04]  /*15f40*/  LDGSTS.E.BYPASS.LTC128B.128.ZFILL [R243+0x10100], [R8.64], P2 ;  /* 0x1010000008f37fae */ /* 0x0005e80009141d46 */
[----:B------:R2:W-:Y:S04]  /*15f50*/  LDGSTS.E.BYPASS.LTC128B.128.ZFILL [R243+0x13100], [R6.64], P1 ;  /* 0x1310000006f37fae */ /* 0x0005e80008941d46 */
[----:B------:R3:W-:Y:S02]  /*15f60*/  LDGSTS.E.BYPASS.LTC128B.128.ZFILL [R243+0x16100], [R2.64], P0 ;  /* 0x1610000002f37fae */ /* 0x0007e40008141d46 */
[----:B---3--:R-:W-:Y:S01]  /*15f70*/  IMAD.MOV.U32 R3, RZ, RZ, 0x181f ;  /* 0x0000181fff037424 */ /* 0x008fe200078e00ff */
[----:B------:R-:W-:-:S02]  /*15f80*/  MOV R2, 0x15fa0 ;  /* 0x00015fa000027802 */ /* 0x000fc40000000f00 */
[----:B-12---:R-:W-:Y:S05]  /*15f90*/  CALL.REL.NOINC `($__internal_8_$__cuda_sm70_shflsync_idx_p) ;  /* 0x0000288000007944 */ /* 0x006fea0003c00000 */
        /* <DEDUP_REMOVED lines=9> */
.L_x_1474:
[----:B------:R1:W-:Y:S01]  /*16030*/  STL [R1], RZ ;  /* 0x000000ff01007387 */ /* 0x0003e20000100800 */
[----:B------:R-:W-:Y:S01]  /*16040*/  IMAD.MOV.U32 R44, RZ, RZ, R4 ;  /* 0x000000ffff2c7224 */ /* 0x000fe200078e0004 */
[----:B------:R-:W-:-:S02]  /*16050*/  MOV R3, 0x1c1f ;  /* 0x00001c1f00037802 */ /* 0x000fc40000000f00 */
[----:B------:R-:W-:Y:S02]  /*16060*/  MOV R2, 0x16080 ;  /* 0x0001608000027802 */ /* 0x000fe40000000f00 */
[----:B-1----:R-:W-:Y:S05]  /*16070*/  CALL.REL.NOINC `($__internal_8_$__cuda_sm70_shflsync_idx_p) ;  /* 0x000027a000007944 */ /* 0x002fea0003c00000 */
[----:B-----5:R-:W-:Y:S01]  /*16080*/  MOV R0, R44 ;  /* 0x0000002c00007202 */ /* 0x020fe20000000f00 */
[----:B-1----:R-:W-:Y:S05]  /*16090*/  BRA `(.L_x_1536) ;  /* 0xfffeeba000007947 */ /* 0x002fea000383ffff */
.L_x_1475:
[----:B------:R-:W-:Y:S01]  /*160a0*/  MOV R0, 0x1 ;  /* 0x0000000100007802 */ /* 0x000fe20000000f00 */
[----:B------:R-:W-:Y:S01]  /*160b0*/  IMAD.MOV.U32 R44, RZ, RZ, R4 ;  /* 0x000000ffff2c7224 */ /* 0x000fe200078e0004 */
[----:B------:R-:W-:Y:S01]  /*160c0*/  MOV R2, 0x16100 ;  /* 0x0001610000027802 */ /* 0x000fe20000000f00 */
[----:B------:R-:W-:Y:S02]  /*160d0*/  IMAD.MOV.U32 R3, RZ, RZ, 0x1c1f ;  /* 0x00001c1fff037424 */ /* 0x000fe400078e00ff */
[----:B------:R2:W-:Y:S04]  /*160e0*/  STL [R1], R0 ;  /* 0x0000000001007387 */ /* 0x0005e80000100800 */
[----:B-12---:R-:W-:Y:S05]  /*160f0*/  CALL.REL.NOINC `($__internal_8_$__cuda_sm70_shflsync_idx_p) ;  /* 0x0000272000007944 */ /* 0x006fea0003c00000 */
        /* <DEDUP_REMOVED lines=89> */
[----:B------:R-:W-:Y:S01]  /*16690*/  ISETP.GT.AND P0, PT, R0, 0x59, PT ;  /* 0x000000590000780c */ /* 0x000fe20003f04270 */
[----:B------:R-:W-:Y:S01]  /*166a0*/  IMAD.MOV.U32 R0, RZ, RZ, 0x2 ;  /* 0x00000002ff007424 */ /* 0x000fe200078e00ff */
[----:B------:R-:W-:Y:S02]  /*166b0*/  FSEL R249, R31, -INF , P1 ;  /* 0xff8000001ff97808 */ /* 0x000fe40000800000 */
[----:B------:R-:W-:-:S02]  /*166c0*/  FMNMX.FTZ R5, R250, R5, !PT ;  /* 0x00000005fa057209 */ /* 0x000fc40007810000 */
[----:B------:R-:W-:Y:S02]  /*166d0*/  FMNMX.FTZ R132, R237, R132, !PT ;  /* 0x00000084ed847209 */ /* 0x000fe40007810000 */
[----:B------:R-:W-:Y:S02]  /*166e0*/  FSEL R248, R30, -INF , P0 ;  /* 0xff8000001ef87808 */ /* 0x000fe40000000000 */
[----:B------:R-:W-:Y:S01]  /*166f0*/  FMNMX.FTZ R5, R249, R5, !PT ;  /* 0x00000005f9057209 */ /* 0x000fe20007810000 */
[----:B------:R-:W-:Y:S01]  /*16700*/  IMAD.MOV.U32 R4, RZ, RZ, R132 ;  /* 0x000000ffff047224 */ /* 0x000fe200078e0084 */
[----:B------:R-:W-:Y:S02]  /*16710*/  MOV R2, 0x16740 ;  /* 0x0001674000027802 */ /* 0x000fe40000000f00 */
[----:B------:R-:W-:Y:S02]  /*16720*/  FMNMX.FTZ R5, R248, R5, !PT ;  /* 0x00000005f8057209 */ /* 0x000fe40007810000 */
[----:B-1----:R-:W-:Y:S05]  /*16730*/  CALL.REL.NOINC `($__internal_7_$__cuda_sm70_shflsync_bfly_p) ;  /* 0x0000208000007944 */ /* 0x002fea0003c00000 */
[----:B------:R-:W-:Y:S01]  /*16740*/  FMNMX.FTZ R132, R132, R0, !PT ;  /* 0x0000000084847209 */ /* 0x000fe20007810000 */
[----:B------:R-:W-:Y:S01]  /*16750*/  IMAD.MOV.U32 R0, RZ, RZ, 0x1 ;  /* 0x00000001ff007424 */ /* 0x000fe200078e00ff */
[----:B------:R-:W-:-:S03]  /*16760*/  MOV R2, 0x16790 ;  /* 0x0001679000027802 */ /* 0x000fc60000000f00 */
[----:B------:R-:W-:Y:S02]  /*16770*/  IMAD.MOV.U32 R4, RZ, RZ, R132 ;  /* 0x000000ffff047224 */ /* 0x000fe400078e0084 */
[----:B------:R-:W-:Y:S05]  /*16780*/  CALL.REL.NOINC `($__internal_7_$__cuda_sm70_shflsync_bfly_p) ;  /* 0x0000203000007944 */ /* 0x000fea0003c00000 */
[----:B------:R-:W-:Y:S01]  /*16790*/  FMNMX.FTZ R132, R132, R0, !PT ;  /* 0x0000000084847209 */ /* 0x000fe20007810000 */
[----:B------:R-:W-:Y:S01]  /*167a0*/  IMAD.MOV.U32 R4, RZ, RZ, R5 ;  /* 0x000000ffff047224 */ /* 0x000fe200078e0005 */
[----:B------:R-:W-:Y:S01]  /*167b0*/  MOV R2, 0x167e0 ;  /* 0x000167e000027802 */ /* 0x000fe20000000f00 */
[----:B------:R-:W-:Y:S02]  /*167c0*/  IMAD.MOV.U32 R0, RZ, RZ, 0x2 ;  /* 0x00000002ff007424 */ /* 0x000fe400078e00ff */
[----:B------:R-:W-:Y:S05]  /*167d0*/  CALL.REL.NOINC `($__internal_7_$__cuda_sm70_shflsync_bfly_p) ;  /* 0x00001fe000007944 */ /* 0x000fea0003c00000 */
[----:B------:R-:W-:Y:S01]  /*167e0*/  FMNMX.FTZ R4, R5, R0, !PT ;  /* 0x0000000005047209 */ /* 0x000fe20007810000 */
[----:B------:R-:W-:Y:S01]  /*167f0*/  IMAD.MOV.U32 R0, RZ, RZ, 0x1 ;  /* 0x00000001ff007424 */ /* 0x000fe200078e00ff */
[----:B------:R-:W-:Y:S02]  /*16800*/  MOV R2, 0x16820 ;  /* 0x0001682000027802 */ /* 0x000fe40000000f00 */
[----:B------:R-:W-:Y:S05]  /*16810*/  CALL.REL.NOINC `($__internal_7_$__cuda_sm70_shflsync_bfly_p) ;  /* 0x00001fa000007944 */ /* 0x000fea0003c00000 */
[----:B------:R-:W-:Y:S01]  /*16820*/  MOV R12, R0 ;  /* 0x00000000000c7202 */ /* 0x000fe20000000f00 */
[----:B------:R-:W-:Y:S05]  /*16830*/  BRA `(.L_x_1537) ;  /* 0xfffeedb000007947 */ /* 0x000fea000383ffff */
.L_x_1479:
[----:B------:R-:W-:Y:S01]  /*16840*/  MOV R3, 0x181f ;  /* 0x0000181f00037802 */ /* 0x000fe20000000f00 */
[----:B------:R2:W-:Y:S01]  /*16850*/  STL [R1], RZ ;  /* 0x000000ff01007387 */ /* 0x0005e20000100800 */
[----:B------:R-:W-:Y:S01]  /*16860*/  MOV R2, 0x16890 ;  /* 0x0001689000027802 */ /* 0x000fe20000000f00 */
[----:B------:R-:W-:Y:S02]  /*16870*/  IMAD.MOV.U32 R44, RZ, RZ, R5 ;  /* 0x000000ffff2c7224 */ /* 0x000fe400078e0005 */
[----:B-12---:R-:W-:Y:S05]  /*16880*/  CALL.REL.NOINC `($__internal_8_$__cuda_sm70_shflsync_idx_p) ;  /* 0x00001f9000007944 */ /* 0x006fea0003c00000 */
[----:B-----5:R-:W-:Y:S01]  /*16890*/  MOV R4, R44 ;  /* 0x0000002c00047202 */ /* 0x020fe20000000f00 */
[----:B-1----:R-:W-:-:S05]  /*168a0*/  BRA `(.L_x_1538) ;  /* 0xffff167000007947 */ /* 0x002fca000383ffff */
.L_x_1480:
[----:B------:R-:W-:Y:S01]  /*168b0*/  MOV R3, 0x181f ;  /* 0x0000181f00037802 */ /* 0x000fe20000000f00 */
[----:B------:R4:W-:Y:S01]  /*168c0*/  STL [R1], RZ ;  /* 0x000000ff01007387 */ /* 0x0009e20000100800 */
[----:B------:R-:W-:Y:S01]  /*168d0*/  MOV R2, 0x16900 ;  /* 0x0001690000027802 */ /* 0x000fe20000000f00 */
[----:B------:R-:W-:Y:S02]  /*168e0*/  IMAD.MOV.U32 R44, RZ, RZ, R6 ;  /* 0x000000ffff2c7224 */ /* 0x000fe400078e0006 */
[----:B-1234-:R-:W-:Y:S05]  /*168f0*/  CALL.REL.NOINC `($__internal_8_$__cuda_sm70_shflsync_idx_p) ;  /* 0x00001f2000007944 */ /* 0x01efea0003c00000 */
[C---:B------:R-:W-:Y:S02]  /*16900*/  ISETP.GE.AND P3, PT, R245.reuse, c[0x0][0x1d4], PT ;  /* 0x00007500f5007a0c */ /* 0x040fe40003f66270 */
[C---:B-----5:R-:W-:Y:S02]  /*16910*/  IADD3 R0, R245.reuse, 0x40, RZ ;  /* 0x00000040f5007810 */ /* 0x060fe40007ffe0ff */
[----:B------:R-:W-:Y:S02]  /*16920*/  IADD3 R20, P0, R44, R28, RZ ;  /* 0x0000001c2c147210 */ /* 0x000fe40007f1e0ff */
[----:B------:R-:W-:Y:S02]  /*16930*/  ISETP.GE.AND P2, PT, R0, c[0x0][0x1d4], PT ;  /* 0x0000750000007a0c */ /* 0x000fe40003f46270 */
[C---:B------:R-:W-:Y:S01]  /*16940*/  IADD3 R0, R245.reuse, 0x80, RZ ;  /* 0x00000080f5007810 */ /* 0x040fe20007ffe0ff */
[----:B------:R-:W-:Y:S01]  /*16950*/  IMAD.X R21, R4, 0x1, R7, P0 ;  /* 0x0000000104157824 */ /* 0x000fe200000e0607 */
[----:B------:R-:W-:Y:S02]  /*16960*/  IADD3 R2, P0, R44, R29, RZ ;  /* 0x0000001d2c027210 */ /* 0x000fe40007f1e0ff */
[----:B------:R-:W-:Y:S02]  /*16970*/  ISETP.GE.AND P1, PT, R0, c[0x0][0x1d4], PT ;  /* 0x0000750000007a0c */ /* 0x000fe40003f26270 */
[----:B------:R-:W-:Y:S01]  /*16980*/  @!PT LDS RZ, [RZ] ;  /* 0x00000000fffff984 */ /* 0x000fe20000000800 */
[----:B------:R-:W-:Y:S01]  /*16990*/  @!PT LDS RZ, [RZ] ;  /* 0x00000000fffff984 */ /* 0x000fe20000000800 */
[----:B------:R-:W-:Y:S01]  /*169a0*/  @!PT LDS RZ, [RZ] ;  /* 0x00000000fffff984 */ /* 0x000fe20000000800 */
[----:B------:R2:W-:Y:S01]  /*169b0*/  LDGSTS.E.BYPASS.LTC128B.128 [R243+0x100], [R20.64], !P3 ;  /* 0x0010000014f37fae */ /* 0x0005e2000d901d46 */
[----:B------:R-:W-:Y:S01]  /*169c0*/  IADD3 R0, R245, 0xc0, RZ ;  /* 0x000000c0f5007810 */ /* 0x000fe20007ffe0ff */
[----:B------:R-:W-:Y:S01]  /*169d0*/  IMAD.X R3, R4, 0x1, R12, P0 ;  /* 0x0000000104037824 */ /* 0x000fe200000e060c */
[----:B------:R-:W-:Y:S02]  /*169e0*/  SEL R15, RZ, 0x10, P3 ;  /* 0x00000010ff0f7807 */ /* 0x000fe40001800000 */
[----:B------:R-:W-:Y:S02]  /*169f0*/  SEL R23, RZ, 0x10, P1 ;  /* 0x00000010ff177807 */ /* 0x000fe40000800000 */
[----:B------:R3:W-:Y:S01]  /*16a00*/  LDGSTS.E.BYPASS.LTC128B.128 [R243+0x3100], [R2.64], !P2 ;  /* 0x0310000002f37fae */ /* 0x0007e2000d101d46 */
[----:B--2---:R-:W-:Y:S02]  /*16a10*/  SEL R20, RZ, 0x10, P2 ;  /* 0x00000010ff147807 */ /* 0x004fe40001000000 */
[----:B---3--:R-:W-:Y:S05]  /*16a20*/  IADD3 R2, P0, R44, R30, RZ ;  /* 0x0000001e2c027210 */ /* 0x008fea0007f1e0ff */
[----:B------:R-:W-:Y:S05]  /*16a30*/  IMAD.X R3, R4, 0x1, R13, P0 ;  /* 0x0000000104037824 */ /* 0x000fea00000e060d */
[----:B------:R2:W-:Y:S02]  /*16a40*/  LDGSTS.E.BYPASS.LTC128B.128 [R243+0x6100], [R2.64], !P1 ;  /* 0x0610000002f37fae */ /* 0x0005e4000c901d46 */
[----:B--2---:R-:W-:Y:S01]  /*16a50*/  IADD3 R2, P0, R44, R31, RZ ;  /* 0x0000001f2c027210 */ /* 0x004fe20007f1e0ff */
[----:B------:R-:W-:Y:S04]  /*16a60*/  IMAD.MOV.U32 R44, RZ, RZ, R5 ;  /* 0x000000ffff2c7224 */ /* 0x000fe800078e0005 */
[----:B------:R-:W-:Y:S01]  /*16a70*/  IMAD.X R3, R4, 0x1, R14, P0 ;  /* 0x0000000104037824 */ /* 0x000fe200000e060e */
[----:B------:R-:W-:Y:S01]  /*16a80*/  ISETP.GE.AND P0, PT, R0, c[0x0][0x1d4], PT ;  /* 0x0000750000007a0c */ /* 0x000fe20003f06270 */
[----:B------:R-:W-:Y:S03]  /*16a90*/  IMAD.MOV.U32 R0, RZ, RZ, 0x1 ;  /* 0x00000001ff007424 */ /* 0x000fe600078e00ff */
[----:B------:R-:W-:Y:S02]  /*16aa0*/  SEL R22, RZ, 0x10, P0 ;  /* 0x00000010ff167807 */ /* 0x000fe40000000000 */
[----:B------:R2:W-:Y:S07]  /*16ab0*/  STL [R1], R0 ;  /* 0x0000000001007387 */ /* 0x0005ee0000100800 */
[----:B------:R3:W-:Y:S02]  /*16ac0*/  LDGSTS.E.BYPASS.LTC128B.128 [R243+0x9100], [R2.64], !P0 ;  /* 0x0910000002f37fae */ /* 0x0007e4000c101d46 */
[----:B---3--:R-:W-:Y:S01]  /*16ad0*/  MOV R2, 0x16b00 ;  /* 0x00016b0000027802 */ /* 0x008fe20000000f00 */
[----:B------:R-:W-:Y:S02]  /*16ae0*/  IMAD.MOV.U32 R3, RZ, RZ, 0x181f ;  /* 0x0000181fff037424 */ /* 0x000fe400078e00ff */
[----:B-12---:R-:W-:Y:S05]  /*16af0*/  CALL.REL.NOINC `($__internal_8_$__cuda_sm70_shflsync_idx_p) ;  /* 0x00001d2000007944 */ /* 0x006fea0003c00000 */
[----:B------:R-:W-:Y:S01]  /*16b00*/  MOV R2, 0x1 ;  /* 0x0000000100027802 */ /* 0x000fe20000000f00 */
[----:B-----5:R-:W-:Y:S01]  /*16b10*/  IMAD.MOV.U32 R0, RZ, RZ, R44 ;  /* 0x000000ffff007224 */ /* 0x020fe200078e002c */
[----:B------:R-:W-:Y:S01]  /*16b20*/  MOV R3, 0x181f ;  /* 0x0000181f00037802 */ /* 0x000fe20000000f00 */
[----:B------:R-:W-:Y:S02]  /*16b30*/  IMAD.MOV.U32 R44, RZ, RZ, R6 ;  /* 0x000000ffff2c7224 */ /* 0x000fe400078e0006 */
[----:B------:R2:W-:Y:S02]  /*16b40*/  STL [R1], R2 ;  /* 0x0000000201007387 */ /* 0x0005e40000100800 */
[----:B--2---:R-:W-:Y:S02]  /*16b50*/  MOV R2, 0x16b70 ;  /* 0x00016b7000027802 */ /* 0x004fe40000000f00 */
[----:B-1----:R-:W-:Y:S05]  /*16b60*/  CALL.REL.NOINC `($__internal_8_$__cuda_sm70_shflsync_idx_p) ;  /* 0x00001cb000007944 */ /* 0x002fea0003c00000 */
[C---:B------:R-:W-:Y:S02]  /*16b70*/  IADD3 R2, -R15.reuse, 0x10, RZ ;  /* 0x000000100f027810 */ /* 0x040fe40007ffe1ff */
[----:B------:R-:W-:Y:S02]  /*16b80*/  ISETP.NE.U32.AND P2, PT, R15, RZ, PT ;  /* 0x000000ff0f00720c */ /* 0x000fe40003f45070 */
[----:B------:R-:W-:Y:S04]  /*16b90*/  LOP3.LUT R2, R2, 0xf, RZ, 0xc0, !PT ;  /* 0x0000000f02027812 */ /* 0x000fe800078ec0ff */
[----:B------:R-:W-:Y:S04]  /*16ba0*/  IADD3 R2, P1, P0, R2, R44, R28 ;  /* 0x0000002c02027210 */ /* 0x000fe8000783e01c */
[----:B-----5:R-:W-:Y:S05]  /*16bb0*/  IADD3.X R3, RZ, R0, R7, P1, P0 ;  /* 0x00000000ff037210 */ /* 0x020fea0000fe0407 */
[----:B------:R-:W-:Y:S01]  /*16bc0*/  @!PT LDS RZ, [RZ] ;  /* 0x00000000fffff984 */ /* 0x000fe20000000800 */
[----:B------:R-:W-:Y:S01]  /*16bd0*/  @!PT LDS RZ, [RZ] ;  /* 0x00000000fffff984 */ /* 0x000fe20000000800 */
[----:B------:R-:W-:Y:S01]  /*16be0*/  @!PT LDS RZ, [RZ] ;  /* 0x00000000fffff984 */ /* 0x000fe20000000800 */
[----:B------:R2:W-:Y:S01]  /*16bf0*/  LDGSTS.E.BYPASS.LTC128B.128.ZFILL [R243+0x1100], [R2.64], P2 ;  /* 0x0110000002f37fae */ /* 0x0005e20009141d46 */
[C---:B------:R-:W-:Y:S02]  /*16c00*/  ISETP.NE.U32.AND P2, PT, R20.reuse, RZ, PT ;  /* 0x000000ff1400720c */ /* 0x040fe40003f45070 */
[----:B--2---:R-:W-:Y:S04]  /*16c10*/  IADD3 R2, -R20, 0x10, RZ ;  /* 0x0000001014027810 */ /* 0x004fe80007ffe1ff */
[----:B------:R-:W-:Y:S04]  /*16c20*/  LOP3.LUT R2, R2, 0xf, RZ, 0xc0, !PT ;  /* 0x0000000f02027812 */ /* 0x000fe800078ec0ff */
[----:B------:R-:W-:Y:S04]  /*16c30*/  IADD3 R2, P1, P0, R2, R44, R29 ;  /* 0x0000002c02027210 */ /* 0x000fe8000783e01d */
[----:B------:R-:W-:Y:S05]  /*16c40*/  IADD3.X R3, RZ, R0, R12, P1, P0 ;  /* 0x00000000ff037210 */ /* 0x000fea0000fe040c */
        /* <DEDUP_REMOVED lines=10> */
[----:B------:R-:W-:Y:S01]  /*16cf0*/  IADD3 R2, P1, P0, R2, R44, R31 ;  /* 0x0000002c02027210 */ /* 0x000fe2000783e01f */
[----:B------:R-:W-:Y:S03]  /*16d00*/  IMAD.MOV.U32 R44, RZ, RZ, R5 ;  /* 0x000000ffff2c7224 */ /* 0x000fe600078e0005 */
[----:B------:R-:W-:Y:S01]  /*16d10*/  IADD3.X R3, RZ, R0, R14, P1, P0 ;  /* 0x00000000ff037210 */ /* 0x000fe20000fe040e */
[----:B------:R-:W-:Y:S04]  /*16d20*/  IMAD.MOV.U32 R0, RZ, RZ, 0x2 ;  /* 0x00000002ff007424 */ /* 0x000fe800078e00ff */
[----:B------:R2:W-:Y:S04]  /*16d30*/  LDGSTS.E.BYPASS.LTC128B.128.ZFILL [R243+0xa100], [R2.64], P2 ;  /* 0x0a10000002f37fae */ /* 0x0005e80009141d46 */
[----:B------:R3:W-:Y:S01]  /*16d40*/  STL [R1], R0 ;  /* 0x0000000001007387 */ /* 0x0007e20000100800 */
[----:B--2---:R-:W-:Y:S01]  /*16d50*/  MOV R2, 0x16d80 ;  /* 0x00016d8000027802 */ /* 0x004fe20000000f00 */
[----:B------:R-:W-:Y:S02]  /*16d60*/  IMAD.MOV.U32 R3, RZ, RZ, 0x181f ;  /* 0x0000181fff037424 */ /* 0x000fe400078e00ff */
[----:B-1-3--:R-:W-:Y:S05]  /*16d70*/  CALL.REL.NOINC `($__internal_8_$__cuda_sm70_shflsync_idx_p) ;  /* 0x00001aa000007944 */ /* 0x00afea0003c00000 */
        /* <DEDUP_REMOVED lines=8> */
[----:B-1----:R-:W-:-:S05]  /*16e00*/  BRA `(.L_x_1539) ;  /* 0xffff13a000007947 */ /* 0x002fca000383ffff */
.L_x_1483:
[----:B------:R-:W-:Y:S01]  /*16e10*/  MOV R3, 0x181f ;  /* 0x0000181f00037802 */ /* 0x000fe20000000f00 */
[----:B------:R2:W-:Y:S01]  /*16e20*/  STL [R1], RZ ;  /* 0x000000ff01007387 */ /* 0x0005e20000100800 */
[----:B------:R-:W-:Y:S01]  /*16e30*/  MOV R2, 0x16e60 ;  /* 0x00016e6000027802 */ /* 0x000fe20000000f00 */
[----:B------:R-:W-:Y:S02]  /*16e40*/  IMAD.MOV.U32 R44, RZ, RZ, R5 ;  /* 0x000000ffff2c7224 */ /* 0x000fe400078e0005 */
[----:B-12---:R-:W-:Y:S05]  /*16e50*/  CALL.REL.NOINC `($__internal_8_$__cuda_sm70_shflsync_idx_p) ;  /* 0x000019c000007944 */ /* 0x006fea0003c00000 */
[----:B-----5:R-:W-:Y:S01]  /*16e60*/  MOV R4, R44 ;  /* 0x0000002c00047202 */ /* 0x020fe20000000f00 */
[----:B-1----:R-:W-:-:S05]  /*16e70*/  BRA `(.L_x_1540) ;  /* 0xffff30f000007947 */ /* 0x002fca000383ffff */
.L_x_1484:
        /* <DEDUP_REMOVED lines=86> */
.L_x_1485:
[----:B------:R-:W-:Y:S01]  /*173e0*/  MOV R3, 0x1c1f ;  /* 0x00001c1f00037802 */ /* 0x000fe20000000f00 */
[----:B------:R2:W-:Y:S01]  /*173f0*/  STL [R1], RZ ;  /* 0x000000ff01007387 */ /* 0x0005e20000100800 */
[----:B------:R-:W-:Y:S01]  /*17400*/  MOV R2, 0x17430 ;  /* 0x0001743000027802 */ /* 0x000fe20000000f00 */
[----:B------:R-:W-:Y:S02]  /*17410*/  IMAD.MOV.U32 R44, RZ, RZ, R4 ;  /* 0x000000ffff2c7224 */ /* 0x000fe400078e0004 */
[----:B-12---:R-:W-:Y:S05]  /*17420*/  CALL.REL.NOINC `($__internal_8_$__cuda_sm70_shflsync_idx_p) ;  /* 0x000013f000007944 */ /* 0x006fea0003c00000 */
[----:B-----5:R-:W-:Y:S01]  /*17430*/  MOV R0, R44 ;  /* 0x0000002c00007202 */ /* 0x020fe20000000f00 */
[----:B-1----:R-:W-:-:S05]  /*17440*/  BRA `(.L_x_1542) ;  /* 0xffff308000007947 */ /* 0x002fca000383ffff */
.L_x_1486:
[----:B------:R-:W-:Y:S01]  /*17450*/  MOV R0, 0x1 ;  /* 0x0000000100007802 */ /* 0x000fe20000000f00 */
[----:B------:R-:W-:Y:S01]  /*17460*/  IMAD.MOV.U32 R44, RZ, RZ, R4 ;  /* 0x000000ffff2c7224 */ /* 0x000fe200078e0004 */
[----:B------:R-:W-:Y:S01]  /*17470*/  MOV R2, 0x174b0 ;  /* 0x000174b000027802 */ /* 0x000fe20000000f00 */
[----:B------:R-:W-:Y:S02]  /*17480*/  IMAD.MOV.U32 R3, RZ, RZ, 0x1c1f ;  /* 0x00001c1fff037424 */ /* 0x000fe400078e00ff */
[----:B------:R1:W-:Y:S04]  /*17490*/  STL [R1], R0 ;  /* 0x0000000001007387 */ /* 0x0003e80000100800 */
[----:B-12---:R-:W-:Y:S05]  /*174a0*/  CALL.REL.NOINC `($__internal_8_$__cuda_sm70_shflsync_idx_p) ;  /* 0x0000137000007944 */ /* 0x006fea0003c00000 */
[----:B-----5:R-:W-:Y:S01]  /*174b0*/  FMNMX.FTZ R0, R6, R133, !PT ;  /* 0x0000008506007209 */ /* 0x020fe20007810000 */
[----:B------:R-:W-:Y:S03]  /*174c0*/  IMAD.IADD R44, R5, 0x1, R44 ;  /* 0x00000001052c7824 */ /* 0x000fe600078e022c */
        /* <DEDUP_REMOVED lines=82> */
[----:B------:R-:W-:Y:S02]  /*179f0*/  ISETP.GT.AND P1, PT, R44, 0x58, PT ;  /* 0x000000582c00780c */ /* 0x000fe40003f24270 */
[----:B------:R-:W-:Y:S01]  /*17a00*/  FMNMX.FTZ R4, R213, R0, !PT ;  /* 0x00000000d5047209 */ /* 0x000fe20007810000 */
[----:B------:R-:W-:Y:S01]  /*17a10*/  IMAD.MOV.U32 R0, RZ, RZ, 0x2 ;  /* 0x00000002ff007424 */ /* 0x000fe200078e00ff */
[----:B------:R-:W-:Y:S02]  /*17a20*/  FSEL R235, R47, -INF , P2 ;  /* 0xff8000002feb7808 */ /* 0x000fe40001000000 */
[----:B------:R-:W-:Y:S02]  /*17a30*/  FMNMX.FTZ R13, R236, R13, !PT ;  /* 0x0000000dec0d7209 */ /* 0x000fe40007810000 */
[----:B------:R-:W-:Y:S02]  /*17a40*/  ISETP.GT.AND P0, PT, R44, 0x59, PT ;  /* 0x000000592c00780c */ /* 0x000fe40003f04270 */
[----:B------:R-:W-:Y:S02]  /*17a50*/  FMNMX.FTZ R4, R212, R4, !PT ;  /* 0x00000004d4047209 */ /* 0x000fe40007810000 */
[----:B------:R-:W-:Y:S02]  /*17a60*/  FSEL R227, R50, -INF , P1 ;  /* 0xff80000032e37808 */ /* 0x000fe40000800000 */
[----:B------:R-:W-:Y:S02]  /*17a70*/  FMNMX.FTZ R13, R235, R13, !PT ;  /* 0x0000000deb0d7209 */ /* 0x000fe40007810000 */
[----:B------:R-:W-:Y:S02]  /*17a80*/  FMNMX.FTZ R4, R211, R4, !PT ;  /* 0x00000004d3047209 */ /* 0x000fe40007810000 */
[----:B------:R-:W-:Y:S02]  /*17a90*/  FSEL R226, R51, -INF , P0 ;  /* 0xff80000033e27808 */ /* 0x000fe40000000000 */
[----:B------:R-:W-:Y:S02]  /*17aa0*/  FMNMX.FTZ R13, R227, R13, !PT ;  /* 0x0000000de30d7209 */ /* 0x000fe40007810000 */
[----:B------:R-:W-:Y:S02]  /*17ab0*/  FMNMX.FTZ R4, R210, R4, !PT ;  /* 0x00000004d2047209 */ /* 0x000fe40007810000 */
[----:B------:R-:W-:Y:S02]  /*17ac0*/  FMNMX.FTZ R13, R226, R13, !PT ;  /* 0x0000000de20d7209 */ /* 0x000fe40007810000 */
[----:B------:R-:W-:Y:S02]  /*17ad0*/  MOV R2, 0x17af0 ;  /* 0x00017af000027802 */ /* 0x000fe40000000f00 */
[----:B-1----:R-:W-:Y:S05]  /*17ae0*/  CALL.REL.NOINC `($__internal_7_$__cuda_sm70_shflsync_bfly_p) ;  /* 0x00000cd000007944 */ /* 0x002fea0003c00000 */
[----:B------:R-:W-:Y:S01]  /*17af0*/  FMNMX.FTZ R4, R4, R0, !PT ;  /* 0x0000000004047209 */ /* 0x000fe20007810000 */
[----:B------:R-:W-:Y:S01]  /*17b00*/  IMAD.MOV.U32 R0, RZ, RZ, 0x1 ;  /* 0x00000001ff007424 */ /* 0x000fe200078e00ff */
[----:B------:R-:W-:Y:S02]  /*17b10*/  MOV R2, 0x17b30 ;  /* 0x00017b3000027802 */ /* 0x000fe40000000f00 */
        /* <DEDUP_REMOVED lines=10> */
[----:B------:R-:W-:-:S05]  /*17bc0*/  BRA `(.L_x_1543) ;  /* 0xffff32b000007947 */ /* 0x000fca000383ffff */
.L_x_1489:
[----:B-1--4-:R-:W-:Y:S01]  /*17bd0*/  MOV R3, 0x181f ;  /* 0x0000181f00037802 */ /* 0x012fe20000000f00 */
[----:B------:R1:W-:Y:S01]  /*17be0*/  STL [R1], RZ ;  /* 0x000000ff01007387 */ /* 0x0003e20000100800 */
[----:B------:R-:W-:Y:S01]  /*17bf0*/  MOV R2, 0x17c20 ;  /* 0x00017c2000027802 */ /* 0x000fe20000000f00 */
[----:B------:R-:W-:Y:S02]  /*17c00*/  IMAD.MOV.U32 R44, RZ, RZ, R12 ;  /* 0x000000ffff2c7224 */ /* 0x000fe400078e000c */
[----:B-1----:R-:W-:Y:S05]  /*17c10*/  CALL.REL.NOINC `($__internal_8_$__cuda_sm70_shflsync_idx_p) ;  /* 0x00000c0000007944 */ /* 0x002fea0003c00000 */
[----:B------:R-:W-:Y:S01]  /*17c20*/  MOV R2, R44 ;  /* 0x0000002c00027202 */ /* 0x000fe20000000f00 */
[----:B-1---5:R-:W-:-:S05]  /*17c30*/  BRA `(.L_x_1544) ;  /* 0xffff5d4000007947 */ /* 0x022fca000383ffff */
.L_x_1492:
[----:B------:R-:W-:Y:S01]  /*17c40*/  MOV R3, 0x181f ;  /* 0x0000181f00037802 */ /* 0x000fe20000000f00 */
[----:B------:R2:W-:Y:S01]  /*17c50*/  STL [R1], RZ ;  /* 0x000000ff01007387 */ /* 0x0005e20000100800 */
[----:B------:R-:W-:Y:S01]  /*17c60*/  MOV R2, 0x17c90 ;  /* 0x00017c9000027802 */ /* 0x000fe20000000f00 */
[----:B------:R-:W-:Y:S02]  /*17c70*/  IMAD.MOV.U32 R44, RZ, RZ, R5 ;  /* 0x000000ffff2c7224 */ /* 0x000fe400078e0005 */
[----:B-12---:R-:W-:Y:S05]  /*17c80*/  CALL.REL.NOINC `($__internal_8_$__cuda_sm70_shflsync_idx_p) ;  /* 0x00000b9000007944 */ /* 0x006fea0003c00000 */
[----:B-----5:R-:W-:Y:S01]  /*17c90*/  MOV R4, R44 ;  /* 0x0000002c00047202 */ /* 0x020fe20000000f00 */
[----:B-1----:R-:W-:-:S05]  /*17ca0*/  BRA `(.L_x_1545) ;  /* 0xffff7cb000007947 */ /* 0x002fca000383ffff */
.L_x_1493:
[----:B------:R-:W-:Y:S01]  /*17cb0*/  MOV R3, 0x181f ;  /* 0x0000181f00037802 */ /* 0x000fe20000000f00 */
[----:B------:R4:W-:Y:S01]  /*17cc0*/  STL [R1], RZ ;  /* 0x000000ff01007387 */ /* 0x0009e20000100800 */
[----:B------:R-:W-:Y:S01]  /*17cd0*/  MOV R2, 0x17d00 ;  /* 0x00017d0000027802 */ /* 0x000fe20000000f00 */
[----:B------:R-:W-:Y:S02]  /*17ce0*/  IMAD.MOV.U32 R44, RZ, RZ, R6 ;  /* 0x000000ffff2c7224 */ /* 0x000fe400078e0006 */
[----:B-1234-:R-:W-:Y:S05]  /*17cf0*/  CALL.REL.NOINC `($__internal_8_$__cuda_sm70_shflsync_idx_p) ;  /* 0x00000b2000007944 */ /* 0x01efea0003c00000 */
[----:B------:R-:W-:Y:S01]  /*17d00*/  IADD3 R2, -R244, 0x10, RZ ;  /* 0x00000010f4027810 */ /* 0x000fe20007ffe1ff */
[----:B-----5:R-:W-:Y:S03]  /*17d10*/  IMAD.MOV.U32 R0, RZ, RZ, 0x1 ;  /* 0x00000001ff007424 */ /* 0x020fe600078e00ff */
[----:B------:R-:W-:Y:S02]  /*17d20*/  LOP3.LUT R2, R2, 0xf, RZ, 0xc0, !PT ;  /* 0x0000000f02027812 */ /* 0x000fe400078ec0ff */
[----:B------:R2:W-:Y:S02]  /*17d30*/  STL [R1], R0 ;  /* 0x0000000001007387 */ /* 0x0005e40000100800 */
[----:B------:R-:W-:Y:S04]  /*17d40*/  IADD3 R2, P1, P0, R2, R44, R11 ;  /* 0x0000002c02027210 */ /* 0x000fe8000783e00b */
[----:B------:R-:W-:Y:S02]  /*17d50*/  IADD3.X R3, RZ, R4, R7, P1, P0 ;  /* 0x00000004ff037210 */ /* 0x000fe40000fe0407 */
[----:B------:R-:W-:Y:S11]  /*17d60*/  ISETP.NE.U32.AND P0, PT, R244, RZ, PT ;  /* 0x000000fff400720c */ /* 0x000ff60003f05070 */
[----:B------:R-:W-:Y:S02]  /*17d70*/  @!UPT UIADD3 URZ, URZ, URZ, URZ ;  /* 0x0000003f3f3ff290 */ /* 0x000fe4000fffe03f */
[----:B------:R-:W-:Y:S01]  /*17d80*/  @!PT LDS RZ, [RZ] ;  /* 0x00000000fffff984 */ /* 0x000fe20000000800 */
[----:B------:R-:W-:Y:S01]  /*17d90*/  @!PT LDS RZ, [RZ] ;  /* 0x00000000fffff984 */ /* 0x000fe20000000800 */
[----:B------:R-:W-:Y:S01]  /*17da0*/  @!PT LDS RZ, [RZ] ;  /* 0x00000000fffff984 */ /* 0x000fe20000000800 */
[----:B------:R3:W-:Y:S02]  /*17db0*/  LDGSTS.E.BYPASS.LTC128B.128.ZFILL [R243+0xc100], [R2.64], P0 ;  /* 0x0c10000002f37fae */ /* 0x0007e40008141d46 */
[----:B---3--:R-:W-:Y:S05]  /*17dc0*/  IADD3 R2, P0, R44, R16, RZ ;  /* 0x000000102c027210 */ /* 0x008fea0007f1e0ff */
[----:B------:R-:W-:Y:S01]  /*17dd0*/  IMAD.X R3, R4, 0x1, R8, P0 ;  /* 0x0000000104037824 */ /* 0x000fe200000e0608 */
[----:B------:R-:W-:Y:S04]  /*17de0*/  IADD3 R12, P0, R44, R17, RZ ;  /* 0x000000112c0c7210 */ /* 0x000fe80007f1e0ff */
[----:B------:R3:W-:Y:S01]  /*17df0*/  LDGSTS.E.BYPASS.LTC128B.128 [R243+0xf100], [R2.64], !P5 ;  /* 0x0f10000002f37fae */ /* 0x0007e2000e901d46 */
[----:B------:R-:W-:Y:S05]  /*17e00*/  IMAD.X R13, R4, 0x1, R9, P0 ;  /* 0x00000001040d7824 */ /* 0x000fea00000e0609 */
[----:B------:R2:W-:Y:S01]  /*17e10*/  LDGSTS.E.BYPASS.LTC128B.128 [R243+0x12100], [R12.64], !P4 ;  /* 0x121000000cf37fae */ /* 0x0005e2000e101d46 */
[----:B---3--:R-:W-:Y:S01]  /*17e20*/  IADD3 R2, P0, R44, R18, RZ ;  /* 0x000000122c027210 */ /* 0x008fe20007f1e0ff */
[----:B------:R-:W-:Y:S04]  /*17e30*/  IMAD.MOV.U32 R44, RZ, RZ, R5 ;  /* 0x000000ffff2c7224 */ /* 0x000fe800078e0005 */
[----:B------:R-:W-:Y:S05]  /*17e40*/  IMAD.X R3, R4, 0x1, R10, P0 ;  /* 0x0000000104037824 */ /* 0x000fea00000e060a */
        /* <DEDUP_REMOVED lines=11> */
[----:B------:R-:W-:Y:S04]  /*17f00*/  IADD3 R2, -R244, 0x10, RZ ;  /* 0x00000010f4027810 */ /* 0x000fe80007ffe1ff */
[----:B------:R-:W-:Y:S04]  /*17f10*/  LOP3.LUT R2, R2, 0xf, RZ, 0xc0, !PT ;  /* 0x0000000f02027812 */ /* 0x000fe800078ec0ff */
[----:B------:R-:W-:Y:S04]  /*17f20*/  IADD3 R2, P1, P0, R2, R44, R11 ;  /* 0x0000002c02027210 */ /* 0x000fe8000783e00b */
[----:B-----5:R-:W-:Y:S02]  /*17f30*/  IADD3.X R3, RZ, R0, R7, P1, P0 ;  /* 0x00000000ff037210 */ /* 0x020fe40000fe0407 */
[----:B------:R-:W-:Y:S11]  /*17f40*/  ISETP.NE.U32.AND P0, PT, R244, RZ, PT ;  /* 0x000000fff400720c */ /* 0x000ff60003f05070 */
[----:B------:R-:W-:Y:S02]  /*17f50*/  @!UPT UIADD3 URZ, URZ, URZ, URZ ;  /* 0x0000003f3f3ff290 */ /* 0x000fe4000fffe03f */
[----:B------:R-:W-:Y:S01]  /*17f60*/  @!PT LDS RZ, [RZ] ;  /* 0x00000000fffff984 */ /* 0x000fe20000000800 */
[----:B------:R-:W-:Y:S01]  /*17f70*/  @!PT LDS RZ, [RZ] ;  /* 0x00000000fffff984 */ /* 0x000fe20000000800 */
[----:B------:R-:W-:Y:S01]  /*17f80*/  @!PT LDS RZ, [RZ] ;  /* 0x00000000fffff984 */ /* 0x000fe20000000800 */
[----:B------:R2:W-:Y:S02]  /*17f90*/  LDGSTS.E.BYPASS.LTC128B.128.ZFILL [R243+0xd100], [R2.64], P0 ;  /* 0x0d10000002f37fae */ /* 0x0005e40008141d46 */
[----:B--2---:R-:W-:Y:S05]  /*17fa0*/  IADD3 R2, P0, R44, R16, RZ ;  /* 0x000000102c027210 */ /* 0x004fea0007f1e0ff */
[----:B------:R-:W-:Y:S01]  /*17fb0*/  IMAD.X R3, R0, 0x1, R8, P0 ;  /* 0x0000000100037824 */ /* 0x000fe200000e0608 */
[----:B------:R-:W-:Y:S04]  /*17fc0*/  IADD3 R12, P0, R44, R17, RZ ;  /* 0x000000112c0c7210 */ /* 0x000fe80007f1e0ff */
[----:B------:R2:W-:Y:S01]  /*17fd0*/  LDGSTS.E.BYPASS.LTC128B.128 [R243+0x10100], [R2.64], !P5 ;  /* 0x1010000002f37fae */ /* 0x0005e2000e901d46 */
[----:B------:R-:W-:Y:S05]  /*17fe0*/  IMAD.X R13, R0, 0x1, R9, P0 ;  /* 0x00000001000d7824 */ /* 0x000fea00000e0609 */
[----:B------:R3:W-:Y:S01]  /*17ff0*/  LDGSTS.E.BYPASS.LTC128B.128 [R243+0x13100], [R12.64], !P4 ;  /* 0x131000000cf37fae */ /* 0x0007e2000e101d46 */
[----:B--2---:R-:W-:Y:S01]  /*18000*/  IADD3 R2, P0, R44, R18, RZ ;  /* 0x000000122c027210 */ /* 0x004fe20007f1e0ff */
[----:B------:R-:W-:Y:S04]  /*18010*/  IMAD.MOV.U32 R44, RZ, RZ, R5 ;  /* 0x000000ffff2c7224 */ /* 0x000fe800078e0005 */
[----:B------:R-:W-:Y:S02]  /*18020*/  IMAD.X R3, R0, 0x1, R10, P0 ;  /* 0x0000000100037824 */ /* 0x000fe400000e060a */
[----:B------:R-:W-:Y:S03]  /*18030*/  IMAD.MOV.U32 R0, RZ, RZ, 0x2 ;  /* 0x00000002ff007424 */ /* 0x000fe600078e00ff */
[----:B------:R2:W-:Y:S04]  /*18040*/  LDGSTS.E.BYPASS.LTC128B.128 [R243+0x16100], [R2.64], !P3 ;  /* 0x1610000002f37fae */ /* 0x0005e8000d901d46 */
        /* <DEDUP_REMOVED lines=13> */
.L_x_1494:
[----:B------:R-:W-:Y:S02]  /*18120*/  MOV R0, 0x2 ;  /* 0x0000000200007802 */ /* 0x000fe40000000f00 */
[----:B------:R-:W-:Y:S02]  /*18130*/  MOV R2, 0x18150 ;  /* 0x0001815000027802 */ /* 0x000fe40000000f00 */
[----:B----4-:R-:W-:Y:S05]  /*18140*/  CALL.REL.NOINC `($__internal_7_$__cuda_sm70_shflsync_bfly_p) ;  /* 0x0000067000007944 */ /* 0x010fea0003c00000 */
        /* <DEDUP_REMOVED lines=14> */
.L_x_1496:
[----:B------:R1:W5:Y:S01]  /*18230*/  LDL R4, [R1+0x8] ;  /* 0x0000080001047983 */ /* 0x0003620000100800 */
[----:B------:R-:W-:-:S02]  /*18240*/  MOV R0, 0x2 ;  /* 0x0000000200007802 */ /* 0x000fc40000000f00 */
[----:B------:R-:W-:Y:S02]  /*18250*/  MOV R2, 0x18270 ;  /* 0x0001827000027802 */ /* 0x000fe40000000f00 */
[----:B-1---5:R-:W-:Y:S05]  /*18260*/  CALL.REL.NOINC `($__internal_7_$__cuda_sm70_shflsync_bfly_p) ;  /* 0x0000055000007944 */ /* 0x022fea0003c00000 */
[----:B------:R-:W-:Y:S01]  /*18270*/  MOV R5, R0 ;  /* 0x0000000000057202 */ /* 0x000fe20000000f00 */
[----:B------:R-:W-:Y:S05]  /*18280*/  BRA `(.L_x_1548) ;  /* 0xffffa40000007947 */ /* 0x000fea000383ffff */
.L_x_1497:
[----:B------:R-:W-:Y:S01]  /*18290*/  IMAD.MOV.U32 R4, RZ, RZ, R5 ;  /* 0x000000ffff047224 */ /* 0x000fe200078e0005 */
[----:B------:R-:W-:Y:S02]  /*182a0*/  MOV R0, 0x1 ;  /* 0x0000000100007802 */ /* 0x000fe40000000f00 */
[----:B------:R-:W-:Y:S02]  /*182b0*/  MOV R2, 0x182d0 ;  /* 0x000182d000027802 */ /* 0x000fe40000000f00 */
[----:B------:R-:W-:Y:S05]  /*182c0*/  CALL.REL.NOINC `($__internal_7_$__cuda_sm70_shflsync_bfly_p) ;  /* 0x000004f000007944 */ /* 0x000fea0003c00000 */
[----:B------:R1:W5:Y:S01]  /*182d0*/  LDL R4, [R1+0xc] ;  /* 0x00000c0001047983 */ /* 0x0003620000100800 */
[----:B------:R-:W-:Y:S01]  /*182e0*/  FADD.FTZ R5, R5, R0 ;  /* 0x0000000005057221 */ /* 0x000fe20000010000 */
[----:B------:R-:W-:Y:S02]  /*182f0*/  MOV R0, 0x2 ;  /* 0x0000000200007802 */ /* 0x000fe40000000f00 */
[----:B------:R-:W-:Y:S02]  /*18300*/  MOV R2, 0x18320 ;  /* 0x0001832000027802 */ /* 0x000fe40000000f00 */
[----:B-1---5:R-:W-:Y:S05]  /*18310*/  CALL.REL.NOINC `($__internal_7_$__cuda_sm70_shflsync_bfly_p) ;  /* 0x000004a000007944 */ /* 0x022fea0003c00000 */
[----:B------:R-:W2:Y:S02]  /*18320*/  LDL.LU R2, [R1+0xc] ;  /* 0x00000c0001027983 */ /* 0x000ea40000300800 */
[----:B--2---:R-:W-:Y:S01]  /*18330*/  FADD.FTZ R4, R2, R0 ;  /* 0x0000000002047221 */ /* 0x004fe20000010000 */
[----:B------:R-:W-:-:S02]  /*18340*/  MOV R0, 0x1 ;  /* 0x0000000100007802 */ /* 0x000fc40000000f00 */
[----:B------:R-:W-:Y:S02]  /*18350*/  MOV R2, 0x18370 ;  /* 0x0001837000027802 */ /* 0x000fe40000000f00 */
[----:B------:R-:W-:Y:S05]  /*18360*/  CALL.REL.NOINC `($__internal_7_$__cuda_sm70_shflsync_bfly_p) ;  /* 0x0000045000007944 */ /* 0x000fea0003c00000 */
[----:B------:R-:W-:Y:S01]  /*18370*/  MOV R3, R0 ;  /* 0x0000000000037202 */ /* 0x000fe20000000f00 */
[----:B------:R-:W-:Y:S05]  /*18380*/  BRA `(.L_x_1549) ;  /* 0xffffa39000007947 */ /* 0x000fea000383ffff */
.L_x_1512:
[----:B------:R1:W-:Y:S01]  /*18390*/  STL [R1], RZ ;  /* 0x000000ff01007387 */ /* 0x0003e20000100800 */
[----:B------:R-:W-:Y:S01]  /*183a0*/  IMAD.MOV.U32 R44, RZ, RZ, R5 ;  /* 0x000000ffff2c7224 */ /* 0x000fe200078e0005 */
[----:B------:R-:W-:Y:S02]  /*183b0*/  MOV R3, 0x181f ;  /* 0x0000181f00037802 */ /* 0x000fe40000000f00 */
[----:B------:R-:W-:Y:S02]  /*183c0*/  MOV R2, 0x183e0 ;  /* 0x000183e000027802 */ /* 0x000fe40000000f00 */
[----:B-1----:R-:W-:Y:S05]  /*183d0*/  CALL.REL.NOINC `($__internal_8_$__cuda_sm70_shflsync_idx_p) ;  /* 0x0000044000007944 */ /* 0x002fea0003c00000 */
[----:B-----5:R-:W-:Y:S01]  /*183e0*/  MOV R4, R44 ;  /* 0x0000002c00047202 */ /* 0x020fe20000000f00 */
[----:B-1----:R-:W-:Y:S05]  /*183f0*/  BRA `(.L_x_1550) ;  /* 0xffffc86000007947 */ /* 0x002fea000383ffff */
.L_x_1513:
[----:B------:R3:W-:Y:S01]  /*18400*/  STL [R1], RZ ;  /* 0x000000ff01007387 */ /* 0x0007e20000100800 */
[----:B------:R-:W-:Y:S01]  /*18410*/  IMAD.MOV.U32 R44, RZ, RZ, R13 ;  /* 0x000000ffff2c7224 */ /* 0x000fe200078e000d */
[----:B------:R-:W-:Y:S02]  /*18420*/  MOV R3, 0x181f ;  /* 0x0000181f00037802 */ /* 0x000fe40000000f00 */
[----:B------:R-:W-:-:S02]  /*18430*/  MOV R2, 0x18450 ;  /* 0x0001845000027802 */ /* 0x000fc40000000f00 */
[----:B-123--:R-:W-:Y:S05]  /*18440*/  CALL.REL.NOINC `($__internal_8_$__cuda_sm70_shflsync_idx_p) ;  /* 0x000003d000007944 */ /* 0x00efea0003c00000 */
[----:B-----5:R-:W-:Y:S01]  /*18450*/  MOV R0, R44 ;  /* 0x0000002c00007202 */ /* 0x020fe20000000f00 */
[----:B-1----:R-:W-:Y:S05]  /*18460*/  BRA `(.L_x_1551) ;  /* 0xffffc81000007947 */ /* 0x002fea000383ffff */
.L_x_1516:
[----:B----4-:R-:W-:Y:S01]  /*18470*/  MOV R0, 0x1 ;  /* 0x0000000100007802 */ /* 0x010fe20000000f00 */
[----:B------:R-:W-:Y:S01]  /*18480*/  IMAD.MOV.U32 R44, RZ, RZ, R5 ;  /* 0x000000ffff2c7224 */ /* 0x000fe200078e0005 */
[----:B-1----:R-:W-:Y:S01]  /*18490*/  MOV R2, 0x184d0 ;  /* 0x000184d000027802 */ /* 0x002fe20000000f00 */
[----:B------:R-:W-:-:S02]  /*184a0*/  IMAD.MOV.U32 R3, RZ, RZ, 0x181f ;  /* 0x0000181fff037424 */ /* 0x000fc400078e00ff */
[----:B------:R1:W-:Y:S04]  /*184b0*/  STL [R1], R0 ;  /* 0x0000000001007387 */ /* 0x0003e80000100800 */
[----:B-123--:R-:W-:Y:S05]  /*184c0*/  CALL.REL.NOINC `($__internal_8_$__cuda_sm70_shflsync_idx_p) ;  /* 0x0000035000007944 */ /* 0x00efea0003c00000 */
        /* <DEDUP_REMOVED lines=9> */
.L_x_1519:
[----:B----4-:R-:W-:Y:S01]  /*18560*/  MOV R0, 0x2 ;  /* 0x0000000200007802 */ /* 0x010fe20000000f00 */
[----:B------:R-:W-:Y:S01]  /*18570*/  IMAD.MOV.U32 R44, RZ, RZ, R5 ;  /* 0x000000ffff2c7224 */ /* 0x000fe200078e0005 */
[----:B-1----:R-:W-:Y:S01]  /*18580*/  MOV R2, 0x185c0 ;  /* 0x000185c000027802 */ /* 0x002fe20000000f00 */
[----:B------:R-:W-:Y:S02]  /*18590*/  IMAD.MOV.U32 R3, RZ, RZ, 0x181f ;  /* 0x0000181fff037424 */ /* 0x000fe400078e00ff */
[----:B------:R1:W-:Y:S04]  /*185a0*/  STL [R1], R0 ;  /* 0x0000000001007387 */ /* 0x0003e80000100800 */
[----:B-123--:R-:W-:Y:S05]  /*185b0*/  CALL.REL.NOINC `($__internal_8_$__cuda_sm70_shflsync_idx_p) ;  /* 0x0000026000007944 */ /* 0x00efea0003c00000 */
[----:B-----5:R-:W-:Y:S01]  /*185c0*/  MOV R4, R44 ;  /* 0x0000002c00047202 */ /* 0x020fe20000000f00 */
[----:B-1----:R-:W-:Y:S05]  /*185d0*/  BRA `(.L_x_1553) ;  /* 0xffffcb4000007947 */ /* 0x002fea000383ffff */
.L_x_1520:
[----:B----4-:R-:W-:Y:S01]  /*185e0*/  MOV R0, 0x2 ;  /* 0x0000000200007802 */ /* 0x010fe20000000f00 */
[----:B------:R-:W-:Y:S01]  /*185f0*/  IMAD.MOV.U32 R44, RZ, RZ, R13 ;  /* 0x000000ffff2c7224 */ /* 0x000fe200078e000d */
[----:B-1----:R-:W-:Y:S01]  /*18600*/  MOV R2, 0x18640 ;  /* 0x0001864000027802 */ /* 0x002fe20000000f00 */
[----:B------:R-:W-:-:S02]  /*18610*/  IMAD.MOV.U32 R3, RZ, RZ, 0x181f ;  /* 0x0000181fff037424 */ /* 0x000fc400078e00ff */
[----:B------:R1:W-:Y:S04]  /*18620*/  STL [R1], R0 ;  /* 0x0000000001007387 */ /* 0x0003e80000100800 */
[----:B-123--:R-:W-:Y:S05]  /*18630*/  CALL.REL.NOINC `($__internal_8_$__cuda_sm70_shflsync_idx_p) ;  /* 0x000001e000007944 */ /* 0x00efea0003c00000 */
[----:B-----5:R-:W-:Y:S01]  /*18640*/  MOV R0, R44 ;  /* 0x0000002c00007202 */ /* 0x020fe20000000f00 */
[----:B-1----:R-:W-:Y:S05]  /*18650*/  BRA `(.L_x_1554) ;  /* 0xffffcae000007947 */ /* 0x002fea000383ffff */
.L_x_1523:
[----:B------:R-:W-:Y:S01]  /*18660*/  MOV R0, 0x3 ;  /* 0x0000000300007802 */ /* 0x000fe20000000f00 */
[----:B------:R-:W-:Y:S01]  /*18670*/  IMAD.MOV.U32 R44, RZ, RZ, R5 ;  /* 0x000000ffff2c7224 */ /* 0x000fe200078e0005 */
[----:B-1----:R-:W-:Y:S01]  /*18680*/  MOV R2, 0x186c0 ;  /* 0x000186c000027802 */ /* 0x002fe20000000f00 */
[----:B------:R-:W-:Y:S02]  /*18690*/  IMAD.MOV.U32 R3, RZ, RZ, 0x181f ;  /* 0x0000181fff037424 */ /* 0x000fe400078e00ff */
[----:B------:R1:W-:Y:S04]  /*186a0*/  STL [R1], R0 ;  /* 0x0000000001007387 */ /* 0x0003e80000100800 */
[----:B-1234-:R-:W-:Y:S05]  /*186b0*/  CALL.REL.NOINC `($__internal_8_$__cuda_sm70_shflsync_idx_p) ;  /* 0x0000016000007944 */ /* 0x01efea0003c00000 */
        /* <DEDUP_REMOVED lines=9> */
.L_x_1525:
[----:B------:R2:W-:Y:S01]  /*18750*/  STL [R1], RZ ;  /* 0x000000ff01007387 */ /* 0x0005e20000100800 */
[----:B------:R-:W-:Y:S01]  /*18760*/  IMAD.MOV.U32 R44, RZ, RZ, R81 ;  /* 0x000000ffff2c7224 */ /* 0x000fe200078e0051 */
[----:B-1----:R-:W-:-:S02]  /*18770*/  MOV R3, 0x1f ;  /* 0x0000001f00037802 */ /* 0x002fc40000000f00 */
[----:B------:R-:W-:Y:S02]  /*18780*/  MOV R2, 0x187a0 ;  /* 0x000187a000027802 */ /* 0x000fe40000000f00 */
[----:B--234-:R-:W-:Y:S05]  /*18790*/  CALL.REL.NOINC `($__internal_8_$__cuda_sm70_shflsync_idx_p) ;  /* 0x0000008000007944 */ /* 0x01cfea0003c00000 */
[----:B-----5:R-:W-:Y:S01]  /*187a0*/  MOV R0, R44 ;  /* 0x0000002c00007202 */ /* 0x020fe20000000f00 */
[----:B-1----:R-:W-:Y:S05]  /*187b0*/  BRA `(.L_x_1556) ;  /* 0xffffce2000007947 */ /* 0x002fea000383ffff */
        .weak           $__internal_7_$__cuda_sm70_shflsync_bfly_p
        .type           $__internal_7_$__cuda_sm70_shflsync_bfly_p,@function
        .size           $__internal_7_$__cuda_sm70_shflsync_bfly_p,($__internal_8_$__cuda_sm70_shflsync_idx_p - $__internal_7_$__cuda_sm70_shflsync_bfly_p)
$__internal_7_$__cuda_sm70_shflsync_bfly_p:
[----:B------:R-:W-:Y:S02]  /*187c0*/  MOV R22, 0xffffffff ;  /* 0xffffffff00167802 */ /* 0x000fe40000000f00 */
[----:B------:R-:W-:Y:S02]  /*187d0*/  MOV R3, 0x1f ;  /* 0x0000001f00037802 */ /* 0x000fe40000000f00 */
[----:B------:R-:W-:Y:S04]  /*187e0*/  WARPSYNC R22 ;  /* 0x0000001600007348 */ /* 0x000fe80003800000 */
[----:B------:R1:W2:Y:S02]  /*187f0*/  SHFL.BFLY PT, R0, R4, R0, R3 ;  /* 0x0c00000004007389 */ /* 0x0002a400000e0003 */
[----:B-1----:R-:W-:-:S04]  /*18800*/  MOV R3, 0x0 ;  /* 0x0000000000037802 */ /* 0x002fc80000000f00 */
[----:B--2---:R-:W-:Y:S05]  /*18810*/  RET.REL.NODEC R2 `(_ZN7cutlass13device_kernelIN5flash19enable_sm80_to_sm89INS1_16FlashAttnFwdSm80INS1_25CollectiveMainloopFwdSm80ILi8ELi1ELb0EN4cute5tupleIJNS5_1CILi128EEENS7_ILi96EEENS7_ILi256EEEEEELi256ENS_6half_tEfNS_4arch4Sm80ELb1ELb0ELb1ELb0ELb1ELb0ELb1ELb0EEENS1_21CollectiveEpilogueFwdINS6_IJS8_SA_S9_EEENS6_IJNS7_ILi1EEESI_SI_EEESC_SE_Li256ELb0ELb1ELb0ELb0EEENS1_30DynamicPersistentTileSchedulerILi256ELi256ELb0ELb1ELb0EEEEEEEEEvNT_6ParamsE) ;  /* 0xfffe77e002007950 */ /* 0x004fea0003c3ffff */
        .weak           $__internal_8_$__cuda_sm70_shflsync_idx_p
        .type           $__internal_8_$__cuda_sm70_shflsync_idx_p,@function
        .size           $__internal_8_$__cuda_sm70_shflsync_idx_p,(.L_x_1789 - $__internal_8_$__cuda_sm70_shflsync_idx_p)
$__internal_8_$__cuda_sm70_shflsync_idx_p:
[----:B------:R1:W-:Y:S04]  /*18820*/  STL [R1+0x84], R4 ;  /* 0x0000840401007387 */ /* 0x0003e80000100800 */
[----:B------:R2:W-:Y:S01]  /*18830*/  STL [R1+0x80], R0 ;  /* 0x0000800001007387 */ /* 0x0005e20000100800 */
[----:B-1----:R-:W-:-:S03]  /*18840*/  MOV R4, 0xffffffff ;  /* 0xffffffff00047802 */ /* 0x002fc60000000f00 */
[----:B--2---:R-:W2:Y:S01]  /*18850*/  LDL.LU R0, [R1] ;  /* 0x0000000001007983 */ /* 0x004ea20000300800 */
[----:B------:R-:W-:Y:S04]  /*18860*/  WARPSYNC R4 ;  /* 0x0000000400007348 */ /* 0x000fe80003800000 */
[----:B--2---:R1:W2:Y:S04]  /*18870*/  SHFL.IDX PT, R44, R44, R0, R3 ;  /* 0x000000002c2c7389 */ /* 0x0042a800000e0003 */
[----:B-1----:R1:W5:Y:S04]  /*18880*/  LDL.LU R4, [R1+0x84] ;  /* 0x0000840001047983 */ /* 0x0023680000300800 */
[----:B------:R1:W5:Y:S01]  /*18890*/  LDL.LU R0, [R1+0x80] ;  /* 0x0000800001007983 */ /* 0x0003620000300800 */
[----:B------:R-:W-:-:S04]  /*188a0*/  MOV R3, 0x0 ;  /* 0x0000000000037802 */ /* 0x000fc80000000f00 */
[----:B--2---:R-:W-:Y:S05]  /*188b0*/  RET.REL.NODEC R2 `(_ZN7cutlass13device_kernelIN5flash19enable_sm80_to_sm89INS1_16FlashAttnFwdSm80INS1_25CollectiveMainloopFwdSm80ILi8ELi1ELb0EN4cute5tupleIJNS5_1CILi128EEENS7_ILi96EEENS7_ILi256EEEEEELi256ENS_6half_tEfNS_4arch4Sm80ELb1ELb0ELb1ELb0ELb1ELb0ELb1ELb0EEENS1_21CollectiveEpilogueFwdINS6_IJS8_SA_S9_EEENS6_IJNS7_ILi1EEESI_SI_EEESC_SE_Li256ELb0ELb1ELb0ELb0EEENS1_30DynamicPersistentTileSchedulerILi256ELi256ELb0ELb1ELb0EEEEEEEEEvNT_6ParamsE) ;  /* 0xfffe774002007950 */ /* 0x004fea0003c3ffff */
.L_x_1557:
        /* <DEDUP_REMOVED lines=12> */
.L_x_1789:


//--------------------- .text._ZN7cutlass13device_kernelIN5flash19enable_sm80_to_sm89INS1_16FlashAttnFwdSm80INS1_25CollectiveMainloopFwdSm80ILi8ELi1ELb0EN4cute5tupleIJNS5_1CILi128EEENS7_ILi96EEENS7_ILi256EEEEEELi256ENS_6half_tEfNS_4arch4Sm80ELb1ELb0ELb1ELb1ELb1ELb0ELb1ELb0EEENS1_21CollectiveEpilogueFwdINS6_IJS8_SA_S9_EEENS6_IJNS7_ILi1EEESI_SI_EEESC_SE_Li256ELb1ELb1ELb0ELb0EEENS1_19SingleTileSchedulerILb1ELb0ELb1ELi128EEEEEEEEEvNT_6ParamsE --------------------------
	.section	.text._ZN7cutlass13device_kernelIN5flash19enable_sm80_to_sm89INS1_16FlashAttnFwdSm80INS1_25CollectiveMainloopFwdSm80ILi8ELi1ELb0EN4cute5tupleIJNS5_1CILi128EEENS7_ILi96EEENS7_ILi256EEEEEELi256ENS_6half_tEfNS_4arch4Sm80ELb1ELb0ELb1ELb1ELb1ELb0ELb1ELb0EEENS1_21CollectiveEpilogueFwdINS6_IJS8_SA_S9_EEENS6_IJNS7_ILi1EEESI_SI_EEESC_SE_Li256ELb1ELb1ELb0ELb0EEENS1_19SingleTileSchedulerILb1ELb0ELb1ELi128EEEEEEEEEvNT_6ParamsE,"ax",@progbits
	.sectioninfo	@"SHI_REGISTERS=255"
	.align	128
.text._ZN7cutlass13device_kernelIN5flash19enable_sm80_to_sm89INS1_16FlashAttnFwdSm80INS1_25CollectiveMainloopFwdSm80ILi8ELi1ELb0EN4cute5tupleIJNS5_1CILi128EEENS7_ILi96EEENS7_ILi256EEEEEELi256ENS_6half_tEfNS_4arch4Sm80ELb1ELb0ELb1ELb1ELb1ELb0ELb1ELb0EEENS1_21CollectiveEpilogueFwdINS6_IJS8_SA_S9_EEENS6_IJNS7_ILi1EEESI_SI_EEESC_SE_Li256ELb1ELb1ELb0ELb0EEENS1_19SingleTileSchedulerILb1ELb0ELb1ELi128EEEEEEEEEvNT_6ParamsE:
        .type           _ZN7cutlass13device_kernelIN5flash19enable_sm80_to_sm89INS1_16FlashAttnFwdSm80INS1_25CollectiveMainloopFwdSm80ILi8ELi1ELb0EN4cute5tupleIJNS5_1CILi128EEENS7_ILi96EEENS7_ILi256EEEEEELi256ENS_6half_tEfNS_4arch4Sm80ELb1ELb0ELb1ELb1ELb1ELb0ELb1ELb0EEENS1_21CollectiveEpilogueFwdINS6_IJS8_SA_S9_EEENS6_IJNS7_ILi1EEESI_SI_EEESC_SE_Li256ELb1ELb1ELb0ELb0EEENS1_19SingleTileSchedulerILb1ELb0ELb1ELi128EEEEEEEEEvNT_6ParamsE,@function
        .size           _ZN7cutlass13device_kernelIN5flash19enable_sm80_to_sm89INS1_16FlashAttnFwdSm80INS1_25CollectiveMainloopFwdSm80ILi8ELi1ELb0EN4cute5tupleIJNS5_1CILi128EEENS7_ILi96EEENS7_ILi256EEEEEELi256ENS_6half_tEfNS_4arch4Sm80ELb1ELb0ELb1ELb1ELb1ELb0ELb1ELb0EEENS1_21CollectiveEpilogueFwdINS6_IJS8_SA_S9_EEENS6_IJNS7_ILi1EEESI_SI_EEESC_SE_Li256ELb1ELb1ELb0ELb0EEENS1_19SingleTileSchedulerILb1ELb0ELb1ELi128EEEEEEEEEvNT_6ParamsE,(.L_x_1792 - _ZN7cutlass13device_kernelIN5flash19enable_sm80_to_sm89INS1_16FlashAttnFwdSm80INS1_25CollectiveMainloopFwdSm80ILi8ELi1ELb0EN4cute5tupleIJNS5_1CILi128EEENS7_ILi96EEENS7_ILi256EEEEEELi256ENS_6half_tEfNS_4arch4Sm80ELb1ELb0ELb1ELb1ELb1ELb0ELb1ELb0EEENS1_21CollectiveEpilogueFwdINS6_IJS8_SA_S9_EEENS6_IJNS7_ILi1EEESI_SI_EEESC_SE_Li256ELb1ELb1ELb0ELb0EEENS1_19SingleTileSchedulerILb1ELb0ELb1ELi128EEEEEEEEEvNT_6ParamsE)
        .other          _ZN7cutlass13device_kernelIN5flash19enable_sm80_to_sm89INS1_16FlashAttnFwdSm80INS1_25CollectiveMainloopFwdSm80ILi8ELi1ELb0EN4cute5tupleIJNS5_1CILi128EEENS7_ILi96EEENS7_ILi256EEEEEELi256ENS_6half_tEfNS_4arch4Sm80ELb1ELb0ELb1ELb1ELb1ELb0ELb1ELb0EEENS1_21CollectiveEpilogueFwdINS6_IJS8_SA_S9_EEENS6_IJNS7_ILi1EEESI_SI_EEESC_SE_Li256ELb1ELb1ELb0ELb0EEENS1_19SingleTileSchedulerILb1ELb0ELb1ELi128EEEEEEEEEvNT_6ParamsE,@"STO_CUDA_ENTRY STV_DEFAULT"
_ZN7cutlass13device_kernelIN5flash19enable_sm80_to_sm89INS1_16FlashAttnFwdSm80INS1_25CollectiveMainloopFwdSm80ILi8ELi1ELb0EN4cute5tupleIJNS5_1CILi128EEENS7_ILi96EEENS7_ILi256EEEEEELi256ENS_6half_tEfNS_4arch4Sm80ELb1ELb0ELb1ELb1ELb1ELb0ELb1ELb0EEENS1_21CollectiveEpilogueFwdINS6_IJS8_SA_S9_EEENS6_IJNS7_ILi1EEESI_SI_EEESC_SE_Li256ELb1ELb1ELb0ELb0EEENS1_19SingleTileSchedulerILb1ELb0ELb1ELi128EEEEEEEEEvNT_6ParamsE:
        /* <DEDUP_REMOVED lines=21> */
.L_x_1559:
        /* <DEDUP_REMOVED lines=13> */
.L_x_1561:
[----:B------:R-:W-:Y:S02]  /*0220*/  ULDC UR5, c[0x0][0x54c] ;  /* 0x0001530000057ab9 */ /* 0x000fe40000000800 */
.L_x_1560:
[----:B------:R-:W-:Y:S02]  /*0230*/  ULDC UR4, c[0x0][0x548] ;  /* 0x0001520000047ab9 */ /* 0x000fe40000000800 */
[----:B------:R-:W-:-:S02]  /*0240*/  USHF.L.U32 UR11, UR10, 0x7, URZ ;  /* 0x000000070a0b7899 */ /* 0x000fc4000800063f */
[----:B------:R-:W-:-:S04]  /*0250*/  UIMAD UR4, UR5, UR4, URZ ;  /* 0x00000004050472a4 */ /* 0x000fc8000f8e023f */
[----:B------:R-:W-:-:S04]  /*0260*/  UISETP.GE.AND UP0, UPT, UR11, UR4, UPT ;  /* 0x000000040b00728c */ /* 0x000fc8000bf06270 */
[----:B------:R-:W-:Y:S01]  /*0270*/  USEL UR14, UR14, 0xffffffff, !UP0 ;  /* 0xffffffff0e0e7887 */ /* 0x000fe2000c000000 */
[----:B------:R-:W-:Y:S05]  /*0280*/  BRA `(.L_x_1562) ;  /* 0x000001b000007947 */ /* 0x000fea0003800000 */
.L_x_1558:
        /* <DEDUP_REMOVED lines=8> */
.L_x_1563:
        /* <DEDUP_REMOVED lines=13> */
.L_x_1565:
[----:B------:R-:W-:Y:S02]  /*03e0*/  ULDC UR5, c[0x0][0x54c] ;  /* 0x0001530000057ab9 */ /* 0x000fe40000000800 */
.L_x_1564:
[----:B------:R-:W-:Y:S02]  /*03f0*/  ULDC UR4, c[0x0][0x548] ;  /* 0x0001520000047ab9 */ /* 0x000fe40000000800 */
[----:B------:R-:W-:-:S02]  /*0400*/  USHF.L.U32 UR11, UR10, 0x7, URZ ;  /* 0x000000070a0b7899 */ /* 0x000fc4000800063f */
[----:B------:R-:W-:-:S04]  /*0410*/  UIMAD UR4, UR5, UR4, URZ ;  /* 0x00000004050472a4 */ /* 0x000fc8000f8e023f */
[----:B------:R-:W-:-:S04]  /*0420*/  UISETP.GE.AND UP0, UPT, UR11, UR4, UPT ;  /* 0x000000040b00728c */ /* 0x000fc8000bf06270 */
[----:B------:R-:W-:-:S06]  /*0430*/  USEL UR14, UR14, 0xffffffff, !UP0 ;  /* 0xffffffff0e0e7887 */ /* 0x000fcc000c000000 */
.L_x_1562:
[----:B------:R-:W-:-:S13]  /*0440*/  ISETP.LE.AND P0, PT, RZ, UR14, PT ;  /* 0x0000000eff007c0c */ /* 0x000fda000bf03270 */
[----:B------:R-:W-:Y:S05]  /*0450*/  @!P0 EXIT ;  /* 0x000000000000894d */ /* 0x000fea0003800000 */
[----:B------:R-:W-:Y:S02]  /*0460*/  ULDC.64 UR8, c[0x0][0x370] ;  /* 0x0000dc0000087ab9 */ /* 0x000fe40000000a00 */
[----:B------:R-:W-:Y:S02]  /*0470*/  ULDC.64 UR4, c[0x0][0x360] ;  /* 0x0000d80000047ab9 */ /* 0x000fe40000000a00 */
[----:B------:R-:W-:Y:S02]  /*0480*/  UISETP.NE.U32.AND UP1, UPT, URZ, UR8, UPT ;  /* 0x000000083f00728c */ /* 0x000fe4000bf25070 */
        /* <DEDUP_REMOVED lines=21> */
[----:B------:R-:W2:Y:S04]  /*05e0*/  @P2 LDG.E R4, [R4.64] ;  /* 0x0000001004042981 */ /* 0x000ea8000c1e1900 */
[----:B------:R-:W3:Y:S04]  /*05f0*/  @P0 LDG.E R0, [R8.64] ;  /* 0x0000001008000981 */ /* 0x000ee8000c1e1900 */
[----:B------:R-:W4:Y:S01]  /*0600*/  @P1 LDG.E R3, [R6.64] ;  /* 0x0000001006031981 */ /* 0x000f22000c1e1900 */
        /* <DEDUP_REMOVED lines=12> */
[----:B------:R-:W-:Y:S05]  /*06d0*/  @!P1 BRA `(.L_x_1566) ;  /* 0x0000005000009947 */ /* 0x000fea0003800000 */
[----:B------:R1:W4:Y:S04]  /*06e0*/  LDG.E R0, [R6.64] ;  /* 0x0000001006007981 */ /* 0x000328000c1e1900 */
[----:B-1----:R-:W5:Y:S01]  /*06f0*/  LDG.E R6, [R6.64+0x4] ;  /* 0x0000041006067981 */ /* 0x002f62000c1e1900 */
[----:B---34-:R-:W1:Y:S08]  /*0700*/  R2UR UR13, R0 ;  /* 0x00000000000d73c2 */ /* 0x018e7000000e0000 */
[----:B-----5:R-:W1:Y:S02]  /*0710*/  R2UR UR4, R6 ;  /* 0x00000000060473c2 */ /* 0x020e6400000e0000 */
[----:B-1----:R-:W-:-:S06]  /*0720*/  UIADD3 UR13, -UR13, UR4, URZ ;  /* 0x000000040d0d7290 */ /* 0x002fcc000fffe13f */
.L_x_1566:
[----:B------:R-:W-:-:S04]  /*0730*/  ISETP.NE.U32.AND P0, PT, RZ, c[0x0][0x368], PT ;  /* 0x0000da00ff007a0c */ /* 0x000fc80003f05070 */
[----:B------:R-:W-:-:S13]  /*0740*/  ISETP.NE.AND.EX P0, PT, RZ, c[0x0][0x36c], PT, P0 ;  /* 0x0000db00ff007a0c */ /* 0x000fda0003f05300 */
[----:B------:R-:W-:Y:S05]  /*0750*/  @!P0 BRA `(.L_x_1567) ;  /* 0x0000007000008947 */ /* 0x000fea0003800000 */
[----:B------:R-:W-:Y:S02]  /*0760*/  ULDC.64 UR4, c[0x0][0x368] ;  /* 0x0000da0000047ab9 */ /* 0x000fe40000000a00 */
[----:B------:R-:W-:-:S06]  /*0770*/  UIMAD.WIDE UR4, UR14, UR15, UR4 ;  /* 0x0000000f0e0472a5 */ /* 0x000fcc000f8e0204 */
[----:B------:R-:W-:Y:S02]  /*0780*/  MOV R4, UR4 ;  /* 0x0000000400047c02 */ /* 0x000fe40008000f00 */
[----:B------:R-:W-:-:S05]  /*0790*/  MOV R5, UR5 ;  /* 0x0000000500057c02 */ /* 0x000fca0008000f00 */
[----:B------:R-:W4:Y:S02]  /*07a0*/  LDG.E R4, [R4.64] ;  /* 0x0000001004047981 */ /* 0x000f24000c1e1900 */
[----:B----4-:R1:W4:Y:S02]  /*07b0*/  R2UR UR7, R4 ;  /* 0x00000000040773c2 */ /* 0x01032400000e0000 */
[----:B-1--4-:R-:W-:Y:S05]  /*07c0*/  BRA `(.L_x_1568) ;  /* 0x000000c000007947 */ /* 0x012fea0003800000 */
.L_x_1567:
[----:B------:R-:W-:-:S04]  /*07d0*/  ISETP.NE.U32.AND P0, PT, RZ, c[0x0][0x350], PT ;  /* 0x0000d400ff007a0c */ /* 0x000fc80003f05070 */
[----:B------:R-:W-:-:S13]  /*07e0*/  ISETP.NE.AND.EX P0, PT, RZ, c[0x0][0x354], PT, P0 ;  /* 0x0000d500ff007a0c */ /* 0x000fda0003f05300 */
[----:B------:R-:W-:Y:S05]  /*07f0*/  @!P0 BRA `(.L_x_1568) ;  /* 0x0000009000008947 */ /* 0x000fea0003800000 */
[----:B------:R-:W-:Y:S02]  /*0800*/  ULDC.64 UR4, c[0x0][0x350] ;  /* 0x0000d40000047ab9 */ /* 0x000fe40000000a00 */
[----:B------:R-:W-:-:S06]  /*0810*/  UIMAD.WIDE UR4, UR14, UR15, UR4 ;  /* 0x0000000f0e0472a5 */ /* 0x000fcc000f8e0204 */
[----:B------:R-:W-:Y:S02]  /*0820*/  MOV R4, UR4 ;  /* 0x0000000400047c02 */ /* 0x000fe40008000f00 */
[----:B------:R-:W-:-:S05]  /*0830*/  MOV R5, UR5 ;  /* 0x0000000500057c02 */ /* 0x000fca0008000f00 */
[----:B------:R-:W4:Y:S04]  /*0840*/  LDG.E R3, [R4.64] ;  /* 0x0000001004037981 */ /* 0x000f28000c1e1900 */
[----:B------:R-:W5:Y:S01]  /*0850*/  LDG.E R0, [R4.64+0x4] ;  /* 0x0000041004007981 */ /* 0x000f62000c1e1900 */
[----:B----4-:R-:W1:Y:S08]  /*0860*/  R2UR UR4, R3 ;  /* 0x00000000030473c2 */ /* 0x010e7000000e0000 */
[----:B-----5:R-:W1:Y:S02]  /*0870*/  R2UR UR7, R0 ;  /* 0x00000000000773c2 */ /* 0x020e6400000e0000 */
[----:B-1----:R-:W-:-:S06]  /*0880*/  UIADD3 UR7, -UR4, UR7, URZ ;  /* 0x0000000704077290 */ /* 0x002fcc000fffe13f */
.L_x_1568:
[----:B------:R-:W-:Y:S01]  /*0890*/  ULDC UR4, c[0x0][0x2c4] ;  /* 0x0000b10000047ab9 */ /* 0x000fe20000000800 */
[----:B------:R-:W-:Y:S01]  /*08a0*/  PLOP3.LUT P2, PT, PT, PT, PT, 0x80, 0x0 ;  /* 0x000000000000781c */ /* 0x000fe20003f4f070 */
[----:B------:R-:W-:Y:S01]  /*08b0*/  UISETP.NE.AND UP1, UPT, UR4, 0x1, UPT ;  /* 0x000000010400788c */ /* 0x000fe2000bf25270 */
[----:B------:R-:W-:Y:S01]  /*08c0*/  CS2R R4, SRZ ;  /* 0x0000000000047805 */ /* 0x000fe2000001ff00 */
[----:B--2---:R-:W-:Y:S01]  /*08d0*/  UIADD3 UR7, -UR12, UR7, URZ ;  /* 0x000000070c077290 */ /* 0x004fe2000fffe13f */
[----:B------:R-:W-:Y:S01]  /*08e0*/  IMAD.MOV.U32 R130, RZ, RZ, RZ ;  /* 0x000000ffff827224 */ /* 0x000fe200078e00ff */
[----:B------:R-:W-:Y:S01]  /*08f0*/  ULDC.64 UR4, c[0x0][0x2c8] ;  /* 0x0000b20000047ab9 */ /* 0x000fe20000000a00 */
[----:B------:R-:W-:Y:S01]  /*0900*/  IMAD.MOV.U32 R128, RZ, RZ, RZ ;  /* 0x000000ffff807224 */ /* 0x000fe200078e00ff */
[----:B------:R-:W-:Y:S01]  /*0910*/  UIADD3 UR6, UR7, 0x5f, URZ ;  /* 0x0000005f07067890 */ /* 0x000fe2000fffe03f */
[----:B------:R-:W-:Y:S01]  /*0920*/  CS2R R126, SRZ ;  /* 0x00000000007e7805 */ /* 0x000fe2000001ff00 */
[----:B------:R-:W-:Y:S01]  /*0930*/  CS2R R124, SRZ ;  /* 0x00000000007c7805 */ /* 0x000fe2000001ff00 */
[----:B------:R-:W-:Y:S01]  /*0940*/  CS2R R122, SRZ ;  /* 0x00000000007a7805 */ /* 0x000fe2000001ff00 */
[----:B------:R-:W-:Y:S01]  /*0950*/  CS2R R120, SRZ ;  /* 0x0000000000787805 */ /* 0x000fe2000001ff00 */
[----:B------:R-:W-:Y:S01]  /*0960*/  @UP1 UIADD3 UR20, UR11, 0x7f, URZ ;  /* 0x0000007f0b141890 */ /* 0x000fe2000fffe03f */
[----:B------:R-:W-:Y:S01]  /*0970*/  CS2R R118, SRZ ;  /* 0x0000000000767805 */ /* 0x000fe2000001ff00 */
[----:B------:R-:W-:Y:S01]  /*0980*/  CS2R R116, SRZ ;  /* 0x0000000000747805 */ /* 0x000fe2000001ff00 */
[----:B------:R-:W-:Y:S01]  /*0990*/  CS2R R114, SRZ ;  /* 0x0000000000727805 */ /* 0x000fe2000001ff00 */
[----:B------:R-:W-:Y:S01]  /*09a0*/  UIMAD.WIDE.U32 UR20, UR20, UR4, URZ ;  /* 0x00000004141472a5 */ /* 0x000fe2000f8e003f */
[----:B------:R-:W-:Y:S01]  /*09b0*/  CS2R R112, SRZ ;  /* 0x0000000000707805 */ /* 0x000fe2000001ff00 */
[----:B------:R-:W-:Y:S01]  /*09c0*/  UIADD3 UR4, UR11, 0x7f, URZ ;  /* 0x0000007f0b047890 */ /* 0x000fe2000fffe03f */
[----:B------:R-:W-:Y:S01]  /*09d0*/  CS2R R110, SRZ ;  /* 0x00000000006e7805 */ /* 0x000fe2000001ff00 */
[----:B------:R-:W-:Y:S01]  /*09e0*/  @UP1 USHF.R.U32.HI UR4, URZ, UR5, UR21 ;  /* 0x000000053f041299 */ /* 0x000fe20008011615 */
[----:B------:R-:W-:Y:S01]  /*09f0*/  CS2R R108, SRZ ;  /* 0x00000000006c7805 */ /* 0x000fe2000001ff00 */
[----:B---3--:R-:W-:Y:S01]  /*0a00*/  UIADD3 UR5, UR7, 0x60, -UR13 ;  /* 0x0000006007057890 */ /* 0x008fe2000fffe80d */
[----:B------:R-:W-:Y:S01]  /*0a10*/  CS2R R106, SRZ ;  /* 0x00000000006a7805 */ /* 0x000fe2000001ff00 */
[----:B------:R-:W-:Y:S01]  /*0a20*/  UIMAD.WIDE UR20, UR6, 0x2aaaaaab, URZ ;  /* 0x2aaaaaab061478a5 */ /* 0x000fe2000f8e023f */
[----:B------:R-:W-:Y:S01]  /*0a30*/  CS2R R104, SRZ ;  /* 0x0000000000687805 */ /* 0x000fe2000001ff00 */
[----:B------:R-:W-:Y:S01]  /*0a40*/  UIADD3 UR4, UR5, UR4, URZ ;  /* 0x0000000405047290 */ /* 0x000fe2000fffe03f */
[----:B------:R-:W-:Y:S01]  /*0a50*/  CS2R R102, SRZ ;  /* 0x0000000000667805 */ /* 0x000fe2000001ff00 */
[----:B------:R-:W-:Y:S01]  /*0a60*/  CS2R R100, SRZ ;  /* 0x0000000000647805 */ /* 0x000fe2000001ff00 */
[----:B------:R-:W-:Y:S01]  /*0a70*/  CS2R R98, SRZ ;  /* 0x0000000000627805 */ /* 0x000fe2000001ff00 */
[----:B------:R-:W-:Y:S01]  /*0a80*/  UIMAD.WIDE UR4, UR4, 0x2aaaaaab, URZ ;  /* 0x2aaaaaab040478a5 */ /* 0x000fe2000f8e023f */
[----:B------:R-:W-:Y:S01]  /*0a90*/  CS2R R96, SRZ ;  /* 0x0000000000607805 */ /* 0x000fe2000001ff00 */
[----:B------:R-:W-:Y:S01]  /*0aa0*/  UMOV UR19, UR21 ;  /* 0x0000001500137c82 */ /* 0x000fe20008000000 */
[----:B------:R-:W-:Y:S01]  /*0ab0*/  CS2R R94, SRZ ;  /* 0x00000000005e7805 */ /* 0x000fe2000001ff00 */
[----:B------:R-:W-:Y:S01]  /*0ac0*/  USHF.R.U32.HI UR6, URZ, 0x1f, UR19 ;  /* 0x0000001f3f067899 */ /* 0x000fe20008011613 */
[----:B------:R-:W-:Y:S01]  /*0ad0*/  CS2R R92, SRZ ;  /* 0x00000000005c7805 */ /* 0x000fe2000001ff00 */
[----:B------:R-:W-:Y:S01]  /*0ae0*/  USHF.R.U32.HI UR4, URZ, 0x1f, UR5 ;  /* 0x0000001f3f047899 */ /* 0x000fe20008011605 */
[----:B------:R-:W-:Y:S01]  /*0af0*/  CS2R R90, SRZ ;  /* 0x00000000005a7805 */ /* 0x000fe2000001ff00 */
[----:B------:R-:W-:Y:S01]  /*0b00*/  ULEA.HI.SX32 UR6, UR19, UR6, 0x1c ;  /* 0x0000000613067291 */ /* 0x000fe2000f8fe23f */
[----:B------:R-:W-:Y:S01]  /*0b10*/  CS2R R88, SRZ ;  /* 0x0000000000587805 */ /* 0x000fe2000001ff00 */
[----:B------:R-:W-:Y:S01]  /*0b20*/  ULEA.HI.SX32 UR4, UR5, UR4, 0x1c ;  /* 0x0000000405047291 */ /* 0x000fe2000f8fe23f */
        /* <DEDUP_REMOVED lines=61> */
[----:B------:R-:W-:Y:S01]  /*0f00*/  LEA.HI R84, R7, R2, RZ, 0x3 ;  /* 0x0000000207547211 */ /* 0x000fe200078f18ff */
[----:B------:R-:W-:Y:S01]  /*0f10*/  UIMAD UR15, UR15, UR4, URZ ;  /* 0x000000040f0f72a4 */ /* 0x000fe2000f8e023f */
[----:B------:R-:W-:Y:S01]  /*0f20*/  PLOP3.LUT P1, PT, PT, PT, UP1, 0x80, 0x0 ;  /* 0x000000000000781c */ /* 0x000fe20003f2f018 */
[----:B------:R-:W-:Y:S01]  /*0f30*/  UIMAD.WIDE.U32 UR20, UR18, UR4, URZ ;  /* 0x00000004121472a5 */ /* 0x000fe2000f8e003f */
[----:B------:R-:W-:Y:S01]  /*0f40*/  LOP3.LUT R13, R84, 0xfffffff8, RZ, 0xc0, !PT ;  /* 0xfffffff8540d7812 */ /* 0x000fe200078ec0ff */
[----:B------:R-:W-:Y:S01]  /*0f50*/  UIMAD UR15, UR18, UR5, UR15 ;  /* 0x00000005120f72a4 */ /* 0x000fe2000f8e020f */
[----:B------:R-:W-:Y:S01]  /*0f60*/  SHF.R.S32.HI R84, RZ, 0x3, R84 ;  /* 0x00000003ff547819 */ /* 0x000fe20000011454 */
[----:B------:R-:W-:Y:S01]  /*0f70*/  USHF.R.S32.HI UR18, URZ, 0x1f, UR14 ;  /* 0x0000001f3f127899 */ /* 0x000fe2000801140e */
[----:B------:R-:W-:Y:S01]  /*0f80*/  PLOP3.LUT P0, PT, PT, PT, UP1, 0x80, 0x0 ;  /* 0x000000000000781c */ /* 0x000fe20003f0f018 */
[----:B------:R-:W-:Y:S01]  /*0f90*/  IMAD.IADD R13, R2, 0x1, -R13 ;  /* 0x00000001020d7824 */ /* 0x000fe200078e0a0d */
[----:B------:R-:W-:Y:S01]  /*0fa0*/  ULDC.64 UR4, c[0x0][0x1b8] ;  /* 0x00006e0000047ab9 */ /* 0x000fe20000000a00 */
[----:B------:R-:W-:Y:S01]  /*0fb0*/  IMAD.SHL.U32 R251, R84, 0x40, RZ ;  /* 0x0000004054fb7824 */ /* 0x000fe200078e00ff */
[----:B------:R-:W-:Y:S01]  /*0fc0*/  UIADD3 UR21, UR21, UR15, URZ ;  /* 0x0000000f15157290 */ /* 0x000fe2000fffe03f */
[C---:B------:R-:W-:Y:S01]  /*0fd0*/  IMAD R112, R13.reuse, 0x20, R84 ;  /* 0x000000200d707824 */ /* 0x040fe200078e0254 */
[----:B------:R-:W-:Y:S01]  /*0fe0*/  UIMAD UR15, UR8, UR4, URZ ;  /* 0x00000004080f72a4 */ /* 0x000fe2000f8e023f */
[----:B------:R-:W-:Y:S01]  /*0ff0*/  IMAD.SHL.U32 R211, R13, 0x8, RZ ;  /* 0x000000080dd37824 */ /* 0x000fe200078e00ff */
[----:B------:R-:W-:Y:S01]  /*1000*/  UIMAD.WIDE.U32 UR20, UR9, UR4, UR20 ;  /* 0x00000004091472a5 */ /* 0x000fe2000f8e0014 */
[----:B------:R-:W-:Y:S01]  /*1010*/  LOP3.LUT R251, R251, 0x1c0, RZ, 0xc0, !PT ;  /* 0x000001c0fbfb7812 */ /* 0x000fe200078ec0ff */
[----:B------:R-:W-:Y:S01]  /*1020*/  UIMAD UR15, UR9, UR5, UR15 ;  /* 0x00000005090f72a4 */ /* 0x000fe2000f8e020f */
[----:B------:R-:W-:Y:S01]  /*1030*/  IADD3 R0, R112, UR11, RZ ;  /* 0x0000000b70007c10 */ /* 0x000fe2000fffe0ff */
[----:B------:R-:W-:Y:S01]  /*1040*/  USEL UR18, UR18, URZ, !UP2 ;  /* 0x0000003f12127287 */ /* 0x000fe2000d000000 */
[----:B------:R3:W-:Y:S01]  /*1050*/  STL [R1+0x8], R112 ;  /* 0x0000087001007387 */ /* 0x0007e20000100800 */
[----:B------:R-:W-:Y:S01]  /*1060*/  ULDC.64 UR4, c[0x0][0x1c0] ;  /* 0x0000700000047ab9 */ /* 0x000fe20000000a00 */
[C---:B------:R-:W-:Y:S01]  /*1070*/  IADD3 R12, R211.reuse, 0x40, RZ ;  /* 0x00000040d30c7810 */ /* 0x040fe20007ffe0ff */
[----:B-1----:R-:W-:Y:S01]  /*1080*/  @P1 IMAD.HI.U32 R4, R0, c[0x0][0x2c8], RZ ;  /* 0x0000b20000041a27 */ /* 0x002fe200078e00ff */
[----:B------:R-:W-:Y:S01]  /*1090*/  USEL UR19, UR14, URZ, !UP2 ;  /* 0x0000003f0e137287 */ /* 0x000fe2000d000000 */
[----:B------:R3:W-:Y:S01]  /*10a0*/  STL [R1+0x1c], R211 ;  /* 0x00001cd301007387 */ /* 0x0007e20000100800 */
[----:B------:R-:W-:Y:S01]  /*10b0*/  UIMAD UR18, UR18, UR4, URZ ;  /* 0x00000004121272a4 */ /* 0x000fe2000f8e023f */
[----:B------:R-:W-:Y:S01]  /*10c0*/  IMAD.MOV.U32 R6, RZ, RZ, R0 ;  /* 0x000000ffff067224 */ /* 0x000fe200078e0000 */
[----:B------:R-:W-:Y:S01]  /*10d0*/  UIADD3 UR21, UR21, UR15, URZ ;  /* 0x0000000f15157290 */ /* 0x000fe2000fffe03f */
[----:B------:R-:W-:Y:S01]  /*10e0*/  @P0 SHF.R.U32.HI R6, RZ, c[0x0][0x2cc], R4 ;  /* 0x0000b300ff060a19 */ /* 0x000fe20000011604 */
[----:B------:R-:W-:Y:S01]  /*10f0*/  UIMAD UR5, UR19, UR5, UR18 ;  /* 0x00000005130572a4 */ /* 0x000fe2000f8e0212 */
[C---:B------:R-:W-:Y:S01]  /*1100*/  IADD3 R85, R211.reuse, 0x80, RZ ;  /* 0x00000080d3557810 */ /* 0x040fe20007ffe0ff */
[----:B------:R-:W-:Y:S01]  /*1110*/  UIMAD.WIDE.U32 UR20, UR19, UR4, UR20 ;  /* 0x00000004131472a5 */ /* 0x000fe2000f8e0014 */
[--C-:B------:R-:W-:Y:S01]  /*1120*/  SHF.R.S32.HI R5, RZ, 0x1f, R6.reuse ;  /* 0x0000001fff057819 */ /* 0x100fe20000011406 */
[----:B------:R-:W-:Y:S01]  /*1130*/  IMAD.MOV R4, RZ, RZ, -R6 ;  /* 0x000000ffff047224 */ /* 0x000fe200078e0a06 */
[----:B------:R-:W-:Y:S01]  /*1140*/  ULDC UR4, c[0x0][0x2c4] ;  /* 0x0000b10000047ab9 */ /* 0x000fe20000000800 */
[----:B------:R-:W-:Y:S01]  /*1150*/  ISETP.GE.AND P4, PT, R211, c[0x0][0x198], PT ;  /* 0x00006600d3007a0c */ /* 0x000fe20003f86270 */
[----:B------:R-:W-:Y:S01]  /*1160*/  UIADD3 UR5, UR21, UR5, URZ ;  /* 0x0000000515057290 */ /* 0x000fe2000fffe03f */
[----:B------:R-:W-:Y:S01]  /*1170*/  IMAD R4, R4, c[0x0][0x2c4], R0 ;  /* 0x0000b10004047a24 */ /* 0x000fe200078e0200 */
[----:B------:R-:W-:Y:S01]  /*1180*/  UIMAD UR4, UR13, UR4, URZ ;  /* 0x000000040d0472a4 */ /* 0x000fe2000f8e023f */
[----:B------:R-:W-:Y:S01]  /*1190*/  IMAD.U32 R9, RZ, RZ, UR21 ;  /* 0x00000015ff097e24 */ /* 0x000fe2000f8e00ff */
[----:B------:R-:W-:Y:S01]  /*11a0*/  ISETP.GE.AND P3, PT, R12, c[0x0][0x198], PT ;  /* 0x000066000c007a0c */ /* 0x000fe20003f66270 */
[----:B------:R-:W-:Y:S01]  /*11b0*/  IMAD.U32 R8, RZ, RZ, UR20 ;  /* 0x00000014ff087e24 */ /* 0x000fe2000f8e00ff */
[----:B------:R-:W-:Y:S01]  /*11c0*/  SHF.R.S32.HI R0, RZ, 0x1f, R4 ;  /* 0x0000001fff007819 */ /* 0x000fe20000011404 */
[----:B------:R-:W-:Y:S01]  /*11d0*/  IMAD.U32 R9, RZ, RZ, UR5 ;  /* 0x00000005ff097e24 */ /* 0x000fe2000f8e00ff */
[----:B------:R-:W-:Y:S01]  /*11e0*/  ISETP.GE.AND P6, PT, R85, c[0x0][0x198], PT ;  /* 0x0000660055007a0c */ /* 0x000fe20003fc6270 */
[----:B------:R-:W-:Y:S01]  /*11f0*/  IMAD R5, R5, c[0x0][0x1b0], RZ ;  /* 0x00006c0005057a24 */ /* 0x000fe200078e02ff */
[----:B------:R-:W-:Y:S01]  /*1200*/  BSSY B0, `(.L_x_1570) ;  /* 0x0000039000007945 */ /* 0x000fe20003800000 */
[----:B------:R-:W-:-:S04]  /*1210*/  IMAD.WIDE.U32 R8, R6, c[0x0][0x1b0], R8 ;  /* 0x00006c0006087a25 */ /* 0x000fc800078e0008 */
[----:B------:R-:W-:Y:S02]  /*1220*/  IMAD R5, R6, c[0x0][0x1b4], R5 ;  /* 0x00006d0006057a24 */ /* 0x000fe400078e0205 */
[----:B------:R-:W-:Y:S02]  /*1230*/  IMAD R0, R0, c[0x0][0x1a8], RZ ;  /* 0x00006a0000007a24 */ /* 0x000fe400078e02ff */
[----:B------:R-:W-:Y:S02]  /*1240*/  IMAD.IADD R11, R9, 0x1, R5 ;  /* 0x00000001090b7824 */ /* 0x000fe400078e0205 */
[----:B------:R-:W-:Y:S01]  /*1250*/  IMAD.MOV.U32 R10, RZ, RZ, R8 ;  /* 0x000000ffff0a7224 */ /* 0x000fe200078e0008 */
[----:B------:R-:W-:Y:S01]  /*1260*/  IADD3 R8, R84, UR11, RZ ;  /* 0x0000000b54087c10 */ /* 0x000fe2000fffe0ff */
[C---:B------:R-:W-:Y:S02]  /*1270*/  IMAD R9, R4.reuse, c[0x0][0x1ac], R0 ;  /* 0x00006b0004097a24 */ /* 0x040fe400078e0200 */
[----:B------:R-:W-:Y:S01]  /*1280*/  IMAD.WIDE.U32 R4, R4, c[0x0][0x1a8], R10 ;  /* 0x00006a0004047a25 */ /* 0x000fe200078e000a */
[----:B------:R-:W-:-:S02]  /*1290*/  LEA.HI R11, R7, R2, RZ, 0x4 ;  /* 0x00000002070b7211 */ /* 0x000fc400078f20ff */
[----:B------:R-:W-:Y:S01]  /*12a0*/  LEA.HI R10, R7, R2, RZ, 0x6 ;  /* 0x00000002070a7211 */ /* 0x000fe200078f30ff */
[----:B------:R-:W-:Y:S01]  /*12b0*/  IMAD.IADD R9, R5, 0x1, R9 ;  /* 0x0000000105097824 */ /* 0x000fe200078e0209 */
[----:B------:R-:W-:Y:S02]  /*12c0*/  LOP3.LUT R0, R11, 0xfffffff0, RZ, 0xc0, !PT ;  /* 0xfffffff00b007812 */ /* 0x000fe400078ec0ff */
[----:B------:R-:W-:Y:S01]  /*12d0*/  LEA R16, P0, R4, c[0x0][0x160], 0x1 ;  /* 0x0000580004107a11 */ /* 0x000fe200078008ff */
[----:B------:R-:W-:Y:S02]  /*12e0*/  IMAD.SHL.U32 R10, R10, 0x8, RZ ;  /* 0x000000080a0a7824 */ /* 0x000fe400078e00ff */
[----:B------:R-:W-:Y:S01]  /*12f0*/  IMAD.IADD R0, R2, 0x1, -R0 ;  /* 0x0000000102007824 */ /* 0x000fe200078e0a00 */
[----:B------:R-:W-:Y:S01]  /*1300*/  LEA.HI.X R9, R4, c[0x0][0x164], R9, 0x1, P0 ;  /* 0x0000590004097a11 */ /* 0x000fe200000f0c09 */
[----:B------:R-:W-:Y:S01]  /*1310*/  IMAD.MOV.U32 R4, RZ, RZ, 0x10 ;  /* 0x00000010ff047424 */ /* 0x000fe200078e00ff */
[----:B------:R-:W-:Y:S01]  /*1320*/  ISETP.GE.AND P0, PT, R8, UR4, PT ;  /* 0x0000000408007c0c */ /* 0x000fe2000bf06270 */
[----:B------:R3:W1:Y:S01]  /*1330*/  SHFL.IDX PT, R18, R16, RZ, 0x181f ;  /* 0x00181fff10127589 */ /* 0x00066200000e0000 */
[----:B------:R-:W-:-:S03]  /*1340*/  SHF.R.S32.HI R6, RZ, 0x1f, R0 ;  /* 0x0000001fff067819 */ /* 0x000fc60000011400 */
[----:B------:R3:W4:Y:S01]  /*1350*/  SHFL.IDX PT, R19, R9, RZ, 0x181f ;  /* 0x00181fff09137589 */ /* 0x00072200000e0000 */
[----:B------:R-:W-:-:S04]  /*1360*/  LEA.HI R6, R6, R0, RZ, 0x3 ;  /* 0x0000000006067211 */ /* 0x000fc800078f18ff */
[----:B------:R-:W-:-:S05]  /*1370*/  LOP3.LUT R5, R6, 0xfffffff8, RZ, 0xc0, !PT ;  /* 0xfffffff806057812 */ /* 0x000fca00078ec0ff */
[----:B------:R-:W-:Y:S01]  /*1380*/  IMAD.IADD R5, R0, 0x1, -R5 ;  /* 0x0000000100057824 */ /* 0x000fe200078e0a05 */
[----:B------:R-:W-:-:S04]  /*1390*/  IADD3 R0, R211, 0xc0, RZ ;  /* 0x000000c0d3007810 */ /* 0x000fc80007ffe0ff */
[----:B------:R-:W-:Y:S01]  /*13a0*/  ISETP.GE.AND P5, PT, R0, c[0x0][0x198], PT ;  /* 0x0000660000007a0c */ /* 0x000fe20003fa6270 */
[----:B--2---:R2:W5:Y:S03]  /*13b0*/  @P2 R2UR UR19, R3 ;  /* 0x00000000031323c2 */ /* 0x00456600000e0000 */
[----:B------:R-:W-:Y:S01]  /*13c0*/  R2P PR, R5, 0x6 ;  /* 0x0000000605007804 */ /* 0x000fe20000000000 */
[----:B-----5:R-:W-:-:S04]  /*13d0*/  @!UP0 UMOV UR19, UR14 ;  /* 0x0000000e00138c82 */ /* 0x020fc80008000000 */
[----:B------:R-:W-:Y:S02]  /*13e0*/  SEL R4, R4, 0xfffffff0, !P1 ;  /* 0xfffffff004047807 */ /* 0x000fe40004800000 */
[----:B--2---:R-:W-:Y:S02]  /*13f0*/  SHF.R.U32.HI R3, RZ, 0x3, R251 ;  /* 0x00000003ff037819 */ /* 0x004fe400000116fb */
[----:B------:R-:W-:-:S04]  /*1400*/  LOP3.LUT R251, R251, 0x38, R211, 0xf8, !PT ;  /* 0x00000038fbfb7812 */ /* 0x000fc800078ef8d3 */
[----:B------:R-:W-:Y:S01]  /*1410*/  LOP3.LUT R251, R251, R3, RZ, 0x3c, !PT ;  /* 0x00000003fbfb7212 */ /* 0x000fe200078e3cff */
[----:B------:R-:W-:-:S03]  /*1420*/  IMAD.MOV.U32 R3, RZ, RZ, 0x20 ;  /* 0x00000020ff037424 */ /* 0x000fc600078e00ff */
[----:B------:R-:W-:Y:S02]  /*1430*/  LOP3.LUT R251, R251, 0xfffffe00, R10, 0xf8, !PT ;  /* 0xfffffe00fbfb7812 */ /* 0x000fe400078ef80a */
        /* <DEDUP_REMOVED lines=21> */
.L_x_1571:
[----:B-1-34-:R-:W-:Y:S05]  /*1590*/  BSYNC B0 ;  /* 0x0000000000007941 */ /* 0x01afea0003800000 */
.L_x_1570:
        /* <DEDUP_REMOVED lines=25> */
.L_x_1573:
[----:B------:R-:W-:Y:S05]  /*1730*/  BSYNC B0 ;  /* 0x0000000000007941 */ /* 0x000fea0003800000 */
.L_x_1572:
        /* <DEDUP_REMOVED lines=25> */
.L_x_1575:
[----:B------:R-:W-:Y:S05]  /*18d0*/  BSYNC B0 ;  /* 0x0000000000007941 */ /* 0x000fea0003800000 */
.L_x_1574:
[----:B------:R-:W-:Y:S01]  /*18e0*/  IMAD.MOV.U32 R252, RZ, RZ, c[0x0][0x2b8] ;  /* 0x0000ae00fffc7624 */ /* 0x000fe200078e00ff */
[----:B------:R-:W-:Y:S01]  /*18f0*/  UMOV UR15, 0x60 ;  /* 0x00000060000f7882 */ /* 0x000fe20000000000 */
[----:B-12---:R-:W-:Y:S01]  /*1900*/  SHFL.IDX PT, R16, R16, 0x3, 0x181f ;  /* 0x00781f0010107f89 */ /* 0x006fe200000e0000 */
[----:B------:R-:W-:Y:S01]  /*1910*/  UIMAD UR15, UR6, UR15, -0x60 ;  /* 0xffffffa0060f74a4 */ /* 0x000fe2000f8e020f */
[----:B---3--:R-:W-:Y:S01]  /*1920*/  SHF.R.S32.HI R15, RZ, 0x1f, R12 ;  /* 0x0000001fff0f7819 */ /* 0x008fe2000001140c */
[----:B------:R-:W-:Y:S01]  /*1930*/  IMAD.SHL.U32 R251, R251, 0x2, RZ ;  /* 0x00000002fbfb7824 */ /* 0x000fe200078e00ff */
[----:B------:R-:W-:Y:S01]  /*1940*/  ISETP.NE.AND P2, PT, R252, 0x1, PT ;  /* 0x00000001fc00780c */ /* 0x000fe20003f45270 */
[----:B------:R1:W2:Y:S01]  /*1950*/  SHFL.IDX PT, R17, R9, 0x3, 0x181f ;  /* 0x00781f0009117f89 */ /* 0x0002a200000e0000 */
[----:B------:R-:W-:Y:S01]  /*1960*/  LEA.HI R15, R15, R12, RZ, 0x3 ;  /* 0x0000000c0f0f7211 */ /* 0x000fe200078f18ff */
[----:B------:R-:W-:Y:S01]  /*1970*/  USHF.R.S32.HI UR18, URZ, 0x1f, UR19 ;  /* 0x0000001f3f127899 */ /* 0x000fe20008011413 */
[----:B------:R-:W-:Y:S01]  /*1980*/  IADD3 R10, R112, UR15, RZ ;  /* 0x0000000f700a7c10 */ /* 0x000fe2000fffe0ff */
[----:B------:R-:W-:Y:S01]  /*1990*/  IMAD.MOV.U32 R23, RZ, RZ, RZ ;  /* 0x000000ffff177224 */ /* 0x000fe200078e00ff */
[----:B------:R-:W-:-:S02]  /*19a0*/  LOP3.LUT R209, R15, 0xfffffff8, RZ, 0xc0, !PT ;  /* 0xfffffff80fd17812 */ /* 0x000fc400078ec0ff */
[----:B------:R-:W-:Y:S01]  /*19b0*/  ISETP.GE.AND P1, PT, R10, UR7, PT ;  /* 0x000000070a007c0c */ /* 0x000fe2000bf26270 */
[----:B------:R-:W-:Y:S02]  /*19c0*/  IMAD.SHL.U32 R249, R13, 0x40, RZ ;  /* 0x000000400df97824 */ /* 0x000fe400078e00ff */
[----:B------:R-:W-:Y:S01]  /*19d0*/  STL [R1+0x18], R209 ;  /* 0x000018d101007387 */ /* 0x000fe20000100800 */
[----:B------:R-:W-:Y:S02]  /*19e0*/  ISETP.GT.OR P1, PT, R112, 0x5f, P1 ;  /* 0x0000005f7000780c */ /* 0x000fe40000f24670 */
[----:B-1----:R-:W-:Y:S02]  /*19f0*/  IADD3 R9, R8, 0x60, RZ ;  /* 0x0000006008097810 */ /* 0x002fe40007ffe0ff */
[----:B------:R-:W-:Y:S02]  /*1a00*/  IADD3 R8, R10, UR12, RZ ;  /* 0x0000000c0a087c10 */ /* 0x000fe4000fffe0ff */
[----:B------:R-:W-:Y:S01]  /*1a10*/  ISETP.GE.AND P0, PT, R9, UR4, PT ;  /* 0x0000000409007c0c */ /* 0x000fe2000bf06270 */
[----:B------:R-:W-:Y:S01]  /*1a20*/  ULDC.64 UR4, c[0x0][0x2b0] ;  /* 0x0000ac0000047ab9 */ /* 0x000fe20000000a00 */
[----:B------:R-:W-:Y:S01]  /*1a30*/  SHF.R.S32.HI R10, RZ, 0x1f, R0 ;  /* 0x0000001fff0a7819 */ /* 0x000fe20000011400 */
[----:B------:R-:W-:Y:S01]  /*1a40*/  @P2 IMAD.HI.U32 R14, R8, c[0x0][0x2bc], RZ ;  /* 0x0000af00080e2a27 */ /* 0x000fe200078e00ff */
[----:B------:R-:W-:-:S02]  /*1a50*/  UIMAD UR18, UR18, UR4, URZ ;  /* 0x00000004121272a4 */ /* 0x000fc4000f8e023f */
[----:B------:R-:W-:Y:S01]  /*1a60*/  LEA.HI R10, R10, R0, RZ, 0x3 ;  /* 0x000000000a0a7211 */ /* 0x000fe200078f18ff */
[----:B------:R-:W-:Y:S01]  /*1a70*/  IMAD.MOV.U32 R9, RZ, RZ, R8 ;  /* 0x000000ffff097224 */ /* 0x000fe200078e0008 */
[----:B------:R-:W-:Y:S01]  /*1a80*/  @P2 SHF.R.U32.HI R9, RZ, c[0x0][0x2c0], R14 ;  /* 0x0000b000ff092a19 */ /* 0x000fe2000001160e */
[----:B------:R-:W-:Y:S01]  /*1a90*/  UIMAD.WIDE.U32 UR20, UR19, UR4, URZ ;  /* 0x00000004131472a5 */ /* 0x000fe2000f8e003f */
[----:B------:R-:W-:Y:S01]  /*1aa0*/  SHF.R.S32.HI R14, RZ, 0x1f, R85 ;  /* 0x0000001fff0e7819 */ /* 0x000fe20000011455 */
[----:B------:R-:W-:Y:S01]  /*1ab0*/  UIMAD UR18, UR19, UR5, UR18 ;  /* 0x00000005131272a4 */ /* 0x000fe2000f8e0212 */
[----:B------:R-:W-:Y:S01]  /*1ac0*/  LOP3.LUT R111, R10, 0xfffffff8, RZ, 0xc0, !PT ;  /* 0xfffffff80a6f7812 */ /* 0x000fe200078ec0ff */
[--C-:B--2---:R-:W-:Y:S01]  /*1ad0*/  @!P0 IMAD.WIDE R20, R211, 0x2, R16.reuse ;  /* 0x00000002d3148825 */ /* 0x104fe200078e0210 */
[----:B------:R-:W-:Y:S01]  /*1ae0*/  LEA.HI R14, R14, R85, RZ, 0x3 ;  /* 0x000000550e0e7211 */ /* 0x000fe200078f18ff */
[----:B------:R-:W-:Y:S01]  /*1af0*/  UIADD3 UR18, UR21, UR18, URZ ;  /* 0x0000001215127290 */ /* 0x000fe2000fffe03f */
[----:B------:R-:W-:Y:S01]  /*1b00*/  @!P1 IADD3 R15, P2, R9, UR20, RZ ;  /* 0x00000014090f9c10 */ /* 0x000fe2000ff5e0ff */
[----:B----4-:R-:W-:Y:S01]  /*1b10*/  @!P0 IMAD.WIDE R18, R209, 0x2, R16 ;  /* 0x00000002d1128825 */ /* 0x010fe200078e0210 */
[----:B------:R-:W-:Y:S01]  /*1b20*/  LOP3.LUT R207, R14, 0xfffffff8, RZ, 0xc0, !PT ;  /* 0xfffffff80ecf7812 */ /* 0x000fe200078ec0ff */
[----:B------:R-:W-:Y:S01]  /*1b30*/  @!PT LDS RZ, [RZ] ;  /* 0x00000000fffff984 */ /* 0x000fe20000000800 */
[----:B------:R1:W-:Y:S01]  /*1b40*/  @!P0 LDGSTS.E.BYPASS.LTC128B.128 [R251+0x1b100], [R20.64], !P4 ;  /* 0x1b10000014fb8fae */ /* 0x0003e2000e101d50 */
[----:B------:R-:W-:Y:S01]  /*1b50*/  LOP3.LUT R249, R249, 0x1c0, RZ, 0xc0, !PT ;  /* 0x000001c0f9f97812 */ /* 0x000fe200078ec0ff */
[----:B------:R-:W-:Y:S01]  /*1b60*/  ULDC.64 UR4, c[0x0][0x1e8] ;  /* 0x00007a0000047ab9 */ /* 0x000fe20000000a00 */
[----:B------:R-:W-:Y:S01]  /*1b70*/  @!P1 LEA.HI.X.SX32 R10, R9, UR18, 0x1, P2 ;  /* 0x00000012090a9c11 */ /* 0x000fe200090f0eff */
[----:B------:R2:W-:Y:S01]  /*1b80*/  @!P0 LDGSTS.E.BYPASS.LTC128B.128 [R251+0x1f100], [R18.64], !P3 ;  /* 0x1f10000012fb8fae */ /* 0x0005e2000d901d50 */
[----:B------:R-:W-:-:S03]  /*1b90*/  @!P1 LEA R14, P2, R15, c[0x0][0x2a0], 0x2 ;  /* 0x0000a8000f0e9a11 */ /* 0x000fc600078410ff */
[----:B------:R-:W-:Y:S01]  /*1ba0*/  STL [R1+0x14], R207 ;  /* 0x000014cf01007387 */ /* 0x000fe20000100800 */
[----:B------:R-:W-:Y:S01]  /*1bb0*/  @!P1 LEA.HI.X R15, R15, c[0x0][0x2a4], R10, 0x2, P2 ;  /* 0x0000a9000f0f9a11 */ /* 0x000fe200010f140a */
[--C-:B--2---:R-:W-:Y:S01]  /*1bc0*/  @!P0 IMAD.WIDE R18, R207, 0x2, R16.reuse ;  /* 0x00000002cf128825 */ /* 0x104fe200078e0210 */
[----:B------:R-:W-:Y:S01]  /*1bd0*/  UIMAD UR19, UR8, UR4, URZ ;  /* 0x00000004081372a4 */ /* 0x000fe2000f8e023f */
[----:B------:R-:W-:Y:S01]  /*1be0*/  ISETP.GE.AND P4, PT, R85, c[0x0][0x1d4], PT ;  /* 0x0000750055007a0c */ /* 0x000fe20003f86270 */
[----:B------:R-:W-:Y:S01]  /*1bf0*/  UIMAD.WIDE.U32 UR22, UR9, UR4, URZ ;  /* 0x00000004091672a5 */ /* 0x000fe2000f8e003f */
[----:B------:R-:W-:Y:S01]  /*1c00*/  @!P0 IMAD.WIDE R16, R111, 0x2, R16 ;  /* 0x000000026f108825 */ /* 0x000fe200078e0210 */
[----:B------:R2:W-:Y:S04]  /*1c10*/  @!P0 LDGSTS.E.BYPASS.LTC128B.128 [R251+0x23100], [R18.64], !P6 ;  /* 0x2310000012fb8fae */ /* 0x0005e8000f101d50 */
[----:B------:R3:W-:Y:S04]  /*1c20*/  @!P0 LDGSTS.E.BYPASS.LTC128B.128 [R251+0x27100], [R16.64], !P5 ;  /* 0x2710000010fb8fae */ /* 0x0007e8000e901d50 */
[----:B------:R-:W0:Y:S04]  /*1c30*/  LDGDEPBAR ;  /* 0x00000000000079af */ /* 0x000e280000000000 */
[----:B------:R-:W-:Y:S01]  /*1c40*/  BAR.SYNC.DEFER_BLOCKING 0x0 ;  /* 0x0000000000007b1d */ /* 0x000fe20000010000 */
[----:B------:R-:W-:-:S04]  /*1c50*/  IMAD.MOV R9, RZ, RZ, -R9 ;  /* 0x000000ffff097224 */ /* 0x000fc800078e0a09 */
[----:B------:R-:W-:Y:S01]  /*1c60*/  IMAD R24, R9, c[0x0][0x2b8], R8 ;  /* 0x0000ae0009187a24 */ /* 0x000fe200078e0208 */
[----:B------:R-:W-:Y:S01]  /*1c70*/  STL [R1+0x10], R111 ;  /* 0x0000106f01007387 */ /* 0x000fe20000100800 */
[----:B------:R-:W-:-:S03]  /*1c80*/  IMAD.SHL.U32 R8, R84, 0x8, RZ ;  /* 0x0000000854087824 */ /* 0x000fc600078e00ff */
[----:B------:R-:W-:Y:S02]  /*1c90*/  SHF.R.S32.HI R10, RZ, 0x1f, R24 ;  /* 0x0000001fff0a7819 */ /* 0x000fe40000011418 */
[----:B------:R-:W-:-:S03]  /*1ca0*/  LOP3.LUT R8, R249, 0x8, R8, 0xf8, !PT ;  /* 0x00000008f9087812 */ /* 0x000fc600078ef808 */
[----:B------:R-:W-:Y:S01]  /*1cb0*/  IMAD R9, R10, c[0x0][0x1e0], RZ ;  /* 0x000078000a097a24 */ /* 0x000fe200078e02ff */
[----:B------:R-:W-:Y:S01]  /*1cc0*/  SHF.R.U32.HI R249, RZ, 0x3, R249 ;  /* 0x00000003fff97819 */ /* 0x000fe200000116f9 */
[----:B---3--:R-:W-:-:S03]  /*1cd0*/  IMAD.WIDE.U32 R16, R24, c[0x0][0x1e0], RZ ;  /* 0x0000780018107a25 */ /* 0x008fc600078e00ff */
[----:B------:R-:W-:Y:S01]  /*1ce0*/  LOP3.LUT R249, R8, R249, RZ, 0x3c, !PT ;  /* 0x000000f908f97212 */ /* 0x000fe200078e3cff */
[----:B------:R-:W-:Y:S01]  /*1cf0*/  IMAD R9, R24, c[0x0][0x1e4], R9 ;  /* 0x0000790018097a24 */ /* 0x000fe200078e0209 */
[----:B------:R3:W4:Y:S01]  /*1d00*/  @!P1 LDG.E R23, [R14.64] ;  /* 0x000000100e179981 */ /* 0x000722000c1e1900 */
[----:B------:R-:W-:Y:S01]  /*1d10*/  UIMAD UR19, UR9, UR5, UR19 ;  /* 0x00000005091372a4 */ /* 0x000fe2000f8e0213 */
[----:B------:R-:W-:Y:S01]  /*1d20*/  IMAD R10, R10, c[0x0][0x208], RZ ;  /* 0x000082000a0a7a24 */ /* 0x000fe200078e02ff */
[----:B------:R-:W-:Y:S01]  /*1d30*/  LOP3.LUT P1, RZ, R13, 0x2, RZ, 0xc0, !PT ;  /* 0x000000020dff7812 */ /* 0x000fe2000782c0ff */
[----:B------:R-:W-:Y:S01]  /*1d40*/  IMAD.IADD R17, R17, 0x1, R9 ;  /* 0x0000000111117824 */ /* 0x000fe200078e0209 */
[----:B------:R-:W-:Y:S01]  /*1d50*/  UIADD3 UR19, UR23, UR19, URZ ;  /* 0x0000001317137290 */ /* 0x000fe2000fffe03f */
[C---:B--2---:R-:W-:Y:S01]  /*1d60*/  IMAD.WIDE.U32 R18, R24.reuse, c[0x0][0x208], RZ ;  /* 0x0000820018127a25 */ /* 0x044fe200078e00ff */
[----:B------:R-:W-:Y:S01]  /*1d70*/  ULDC.64 UR4, c[0x0][0x210] ;  /* 0x0000840000047ab9 */ /* 0x000fe20000000a00 */
[----:B------:R-:W-:Y:S01]  /*1d80*/  ISETP.GE.AND P2, PT, R211, c[0x0][0x1d4], PT ;  /* 0x00007500d3007a0c */ /* 0x000fe20003f46270 */
[----:B------:R-:W-:Y:S01]  /*1d90*/  UIMAD UR8, UR8, UR4, URZ ;  /* 0x00000004080872a4 */ /* 0x000fe2000f8e023f */
[----:B------:R-:W-:Y:S01]  /*1da0*/  IMAD R10, R24, c[0x0][0x20c], R10 ;  /* 0x00008300180a7a24 */ /* 0x000fe200078e020a */
[----:B------:R-:W-:Y:S01]  /*1db0*/  UIMAD.WIDE.U32 UR24, UR9, UR4, URZ ;  /* 0x00000004091872a5 */ /* 0x000fe2000f8e003f */
[----:B------:R-:W-:Y:S01]  /*1dc0*/  ISETP.GE.AND P5, PT, R12, c[0x0][0x1d4], PT ;  /* 0x000075000c007a0c */ /* 0x000fe20003fa6270 */
[----:B------:R-:W-:Y:S01]  /*1dd0*/  UIMAD UR8, UR9, UR5, UR8 ;  /* 0x00000005090872a4 */ /* 0x000fe2000f8e0208 */
[----:B------:R-:W-:Y:S01]  /*1de0*/  IMAD.IADD R19, R19, 0x1, R10 ;  /* 0x0000000113137824 */ /* 0x000fe200078e020a */
[----:B------:R-:W-:Y:S01]  /*1df0*/  UIADD3 UR4, UR6, -0x1, URZ ;  /* 0xffffffff06047890 */ /* 0x000fe2000fffe03f */
[----:B------:R-:W-:Y:S01]  /*1e00*/  ISETP.GE.AND P6, PT, R0, c[0x0][0x1d4], PT ;  /* 0x0000750000007a0c */ /* 0x000fe20003fc6270 */
[----:B------:R-:W-:Y:S01]  /*1e10*/  UIADD3 UR8, UR25, UR8, URZ ;  /* 0x0000000819087290 */ /* 0x000fe2000fffe03f */
[----:B-1----:R-:W-:Y:S01]  /*1e20*/  IMAD.U32 R20, RZ, RZ, UR9 ;  /* 0x00000009ff147e24 */ /* 0x002fe2000f8e00ff */
[----:B------:R-:W-:Y:S01]  /*1e30*/  UIMAD UR4, UR4, -0x60, UR7 ;  /* 0xffffffa0040478a4 */ /* 0x000fe2000f8e0207 */
[----:B------:R-:W-:Y:S01]  /*1e40*/  IMAD.SHL.U32 R5, R5, 0x40, RZ ;  /* 0x0000004005057824 */ /* 0x000fe200078e00ff */
[----:B------:R-:W-:Y:S01]  /*1e50*/  LEA.HI R109, R7, R2, RZ, 0x5 ;  /* 0x00000002076d7211 */ /* 0x000fe200078f28ff */
[----:B------:R-:W-:Y:S01]  /*1e60*/  IMAD.SHL.U32 R6, R6, 0x40, RZ ;  /* 0x0000004006067824 */ /* 0x000fe200078e00ff */
[----:B------:R-:W-:Y:S01]  /*1e70*/  SHF.R.S32.HI R210, RZ, 0x1f, R209 ;  /* 0x0000001fffd27819 */ /* 0x000fe200000114d1 */
[----:B------:R-:W-:Y:S01]  /*1e80*/  UISETP.GE.AND UP0, UPT, UR6, 0x2, UPT ;  /* 0x000000020600788c */ /* 0x000fe2000bf06270 */
[----:B---3--:R-:W-:-:S02]  /*1e90*/  SHF.R.S32.HI R14, RZ, 0x4, R11 ;  /* 0x00000004ff0e7819 */ /* 0x008fc4000001140b */
[----:B------:R-:W-:Y:S02]  /*1ea0*/  IADD3 R84, -R84, UR4, RZ ;  /* 0x0000000454547c10 */ /* 0x000fe4000fffe1ff */
[----:B------:R-:W-:Y:S02]  /*1eb0*/  LEA.HI R11, R11, R14, RZ, 0x1 ;  /* 0x0000000e0b0b7211 */ /* 0x000fe400078f08ff */
[----:B------:R-:W-:Y:S02]  /*1ec0*/  LOP3.LUT R5, R5, 0x1c0, RZ, 0xc0, !PT ;  /* 0x000001c005057812 */ /* 0x000fe400078ec0ff */
[----:B------:R-:W-:Y:S02]  /*1ed0*/  LOP3.LUT R11, R11, 0xfffffffe, RZ, 0xc0, !PT ;  /* 0xfffffffe0b0b7812 */ /* 0x000fe400078ec0ff */
[----:B------:R-:W-:Y:S02]  /*1ee0*/  LOP3.LUT R6, R6, 0xfffffe00, RZ, 0xc0, !PT ;  /* 0xfffffe0006067812 */ /* 0x000fe400078ec0ff */
[----:B------:R-:W-:Y:S01]  /*1ef0*/  SHF.R.S32.HI R108, RZ, 0x5, R109 ;  /* 0x00000005ff6c7819 */ /* 0x000fe2000001146d */
[----:B------:R-:W-:Y:S01]  /*1f00*/  IMAD.IADD R11, R14, 0x1, -R11 ;  /* 0x000000010e0b7824 */ /* 0x000fe200078e0a0b */
[----:B------:R-:W-:-:S02]  /*1f10*/  SHF.R.S32.HI R208, RZ, 0x1f, R207 ;  /* 0x0000001fffd07819 */ /* 0x000fc400000114cf */
[----:B------:R-:W-:Y:S01]  /*1f20*/  SEL R110, RZ, 0x10, P6 ;  /* 0x00000010ff6e7807 */ /* 0x000fe20003000000 */
[C---:B------:R-:W-:Y:S02]  /*1f30*/  IMAD R249, R11.reuse, 0x200, R249 ;  /* 0x000002000bf97824 */ /* 0x040fe400078e02f9 */
[----:B------:R-:W-:Y:S02]  /*1f40*/  IMAD.SHL.U32 R11, R11, 0x8, RZ ;  /* 0x000000080b0b7824 */ /* 0x000fe400078e00ff */
[----:B------:R-:W-:Y:S02]  /*1f50*/  IMAD.SHL.U32 R249, R249, 0x2, RZ ;  /* 0x00000002f9f97824 */ /* 0x000fe400078e00ff */
[----:B------:R-:W-:Y:S01]  /*1f60*/  IMAD R250, R108, 0x400, R6 ;  /* 0x000004006cfa7824 */ /* 0x000fe200078e0206 */
[----:B------:R-:W-:Y:S02]  /*1f70*/  LOP3.LUT R11, R5, 0x8, R11, 0xf8, !PT ;  /* 0x00000008050b7812 */ /* 0x000fe400078ef80b */
[----:B------:R-:W-:-:S02]  /*1f80*/  IADD3 R248, R249, 0xc120, RZ ;  /* 0x0000c120f9f87810 */ /* 0x000fc40007ffe0ff */
[----:B------:R-:W-:-:S04]  /*1f90*/  SHF.R.U32.HI R5, RZ, 0x3, R5 ;  /* 0x00000003ff057819 */ /* 0x000fc80000011605 */
[----:B------:R-:W-:-:S05]  /*1fa0*/  LOP3.LUT R5, R11, R5, RZ, 0x3c, !PT ;  /* 0x000000050b057212 */ /* 0x000fca00078e3cff */
[----:B------:R-:W-:-:S04]  /*1fb0*/  IMAD.IADD R250, R5, 0x1, R250 ;  /* 0x0000000105fa7824 */ /* 0x000fc800078e02fa */
[----:B------:R-:W-:-:S04]  /*1fc0*/  IMAD.SHL.U32 R250, R250, 0x2, RZ ;  /* 0x00000002fafa7824 */ /* 0x000fc800078e00ff */
[--C-:B------:R-:W-:Y:S02]  /*1fd0*/  IMAD R246, R4, 0x2, R250.reuse ;  /* 0x0000000204f67824 */ /* 0x100fe400078e02fa */
[C---:B------:R-:W-:Y:S02]  /*1fe0*/  IMAD R245, R3.reuse, 0x2, R250 ;  /* 0x0000000203f57824 */ /* 0x040fe400078e02fa */
[----:B------:R-:W-:Y:S01]  /*1ff0*/  IMAD R243, R3, 0x2, R246 ;  /* 0x0000000203f37824 */ /* 0x000fe200078e02f6 */
[----:B----4-:R-:W-:Y:S01]  /*2000*/  SHF.R.S32.HI R8, RZ, 0x1f, R23 ;  /* 0x0000001fff087819 */ /* 0x010fe20000011417 */
[C---:B------:R-:W-:Y:S01]  /*2010*/  IMAD.WIDE.U32 R16, R23.reuse, c[0x0][0x1f0], R16 ;  /* 0x00007c0017107a25 */ /* 0x040fe200078e0010 */
[----:B------:R-:W-:Y:S03]  /*2020*/  STL [R1], R23 ;  /* 0x0000001701007387 */ /* 0x000fe60000100800 */
[----:B------:R-:W-:Y:S01]  /*2030*/  IMAD R14, R8, c[0x0][0x1f0], RZ ;  /* 0x00007c00080e7a24 */ /* 0x000fe200078e02ff */
[----:B------:R-:W-:Y:S01]  /*2040*/  IADD3 R9, P0, R16, UR22, RZ ;  /* 0x0000001610097c10 */ /* 0x000fe2000ff1e0ff */
[----:B------:R-:W-:Y:S01]  /*2050*/  IMAD R8, R8, c[0x0][0x218], RZ ;  /* 0x0000860008087a24 */ /* 0x000fe200078e02ff */
[----:B------:R-:W-:Y:S01]  /*2060*/  STL [R1+0x4], R24 ;  /* 0x0000041801007387 */ /* 0x000fe20000100800 */
[----:B------:R-:W-:-:S02]  /*2070*/  IMAD R14, R23, c[0x0][0x1f4], R14 ;  /* 0x00007d00170e7a24 */ /* 0x000fc400078e020e */
[----:B------:R-:W-:Y:S01]  /*2080*/  IMAD.WIDE.U32 R18, R23, c[0x0][0x218], R18 ;  /* 0x0000860017127a25 */ /* 0x000fe200078e0012 */
[----:B------:R-:W-:Y:S02]  /*2090*/  STL [R1+0x28], R210 ;  /* 0x000028d201007387 */ /* 0x000fe40000100800 */
[----:B------:R-:W-:Y:S01]  /*20a0*/  IADD3.X R14, R17, UR19, R14, P0, !PT ;  /* 0x00000013110e7c10 */ /* 0x000fe200087fe40e */
[----:B------:R-:W-:Y:S01]  /*20b0*/  IMAD R8, R23, c[0x0][0x21c], R8 ;  /* 0x0000870017087a24 */ /* 0x000fe200078e0208 */
[----:B------:R-:W-:-:S04]  /*20c0*/  LEA R22, P0, R9, c[0x0][0x1c8], 0x1 ;  /* 0x0000720009167a11 */ /* 0x000fc800078008ff */
[----:B------:R-:W-:Y:S01]  /*20d0*/  LEA.HI.X R14, R9, c[0x0][0x1cc], R14, 0x1, P0 ;  /* 0x00007300090e7a11 */ /* 0x000fe200000f0c0e */
[----:B------:R-:W-:Y:S01]  /*20e0*/  SHFL.IDX PT, R16, R22, RZ, 0x181f ;  /* 0x00181fff16107589 */ /* 0x000fe200000e0000 */
[----:B------:R-:W-:Y:S02]  /*20f0*/  IADD3 R10, P0, R18, UR24, RZ ;  /* 0x00000018120a7c10 */ /* 0x000fe4000ff1e0ff */
[----:B------:R-:W-:Y:S01]  /*2100*/  IADD3 R9, R249, 0xc100, RZ ;  /* 0x0000c100f9097810 */ /* 0x000fe20007ffe0ff */
[----:B------:R-:W1:Y:S01]  /*2110*/  SHFL.IDX PT, R17, R14, RZ, 0x181f ;  /* 0x00181fff0e117589 */ /* 0x000e6200000e0000 */
[----:B------:R-:W-:Y:S02]  /*2120*/  IADD3.X R8, R19, UR8, R8, P0, !PT ;  /* 0x0000000813087c10 */ /* 0x000fe400087fe408 */
[----:B------:R-:W-:Y:S01]  /*2130*/  LEA R80, P0, R10, c[0x0][0x1f8], 0x1 ;  /* 0x00007e000a507a11 */ /* 0x000fe200078008ff */
[----:B------:R-:W-:Y:S01]  /*2140*/  SHFL.IDX PT, R22, R22, 0x1, 0x181f ;  /* 0x00381f0016167f89 */ /* 0x000fe200000e0000 */
[----:B------:R-:W-:Y:S01]  /*2150*/  @P1 IADD3 R248, R9, -0x20, RZ ;  /* 0xffffffe009f81810 */ /* 0x000fe20007ffe0ff */
[----:B------:R-:W-:Y:S01]  /*2160*/  IMAD R9, R24, c[0x0][0x1e0], RZ ;  /* 0x0000780018097a24 */ /* 0x000fe200078e02ff */
[----:B------:R-:W-:Y:S01]  /*2170*/  LEA.HI.X R8, R10, c[0x0][0x1fc], R8, 0x1, P0 ;  /* 0x00007f000a087a11 */ /* 0x000fe200000f0c08 */
[----:B------:R-:W-:Y:S01]  /*2180*/  SHFL.IDX PT, R21, R14, 0x2, 0x181f ;  /* 0x00581f000e157f89 */ /* 0x000fe200000e0000 */
[----:B------:R-:W-:Y:S01]  /*2190*/  ISETP.GE.AND P0, PT, R84, 0x1, PT ;  /* 0x000000015400780c */ /* 0x000fe20003f06270 */
[----:B------:R-:W-:Y:S01]  /*21a0*/  IMAD R9, R23, c[0x0][0x1f0], R9 ;  /* 0x00007c0017097a24 */ /* 0x000fe200078e0209 */
[C---:B------:R-:W-:Y:S01]  /*21b0*/  IADD3 R239, R248.reuse, 0x800, RZ ;  /* 0x00000800f8ef7810 */ /* 0x040fe20007ffe0ff */
[----:B------:R-:W-:Y:S01]  /*21c0*/  SHFL.IDX PT, R23, R14, 0x1, 0x181f ;  /* 0x00381f000e177f89 */ /* 0x000fe200000e0000 */
[----:B------:R-:W-:Y:S01]  /*21d0*/  IADD3 R238, R248, 0x1000, RZ ;  /* 0x00001000f8ee7810 */ /* 0x000fe20007ffe0ff */
[----:B------:R-:W-:Y:S01]  /*21e0*/  IMAD R20, R20, c[0x0][0x1e8], R9 ;  /* 0x00007a0014147a24 */ /* 0x000fe200078e0209 */
[C---:B------:R-:W-:Y:S01]  /*21f0*/  IADD3 R237, R248.reuse, 0x1800, RZ ;  /* 0x00001800f8ed7810 */ /* 0x040fe20007ffe0ff */
[----:B------:R-:W2:Y:S01]  /*2200*/  SHFL.IDX PT, R38, R80, RZ, 0x181f ;  /* 0x00181fff50267589 */ /* 0x000ea200000e0000 */
[----:B------:R-:W-:-:S02]  /*2210*/  IADD3 R236, R248, 0x2000, RZ ;  /* 0x00002000f8ec7810 */ /* 0x000fc40007ffe0ff */
[----:B------:R-:W-:Y:S01]  /*2220*/  LEA R20, R20, c[0x0][0x1c8], 0x1 ;  /* 0x0000720014147a11 */ /* 0x000fe200078e08ff */
[----:B------:R-:W3:Y:S01]  /*2230*/  SHFL.IDX PT, R10, R8, RZ, 0x181f ;  /* 0x00181fff080a7589 */ /* 0x000ee200000e0000 */
[C---:B------:R-:W-:Y:S02]  /*2240*/  IADD3 R235, R248.reuse, 0x2800, RZ ;  /* 0x00002800f8eb7810 */ /* 0x040fe40007ffe0ff */
[C---:B------:R-:W-:Y:S01]  /*2250*/  IADD3 R233, R248.reuse, 0x3000, RZ ;  /* 0x00003000f8e97810 */ /* 0x040fe20007ffe0ff */
[--C-:B-1----:R-:W-:Y:S01]  /*2260*/  @P0 IMAD.WIDE R28, R211, 0x2, R16.reuse ;  /* 0x00000002d31c0825 */ /* 0x102fe200078e0210 */
[----:B------:R-:W-:Y:S01]  /*2270*/  SHFL.IDX PT, R20, R20, 0x2, 0x181f ;  /* 0x00581f0014147f89 */ /* 0x000fe200000e0000 */
[C---:B------:R-:W-:Y:S02]  /*2280*/  IADD3 R232, R248.reuse, 0x3800, RZ ;  /* 0x00003800f8e87810 */ /* 0x040fe40007ffe0ff */
[----:B------:R-:W-:Y:S01]  /*2290*/  @P0 IMAD.WIDE R26, R209, 0x2, R16 ;  /* 0x00000002d11a0825 */ /* 0x000fe200078e0210 */
[----:B------:R1:W-:Y:S01]  /*22a0*/  @P0 LDGSTS.E.BYPASS.LTC128B.128 [R251+0xc100], [R28.64], !P2 ;  /* 0x0c1000001cfb0fae */ /* 0x0003e2000d101d50 */
[----:B------:R-:W-:-:S02]  /*22b0*/  IADD3 R231, R248, 0x4000, RZ ;  /* 0x00004000f8e77810 */ /* 0x000fc40007ffe0ff */
[--C-:B------:R-:W-:Y:S01]  /*22c0*/  @P0 IMAD.WIDE R24, R207, 0x2, R16.reuse ;  /* 0x00000002cf180825 */ /* 0x100fe200078e0210 */
[----:B------:R4:W-:Y:S01]  /*22d0*/  @P0 LDGSTS.E.BYPASS.LTC128B.128 [R251+0xf100], [R26.64], !P5 ;  /* 0x0f1000001afb0fae */ /* 0x0009e2000e901d50 */
[C---:B------:R-:W-:Y:S02]  /*22e0*/  IADD3 R230, R248.reuse, 0x4800, RZ ;  /* 0x00004800f8e67810 */ /* 0x040fe40007ffe0ff */
[----:B------:R-:W-:Y:S01]  /*22f0*/  @P0 IMAD.WIDE R30, R111, 0x2, R16 ;  /* 0x000000026f1e0825 */ /* 0x000fe200078e0210 */
[----:B------:R5:W-:Y:S01]  /*2300*/  @P0 LDGSTS.E.BYPASS.LTC128B.128 [R251+0x12100], [R24.64], !P4 ;  /* 0x1210000018fb0fae */ /* 0x000be2000e101d50 */
[----:B------:R-:W-:Y:S02]  /*2310*/  IADD3 R229, R248, 0x5000, RZ ;  /* 0x00005000f8e57810 */ /* 0x000fe40007ffe0ff */
[----:B------:R-:W-:Y:S01]  /*2320*/  IMAD.WIDE R16, R211, 0x2, RZ ;  /* 0x00000002d3107825 */ /* 0x000fe200078e02ff */
[----:B------:R1:W-:Y:S01]  /*2330*/  @P0 LDGSTS.E.BYPASS.LTC128B.128 [R251+0x15100], [R30.64], !P6 ;  /* 0x151000001efb0fae */ /* 0x0003e2000f101d50 */
[----:B------:R-:W-:-:S02]  /*2340*/  ISETP.GE.AND P0, PT, R84, 0x21, PT ;  /* 0x000000215400780c */ /* 0x000fc40003f06270 */
[----:B------:R-:W-:Y:S01]  /*2350*/  IADD3 R228, R248, 0x5800, RZ ;  /* 0x00005800f8e47810 */ /* 0x000fe20007ffe0ff */
[----:B------:R-:W1:Y:S01]  /*2360*/  SHFL.IDX PT, R18, R80, 0x1, 0x181f ;  /* 0x00381f0050127f89 */ /* 0x000e6200000e0000 */
[----:B--2---:R-:W-:Y:S02]  /*2370*/  IADD3 R52, P1, R38, R16, RZ ;  /* 0x0000001026347210 */ /* 0x004fe40007f3e0ff */
[C---:B------:R-:W-:Y:S01]  /*2380*/  IADD3 R227, R248.reuse, 0x6000, RZ ;  /* 0x00006000f8e37810 */ /* 0x040fe20007ffe0ff */
[----:B------:R-:W2:Y:S01]  /*2390*/  SHFL.IDX PT, R9, R8, 0x1, 0x181f ;  /* 0x00381f0008097f89 */ /* 0x000ea200000e0000 */
[----:B------:R-:W-:Y:S01]  /*23a0*/  IADD3 R226, R248, 0x6800, RZ ;  /* 0x00006800f8e27810 */ /* 0x000fe20007ffe0ff */
[----:B---3--:R-:W-:Y:S01]  /*23b0*/  IMAD.X R53, R10, 0x1, R17, P1 ;  /* 0x000000010a357824 */ /* 0x008fe200008e0611 */
[C---:B------:R-:W-:Y:S01]  /*23c0*/  IADD3 R225, R248.reuse, 0x7000, RZ ;  /* 0x00007000f8e17810 */ /* 0x040fe20007ffe0ff */
[----:B------:R-:W3:Y:S01]  /*23d0*/  SHFL.IDX PT, R80, R80, 0x2, 0x181f ;  /* 0x00581f0050507f89 */ /* 0x000ee200000e0000 */
[C---:B------:R-:W-:Y:S01]  /*23e0*/  IADD3 R224, R248.reuse, 0x7800, RZ ;  /* 0x00007800f8e07810 */ /* 0x040fe20007ffe0ff */
[--C-:B------:R-:W-:Y:S01]  /*23f0*/  @P0 IMAD.WIDE R14, R209, 0x2, R22.reuse ;  /* 0x00000002d10e0825 */ /* 0x100fe200078e0216 */
[C---:B------:R-:W-:Y:S01]  /*2400*/  IADD3 R223, R248.reuse, 0x8000, RZ ;  /* 0x00008000f8df7810 */ /* 0x040fe20007ffe0ff */
[----:B------:R-:W3:Y:S01]  /*2410*/  SHFL.IDX PT, R8, R8, 0x2, 0x181f ;  /* 0x00581f0008087f89 */ /* 0x000ee200000e0000 */
[C---:B------:R-:W-:Y:S01]  /*2420*/  IADD3 R222, R248.reuse, 0x8800, RZ ;  /* 0x00008800f8de7810 */ /* 0x040fe20007ffe0ff */
[----:B----4-:R-:W-:Y:S01]  /*2430*/  @P0 IMAD.WIDE R26, R211, 0x2, R22 ;  /* 0x00000002d31a0825 */ /* 0x010fe200078e0216 */
[----:B------:R-:W-:-:S02]  /*2440*/  IADD3 R221, R248, 0x9000, RZ ;  /* 0x00009000f8dd7810 */ /* 0x000fc40007ffe0ff */
[C---:B------:R-:W-:Y:S01]  /*2450*/  IADD3 R220, R248.reuse, 0x9800, RZ ;  /* 0x00009800f8dc7810 */ /* 0x040fe20007ffe0ff */
[--C-:B-----5:R-:W-:Y:S01]  /*2460*/  @P0 IMAD.WIDE R24, R207, 0x2, R22.reuse ;  /* 0x00000002cf180825 */ /* 0x120fe200078e0216 */
[----:B------:R4:W-:Y:S01]  /*2470*/  @P0 LDGSTS.E.BYPASS.LTC128B.128 [R251+0xd100], [R26.64], !P2 ;  /* 0x0d1000001afb0fae */ /* 0x0009e2000d101d50 */
[----:B------:R-:W-:Y:S02]  /*2480*/  IADD3 R219, R248, 0xa000, RZ ;  /* 0x0000a000f8db7810 */ /* 0x000fe40007ffe0ff */
[----:B------:R-:W-:Y:S01]  /*2490*/  @P0 IMAD.WIDE R22, R111, 0x2, R22 ;  /* 0x000000026f160825 */ /* 0x000fe200078e0216 */
[----:B------:R5:W-:Y:S01]  /*24a0*/  @P0 LDGSTS.E.BYPASS.LTC128B.128 [R251+0x10100], [R14.64], !P5 ;  /* 0x101000000efb0fae */ /* 0x000be2000e901d50 */
[----:B-1----:R-:W-:Y:S02]  /*24b0*/  IADD3 R36, P1, R16, R18, RZ ;  /* 0x0000001210247210 */ /* 0x002fe40007f3e0ff */
[C---:B------:R-:W-:Y:S01]  /*24c0*/  IADD3 R218, R248.reuse, 0xa800, RZ ;  /* 0x0000a800f8da7810 */ /* 0x040fe20007ffe0ff */
[----:B------:R1:W-:Y:S01]  /*24d0*/  @P0 LDGSTS.E.BYPASS.LTC128B.128 [R251+0x13100], [R24.64], !P4 ;  /* 0x1310000018fb0fae */ /* 0x0003e2000e101d50 */
[C---:B------:R-:W-:Y:S01]  /*24e0*/  IADD3 R217, R248.reuse, 0xb000, RZ ;  /* 0x0000b000f8d97810 */ /* 0x040fe20007ffe0ff */
[----:B--2---:R-:W-:Y:S01]  /*24f0*/  IMAD.X R37, R17, 0x1, R9, P1 ;  /* 0x0000000111257824 */ /* 0x004fe200008e0609 */
[----:B------:R-:W-:Y:S01]  /*2500*/  IADD3 R216, R248, 0xb800, RZ ;  /* 0x0000b800f8d87810 */ /* 0x000fe20007ffe0ff */
[----:B------:R2:W-:Y:S01]  /*2510*/  @P0 LDGSTS.E.BYPASS.LTC128B.128 [R251+0x16100], [R22.64], !P6 ;  /* 0x1610000016fb0fae */ /* 0x0005e2000f101d50 */
[----:B------:R-:W-:-:S02]  /*2520*/  ISETP.GT.AND P0, PT, R84, 0x40, PT ;  /* 0x000000405400780c */ /* 0x000fc40003f04270 */
[----:B---3--:R-:W-:-:S05]  /*2530*/  IADD3 R16, P1, R16, R80, RZ ;  /* 0x0000005010107210 */ /* 0x008fca0007f3e0ff */
[----:B------:R-:W-:Y:S02]  /*2540*/  IMAD.X R17, R17, 0x1, R8, P1 ;  /* 0x0000000111117824 */ /* 0x000fe400008e0608 */
[----:B-----5:R-:W-:-:S04]  /*2550*/  IMAD.WIDE R14, R209, 0x2, RZ ;  /* 0x00000002d10e7825 */ /* 0x020fc800078e02ff */
[----:B-1----:R-:W-:Y:S01]  /*2560*/  @P0 IMAD.WIDE R24, R211, 0x2, R20 ;  /* 0x00000002d3180825 */ /* 0x002fe200078e0214 */
[----:B------:R-:W-:-:S03]  /*2570*/  IADD3 R46, P1, R38, R14, RZ ;  /* 0x0000000e262e7210 */ /* 0x000fc60007f3e0ff */
[----:B--2---:R-:W-:Y:S01]  /*2580*/  @P0 IMAD.WIDE R22, R209, 0x2, R20 ;  /* 0x00000002d1160825 */ /* 0x004fe200078e0214 */
[----:B------:R1:W-:Y:S03]  /*2590*/  @P0 LDGSTS.E.BYPASS.LTC128B.128 [R251+0xe100], [R24.64], !P2 ;  /* 0x0e10000018fb0fae */ /* 0x0003e6000d101d50 */
[----:B------:R-:W-:Y:S01]  /*25a0*/  IMAD.X R47, R10, 0x1, R15, P1 ;  /* 0x000000010a2f7824 */ /* 0x000fe200008e060f */
[----:B------:R2:W-:Y:S01]  /*25b0*/  @P0 LDGSTS.E.BYPASS.LTC128B.128 [R251+0x11100], [R22.64], !P5 ;  /* 0x1110000016fb0fae */ /* 0x0005e2000e901d50 */
[----:B----4-:R-:W-:-:S05]  /*25c0*/  IADD3 R26, P1, R14, R18, RZ ;  /* 0x000000120e1a7210 */ /* 0x010fca0007f3e0ff */
[----:B------:R-:W-:Y:S01]  /*25d0*/  IMAD.X R27, R15, 0x1, R9, P1 ;  /* 0x000000010f1b7824 */ /* 0x000fe200008e0609 */
[----:B------:R-:W-:-:S05]  /*25e0*/  IADD3 R14, P1, R14, R80, RZ ;  /* 0x000000500e0e7210 */ /* 0x000fca0007f3e0ff */
[----:B------:R-:W-:Y:S02]  /*25f0*/  IMAD.X R15, R15, 0x1, R8, P1 ;  /* 0x000000010f0f7824 */ /* 0x000fe400008e0608 */
[----:B-1----:R-:W-:-:S04]  /*2600*/  @P0 IMAD.WIDE R24, R207, 0x2, R20 ;  /* 0x00000002cf180825 */ /* 0x002fc800078e0214 */
[----:B------:R-:W-:Y:S01]  /*2610*/  @P0 IMAD.WIDE R20, R111, 0x2, R20 ;  /* 0x000000026f140825 */ /* 0x000fe200078e0214 */
[----:B------:R1:W-:Y:S03]  /*2620*/  @P0 LDGSTS.E.BYPASS.LTC128B.128 [R251+0x14100], [R24.64], !P4 ;  /* 0x1410000018fb0fae */ /* 0x0003e6000e101d50 */
[----:B--2---:R-:W-:Y:S01]  /*2630*/  IMAD.WIDE R22, R207, 0x2, RZ ;  /* 0x00000002cf167825 */ /* 0x004fe200078e02ff */
[----:B------:R2:W-:Y:S04]  /*2640*/  @P0 LDGSTS.E.BYPASS.LTC128B.128 [R251+0x17100], [R20.64], !P6 ;  /* 0x1710000014fb0fae */ /* 0x0005e8000f101d50 */
[----:B------:R-:W0:Y:S01]  /*2650*/  LDGDEPBAR ;  /* 0x00000000000079af */ /* 0x000e220000000000 */
[----:B------:R-:W-:-:S05]  /*2660*/  IADD3 R44, P0, R38, R22, RZ ;  /* 0x00000016262c7210 */ /* 0x000fca0007f1e0ff */
[----:B------:R-:W-:Y:S01]  /*2670*/  IMAD.X R45, R10, 0x1, R23, P0 ;  /* 0x000000010a2d7824 */ /* 0x000fe200000e0617 */
[----:B------:R-:W-:-:S05]  /*2680*/  IADD3 R82, P0, R22, R80, RZ ;  /* 0x0000005016527210 */ /* 0x000fca0007f1e0ff */
[----:B------:R-:W-:Y:S01]  /*2690*/  IMAD.X R83, R23, 0x1, R8, P0 ;  /* 0x0000000117537824 */ /* 0x000fe200000e0608 */
[----:B-1----:R-:W-:Y:S01]  /*26a0*/  IADD3 R24, P1, R22, R18, RZ ;  /* 0x0000001216187210 */ /* 0x002fe20007f3e0ff */
[----:B--2---:R-:W-:Y:S01]  /*26b0*/  IMAD.WIDE R20, R111, 0x2, RZ ;  /* 0x000000026f147825 */ /* 0x004fe200078e02ff */
[----:B------:R-:W-:-:S04]  /*26c0*/  DEPBAR.LE SB0, 0x1 ;  /* 0x000080400000791a */ /* 0x000fc80000000000 */
[----:B------:R-:W-:-:S04]  /*26d0*/  DEPBAR.LE SB0, 0x0 ;  /* 0x000080000000791a */ /* 0x000fc80000000000 */
[----:B------:R-:W-:Y:S01]  /*26e0*/  BAR.SYNC.DEFER_BLOCKING 0x0 ;  /* 0x0000000000007b1d */ /* 0x000fe20000010000 */
[----:B------:R-:W-:Y:S01]  /*26f0*/  IADD3 R38, P3, R38, R20, RZ ;  /* 0x0000001426267210 */ /* 0x000fe20007f7e0ff */
[----:B------:R-:W-:Y:S01]  /*2700*/  IMAD.X R25, R23, 0x1, R9, P1 ;  /* 0x0000000117197824 */ /* 0x000fe200008e0609 */
[C---:B------:R-:W-:Y:S02]  /*2710*/  IADD3 R80, P0, R20.reuse, R80, RZ ;  /* 0x0000005014507210 */ /* 0x040fe40007f1e0ff */
[----:B------:R-:W-:Y:S01]  /*2720*/  IADD3 R18, P1, R20, R18, RZ ;  /* 0x0000001214127210 */ /* 0x000fe20007f3e0ff */
[----:B------:R-:W-:Y:S01]  /*2730*/  IMAD.X R39, R10, 0x1, R21, P3 ;  /* 0x000000010a277824 */ /* 0x000fe200018e0615 */
[----:B------:R-:W-:Y:S01]  /*2740*/  ISETP.GE.AND P3, PT, R211, c[0x0][0x1d4], PT ;  /* 0x00007500d3007a0c */ /* 0x000fe20003f66270 */
[C---:B------:R-:W-:Y:S02]  /*2750*/  IMAD.X R81, R21.reuse, 0x1, R8, P0 ;  /* 0x0000000115517824 */ /* 0x040fe400000e0608 */
[----:B------:R-:W-:Y:S01]  /*2760*/  IMAD.X R19, R21, 0x1, R9, P1 ;  /* 0x0000000115137824 */ /* 0x000fe200008e0609 */
[----:B------:R-:W-:-:S02]  /*2770*/  ISETP.LT.OR P0, PT, R84, 0x1, P3 ;  /* 0x000000015400780c */ /* 0x000fc40001f01670 */
[----:B------:R-:W-:Y:S02]  /*2780*/  ISETP.GE.AND P1, PT, R12, c[0x0][0x1d4], PT ;  /* 0x000075000c007a0c */ /* 0x000fe40003f26270 */
[----:B------:R-:W-:Y:S01]  /*2790*/  ISETP.GE.AND P3, PT, R85, c[0x0][0x1d4], PT ;  /* 0x0000750055007a0c */ /* 0x000fe20003f66270 */
[----:B------:R-:W-:Y:S04]  /*27a0*/  LDSM.16.M88.4 R64, [R250+0x18100] ;  /* 0x01810000fa40783b */ /* 0x000fe80000000200 */
[----:B------:R-:W-:Y:S04]  /*27b0*/  LDSM.16.M88.4 R96, [R246+0x18100] ;  /* 0x01810000f660783b */ /* 0x000fe80000000200 */
[----:B------:R-:W-:Y:S04]  /*27c0*/  LDSM.16.M88.4 R20, [R249+0xc100] ;  /* 0x00c10000f914783b */ /* 0x000fe80000000200 */
[----:B------:R-:W-:Y:S04]  /*27d0*/  LDSM.16.M88.4 R32, [R249+0xc900] ;  /* 0x00c90000f920783b */ /* 0x000fe80000000200 */
[----:B------:R-:W-:Y:S04]  /*27e0*/  LDSM.16.M88.4 R8, [R249+0xd100] ;  /* 0x00d10000f908783b */ /* 0x000fe80000000200 */
[----:B------:R-:W1:Y:S04]  /*27f0*/  LDSM.16.M88.4 R48, [R249+0xd900] ;  /* 0x00d90000f930783b */ /* 0x000e680000000200 */
[----:B------:R-:W-:Y:S04]  /*2800*/  LDSM.16.M88.4 R40, [R249+0xe100] ;  /* 0x00e10000f928783b */ /* 0x000fe80000000200 */
[----:B------:R-:W-:Y:S04]  /*2810*/  LDSM.16.M88.4 R76, [R249+0xe900] ;  /* 0x00e90000f94c783b */ /* 0x000fe80000000200 */
[----:B------:R-:W-:Y:S04]  /*2820*/  LDSM.16.M88.4 R68, [R248] ;  /* 0x00000000f844783b */ /* 0x000fe80000000200 */
[----:B------:R-:W-:Y:S04]  /*2830*/  LDSM.16.M88.4 R28, [R248+0x800] ;  /* 0x00080000f81c783b */ /* 0x000fe80000000200 */
[----:B------:R-:W-:Y:S04]  /*2840*/  LDSM.16.M88.4 R72, [R248+0x1000] ;  /* 0x00100000f848783b */ /* 0x000fe80000000200 */
[----:B------:R-:W2:Y:S04]  /*2850*/  LDSM.16.M88.4 R60, [R248+0x1800] ;  /* 0x00180000f83c783b */ /* 0x000ea80000000200 */
[----:B------:R-:W3:Y:S04]  /*2860*/  LDSM.16.M88.4 R56, [R248+0x2000] ;  /* 0x00200000f838783b */ /* 0x000ee80000000200 */
[----:B------:R-:W4:Y:S04]  /*2870*/  LDSM.16.M88.4 R100, [R248+0x2800] ;  /* 0x00280000f864783b */ /* 0x000f280000000200 */
[----:B------:R-:W-:Y:S01]  /*2880*/  @!PT LDS RZ, [RZ] ;  /* 0x00000000fffff984 */ /* 0x000fe20000000800 */
[----:B------:R-:W-:Y:S01]  /*2890*/  @!PT LDS RZ, [RZ] ;  /* 0x00000000fffff984 */ /* 0x000fe20000000800 */
[----:B------:R-:W-:Y:S01]  /*28a0*/  @!PT LDS RZ, [RZ] ;  /* 0x00000000fffff984 */ /* 0x000fe20000000800 */
[----:B------:R1:W-:Y:S01]  /*28b0*/  LDGSTS.E.BYPASS.LTC128B.128 [R251+0x100], [R52.64], !P0 ;  /* 0x0010000034fb7fae */ /* 0x0003e2000c101d50 */
[----:B------:R-:W-:-:S13]  /*28c0*/  ISETP.LT.OR P0, PT, R84, 0x1, P1 ;  /* 0x000000015400780c */ /* 0x000fda0000f01670 */
[----:B------:R5:W-:Y:S01]  /*28d0*/  LDGSTS.E.BYPASS.LTC128B.128 [R251+0x3100], [R46.64], !P0 ;  /* 0x031000002efb7fae */ /* 0x000be2000c101d50 */
[----:B------:R-:W-:Y:S02]  /*28e0*/  ISETP.LT.OR P0, PT, R84, 0x1, P3 ;  /* 0x000000015400780c */ /* 0x000fe40001f01670 */
[----:B------:R-:W-:Y:S01]  /*28f0*/  ISETP.GE.AND P3, PT, R0, c[0x0][0x1d4], PT ;  /* 0x0000750000007a0c */ /* 0x000fe20003f66270 */
[----:B------:R-:W-:Y:S01]  /*2900*/  IMAD.MOV.U32 R0, RZ, RZ, 0x40 ;  /* 0x00000040ff007424 */ /* 0x000fe200078e00ff */
[C---:B-1----:R-:W-:Y:S09]  /*2910*/  HMMA.16816.F32 R52, R64.reuse, R48, RZ ;  /* 0x000000304034723c */ /* 0x042ff200000018ff */
[----:B------:R5:W-:Y:S01]  /*2920*/  LDGSTS.E.BYPASS.LTC128B.128 [R251+0x6100], [R44.64], !P0 ;  /* 0x061000002cfb7fae */ /* 0x000be2000c101d50 */
[----:B------:R-:W-:Y:S01]  /*2930*/  ISETP.LT.OR P0, PT, R84, 0x1, P3 ;  /* 0x000000015400780c */ /* 0x000fe20001f01670 */
[----:B------:R-:W-:Y:S11]  /*2940*/  HMMA.16816.F32 R48, R64, R50, RZ ;  /* 0x000000324030723c */ /* 0x000ff600000018ff */
[----:B------:R-:W-:Y:S01]  /*2950*/  @!UPT UIADD3 URZ, URZ, URZ, URZ ;  /* 0x0000003f3f3ff290 */ /* 0x000fe2000fffe03f */
[----:B------:R1:W-:Y:S01]  /*2960*/  LDGSTS.E.BYPASS.LTC128B.128 [R251+0x9100], [R38.64], !P0 ;  /* 0x0910000026fb7fae */ /* 0x0003e2000c101d50 */
[----:B------:R-:W-:-:S04]  /*2970*/  ISETP.GE.AND P0, PT, R211, c[0x0][0x1d4], PT ;  /* 0x00007500d3007a0c */ /* 0x000fc80003f06270 */
[C---:B------:R-:W-:Y:S01]  /*2980*/  ISETP.LT.OR P0, PT, R84.reuse, 0x21, P0 ;  /* 0x000000215400780c */ /* 0x040fe20000701670 */
[----:B--2---:R-:W-:Y:S08]  /*2990*/  HMMA.16816.F32 R52, R96, R60, R52 ;  /* 0x0000003c6034723c */ /* 0x004ff00000001834 */
[----:B-----5:R-:W-:Y:S04]  /*29a0*/  HMMA.16816.F32 R44, R64, R40, RZ ;  /* 0x00000028402c723c */ /* 0x020fe800000018ff */
[----:B------:R1:W-:Y:S01]  /*29b0*/  LDGSTS.E.BYPASS.LTC128B.128 [R251+0x1100], [R36.64], !P0 ;  /* 0x0110000024fb7fae */ /* 0x0003e2000c101d50 */
[----:B------:R-:W-:-:S03]  /*29c0*/  ISETP.LT.OR P0, PT, R84, 0x21, P1 ;  /* 0x000000215400780c */ /* 0x000fc60000f01670 */
[----:B------:R-:W-:Y:S10]  /*29d0*/  HMMA.16816.F32 R40, R64, R42, RZ ;  /* 0x0000002a4028723c */ /* 0x000ff400000018ff */
[----:B------:R2:W-:Y:S01]  /*29e0*/  LDGSTS.E.BYPASS.LTC128B.128 [R251+0x4100], [R26.64], !P0 ;  /* 0x041000001afb7fae */ /* 0x0005e2000c101d50 */
[----:B------:R-:W-:Y:S01]  /*29f0*/  ISETP.GE.AND P0, PT, R85, c[0x0][0x1d4], PT ;  /* 0x0000750055007a0c */ /* 0x000fe20003f06270 */
[----:B------:R-:W-:Y:S03]  /*2a00*/  HMMA.16816.F32 R48, R96, R62, R48 ;  /* 0x0000003e6030723c */ /* 0x000fe60000001830 */
[----:B------:R-:W-:-:S05]  /*2a10*/  ISETP.LT.OR P0, PT, R84, 0x21, P0 ;  /* 0x000000215400780c */ /* 0x000fca0000701670 */
[----:B---3--:R-:W-:Y:S08]  /*2a20*/  HMMA.16816.F32 R44, R96, R56, R44 ;  /* 0x00000038602c723c */ /* 0x008ff0000000182c */
[----:B------:R2:W-:Y:S01]  /*2a30*/  LDGSTS.E.BYPASS.LTC128B.128 [R251+0x7100], [R24.64], !P0 ;  /* 0x0710000018fb7fae */ /* 0x0005e2000c101d50 */
[----:B------:R-:W-:Y:S01]  /*2a40*/  ISETP.LT.OR P0, PT, R84, 0x21, P3 ;  /* 0x000000215400780c */ /* 0x000fe20001f01670 */
[----:B-1----:R-:W-:Y:S08]  /*2a50*/  HMMA.16816.F32 R36, R64, R76, RZ ;  /* 0x0000004c4024723c */ /* 0x002ff000000018ff */
[----:B------:R-:W-:Y:S04]  /*2a60*/  HMMA.16816.F32 R40, R96, R58, R40 ;  /* 0x0000003a6028723c */ /* 0x000fe80000001828 */
[----:B------:R1:W-:Y:S01]  /*2a70*/  LDGSTS.E.BYPASS.LTC128B.128 [R251+0xa100], [R18.64], !P0 ;  /* 0x0a10000012fb7fae */ /* 0x0003e2000c101d50 */
[----:B------:R-:W-:-:S04]  /*2a80*/  ISETP.GE.AND P0, PT, R211, c[0x0][0x1d4], PT ;  /* 0x00007500d3007a0c */ /* 0x000fc80003f06270 */
[----:B------:R-:W-:-:S07]  /*2a90*/  ISETP.LT.OR P0, PT, R84, 0x41, P0 ;  /* 0x000000415400780c */ /* 0x000fce0000701670 */
[----:B----4-:R-:W-:Y:S06]  /*2aa0*/  HMMA.16816.F32 R36, R96, R100, R36 ;  /* 0x000000646024723c */ /* 0x010fec0000001824 */
[----:B------:R1:W-:Y:S01]  /*2ab0*/  LDGSTS.E.BYPASS.LTC128B.128 [R251+0x2100], [R16.64], !P0 ;  /* 0x0210000010fb7fae */ /* 0x0003e2000c101d50 */
[----:B------:R-:W-:Y:S01]  /*2ac0*/  ISETP.LT.OR P0, PT, R84, 0x41, P1 ;  /* 0x000000415400780c */ /* 0x000fe20000f01670 */
[----:B--2---:R-:W-:Y:S01]  /*2ad0*/  HMMA.16816.F32 R24, R64, R20, RZ ;  /* 0x000000144018723c */ /* 0x004fe200000018ff */
[----:B------:R-:W-:-:S04]  /*2ae0*/  ISETP.GE.AND P1, PT, R85, c[0x0][0x1d4], PT ;  /* 0x0000750055007a0c */ /* 0x000fc80003f26270 */
[----:B------:R-:W-:-:S03]  /*2af0*/  ISETP.LT.OR P1, PT, R84, 0x41, P1 ;  /* 0x000000415400780c */ /* 0x000fc60000f21670 */
[----:B------:R-:W-:Y:S04]  /*2b00*/  HMMA.16816.F32 R20, R64, R22, RZ ;  /* 0x000000164014723c */ /* 0x000fe800000018ff */
[----:B------:R2:W-:Y:S01]  /*2b10*/  LDGSTS.E.BYPASS.LTC128B.128 [R251+0x5100], [R14.64], !P0 ;  /* 0x051000000efb7fae */ /* 0x0005e2000c101d50 */
[----:B------:R-:W-:-:S04]  /*2b20*/  LOP3.LUT P0, RZ, R13, 0x4, RZ, 0xc0, !PT ;  /* 0x000000040dff7812 */ /* 0x000fc8000780c0ff */
[----:B------:R-:W-:Y:S01]  /*2b30*/  SEL R0, R0, 0xffffffc0, !P0 ;  /* 0xffffffc000007807 */ /* 0x000fe20004000000 */
[----:B------:R3:W-:Y:S01]  /*2b40*/  LDGSTS.E.BYPASS.LTC128B.128 [R251+0x8100], [R82.64], !P1 ;  /* 0x0810000052fb7fae */ /* 0x0007e2000c901d50 */
[----:B------:R-:W-:Y:S02]  /*2b50*/  ISETP.LT.OR P0, PT, R84, 0x41, P3 ;  /* 0x000000415400780c */ /* 0x000fe40001f01670 */
[----:B------:R-:W-:Y:S01]  /*2b60*/  ISETP.GT.AND P3, PT, R112, 0x5f, PT ;  /* 0x0000005f7000780c */ /* 0x000fe20003f64270 */
[----:B------:R-:W-:Y:S02]  /*2b70*/  IMAD.IADD R244, R249, 0x1, R0 ;  /* 0x00000001f9f47824 */ /* 0x000fe400078e0200 */
[----:B------:R-:W-:Y:S01]  /*2b80*/  HMMA.16816.F32 R24, R96, R68, R24 ;  /* 0x000000446018723c */ /* 0x000fe20000001818 */
[----:B------:R-:W-:Y:S01]  /*2b90*/  IMAD.IADD R234, R0, 0x1, R248 ;  /* 0x0000000100ea7824 */ /* 0x000fe200078e02f8 */
[----:B------:R-:W-:-:S06]  /*2ba0*/  IADD3 R0, R251, 0x100, RZ ;  /* 0x00000100fb007810 */ /* 0x000fcc0007ffe0ff */
[----:B------:R-:W-:Y:S01]  /*2bb0*/  HMMA.16816.F32 R20, R96, R70, R20 ;  /* 0x000000466014723c */ /* 0x000fe20000001814 */
[----:B------:R3:W-:Y:S01]  /*2bc0*/  LDGSTS.E.BYPASS.LTC128B.128 [R251+0xb100], [R80.64], !P0 ;  /* 0x0b10000050fb7fae */ /* 0x0007e2000c101d50 */
[----:B------:R-:W-:-:S03]  /*2bd0*/  PLOP3.LUT P0, PT, PT, PT, UP0, 0x40, 0x0 ;  /* 0x000000000000781c */ /* 0x000fc60003f0e808 */
[----:B------:R-:W-:Y:S03]  /*2be0*/  LDSM.16.M88.4 R68, [R244+0xc100] ;  /* 0x00c10000f444783b */ /* 0x000fe60000000200 */
[C---:B--2---:R-:W-:Y:S01]  /*2bf0*/  HMMA.16816.F32 R12, R64.reuse, R32, RZ ;  /* 0x00000020400c723c */ /* 0x044fe200000018ff */
[----:B------:R-:W-:Y:S04]  /*2c00*/  LDSM.16.M88.4 R60, [R244+0xd100] ;  /* 0x00d10000f43c783b */ /* 0x000fe80000000200 */
[----:B------:R-:W-:Y:S03]  /*2c10*/  LDSM.16.M88.4 R92, [R244+0xd900] ;  /* 0x00d90000f45c783b */ /* 0x000fe60000000200 */
[C---:B------:R-:W-:Y:S01]  /*2c20*/  HMMA.16816.F32 R32, R64.reuse, R34, RZ ;  /* 0x000000224020723c */ /* 0x040fe200000018ff */
[----:B------:R-:W-:Y:S04]  /*2c30*/  LDSM.16.M88.4 R88, [R244+0xe100] ;  /* 0x00e10000f458783b */ /* 0x000fe80000000200 */
[----:B------:R-:W-:Y:S03]  /*2c40*/  LDSM.16.M88.4 R84, [R244+0xe900] ;  /* 0x00e90000f454783b */ /* 0x000fe60000000200 */
[----:B-1----:R-:W-:Y:S01]  /*2c50*/  HMMA.16816.F32 R16, R64, R8, RZ ;  /* 0x000000084010723c */ /* 0x002fe200000018ff */
[----:B------:R-:W-:Y:S04]  /*2c60*/  LDSM.16.M88.4 R56, [R234] ;  /* 0x00000000ea38783b */ /* 0x000fe80000000200 */
[----:B---3--:R-:W-:Y:S03]  /*2c70*/  LDSM.16.M88.4 R80, [R234+0x800] ;  /* 0x00080000ea50783b */ /* 0x008fe60000000200 */
[C---:B------:R-:W-:Y:S01]  /*2c80*/  HMMA.16816.F32 R12, R96.reuse, R28, R12 ;  /* 0x0000001c600c723c */ /* 0x040fe2000000180c */
[----:B------:R-:W-:Y:S04]  /*2c90*/  LDSM.16.M88.4 R104, [R244+0x15900] ;  /* 0x01590000f468783b */ /* 0x000fe80000000200 */
[----:B------:R-:W0:Y:S03]  /*2ca0*/  LDGDEPBAR ;  /* 0x00000000000079af */ /* 0x000e260000000000 */
[----:B------:R-:W-:Y:S01]  /*2cb0*/  HMMA.16816.F32 R32, R96, R30, R32 ;  /* 0x0000001e6020723c */ /* 0x000fe20000001820 */
[----:B------:R-:W1:Y:S07]  /*2cc0*/  LDSM.16.M88.4 R28, [R245+0x18100] ;  /* 0x01810000f51c783b */ /* 0x000e6e0000000200 */
[C---:B------:R-:W-:Y:S08]  /*2cd0*/  HMMA.16816.F32 R8, R64.reuse, R10, RZ ;  /* 0x0000000a4008723c */ /* 0x040ff000000018ff */
[----:B------:R-:W-:Y:S01]  /*2ce0*/  HMMA.16816.F32 R64, R64, R78, RZ ;  /* 0x0000004e4040723c */ /* 0x000fe200000018ff */
[----:B------:R-:W2:Y:S07]  /*2cf0*/  LDSM.16.M88.4 R76, [R244+0xc900] ;  /* 0x00c90000f44c783b */ /* 0x000eae0000000200 */
[C---:B------:R-:W-:Y:S08]  /*2d00*/  HMMA.16816.F32 R16, R96.reuse, R72, R16 ;  /* 0x000000486010723c */ /* 0x040ff00000001810 */
[C---:B------:R-:W-:Y:S01]  /*2d10*/  HMMA.16816.F32 R8, R96.reuse, R74, R8 ;  /* 0x0000004a6008723c */ /* 0x040fe20000001808 */
[----:B------:R-:W3:Y:S07]  /*2d20*/  LDSM.16.M88.4 R72, [R243+0x18100] ;  /* 0x01810000f348783b */ /* 0x000eee0000000200 */
[----:B------:R-:W-:Y:S01]  /*2d30*/  HMMA.16816.F32 R64, R96, R102, R64 ;  /* 0x000000666040723c */ /* 0x000fe20000001840 */
[----:B------:R-:W-:Y:S04]  /*2d40*/  LDSM.16.M88.4 R96, [R234+0x2800] ;  /* 0x00280000ea60783b */ /* 0x000fe80000000200 */
[----:B------:R-:W-:Y:S03]  /*2d50*/  LDSM.16.M88.4 R100, [R249+0x17100] ;  /* 0x01710000f964783b */ /* 0x000fe60000000200 */
[C---:B-1----:R-:W-:Y:S08]  /*2d60*/  HMMA.16816.F32 R24, R28.reuse, R68, R24 ;  /* 0x000000441c18723c */ /* 0x042ff00000001818 */
[C---:B------:R-:W-:Y:S01]  /*2d70*/  HMMA.16816.F32 R20, R28.reuse, R70, R20 ;  /* 0x000000461c14723c */ /* 0x040fe20000001814 */
[----:B------:R-:W1:Y:S07]  /*2d80*/  LDSM.16.M88.4 R68, [R234+0x1000] ;  /* 0x00100000ea44783b */ /* 0x000e6e0000000200 */
[C---:B------:R-:W-:Y:S08]  /*2d90*/  HMMA.16816.F32 R16, R28.reuse, R60, R16 ;  /* 0x0000003c1c10723c */ /* 0x040ff00000001810 */
[C---:B------:R-:W-:Y:S01]  /*2da0*/  HMMA.16816.F32 R8, R28.reuse, R62, R8 ;  /* 0x0000003e1c08723c */ /* 0x040fe20000001808 */
[----:B------:R-:W-:Y:S07]  /*2db0*/  LDSM.16.M88.4 R60, [R234+0x2000] ;  /* 0x00200000ea3c783b */ /* 0x000fee0000000200 */
[C---:B--2---:R-:W-:Y:S08]  /*2dc0*/  HMMA.16816.F32 R12, R28.reuse, R76, R12 ;  /* 0x0000004c1c0c723c */ /* 0x044ff0000000180c */
        /* <DEDUP_REMOVED lines=10> */
[----:B------:R-:W-:Y:S04]  /*2e70*/  LDSM.16.M88.4 R64, [R250+0x1c100] ;  /* 0x01c10000fa40783b */ /* 0x000fe80000000200 */
[----:B------:R-:W-:Y:S03]  /*2e80*/  LDSM.16.M88.4 R84, [R249+0x11100] ;  /* 0x01110000f954783b */ /* 0x000fe60000000200 */
        /* <DEDUP_REMOVED lines=8> */
[----:B------:R-:W4:Y:S07]  /*2f10*/  LDSM.16.M88.4 R80, [R249+0x11900] ;  /* 0x01190000f950783b */ /* 0x000f2e0000000200 */
[C---:B--2---:R-:W-:Y:S08]  /*2f20*/  HMMA.16816.F32 R52, R72.reuse, R76, R52 ;  /* 0x0000004c4834723c */ /* 0x044ff00000001834 */
[C---:B------:R-:W-:Y:S01]  /*2f30*/  HMMA.16816.F32 R48, R72.reuse, R78, R48 ;  /* 0x0000004e4830723c */ /* 0x040fe20000001830 */
[----:B------:R-:W-:Y:S07]  /*2f40*/  LDSM.16.M88.4 R76, [R248+0x3000] ;  /* 0x00300000f84c783b */ /* 0x000fee0000000200 */
[C---:B------:R-:W-:Y:S08]  /*2f50*/  HMMA.16816.F32 R44, R72.reuse, R60, R44 ;  /* 0x0000003c482c723c */ /* 0x040ff0000000182c */
[C---:B------:R-:W-:Y:S01]  /*2f60*/  HMMA.16816.F32 R40, R72.reuse, R62, R40 ;  /* 0x0000003e4828723c */ /* 0x040fe20000001828 */
[----:B------:R-:W-:Y:S07]  /*2f70*/  LDSM.16.M88.4 R60, [R246+0x1c100] ;  /* 0x01c10000f63c783b */ /* 0x000fee0000000200 */
[C---:B------:R-:W-:Y:S08]  /*2f80*/  HMMA.16816.F32 R36, R72.reuse, R96, R36 ;  /* 0x000000604824723c */ /* 0x040ff00000001824 */
[----:B------:R-:W-:Y:S01]  /*2f90*/  HMMA.16816.F32 R28, R72, R98, R28 ;  /* 0x00000062481c723c */ /* 0x000fe2000000181c */
[----:B------:R-:W2:Y:S04]  /*2fa0*/  LDSM.16.M88.4 R72, [R248+0x3800] ;  /* 0x00380000f848783b */ /* 0x000ea80000000200 */
        /* <DEDUP_REMOVED lines=24> */
[C---:B------:R-:W-:Y:S01]  /*3130*/  HMMA.16816.F32 R8, R60.reuse, R58, R8 ;  /* 0x0000003a3c08723c */ /* 0x040fe20000001808 */
[----:B------:R-:W3:Y:S07]  /*3140*/  LDSM.16.M88.4 R56, [R244+0x11100] ;  /* 0x01110000f438783b */ /* 0x000eee0000000200 */
[C---:B------:R-:W-:Y:S08]  /*3150*/  HMMA.16816.F32 R24, R60.reuse, R76, R24 ;  /* 0x0000004c3c18723c */ /* 0x040ff00000001818 */
        /* <DEDUP_REMOVED lines=8> */
[C---:B--2---:R-:W-:Y:S08]  /*31e0*/  HMMA.16816.F32 R24, R72.reuse, R92, R24 ;  /* 0x0000005c4818723c */ /* 0x044ff00000001818 */
[----:B------:R-:W-:Y:S01]  /*31f0*/  HMMA.16816.F32 R20, R72, R94, R20 ;  /* 0x0000005e4814723c */ /* 0x000fe20000001814 */
        /* <DEDUP_REMOVED lines=15> */
[----:B------:R-:W-:Y:S01]  /*32f0*/  HMMA.16816.F32 R20, R64, R70, R20 ;  /* 0x000000464014723c */ /* 0x000fe20000001814 */
[----:B------:R-:W1:Y:S07]  /*3300*/  LDSM.16.M88.4 R68, [R234+0x5000] ;  /* 0x00500000ea44783b */ /* 0x000e6e0000000200 */
[C---:B------:R-:W-:Y:S08]  /*3310*/  HMMA.16816.F32 R36, R72.reuse, R76, R36 ;  /* 0x0000004c4824723c */ /* 0x040ff00000001824 */
[C---:B------:R-:W-:Y:S01]  /*3320*/  HMMA.16816.F32 R28, R72.reuse, R78, R28 ;  /* 0x0000004e481c723c */ /* 0x040fe2000000181c */
[----:B------:R-:W4:Y:S07]  /*3330*/  LDSM.16.M88.4 R76, [R234+0x4800] ;  /* 0x00480000ea4c783b */ /* 0x000f2e0000000200 */
[C---:B------:R-:W-:Y:S08]  /*3340*/  HMMA.16816.F32 R52, R72.reuse, R80, R52 ;  /* 0x000000504834723c */ /* 0x040ff00000001834 */
[----:B------:R-:W-:Y:S01]  /*3350*/  HMMA.16816.F32 R48, R72, R82, R48 ;  /* 0x000000524830723c */ /* 0x000fe20000001830 */
[----:B------:R-:W-:Y:S04]  /*3360*/  LDSM.16.M88.4 R72, [R249+0x12100] ;  /* 0x01210000f948783b */ /* 0x000fe80000000200 */
[----:B------:R-:W-:Y:S03]  /*3370*/  LDSM.16.M88.4 R80, [R249+0x13100] ;  /* 0x01310000f950783b */ /* 0x000fe60000000200 */
        /* <DEDUP_REMOVED lines=11> */
[----:B------:R-:W-:Y:S07]  /*3430*/  LDSM.16.M88.4 R76, [R249+0x14100] ;  /* 0x01410000f94c783b */ /* 0x000fee0000000200 */
[C---:B------:R-:W-:Y:S08]  /*3440*/  HMMA.16816.F32 R36, R64.reuse, R84, R36 ;  /* 0x000000544024723c */ /* 0x040ff00000001824 */
[----:B------:R-:W-:Y:S01]  /*3450*/  HMMA.16816.F32 R28, R64, R86, R28 ;  /* 0x00000056401c723c */ /* 0x000fe2000000181c */
[----:B------:R-:W4:Y:S04]  /*3460*/  LDSM.16.M88.4 R64, [R249+0x14900] ;  /* 0x01490000f940783b */ /* 0x000f280000000200 */
[----:B------:R-:W-:Y:S03]  /*3470*/  LDSM.16.M88.4 R84, [R244+0x12100] ;  /* 0x01210000f454783b */ /* 0x000fe60000000200 */
[C---:B--2---:R-:W-:Y:S08]  /*3480*/  HMMA.16816.F32 R24, R60.reuse, R72, R24 ;  /* 0x000000483c18723c */ /* 0x044ff00000001818 */
[C---:B------:R-:W-:Y:S01]  /*3490*/  HMMA.16816.F32 R20, R60.reuse, R74, R20 ;  /* 0x0000004a3c14723c */ /* 0x040fe20000001814 */
[----:B------:R-:W-:Y:S07]  /*34a0*/  LDSM.16.M88.4 R72, [R248+0x6000] ;  /* 0x00600000f848783b */ /* 0x000fee0000000200 */
[C---:B---3--:R-:W-:Y:S08]  /*34b0*/  HMMA.16816.F32 R12, R60.reuse, R56, R12 ;  /* 0x000000383c0c723c */ /* 0x048ff0000000180c */
[C---:B------:R-:W-:Y:S01]  /*34c0*/  HMMA.16816.F32 R32, R60.reuse, R58, R32 ;  /* 0x0000003a3c20723c */ /* 0x040fe20000001820 */
[----:B------:R-:W2:Y:S07]  /*34d0*/  LDSM.16.M88.4 R56, [R246+0x20100] ;  /* 0x02010000f638783b */ /* 0x000eae0000000200 */
[C---:B-1----:R-:W-:Y:S08]  /*34e0*/  HMMA.16816.F32 R52, R60.reuse, R68, R52 ;  /* 0x000000443c34723c */ /* 0x042ff00000001834 */
[C---:B------:R-:W-:Y:S01]  /*34f0*/  HMMA.16816.F32 R48, R60.reuse, R70, R48 ;  /* 0x000000463c30723c */ /* 0x040fe20000001830 */
[----:B------:R-:W1:Y:S07]  /*3500*/  LDSM.16.M88.4 R68, [R248+0x6800] ;  /* 0x00680000f844783b */ /* 0x000e6e0000000200 */
[C---:B------:R-:W-:Y:S08]  /*3510*/  HMMA.16816.F32 R16, R60.reuse, R80, R16 ;  /* 0x000000503c10723c */ /* 0x040ff00000001810 */
[C---:B------:R-:W-:Y:S01]  /*3520*/  HMMA.16816.F32 R8, R60.reuse, R82, R8 ;  /* 0x000000523c08723c */ /* 0x040fe20000001808 */
[----:B------:R-:W-:Y:S07]  /*3530*/  LDSM.16.M88.4 R80, [R244+0x12900] ;  /* 0x01290000f450783b */ /* 0x000fee0000000200 */
[C---:B----4-:R-:W-:Y:S08]  /*3540*/  HMMA.16816.F32 R36, R60.reuse, R64, R36 ;  /* 0x000000403c24723c */ /* 0x050ff00000001824 */
[C---:B------:R-:W-:Y:S01]  /*3550*/  HMMA.16816.F32 R28, R60.reuse, R66, R28 ;  /* 0x000000423c1c723c */ /* 0x040fe2000000181c */
[----:B------:R-:W3:Y:S07]  /*3560*/  LDSM.16.M88.4 R64, [R248+0x8800] ;  /* 0x00880000f840783b */ /* 0x000eee0000000200 */
[C---:B------:R-:W-:Y:S08]  /*3570*/  HMMA.16816.F32 R44, R60.reuse, R76, R44 ;  /* 0x0000004c3c2c723c */ /* 0x040ff0000000182c */
[----:B------:R-:W-:Y:S01]  /*3580*/  HMMA.16816.F32 R40, R60, R78, R40 ;  /* 0x0000004e3c28723c */ /* 0x000fe20000001828 */
[----:B------:R-:W4:Y:S04]  /*3590*/  LDSM.16.M88.4 R60, [R245+0x20100] ;  /* 0x02010000f53c783b */ /* 0x000f280000000200 */
[----:B------:R-:W5:Y:S03]  /*35a0*/  LDSM.16.M88.4 R76, [R244+0x13100] ;  /* 0x01310000f44c783b */ /* 0x000f660000000200 */
        /* <DEDUP_REMOVED lines=15> */
[C---:B---3--:R-:W-:Y:S08]  /*36a0*/  HMMA.16816.F32 R36, R56.reuse, R64, R36 ;  /* 0x000000403824723c */ /* 0x048ff00000001824 */
[----:B------:R-:W-:Y:S01]  /*36b0*/  HMMA.16816.F32 R28, R56, R66, R28 ;  /* 0x00000042381c723c */ /* 0x000fe2000000181c */
[----:B------:R-:W-:Y:S04]  /*36c0*/  LDSM.16.M88.4 R56, [R243+0x20100] ;  /* 0x02010000f338783b */ /* 0x000fe80000000200 */
[----:B------:R-:W3:Y:S03]  /*36d0*/  LDSM.16.M88.4 R64, [R234+0x6000] ;  /* 0x00600000ea40783b */ /* 0x000ee60000000200 */
[C---:B----4-:R-:W-:Y:S08]  /*36e0*/  HMMA.16816.F32 R24, R60.reuse, R84, R24 ;  /* 0x000000543c18723c */ /* 0x050ff00000001818 */
[C---:B------:R-:W-:Y:S01]  /*36f0*/  HMMA.16816.F32 R20, R60.reuse, R86, R20 ;  /* 0x000000563c14723c */ /* 0x040fe20000001814 */
[----:B------:R-:W4:Y:S07]  /*3700*/  LDSM.16.M88.4 R84, [R234+0x7000] ;  /* 0x00700000ea54783b */ /* 0x000f2e0000000200 */
[C---:B------:R-:W-:Y:S08]  /*3710*/  HMMA.16816.F32 R12, R60.reuse, R80, R12 ;  /* 0x000000503c0c723c */ /* 0x040ff0000000180c */
[C---:B------:R-:W-:Y:S01]  /*3720*/  HMMA.16816.F32 R32, R60.reuse, R82, R32 ;  /* 0x000000523c20723c */ /* 0x040fe20000001820 */
[----:B------:R-:W3:Y:S07]  /*3730*/  LDSM.16.M88.4 R80, [R234+0x7800] ;  /* 0x00780000ea50783b */ /* 0x000eee0000000200 */
[C---:B-----5:R-:W-:Y:S08]  /*3740*/  HMMA.16816.F32 R16, R60.reuse, R76, R16 ;  /* 0x0000004c3c10723c */ /* 0x060ff00000001810 */
[C---:B------:R-:W-:Y:S01]  /*3750*/  HMMA.16816.F32 R8, R60.reuse, R78, R8 ;  /* 0x0000004e3c08723c */ /* 0x040fe20000001808 */
[----:B------:R-:W5:Y:S07]  /*3760*/  LDSM.16.M88.4 R76, [R234+0x8000] ;  /* 0x00800000ea4c783b */ /* 0x000f6e0000000200 */
[C---:B--2---:R-:W-:Y:S08]  /*3770*/  HMMA.16816.F32 R52, R60.reuse, R72, R52 ;  /* 0x000000483c34723c */ /* 0x044ff00000001834 */
[C---:B------:R-:W-:Y:S01]  /*3780*/  HMMA.16816.F32 R48, R60.reuse, R74, R48 ;  /* 0x0000004a3c30723c */ /* 0x040fe20000001830 */
[----:B------:R-:W2:Y:S07]  /*3790*/  LDSM.16.M88.4 R72, [R234+0x8800] ;  /* 0x00880000ea48783b */ /* 0x000eae0000000200 */
[C---:B-1----:R-:W-:Y:S08]  /*37a0*/  HMMA.16816.F32 R44, R60.reuse, R68, R44 ;  /* 0x000000443c2c723c */ /* 0x042ff0000000182c */
[C---:B------:R-:W-:Y:S01]  /*37b0*/  HMMA.16816.F32 R40, R60.reuse, R70, R40 ;  /* 0x000000463c28723c */ /* 0x040fe20000001828 */
[----:B------:R-:W-:Y:S07]  /*37c0*/  LDSM.16.M88.4 R68, [R249+0x15100] ;  /* 0x01510000f944783b */ /* 0x000fee0000000200 */
[C---:B------:R-:W-:Y:S08]  /*37d0*/  HMMA.16816.F32 R36, R60.reuse, R96, R36 ;  /* 0x000000603c24723c */ /* 0x040ff00000001824 */
[----:B------:R-:W-:Y:S01]  /*37e0*/  HMMA.16816.F32 R28, R60, R98, R28 ;  /* 0x000000623c1c723c */ /* 0x000fe2000000181c */
[----:B------:R-:W1:Y:S04]  /*37f0*/  LDSM.16.M88.4 R60, [R249+0x15900] ;  /* 0x01590000f93c783b */ /* 0x000e680000000200 */
[----:B------:R-:W-:Y:S03]  /*3800*/  LDSM.16.M88.4 R96, [R249+0x17900] ;  /* 0x01790000f960783b */ /* 0x000fe60000000200 */
[C---:B---3--:R-:W-:Y:S08]  /*3810*/  HMMA.16816.F32 R24, R56.reuse, R64, R24 ;  /* 0x000000403818723c */ /* 0x048ff00000001818 */
[C---:B------:R-:W-:Y:S01]  /*3820*/  HMMA.16816.F32 R20, R56.reuse, R66, R20 ;  /* 0x000000423814723c */ /* 0x040fe20000001814 */
[----:B------:R-:W3:Y:S07]  /*3830*/  LDSM.16.M88.4 R64, [R249+0x16100] ;  /* 0x01610000f940783b */ /* 0x000eee0000000200 */
[C---:B------:R-:W-:Y:S08]  /*3840*/  HMMA.16816.F32 R12, R56.reuse, R88, R12 ;  /* 0x00000058380c723c */ /* 0x040ff0000000180c */
[C---:B------:R-:W-:Y:S01]  /*3850*/  HMMA.16816.F32 R32, R56.reuse, R90, R32 ;  /* 0x0000005a3820723c */ /* 0x040fe20000001820 */
[----:B------:R-:W-:Y:S07]  /*3860*/  LDSM.16.M88.4 R88, [R248+0x9000] ;  /* 0x00900000f858783b */ /* 0x000fee0000000200 */
[C---:B----4-:R-:W-:Y:S08]  /*3870*/  HMMA.16816.F32 R16, R56.reuse, R84, R16 ;  /* 0x000000543810723c */ /* 0x050ff00000001810 */
[C---:B------:R-:W-:Y:S01]  /*3880*/  HMMA.16816.F32 R8, R56.reuse, R86, R8 ;  /* 0x000000563808723c */ /* 0x040fe20000001808 */
[----:B------:R-:W-:Y:S07]  /*3890*/  LDSM.16.M88.4 R84, [R245+0x24100] ;  /* 0x02410000f554783b */ /* 0x000fee0000000200 */
[C---:B------:R-:W-:Y:S08]  /*38a0*/  HMMA.16816.F32 R52, R56.reuse, R80, R52 ;  /* 0x000000503834723c */ /* 0x040ff00000001834 */
[C---:B------:R-:W-:Y:S01]  /*38b0*/  HMMA.16816.F32 R48, R56.reuse, R82, R48 ;  /* 0x000000523830723c */ /* 0x040fe20000001830 */
[----:B------:R-:W-:Y:S07]  /*38c0*/  LDSM.16.M88.4 R80, [R248+0x9800] ;  /* 0x00980000f850783b */ /* 0x000fee0000000200 */
[C---:B-----5:R-:W-:Y:S08]  /*38d0*/  HMMA.16816.F32 R44, R56.reuse, R76, R44 ;  /* 0x0000004c382c723c */ /* 0x060ff0000000182c */
[C---:B------:R-:W-:Y:S01]  /*38e0*/  HMMA.16816.F32 R40, R56.reuse, R78, R40 ;  /* 0x0000004e3828723c */ /* 0x040fe20000001828 */
[----:B------:R-:W-:Y:S07]  /*38f0*/  LDSM.16.M88.4 R76, [R248+0xa000] ;  /* 0x00a00000f84c783b */ /* 0x000fee0000000200 */
[C---:B--2---:R-:W-:Y:S08]  /*3900*/  HMMA.16816.F32 R36, R56.reuse, R72, R36 ;  /* 0x000000483824723c */ /* 0x044ff00000001824 */
[----:B------:R-:W-:Y:S01]  /*3910*/  HMMA.16816.F32 R28, R56, R74, R28 ;  /* 0x0000004a381c723c */ /* 0x000fe2000000181c */
[----:B------:R-:W2:Y:S04]  /*3920*/  LDSM.16.M88.4 R56, [R249+0x16900] ;  /* 0x01690000f938783b */ /* 0x000ea80000000200 */
[----:B------:R-:W-:Y:S03]  /*3930*/  LDSM.16.M88.4 R72, [R248+0xa800] ;  /* 0x00a80000f848783b */ /* 0x000fe60000000200 */
[C---:B-1----:R-:W-:Y:S08]  /*3940*/  HMMA.16816.F32 R12, R92.reuse, R60, R12 ;  /* 0x0000003c5c0c723c */ /* 0x042ff0000000180c */
[C---:B------:R-:W-:Y:S01]  /*3950*/  HMMA.16816.F32 R32, R92.reuse, R62, R32 ;  /* 0x0000003e5c20723c */ /* 0x040fe20000001820 */
[----:B------:R-:W1:Y:S07]  /*3960*/  LDSM.16.M88.4 R60, [R246+0x24100] ;  /* 0x02410000f63c783b */ /* 0x000e6e0000000200 */
[C---:B------:R-:W-:Y:S08]  /*3970*/  HMMA.16816.F32 R24, R92.reuse, R68, R24 ;  /* 0x000000445c18723c */ /* 0x040ff00000001818 */
[C---:B------:R-:W-:Y:S01]  /*3980*/  HMMA.16816.F32 R20, R92.reuse, R70, R20 ;  /* 0x000000465c14723c */ /* 0x040fe20000001814 */
[----:B------:R-:W-:Y:S07]  /*3990*/  LDSM.16.M88.4 R68, [R248+0xb000] ;  /* 0x00b00000f844783b */ /* 0x000fee0000000200 */
[C---:B---3--:R-:W-:Y:S08]  /*39a0*/  HMMA.16816.F32 R16, R92.reuse, R64, R16 ;  /* 0x000000405c10723c */ /* 0x048ff00000001810 */
[C---:B------:R-:W-:Y:S01]  /*39b0*/  HMMA.16816.F32 R8, R92.reuse, R66, R8 ;  /* 0x000000425c08723c */ /* 0x040fe20000001808 */
[----:B------:R-:W3:Y:S07]  /*39c0*/  LDSM.16.M88.4 R64, [R248+0xb800] ;  /* 0x00b80000f840783b */ /* 0x000eee0000000200 */
        /* <DEDUP_REMOVED lines=8> */
[----:B------:R-:W-:Y:S04]  /*3a50*/  LDSM.16.M88.4 R96, [R244+0x16900] ;  /* 0x01690000f460783b */ /* 0x000fe80000000200 */
[----:B------:R-:W-:Y:S03]  /*3a60*/  LDSM.16.M88.4 R92, [R244+0x17100] ;  /* 0x01710000f45c783b */ /* 0x000fe60000000200 */
[C---:B-1----:R-:W-:Y:S08]  /*3a70*/  HMMA.16816.F32 R24, R60.reuse, R88, R24 ;  /* 0x000000583c18723c */ /* 0x042ff00000001818 */
[C---:B------:R-:W-:Y:S01]  /*3a80*/  HMMA.16816.F32 R20, R60.reuse, R90, R20 ;  /* 0x0000005a3c14723c */ /* 0x040fe20000001814 */
[----:B------:R-:W1:Y:S07]  /*3a90*/  LDSM.16.M88.4 R88, [R244+0x17900] ;  /* 0x01790000f458783b */ /* 0x000e6e0000000200 */
[C---:B---3--:R-:W-:Y:S08]  /*3aa0*/  HMMA.16816.F32 R36, R60.reuse, R64, R36 ;  /* 0x000000403c24723c */ /* 0x048ff00000001824 */
        /* <DEDUP_REMOVED lines=12> */
[----:B------:R-:W-:Y:S01]  /*3b70*/  HMMA.16816.F32 R28, R60, R66, R28 ;  /* 0x000000423c1c723c */ /* 0x000fe2000000181c */
[----:B------:R-:W-:Y:S04]  /*3b80*/  LDSM.16.M88.4 R64, [R234+0xa800] ;  /* 0x00a80000ea40783b */ /* 0x000fe80000000200 */
[----:B------:R-:W-:Y:S03]  /*3b90*/  LDSM.16.M88.4 R60, [R234+0xb000] ;  /* 0x00b00000ea3c783b */ /* 0x000fe60000000200 */
[C---:B--2---:R-:W-:Y:S08]  /*3ba0*/  HMMA.16816.F32 R24, R84.reuse, R56, R24 ;  /* 0x000000385418723c */ /* 0x044ff00000001818 */
[----:B------:R-:W-:Y:S01]  /*3bb0*/  HMMA.16816.F32 R20, R84, R58, R20 ;  /* 0x0000003a5414723c */ /* 0x000fe20000001814 */
[----:B------:R-:W2:Y:S01]  /*3bc0*/  LDSM.16.M88.4 R56, [R234+0xb800] ;  /* 0x00b80000ea38783b */ /* 0x000ea20000000200 */
[----:B------:R-:W-:-:S06]  /*3bd0*/  DEPBAR.LE SB0, 0x0 ;  /* 0x000080000000791a */ /* 0x000fcc0000000000 */
        /* <DEDUP_REMOVED lines=21> */
[----:B------:R-:W-:Y:S07]  /*3d30*/  HMMA.16816.F32 R56, R68, R58, R28 ;  /* 0x0000003a4438723c */ /* 0x000fee000000181c */
[----:B------:R-:W-:-:S02]  /*3d40*/  SHF.R.S32.HI R70, RZ, 0x1f, R111 ;  /* 0x0000001fff467819 */ /* 0x000fc4000001146f */
[----:B------:R-:W-:-:S03]  /*3d50*/  SHF.R.S32.HI R28, RZ, 0x1f, R211 ;  /* 0x0000001fff1c7819 */ /* 0x000fc600000114d3 */
[----:B------:R1:W-:Y:S04]  /*3d60*/  STL [R1+0x20], R70 ;  /* 0x0000204601007387 */ /* 0x0003e80000100800 */
[----:B------:R1:W-:Y:S04]  /*3d70*/  STL [R1+0x24], R208 ;  /* 0x000024d001007387 */ /* 0x0003e80000100800 */
[----:B------:R-:W-:Y:S06]  /*3d80*/  BAR.SYNC.DEFER_BLOCKING 0x0 ;  /* 0x0000000000007b1d */ /* 0x000fec0000010000 */
[----:B------:R-:W-:Y:S05]  /*3d90*/  @P0 BRA `(.L_x_1576) ;  /* 0x000005f000000947 */ /* 0x000fea0003800000 */
[----:B------:R-:W-:Y:S01]  /*3da0*/  IMAD.U32 R0, RZ, RZ, UR15 ;  /* 0x0000000fff007e24 */ /* 0x000fe2000f8e00ff */
        /* <DEDUP_REMOVED lines=17> */
[----:B------:R-:W-:Y:S02]  /*3ec0*/  IADD3 R78, -R64, 0x10, RZ ;  /* 0x00000010404e7810 */ /* 0x000fe40007ffe1ff */
[----:B------:R-:W-:Y:S02]  /*3ed0*/  SHF.L.U64.HI R63, R209, 0x1, R210 ;  /* 0x00000001d13f7819 */ /* 0x000fe400000102d2 */
[----:B------:R-:W-:-:S02]  /*3ee0*/  SHF.R.S32.HI R0, RZ, 0x1f, R62 ;  /* 0x0000001fff007819 */ /* 0x000fc4000001143e */
[----:B------:R-:W-:Y:S02]  /*3ef0*/  LOP3.LUT R78, R78, 0xf, RZ, 0xc0, !PT ;  /* 0x0000000f4e4e7812 */ /* 0x000fe400078ec0ff */
[----:B------:R-:W-:Y:S01]  /*3f00*/  IADD3 R72, -R110, 0x10, RZ ;  /* 0x000000106e487810 */ /* 0x000fe20007ffe1ff */
[----:B------:R-:W-:Y:S01]  /*3f10*/  IMAD R0, R0, c[0x0][0x1e0], RZ ;  /* 0x0000780000007a24 */ /* 0x000fe200078e02ff */
[----:B------:R-:W-:Y:S02]  /*3f20*/  SHF.L.U64.HI R60, R207, 0x1, R208 ;  /* 0x00000001cf3c7819 */ /* 0x000fe400000102d0 */
[----:B------:R-:W-:Y:S01]  /*3f30*/  LOP3.LUT R72, R72, 0xf, RZ, 0xc0, !PT ;  /* 0x0000000f48487812 */ /* 0x000fe200078ec0ff */
[C---:B------:R-:W-:Y:S01]  /*3f40*/  IMAD R0, R62.reuse, c[0x0][0x1e4], R0 ;  /* 0x000079003e007a24 */ /* 0x040fe200078e0200 */
[----:B------:R-:W-:Y:S01]  /*3f50*/  SHF.L.U64.HI R29, R111, 0x1, R70 ;  /* 0x000000016f1d7819 */ /* 0x000fe20000010246 */
[----:B--2---:R-:W-:-:S04]  /*3f60*/  IMAD.WIDE.U32 R30, R62, c[0x0][0x1e0], RZ ;  /* 0x000078003e1e7a25 */ /* 0x004fc800078e00ff */
[----:B------:R-:W-:Y:S01]  /*3f70*/  IMAD.IADD R31, R31, 0x1, R0 ;  /* 0x000000011f1f7824 */ /* 0x000fe200078e0200 */
[----:B---3--:R-:W-:-:S03]  /*3f80*/  SHF.R.S32.HI R0, RZ, 0x1f, R61 ;  /* 0x0000001fff007819 */ /* 0x008fc6000001143d */
[C---:B------:R-:W-:Y:S01]  /*3f90*/  IMAD.WIDE.U32 R30, R61.reuse, c[0x0][0x1f0], R30 ;  /* 0x00007c003d1e7a25 */ /* 0x040fe200078e001e */
[----:B------:R2:W-:Y:S03]  /*3fa0*/  STL [R1], R61 ;  /* 0x0000003d01007387 */ /* 0x0005e60000100800 */
[----:B------:R-:W-:Y:S01]  /*3fb0*/  IMAD R0, R0, c[0x0][0x1f0], RZ ;  /* 0x00007c0000007a24 */ /* 0x000fe200078e02ff */
[----:B------:R-:W-:Y:S01]  /*3fc0*/  IADD3 R67, P0, R30, UR22, RZ ;  /* 0x000000161e437c10 */ /* 0x000fe2000ff1e0ff */
[----:B------:R3:W-:Y:S01]  /*3fd0*/  STL [R1+0x4], R62 ;  /* 0x0000043e01007387 */ /* 0x0007e20000100800 */
[----:B------:R-:W-:Y:S01]  /*3fe0*/  SEL R30, RZ, 0x10, P4 ;  /* 0x00000010ff1e7807 */ /* 0x000fe20002000000 */
[----:B------:R-:W-:-:S03]  /*3ff0*/  IMAD R0, R61, c[0x0][0x1f4], R0 ;  /* 0x00007d003d007a24 */ /* 0x000fc600078e0200 */
[----:B------:R-:W-:Y:S02]  /*4000*/  IADD3 R74, -R30, 0x10, RZ ;  /* 0x000000101e4a7810 */ /* 0x000fe40007ffe1ff */
[----:B------:R-:W-:Y:S01]  /*4010*/  IADD3.X R0, R31, UR19, R0, P0, !PT ;  /* 0x000000131f007c10 */ /* 0x000fe200087fe400 */
[----:B------:R-:W-:Y:S01]  /*4020*/  IMAD.SHL.U32 R31, R207, 0x2, RZ ;  /* 0x00000002cf1f7824 */ /* 0x000fe200078e00ff */
[C---:B------:R-:W-:Y:S02]  /*4030*/  LEA R68, P0, R67.reuse, c[0x0][0x1c8], 0x1 ;  /* 0x0000720043447a11 */ /* 0x040fe400078008ff */
[----:B------:R-:W-:Y:S02]  /*4040*/  LOP3.LUT R74, R74, 0xf, RZ, 0xc0, !PT ;  /* 0x0000000f4a4a7812 */ /* 0x000fe400078ec0ff */
[----:B------:R-:W-:Y:S01]  /*4050*/  LEA.HI.X R67, R67, c[0x0][0x1cc], R0, 0x1, P0 ;  /* 0x0000730043437a11 */ /* 0x000fe200000f0c00 */
[----:B------:R-:W4:Y:S01]  /*4060*/  SHFL.IDX PT, R73, R68, 0x2, 0x181f ;  /* 0x00581f0044497f89 */ /* 0x000f2200000e0000 */
[----:B------:R-:W-:-:S03]  /*4070*/  IMAD.SHL.U32 R0, R111, 0x2, RZ ;  /* 0x000000026f007824 */ /* 0x000fc600078e00ff */
[----:B------:R-:W5:Y:S01]  /*4080*/  SHFL.IDX PT, R69, R67, 0x2, 0x181f ;  /* 0x00581f0043457f89 */ /* 0x000f6200000e0000 */
[----:B--2---:R-:W-:-:S03]  /*4090*/  SEL R61, RZ, 0x10, P5 ;  /* 0x00000010ff3d7807 */ /* 0x004fc60002800000 */
[----:B-1----:R-:W-:Y:S01]  /*40a0*/  SHFL.IDX PT, R70, R67, RZ, 0x181f ;  /* 0x00181fff43467589 */ /* 0x002fe200000e0000 */
[----:B------:R-:W-:Y:S01]  /*40b0*/  IADD3 R76, -R61, 0x10, RZ ;  /* 0x000000103d4c7810 */ /* 0x000fe20007ffe1ff */
[----:B---3--:R-:W-:Y:S02]  /*40c0*/  IMAD.SHL.U32 R62, R209, 0x2, RZ ;  /* 0x00000002d13e7824 */ /* 0x008fe400078e00ff */
[----:B------:R-:W-:Y:S01]  /*40d0*/  SHFL.IDX PT, R67, R67, 0x1, 0x181f ;  /* 0x00381f0043437f89 */ /* 0x000fe200000e0000 */
[----:B------:R-:W-:Y:S02]  /*40e0*/  LOP3.LUT R76, R76, 0xf, RZ, 0xc0, !PT ;  /* 0x0000000f4c4c7812 */ /* 0x000fe400078ec0ff */
[----:B----4-:R-:W-:-:S04]  /*40f0*/  IADD3 R78, P1, P0, R78, R73, R65 ;  /* 0x000000494e4e7210 */ /* 0x010fc8000783e041 */
[----:B-----5:R-:W-:Y:S02]  /*4100*/  IADD3.X R79, RZ, R69, R66, P1, P0 ;  /* 0x00000045ff4f7210 */ /* 0x020fe40000fe0442 */
        /* <DEDUP_REMOVED lines=40> */
.L_x_1576:
[----:B------:R-:W-:Y:S01]  /*4390*/  FMUL.FTZ R9, R9, c[0x0][0x320] ;  /* 0x0000c80009097a20 */ /* 0x000fe20000410000 */
[----:B------:R-:W-:Y:S01]  /*43a0*/  LEA.HI R7, R7, R2, RZ, 0x2 ;  /* 0x0000000207077211 */ /* 0x000fe200078f10ff */
[----:B------:R-:W-:Y:S01]  /*43b0*/  FMUL.FTZ R13, R13, c[0x0][0x320] ;  /* 0x0000c8000d0d7a20 */ /* 0x000fe20000410000 */
[----:B------:R-:W-:Y:S01]  /*43c0*/  PLOP3.LUT P0, PT, PT, PT, UP1, 0x80, 0x0 ;  /* 0x000000000000781c */ /* 0x000fe20003f0f018 */
[----:B------:R2:W-:Y:S01]  /*43d0*/  MUFU.TANH R29, R9 ;  /* 0x00000009001d7308 */ /* 0x0005e20000002400 */
[----:B------:R-:W-:Y:S01]  /*43e0*/  FMUL.FTZ R8, R8, c[0x0][0x320] ;  /* 0x0000c80008087a20 */ /* 0x000fe20000410000 */
[----:B------:R-:W-:Y:S01]  /*43f0*/  LOP3.LUT R7, R7, 0xfffffffc, RZ, 0xc0, !PT ;  /* 0xfffffffc07077812 */ /* 0x000fe200078ec0ff */
[----:B------:R-:W-:Y:S01]  /*4400*/  FMUL.FTZ R0, R16, c[0x0][0x320] ;  /* 0x0000c80010007a20 */ /* 0x000fe20000410000 */
[----:B------:R-:W-:Y:S01]  /*4410*/  @UP1 USHF.L.U32 UR10, UR10, 0x7, URZ ;  /* 0x000000070a0a1899 */ /* 0x000fe2000800063f */
[----:B------:R-:W-:Y:S01]  /*4420*/  FMUL.FTZ R20, R20, c[0x0][0x320] ;  /* 0x0000c80014147a20 */ /* 0x000fe20000410000 */
[----:B------:R-:W-:Y:S01]  /*4430*/  UIADD3 UR6, UR6, -0x2, URZ ;  /* 0xfffffffe06067890 */ /* 0x000fe2000fffe03f */
[----:B------:R-:W-:Y:S01]  /*4440*/  IMAD.IADD R7, R2, 0x1, -R7 ;  /* 0x0000000102077824 */ /* 0x000fe200078e0a07 */
[----:B------:R3:W-:Y:S01]  /*4450*/  MUFU.TANH R30, R13 ;  /* 0x0000000d001e7308 */ /* 0x0007e20000002400 */
[----:B------:R-:W-:Y:S01]  /*4460*/  FMUL.FTZ R12, R12, c[0x0][0x320] ;  /* 0x0000c8000c0c7a20 */ /* 0x000fe20000410000 */
[----:B------:R-:W0:Y:S01]  /*4470*/  LDGDEPBAR ;  /* 0x00000000000079af */ /* 0x000e220000000000 */
[----:B------:R-:W-:-:S02]  /*4480*/  FMUL.FTZ R17, R17, c[0x0][0x320] ;  /* 0x0000c80011117a20 */ /* 0x000fc40000410000 */
[----:B------:R-:W-:Y:S02]  /*4490*/  FMUL.FTZ R44, R44, c[0x0][0x320] ;  /* 0x0000c8002c2c7a20 */ /* 0x000fe40000410000 */
[----:B------:R-:W-:Y:S01]  /*44a0*/  FMUL.FTZ R25, R25, c[0x0][0x320] ;  /* 0x0000c80019197a20 */ /* 0x000fe20000410000 */
[----:B--2---:R-:W-:Y:S01]  /*44b0*/  LOP3.LUT R9, R109, 0xffffffe0, RZ, 0xc0, !PT ;  /* 0xffffffe06d097812 */ /* 0x004fe200078ec0ff */
[----:B------:R-:W-:Y:S01]  /*44c0*/  MUFU.TANH R31, R20 ;  /* 0x00000014001f7308 */ /* 0x000fe20000002400 */
[----:B------:R-:W-:Y:S02]  /*44d0*/  FMUL.FTZ R24, R24, c[0x0][0x320] ;  /* 0x0000c80018187a20 */ /* 0x000fe40000410000 */
[----:B------:R-:W-:Y:S02]  /*44e0*/  FMUL.FTZ R40, R40, c[0x0][0x320] ;  /* 0x0000c80028287a20 */ /* 0x000fe40000410000 */
[----:B------:R-:W-:Y:S02]  /*44f0*/  IMAD.IADD R9, R2, 0x1, -R9 ;  /* 0x0000000102097824 */ /* 0x000fe400078e0a09 */
[----:B---3--:R-:W-:Y:S01]  /*4500*/  FMUL.FTZ R13, R32, c[0x0][0x320] ;  /* 0x0000c800200d7a20 */ /* 0x008fe20000410000 */
[----:B------:R2:W-:Y:S01]  /*4510*/  MUFU.TANH R20, R12 ;  /* 0x0000000c00147308 */ /* 0x0005e20000002400 */
[----:B------:R-:W-:Y:S01]  /*4520*/  FMUL.FTZ R41, R41, c[0x0][0x320] ;  /* 0x0000c80029297a20 */ /* 0x000fe20000410000 */
[----:B------:R-:W-:Y:S01]  /*4530*/  SHF.R.S32.HI R16, RZ, 0x1f, R9 ;  /* 0x0000001fff107819 */ /* 0x000fe20000011409 */
[----:B------:R-:W-:-:S02]  /*4540*/  FMUL.FTZ R21, R21, c[0x0][0x320] ;  /* 0x0000c80015157a20 */ /* 0x000fc40000410000 */
[----:B------:R-:W-:Y:S01]  /*4550*/  FMUL.FTZ R52, R52, c[0x0][0x320] ;  /* 0x0000c80034347a20 */ /* 0x000fe20000410000 */
[----:B------:R-:W-:Y:S01]  /*4560*/  LEA.HI R2, R16, R9, RZ, 0x2 ;  /* 0x0000000910027211 */ /* 0x000fe200078f10ff */
[----:B------:R-:W-:Y:S01]  /*4570*/  FMUL.FTZ R53, R53, c[0x0][0x320] ;  /* 0x0000c80035357a20 */ /* 0x000fe20000410000 */
[----:B------:R3:W-:Y:S01]  /*4580*/  MUFU.TANH R32, R8 ;  /* 0x0000000800207308 */ /* 0x0007e20000002400 */
[----:B------:R-:W-:Y:S01]  /*4590*/  LEA.HI R16, R7, R7, RZ, 0x1 ;  /* 0x0000000707107211 */ /* 0x000fe200078f08ff */
[----:B------:R-:W-:Y:S02]  /*45a0*/  FMUL.FTZ R48, R48, c[0x0][0x320] ;  /* 0x0000c80030307a20 */ /* 0x000fe40000410000 */
[----:B------:R-:W-:Y:S01]  /*45b0*/  FMUL.FTZ R49, R49, c[0x0][0x320] ;  /* 0x0000c80031317a20 */ /* 0x000fe20000410000 */
[----:B------:R-:W-:Y:S01]  /*45c0*/  LOP3.LUT R16, R16, 0x1ffffffe, RZ, 0xc0, !PT ;  /* 0x1ffffffe10107812 */ /* 0x000fe200078ec0ff */
[----:B------:R-:W-:Y:S02]  /*45d0*/  FMUL.FTZ R45, R45, c[0x0][0x320] ;  /* 0x0000c8002d2d7a20 */ /* 0x000fe40000410000 */
[----:B--2---:R-:W-:Y:S01]  /*45e0*/  FMUL.FTZ R12, R33, c[0x0][0x320] ;  /* 0x0000c800210c7a20 */ /* 0x004fe20000410000 */
[----:B------:R-:W-:Y:S01]  /*45f0*/  MUFU.TANH R197, R44 ;  /* 0x0000002c00c57308 */ /* 0x000fe20000002400 */
[----:B------:R-:W-:-:S02]  /*4600*/  IMAD.IADD R16, R7, 0x1, -R16 ;  /* 0x0000000107107824 */ /* 0x000fc400078e0a10 */
[----:B------:R-:W-:Y:S02]  /*4610*/  FMUL.FTZ R7, R37, c[0x0][0x320] ;  /* 0x0000c80025077a20 */ /* 0x000fe40000410000 */
[----:B------:R-:W-:Y:S01]  /*4620*/  FMUL.FTZ R51, R51, c[0x0][0x320] ;  /* 0x0000c80033337a20 */ /* 0x000fe20000410000 */
[----:B---3--:R-:W-:Y:S02]  /*4630*/  SHF.R.S32.HI R8, RZ, 0x1f, R108 ;  /* 0x0000001fff087819 */ /* 0x008fe4000001146c */
[----:B------:R2:W-:Y:S01]  /*4640*/  MUFU.TANH R33, R17 ;  /* 0x0000001100217308 */ /* 0x0005e20000002400 */
[----:B------:R-:W-:Y:S01]  /*4650*/  FMUL.FTZ R50, R50, c[0x0][0x320] ;  /* 0x0000c80032327a20 */ /* 0x000fe20000410000 */
[----:B------:R-:W-:Y:S01]  /*4660*/  LEA.HI R8, R8, R108, RZ, 0x3 ;  /* 0x0000006c08087211 */ /* 0x000fe200078f18ff */
[----:B------:R-:W-:Y:S02]  /*4670*/  FMUL.FTZ R22, R22, c[0x0][0x320] ;  /* 0x0000c80016167a20 */ /* 0x000fe40000410000 */
[----:B------:R-:W-:Y:S01]  /*4680*/  FMUL.FTZ R18, R18, c[0x0][0x320] ;  /* 0x0000c80012127a20 */ /* 0x000fe20000410000 */
[----:B------:R-:W-:-:S02]  /*4690*/  LOP3.LUT R8, R8, 0xffffff8, RZ, 0xc0, !PT ;  /* 0x0ffffff808087812 */ /* 0x000fc400078ec0ff */
[----:B------:R-:W-:Y:S01]  /*46a0*/  MUFU.TANH R60, R25 ;  /* 0x00000019003c7308 */ /* 0x000fe20000002400 */
[----:B------:R-:W-:Y:S02]  /*46b0*/  FMUL.FTZ R19, R19, c[0x0][0x320] ;  /* 0x0000c80013137a20 */ /* 0x000fe40000410000 */
[----:B------:R-:W-:Y:S02]  /*46c0*/  FMUL.FTZ R11, R11, c[0x0][0x320] ;  /* 0x0000c8000b0b7a20 */ /* 0x000fe40000410000 */
[----:B------:R-:W-:Y:S02]  /*46d0*/  IMAD.IADD R8, R108, 0x1, -R8 ;  /* 0x000000016c087824 */ /* 0x000fe400078e0a08 */
[----:B------:R-:W-:Y:S01]  /*46e0*/  FMUL.FTZ R10, R10, c[0x0][0x320] ;  /* 0x0000c8000a0a7a20 */ /* 0x000fe20000410000 */
[C---:B--2---:R-:W-:Y:S01]  /*46f0*/  LEA.HI.SX32 R17, R2.reuse, UR11, 0x1e ;  /* 0x0000000b02117c11 */ /* 0x044fe2000f8ff2ff */
[----:B------:R-:W2:Y:S01]  /*4700*/  MUFU.TANH R25, R24 ;  /* 0x0000001800197308 */ /* 0x000ea20000002400 */
[----:B------:R-:W-:Y:S01]  /*4710*/  LOP3.LUT R2, R2, 0x7ffffffc, RZ, 0xc0, !PT ;  /* 0x7ffffffc02027812 */ /* 0x000fe200078ec0ff */
[----:B------:R-:W-:-:S02]  /*4720*/  FMUL.FTZ R54, R54, c[0x0][0x320] ;  /* 0x0000c80036367a20 */ /* 0x000fc40000410000 */
[----:B------:R-:W-:Y:S02]  /*4730*/  IMAD R8, R8, 0x10, R17 ;  /* 0x0000001008087824 */ /* 0x000fe400078e0211 */
[----:B------:R-:W-:Y:S02]  /*4740*/  IMAD.IADD R9, R9, 0x1, -R2 ;  /* 0x0000000109097824 */ /* 0x000fe400078e0a02 */
[----:B------:R-:W-:Y:S01]  /*4750*/  IMAD R212, R16, 0x8, R8 ;  /* 0x0000000810d47824 */ /* 0x000fe200078e0208 */
[----:B------:R3:W-:Y:S01]  /*4760*/  MUFU.TANH R195, R40 ;  /* 0x0000002800c37308 */ /* 0x0007e20000002400 */
[----:B------:R-:W-:Y:S02]  /*4770*/  IMAD.U32 R2, RZ, RZ, UR4 ;  /* 0x00000004ff027e24 */ /* 0x000fe4000f8e00ff */
[----:B------:R-:W-:Y:S01]  /*4780*/  @P0 IMAD.HI.U32 R16, R212, c[0x0][0x2c8], RZ ;  /* 0x0000b200d4100a27 */ /* 0x000fe200078e00ff */
[----:B------:R-:W-:Y:S01]  /*4790*/  PLOP3.LUT P0, PT, PT, PT, UP1, 0x80, 0x0 ;  /* 0x000000000000781c */ /* 0x000fe20003f0f018 */
[----:B------:R-:W-:Y:S02]  /*47a0*/  STL [R1+0x2c], R212 ;  /* 0x00002cd401007387 */ /* 0x000fe40000100800 */
[----:B------:R-:W-:Y:S01]  /*47b0*/  IMAD.MOV.U32 R44, RZ, RZ, R212 ;  /* 0x000000ffff2c7224 */ /* 0x000fe200078e00d4 */
[----:B------:R4:W-:Y:S01]  /*47c0*/  MUFU.TANH R194, R41 ;  /* 0x0000002900c27308 */ /* 0x0009e20000002400 */
[----:B------:R-:W-:-:S02]  /*47d0*/  IMAD.SHL.U32 R61, R9, 0x2, RZ ;  /* 0x00000002093d7824 */ /* 0x000fc400078e00ff */
[----:B------:R-:W-:Y:S02]  /*47e0*/  FMUL.FTZ R8, R36, c[0x0][0x320] ;  /* 0x0000c80024087a20 */ /* 0x000fe40000410000 */
[----:B------:R-:W-:Y:S01]  /*47f0*/  FMUL.FTZ R9, R23, c[0x0][0x320] ;  /* 0x0000c80017097a20 */ /* 0x000fe20000410000 */
[----:B------:R-:W-:Y:S01]  /*4800*/  IADD3 R2, -R61, 0x1, R2 ;  /* 0x000000013d027810 */ /* 0x000fe20007ffe102 */
[----:B------:R-:W-:Y:S01]  /*4810*/  FMUL.FTZ R55, R55, c[0x0][0x320] ;  /* 0x0000c80037377a20 */ /* 0x000fe20000410000 */
[----:B---3--:R-:W-:Y:S01]  /*4820*/  IADD3 R40, -R61, UR4, RZ ;  /* 0x000000043d287c10 */ /* 0x008fe2000fffe1ff */
[----:B------:R-:W3:Y:S01]  /*4830*/  MUFU.TANH R21, R21 ;  /* 0x0000001500157308 */ /* 0x000ee20000002400 */
[----:B------:R-:W-:Y:S01]  /*4840*/  @P0 SHF.R.U32.HI R44, RZ, c[0x0][0x2cc], R16 ;  /* 0x0000b300ff2c0a19 */ /* 0x000fe20000011610 */
[----:B------:R-:W-:Y:S01]  /*4850*/  FMUL.FTZ R46, R46, c[0x0][0x320] ;  /* 0x0000c8002e2e7a20 */ /* 0x000fe20000410000 */
[----:B------:R-:W-:Y:S01]  /*4860*/  IADD3 R36, R2, -UR13, RZ ;  /* 0x8000000d02247c10 */ /* 0x000fe2000fffe0ff */
[----:B------:R-:W-:Y:S01]  /*4870*/  FMUL.FTZ R47, R47, c[0x0][0x320] ;  /* 0x0000c8002f2f7a20 */ /* 0x000fe20000410000 */
[----:B------:R-:W-:Y:S01]  /*4880*/  STL [R1+0x30], R61 ;  /* 0x0000303d01007387 */ /* 0x000fe20000100800 */
[----:B------:R-:W-:Y:S01]  /*4890*/  FMUL.FTZ R42, R42, c[0x0][0x320] ;  /* 0x0000c8002a2a7a20 */ /* 0x000fe20000410000 */
[----:B------:R-:W-:Y:S01]  /*48a0*/  ULDC.64 UR4, c[0x0][0x2c8] ;  /* 0x0000b20000047ab9 */ /* 0x000fe20000000a00 */
[----:B------:R-:W5:Y:S01]  /*48b0*/  MUFU.TANH R13, R13 ;  /* 0x0000000d000d7308 */ /* 0x000f620000002400 */
[----:B------:R-:W1:Y:S01]  /*48c0*/  SHFL.IDX PT, R16, R44, RZ, 0x1c1f ;  /* 0x001c1fff2c107589 */ /* 0x000e6200000e0000 */
[----:B------:R-:W-:Y:S01]  /*48d0*/  FMUL.FTZ R43, R43, c[0x0][0x320] ;  /* 0x0000c8002b2b7a20 */ /* 0x000fe20000410000 */
[----:B------:R-:W-:Y:S01]  /*48e0*/  UIMAD.WIDE.U32 UR26, UR10, UR4, URZ ;  /* 0x000000040a1a72a5 */ /* 0x000fe2000f8e003f */
[----:B------:R-:W-:-:S02]  /*48f0*/  FMUL.FTZ R38, R38, c[0x0][0x320] ;  /* 0x0000c80026267a20 */ /* 0x000fc40000410000 */
[----:B------:R-:W-:Y:S02]  /*4900*/  FMUL.FTZ R39, R39, c[0x0][0x320] ;  /* 0x0000c80027277a20 */ /* 0x000fe40000410000 */
[----:B------:R-:W1:Y:S01]  /*4910*/  MUFU.TANH R12, R12 ;  /* 0x0000000c000c7308 */ /* 0x000e620000002400 */
[----:B------:R-:W-:Y:S01]  /*4920*/  FMUL.FTZ R58, R58, c[0x0][0x320] ;  /* 0x0000c8003a3a7a20 */ /* 0x000fe20000410000 */
[----:B------:R-:W-:Y:S01]  /*4930*/  @UP1 UMOV UR15, UR27 ;  /* 0x0000001b000f1c82 */ /* 0x000fe20008000000 */
[----:B------:R-:W-:Y:S01]  /*4940*/  FMUL.FTZ R59, R59, c[0x0][0x320] ;  /* 0x0000c8003b3b7a20 */ /* 0x000fe20000410000 */
[----:B------:R-:W-:Y:S01]  /*4950*/  @UP1 USHF.R.U32.HI UR11, URZ, UR5, UR15 ;  /* 0x000000053f0b1299 */ /* 0x000fe2000801160f */
[----:B------:R-:W-:-:S03]  /*4960*/  IMAD.IADD R247, R6, 0x1, R5 ;  /* 0x0000000106f77824 */ /* 0x000fc600078e0205 */
[----:B------:R-:W2:Y:S01]  /*4970*/  MUFU.TANH R0, R0 ;  /* 0x0000000000007308 */ /* 0x000ea20000002400 */
[----:B------:R-:W-:Y:S01]  /*4980*/  IMAD.SHL.U32 R247, R247, 0x2, RZ ;  /* 0x00000002f7f77824 */ /* 0x000fe200078e00ff */
[----:B------:R-:W-:-:S03]  /*4990*/  UIADD3 UR11, UR11, UR7, -UR13 ;  /* 0x000000070b0b7290 */ /* 0x000fc6000fffe80d */
[--C-:B------:R-:W-:Y:S01]  /*49a0*/  IMAD R242, R4, 0x2, R247.reuse ;  /* 0x0000000204f27824 */ /* 0x100fe200078e02f7 */
[----:B------:R-:W-:Y:S01]  /*49b0*/  LDSM.16.MT88.4 R172, [R247+0x100] ;  /* 0x00010000f7ac783b */ /* 0x000fe20000004200 */
[C---:B------:R-:W-:Y:S01]  /*49c0*/  IMAD R241, R3.reuse, 0x2, R247 ;  /* 0x0000000203f17824 */ /* 0x040fe200078e02f7 */
[----:B------:R-:W3:Y:S01]  /*49d0*/  MUFU.TANH R193, R52 ;  /* 0x0000003400c17308 */ /* 0x000ee20000002400 */
[----:B-1----:R-:W-:Y:S01]  /*49e0*/  IMAD.IADD R16, R36, 0x1, R16 ;  /* 0x0000000124107824 */ /* 0x002fe200078e0210 */
[----:B------:R-:W-:Y:S01]  /*49f0*/  LDSM.16.MT88.4 R164, [R242+0x100] ;  /* 0x00010000f2a4783b */ /* 0x000fe20000004200 */
[----:B------:R-:W-:Y:S01]  /*4a00*/  IMAD R240, R3, 0x2, R242 ;  /* 0x0000000203f07824 */ /* 0x000fe200078e02f2 */
[----:B------:R-:W-:Y:S02]  /*4a10*/  UIMAD.WIDE UR4, UR11, 0x2aaaaaab, URZ ;  /* 0x2aaaaaab0b0478a5 */ /* 0x000fe4000f8e023f */
[----:B----4-:R-:W-:Y:S01]  /*4a20*/  IMNMX R41, R40, R16, PT ;  /* 0x0000001028297217 */ /* 0x010fe20003800200 */
[----:B------:R-:W-:Y:S01]  /*4a30*/  LDSM.16.MT88.4 R156, [R241+0x100] ;  /* 0x00010000f19c783b */ /* 0x000fe20000004200 */
[----:B------:R-:W1:Y:S01]  /*4a40*/  MUFU.TANH R192, R53 ;  /* 0x0000003500c07308 */ /* 0x000e620000002400 */
[----:B------:R-:W-:Y:S01]  /*4a50*/  USHF.R.U32.HI UR4, URZ, 0x1f, UR5 ;  /* 0x0000001f3f047899 */ /* 0x000fe20008011605 */
[----:B------:R-:W-:Y:S01]  /*4a60*/  ISETP.GT.AND P0, PT, R41, RZ, PT ;  /* 0x000000ff2900720c */ /* 0x000fe20003f04270 */
[----:B------:R-:W-:Y:S02]  /*4a70*/  LDSM.16.MT88.4 R132, [R242+0x3100] ;  /* 0x00310000f284783b */ /* 0x000fe40000004200 */
[----:B------:R-:W-:Y:S01]  /*4a80*/  ULEA.HI.SX32 UR4, UR5, UR4, 0x1c ;  /* 0x0000000405047291 */ /* 0x000fe2000f8fe23f */
[----:B--2---:R-:W-:Y:S01]  /*4a90*/  FSEL R25, R25, -INF , P0 ;  /* 0xff80000019197808 */ /* 0x004fe20000000000 */
[----:B------:R-:W-:Y:S01]  /*4aa0*/  LDSM.16.MT88.4 R68, [R241+0x900] ;  /* 0x00090000f144783b */ /* 0x000fe20000004200 */
[----:B------:R-:W-:Y:S01]  /*4ab0*/  ISETP.GT.AND P0, PT, R41, 0x1, PT ;  /* 0x000000012900780c */ /* 0x000fe20003f04270 */
[----:B------:R2:W4:Y:S01]  /*4ac0*/  MUFU.TANH R205, R48 ;  /* 0x0000003000cd7308 */ /* 0x0005220000002400 */
[----:B------:R-:W-:Y:S01]  /*4ad0*/  UISETP.LT.AND UP0, UPT, URZ, UR4, UPT ;  /* 0x000000043f00728c */ /* 0x000fe2000bf01270 */
[----:B------:R-:W-:Y:S01]  /*4ae0*/  LDSM.16.MT88.4 R72, [R247+0x6100] ;  /* 0x00610000f748783b */ /* 0x000fe20000004200 */
[----:B------:R-:W-:-:S02]  /*4af0*/  FSEL R24, R60, -INF , P0 ;  /* 0xff8000003c187808 */ /* 0x000fc40000000000 */
[----:B------:R-:W-:Y:S01]  /*4b00*/  ISETP.GT.AND P0, PT, R41, 0x8, PT ;  /* 0x000000082900780c */ /* 0x000fe20003f04270 */
[----:B------:R-:W-:Y:S01]  /*4b10*/  LDSM.16.MT88.4 R140, [R247+0x3100] ;  /* 0x00310000f78c783b */ /* 0x000fe20000004200 */
[----:B------:R-:W-:Y:S01]  /*4b20*/  USEL UR4, URZ, UR4, !UP0 ;  /* 0x000000043f047287 */ /* 0x000fe2000c000000 */
[----:B------:R1:W1:Y:S01]  /*4b30*/  MUFU.TANH R204, R49 ;  /* 0x0000003100cc7308 */ /* 0x0002620000002400 */
[----:B------:R-:W-:Y:S01]  /*4b40*/  FSEL R23, R31, -INF , P0 ;  /* 0xff8000001f177808 */ /* 0x000fe20000000000 */
[----:B------:R-:W-:Y:S01]  /*4b50*/  FMUL.FTZ R31, R34, c[0x0][0x320] ;  /* 0x0000c800221f7a20 */ /* 0x000fe20000410000 */
[----:B------:R-:W-:Y:S01]  /*4b60*/  ISETP.GT.AND P0, PT, R41, 0x9, PT ;  /* 0x000000092900780c */ /* 0x000fe20003f04270 */
[----:B------:R-:W-:Y:S01]  /*4b70*/  LDSM.16.MT88.4 R80, [R247+0x6900] ;  /* 0x00690000f750783b */ /* 0x000fe20000004200 */
[----:B------:R-:W-:Y:S02]  /*4b80*/  UISETP.GE.AND UP0, UPT, UR6, UR4, UPT ;  /* 0x000000040600728c */ /* 0x000fe4000bf06270 */
[----:B---3--:R-:W-:Y:S01]  /*4b90*/  FSEL R21, R21, -INF , P0 ;  /* 0xff80000015157808 */ /* 0x008fe20000000000 */
[----:B------:R-:W3:Y:S01]  /*4ba0*/  MUFU.TANH R196, R45 ;  /* 0x0000002d00c47308 */ /* 0x000ee20000002400 */
[----:B------:R-:W-:Y:S01]  /*4bb0*/  ISETP.GT.AND P0, PT, R41, 0x10, PT ;  /* 0x000000102900780c */ /* 0x000fe20003f04270 */
[----:B--2---:R-:W-:Y:S01]  /*4bc0*/  FMUL.FTZ R48, R57, c[0x0][0x320] ;  /* 0x0000c80039307a20 */ /* 0x004fe20000410000 */
[----:B------:R-:W-:Y:S02]  /*4bd0*/  LDSM.16.MT88.4 R84, [R242+0x6100] ;  /* 0x00610000f254783b */ /* 0x000fe40000004200 */
[----:B------:R-:W-:-:S02]  /*4be0*/  FSEL R20, R20, -INF , P0 ;  /* 0xff80000014147808 */ /* 0x000fc40000000000 */
[C---:B------:R-:W-:Y:S01]  /*4bf0*/  ISETP.GT.AND P0, PT, R41.reuse, 0x11, PT ;  /* 0x000000112900780c */ /* 0x040fe20003f04270 */
[----:B------:R-:W2:Y:S01]  /*4c00*/  MUFU.TANH R8, R8 ;  /* 0x0000000800087308 */ /* 0x000ea20000002400 */
[----:B-1----:R-:W-:Y:S01]  /*4c10*/  FMUL.FTZ R49, R56, c[0x0][0x320] ;  /* 0x0000c80038317a20 */ /* 0x002fe20000410000 */
[----:B------:R-:W-:Y:S01]  /*4c20*/  LDSM.16.MT88.4 R88, [R241+0x6100] ;  /* 0x00610000f158783b */ /* 0x000fe20000004200 */
[----:B------:R-:W-:Y:S02]  /*4c30*/  FSEL R2, R30, -INF , P0 ;  /* 0xff8000001e027808 */ /* 0x000fe40000000000 */
[----:B------:R-:W-:Y:S01]  /*4c40*/  ISETP.GT.AND P0, PT, R41, 0x18, PT ;  /* 0x000000182900780c */ /* 0x000fe20003f04270 */
[----:B------:R-:W-:Y:S02]  /*4c50*/  LDSM.16.MT88.4 R96, [R240+0x6100] ;  /* 0x00610000f060783b */ /* 0x000fe40000004200 */
[----:B------:R-:W1:Y:S01]  /*4c60*/  MUFU.TANH R7, R7 ;  /* 0x0000000700077308 */ /* 0x000e620000002400 */
[----:B-----5:R-:W-:Y:S01]  /*4c70*/  FSEL R17, R13, -INF , P0 ;  /* 0xff8000000d117808 */ /* 0x020fe20000000000 */
[----:B------:R-:W-:Y:S01]  /*4c80*/  FMUL.FTZ R13, R27, c[0x0][0x320] ;  /* 0x0000c8001b0d7a20 */ /* 0x000fe20000410000 */
[C---:B------:R-:W-:Y:S01]  /*4c90*/  ISETP.GT.AND P0, PT, R41.reuse, 0x19, PT ;  /* 0x000000192900780c */ /* 0x040fe20003f04270 */
[----:B------:R-:W5:Y:S03]  /*4ca0*/  SHFL.IDX PT, R27, R44, 0x1, 0x1c1f ;  /* 0x003c1f002c1b7f89 */ /* 0x000f6600000e0000 */
[----:B------:R-:W-:Y:S01]  /*4cb0*/  FSEL R16, R12, -INF , P0 ;  /* 0xff8000000c107808 */ /* 0x000fe20000000000 */
[----:B------:R-:W1:Y:S01]  /*4cc0*/  MUFU.TANH R49, R49 ;  /* 0x0000003100317308 */ /* 0x000e620000002400 */
[----:B------:R-:W-:Y:S01]  /*4cd0*/  ISETP.GT.AND P0, PT, R41, 0x20, PT ;  /* 0x000000202900780c */ /* 0x000fe20003f04270 */
[----:B------:R-:W-:Y:S01]  /*4ce0*/  FMUL.FTZ R12, R26, c[0x0][0x320] ;  /* 0x0000c8001a0c7a20 */ /* 0x000fe20000410000 */
[----:B------:R-:W-:Y:S02]  /*4cf0*/  LDSM.16.MT88.4 R148, [R240+0x100] ;  /* 0x00010000f094783b */ /* 0x000fe40000004200 */
[----:B------:R-:W-:Y:S01]  /*4d00*/  FSEL R37, R0, -INF , P0 ;  /* 0xff80000000257808 */ /* 0x000fe20000000000 */
[----:B------:R-:W-:Y:S01]  /*4d10*/  FMUL.FTZ R0, R35, c[0x0][0x320] ;  /* 0x0000c80023007a20 */ /* 0x000fe20000410000 */
[----:B------:R-:W-:Y:S01]  /*4d20*/  ISETP.GT.AND P0, PT, R41, 0x21, PT ;  /* 0x000000212900780c */ /* 0x000fe20003f04270 */
[----:B------:R-:W1:Y:S01]  /*4d30*/  MUFU.TANH R48, R48 ;  /* 0x0000003000307308 */ /* 0x000e620000002400 */
[----:B------:R-:W-:Y:S02]  /*4d40*/  LDSM.16.MT88.4 R60, [R240+0x900] ;  /* 0x00090000f03c783b */ /* 0x000fe40000004200 */
[----:B------:R-:W-:-:S02]  /*4d50*/  FSEL R33, R33, -INF , P0 ;  /* 0xff80000021217808 */ /* 0x000fc40000000000 */
[C---:B------:R-:W-:Y:S01]  /*4d60*/  ISETP.GT.AND P0, PT, R41.reuse, 0x28, PT ;  /* 0x000000282900780c */ /* 0x040fe20003f04270 */
[----:B------:R-:W-:Y:S02]  /*4d70*/  LDSM.16.MT88.4 R64, [R240+0x3100] ;  /* 0x00310000f040783b */ /* 0x000fe40000004200 */
[----:B------:R2:W-:Y:S01]  /*4d80*/  MUFU.TANH R186, R51 ;  /* 0x0000003300ba7308 */ /* 0x0005e20000002400 */
[----:B------:R-:W-:Y:S01]  /*4d90*/  FSEL R32, R32, -INF , P0 ;  /* 0xff80000020207808 */ /* 0x000fe20000000000 */
[----:B------:R-:W-:Y:S01]  /*4da0*/  LDSM.16.MT88.4 R104, [R247+0x9100] ;  /* 0x00910000f768783b */ /* 0x000fe20000004200 */
[----:B------:R-:W-:Y:S01]  /*4db0*/  ISETP.GT.AND P0, PT, R41, 0x29, PT ;  /* 0x000000292900780c */ /* 0x000fe20003f04270 */
[----:B-----5:R-:W-:Y:S02]  /*4dc0*/  IMAD.IADD R27, R36, 0x1, R27 ;  /* 0x00000001241b7824 */ /* 0x020fe400078e021b */
[----:B------:R-:W-:Y:S01]  /*4dd0*/  LDSM.16.MT88.4 R112, [R242+0x9100] ;  /* 0x00910000f270783b */ /* 0x000fe20000004200 */
[----:B------:R-:W-:Y:S01]  /*4de0*/  FSEL R29, R29, -INF , P0 ;  /* 0xff8000001d1d7808 */ /* 0x000fe20000000000 */
[----:B------:R1:W-:Y:S01]  /*4df0*/  MUFU.TANH R187, R50 ;  /* 0x0000003200bb7308 */ /* 0x0003e20000002400 */
[----:B------:R-:W-:Y:S01]  /*4e00*/  ISETP.GT.AND P0, PT, R41, 0x30, PT ;  /* 0x000000302900780c */ /* 0x000fe20003f04270 */
[----:B------:R-:W-:Y:S01]  /*4e10*/  LDSM.16.MT88.4 R120, [R241+0x9100] ;  /* 0x00910000f178783b */ /* 0x000fe20000004200 */
[----:B------:R-:W-:-:S02]  /*4e20*/  IMNMX R40, R40, R27, PT ;  /* 0x0000001b28287217 */ /* 0x000fc40003800200 */
[----:B------:R-:W-:Y:S01]  /*4e30*/  FSEL R193, R193, -INF , P0 ;  /* 0xff800000c1c17808 */ /* 0x000fe20000000000 */
[----:B------:R-:W-:Y:S01]  /*4e40*/  LDSM.16.MT88.4 R188, [R242+0x6900] ;  /* 0x00690000f2bc783b */ /* 0x000fe20000004200 */
[C---:B------:R-:W-:Y:S01]  /*4e50*/  ISETP.GT.AND P0, PT, R41.reuse, 0x31, PT ;  /* 0x000000312900780c */ /* 0x040fe20003f04270 */
[----:B------:R-:W5:Y:S03]  /*4e60*/  MUFU.TANH R12, R12 ;  /* 0x0000000c000c7308 */ /* 0x000f660000002400 */
[----:B------:R-:W-:Y:S02]  /*4e70*/  FSEL R192, R192, -INF , P0 ;  /* 0xff800000c0c07808 */ /* 0x000fe40000000000 */
[----:B------:R-:W-:-:S03]  /*4e80*/  ISETP.GT.AND P0, PT, R41, 0x38, PT ;  /* 0x000000382900780c */ /* 0x000fc60003f04270 */
[----:B------:R-:W1:Y:S01]  /*4e90*/  MUFU.TANH R13, R13 ;  /* 0x0000000d000d7308 */ /* 0x000e620000002400 */
[----:B----4-:R-:W-:Y:S02]  /*4ea0*/  FSEL R205, R205, -INF , P0 ;  /* 0xff800000cdcd7808 */ /* 0x010fe40000000000 */
[----:B------:R-:W-:-:S04]  /*4eb0*/  ISETP.GT.AND P0, PT, R41, 0x39, PT ;  /* 0x000000392900780c */ /* 0x000fc80003f04270 */
[----:B------:R-:W-:Y:S01]  /*4ec0*/  FSEL R204, R204, -INF , P0 ;  /* 0xff800000cccc7808 */ /* 0x000fe20000000000 */
[----:B------:R-:W-:Y:S01]  /*4ed0*/  MUFU.TANH R9, R9 ;  /* 0x0000000900097308 */ /* 0x000fe20000002400 */
[----:B------:R-:W-:-:S04]  /*4ee0*/  ISETP.GT.AND P0, PT, R41, 0x40, PT ;  /* 0x000000402900780c */ /* 0x000fc80003f04270 */
[----:B------:R-:W-:Y:S02]  /*4ef0*/  FSEL R197, R197, -INF , P0 ;  /* 0xff800000c5c57808 */ /* 0x000fe40000000000 */
[C---:B------:R-:W-:Y:S01]  /*4f00*/  ISETP.GT.AND P0, PT, R41.reuse, 0x41, PT ;  /* 0x000000412900780c */ /* 0x040fe20003f04270 */
[----:B------:R5:W-:Y:S03]  /*4f10*/  MUFU.TANH R26, R18 ;  /* 0x00000012001a7308 */ /* 0x000be60000002400 */
[----:B---3--:R-:W-:Y:S02]  /*4f20*/  FSEL R196, R196, -INF , P0 ;  /* 0xff800000c4c47808 */ /* 0x008fe40000000000 */
[----:B------:R-:W-:-:S03]  /*4f30*/  ISETP.GT.AND P0, PT, R41, 0x48, PT ;  /* 0x000000482900780c */ /* 0x000fc60003f04270 */
[----:B------:R-:W-:Y:S01]  /*4f40*/  MUFU.TANH R31, R31 ;  /* 0x0000001f001f7308 */ /* 0x000fe20000002400 */
[----:B------:R-:W-:Y:S02]  /*4f50*/  FSEL R195, R195, -INF , P0 ;  /* 0xff800000c3c37808 */ /* 0x000fe40000000000 */
[----:B------:R-:W-:-:S04]  /*4f60*/  ISETP.GT.AND P0, PT, R41, 0x49, PT ;  /* 0x000000492900780c */ /* 0x000fc80003f04270 */
[----:B------:R-:W-:Y:S01]  /*4f70*/  FSEL R194, R194, -INF , P0 ;  /* 0xff800000c2c27808 */ /* 0x000fe20000000000 */
[----:B------:R-:W-:Y:S01]  /*4f80*/  MUFU.TANH R0, R0 ;  /* 0x0000000000007308 */ /* 0x000fe20000002400 */
[----:B------:R-:W-:-:S04]  /*4f90*/  ISETP.GT.AND P0, PT, R41, 0x50, PT ;  /* 0x000000502900780c */ /* 0x000fc80003f04270 */
[----:B--2---:R-:W-:Y:S01]  /*4fa0*/  FSEL R51, R8, -INF , P0 ;  /* 0xff80000008337808 */ /* 0x004fe20000000000 */
[----:B------:R-:W-:Y:S01]  /*4fb0*/  FMUL.FTZ R8, R14, c[0x0][0x320] ;  /* 0x0000c8000e087a20 */ /* 0x000fe20000410000 */
[----:B------:R-:W-:Y:S01]  /*4fc0*/  ISETP.GT.AND P0, PT, R41, 0x51, PT ;  /* 0x000000512900780c */ /* 0x000fe20003f04270 */
[----:B------:R-:W-:Y:S01]  /*4fd0*/  MUFU.TANH R19, R19 ;  /* 0x0000001300137308 */ /* 0x000fe20000002400 */
[----:B------:R-:W-:Y:S02]  /*4fe0*/  FMNMX.FTZ R14, R25, R24, !PT ;  /* 0x00000018190e7209 */ /* 0x000fe40007810000 */
[----:B-1----:R-:W-:Y:S02]  /*4ff0*/  FSEL R50, R7, -INF , P0 ;  /* 0xff80000007327808 */ /* 0x002fe40000000000 */
[----:B------:R-:W-:-:S03]  /*5000*/  ISETP.GT.AND P0, PT, R41, 0x58, PT ;  /* 0x000000582900780c */ /* 0x000fc60003f04270 */
[----:B------:R1:W2:Y:S01]  /*5010*/  MUFU.TANH R7, R22 ;  /* 0x0000001600077308 */ /* 0x0002a20000002400 */
[----:B------:R-:W-:Y:S02]  /*5020*/  FSEL R49, R49, -INF , P0 ;  /* 0xff80000031317808 */ /* 0x000fe40000000000 */
[----:B------:R-:W-:-:S04]  /*5030*/  ISETP.GT.AND P0, PT, R41, 0x59, PT ;  /* 0x000000592900780c */ /* 0x000fc80003f04270 */
[----:B------:R-:W-:Y:S01]  /*5040*/  FSEL R48, R48, -INF , P0 ;  /* 0xff80000030307808 */ /* 0x000fe20000000000 */
[----:B------:R-:W3:Y:S01]  /*5050*/  MUFU.TANH R8, R8 ;  /* 0x0000000800087308 */ /* 0x000ee20000002400 */
[----:B------:R-:W-:-:S04]  /*5060*/  ISETP.GT.AND P0, PT, R40, RZ, PT ;  /* 0x000000ff2800720c */ /* 0x000fc80003f04270 */
[----:B-----5:R-:W-:Y:S02]  /*5070*/  FSEL R18, R12, -INF , P0 ;  /* 0xff8000000c127808 */ /* 0x020fe40000000000 */
[C---:B------:R-:W-:Y:S01]  /*5080*/  ISETP.GT.AND P0, PT, R40.reuse, 0x1, PT ;  /* 0x000000012800780c */ /* 0x040fe20003f04270 */
[----:B-1----:R-:W-:Y:S01]  /*5090*/  FMUL.FTZ R22, R15, c[0x0][0x320] ;  /* 0x0000c8000f167a20 */ /* 0x002fe20000410000 */
[----:B------:R-:W-:Y:S01]  /*50a0*/  FMNMX.FTZ R12, R23, R14, !PT ;  /* 0x0000000e170c7209 */ /* 0x000fe20007810000 */
[----:B------:R-:W-:Y:S01]  /*50b0*/  MUFU.TANH R30, R11 ;  /* 0x0000000b001e7308 */ /* 0x000fe20000002400 */
[----:B------:R-:W-:Y:S02]  /*50c0*/  FSEL R15, R13, -INF , P0 ;  /* 0xff8000000d0f7808 */ /* 0x000fe40000000000 */
[----:B------:R-:W-:Y:S02]  /*50d0*/  ISETP.GT.AND P0, PT, R40, 0x8, PT ;  /* 0x000000082800780c */ /* 0x000fe40003f04270 */
[----:B------:R-:W-:-:S02]  /*50e0*/  FMNMX.FTZ R12, R21, R12, !PT ;  /* 0x0000000c150c7209 */ /* 0x000fc40007810000 */
[----:B--2---:R-:W-:Y:S01]  /*50f0*/  FSEL R14, R7, -INF , P0 ;  /* 0xff800000070e7808 */ /* 0x004fe20000000000 */
[----:B------:R-:W1:Y:S01]  /*5100*/  MUFU.TANH R22, R22 ;  /* 0x0000001600167308 */ /* 0x000e620000002400 */
[----:B------:R-:W-:Y:S02]  /*5110*/  ISETP.GT.AND P0, PT, R40, 0x9, PT ;  /* 0x000000092800780c */ /* 0x000fe40003f04270 */
[----:B------:R-:W-:Y:S02]  /*5120*/  FMNMX.FTZ R7, R20, R12, !PT ;  /* 0x0000000c14077209 */ /* 0x000fe40007810000 */
[----:B------:R-:W-:Y:S02]  /*5130*/  FSEL R13, R9, -INF , P0 ;  /* 0xff800000090d7808 */ /* 0x000fe40000000000 */
[----:B------:R-:W-:Y:S01]  /*5140*/  ISETP.GT.AND P0, PT, R40, 0x10, PT ;  /* 0x000000102800780c */ /* 0x000fe20003f04270 */
[----:B------:R2:W4:Y:S01]  /*5150*/  MUFU.TANH R206, R10 ;  /* 0x0000000a00ce7308 */ /* 0x0005220000002400 */
[----:B------:R-:W-:-:S02]  /*5160*/  FMNMX.FTZ R7, R2, R7, !PT ;  /* 0x0000000702077209 */ /* 0x000fc40007810000 */
[----:B---3--:R-:W-:Y:S02]  /*5170*/  FSEL R12, R8, -INF , P0 ;  /* 0xff800000080c7808 */ /* 0x008fe40000000000 */
[----:B------:R-:W-:Y:S02]  /*5180*/  FMNMX.FTZ R7, R17, R7, !PT ;  /* 0x0000000711077209 */ /* 0x000fe40007810000 */
[----:B------:R-:W-:Y:S01]  /*5190*/  ISETP.GT.AND P0, PT, R40, 0x11, PT ;  /* 0x000000112800780c */ /* 0x000fe20003f04270 */
[----:B------:R-:W3:Y:S01]  /*51a0*/  MUFU.TANH R203, R54 ;  /* 0x0000003600cb7308 */ /* 0x000ee20000002400 */
[----:B------:R-:W-:Y:S02]  /*51b0*/  FMNMX.FTZ R7, R16, R7, !PT ;  /* 0x0000000710077209 */ /* 0x000fe40007810000 */
[----:B-1----:R-:W-:Y:S02]  /*51c0*/  FSEL R9, R22, -INF , P0 ;  /* 0xff80000016097808 */ /* 0x002fe40000000000 */
[----:B------:R-:W-:-:S02]  /*51d0*/  ISETP.GT.AND P0, PT, R40, 0x18, PT ;  /* 0x000000182800780c */ /* 0x000fc40003f04270 */
[----:B------:R-:W-:Y:S01]  /*51e0*/  FMNMX.FTZ R7, R37, R7, !PT ;  /* 0x0000000725077209 */ /* 0x000fe20007810000 */
[----:B------:R-:W1:Y:S01]  /*51f0*/  MUFU.TANH R202, R55 ;  /* 0x0000003700ca7308 */ /* 0x000e620000002400 */
[----:B------:R-:W-:Y:S02]  /*5200*/  FSEL R8, R31, -INF , P0 ;  /* 0xff8000001f087808 */ /* 0x000fe40000000000 */
[----:B------:R-:W-:Y:S02]  /*5210*/  ISETP.GT.AND P0, PT, R40, 0x19, PT ;  /* 0x000000192800780c */ /* 0x000fe40003f04270 */
[----:B------:R-:W-:Y:S02]  /*5220*/  FMNMX.FTZ R11, R18, R15, !PT ;  /* 0x0000000f120b7209 */ /* 0x000fe40007810000 */
[----:B--2---:R-:W-:Y:S01]  /*5230*/  FMNMX.FTZ R10, R33, R7, !PT ;  /* 0x00000007210a7209 */ /* 0x004fe20007810000 */
[----:B------:R-:W2:Y:S01]  /*5240*/  MUFU.TANH R201, R46 ;  /* 0x0000002e00c97308 */ /* 0x000ea20000002400 */
[----:B------:R-:W-:-:S02]  /*5250*/  FSEL R7, R0, -INF , P0 ;  /* 0xff80000000077808 */ /* 0x000fc40000000000 */
[----:B------:R-:W-:Y:S02]  /*5260*/  FMNMX.FTZ R11, R14, R11, !PT ;  /* 0x0000000b0e0b7209 */ /* 0x000fe40007810000 */
[----:B------:R-:W-:Y:S02]  /*5270*/  ISETP.GT.AND P0, PT, R40, 0x20, PT ;  /* 0x000000202800780c */ /* 0x000fe40003f04270 */
[----:B------:R-:W-:Y:S01]  /*5280*/  FMNMX.FTZ R10, R32, R10, !PT ;  /* 0x0000000a200a7209 */ /* 0x000fe20007810000 */
[----:B------:R-:W5:Y:S01]  /*5290*/  MUFU.TANH R200, R47 ;  /* 0x0000002f00c87308 */ /* 0x000f620000002400 */
[----:B------:R-:W-:Y:S02]  /*52a0*/  FMNMX.FTZ R11, R13, R11, !PT ;  /* 0x0000000b0d0b7209 */ /* 0x000fe40007810000 */
[----:B------:R-:W-:Y:S02]  /*52b0*/  FSEL R36, R26, -INF , P0 ;  /* 0xff8000001a247808 */ /* 0x000fe40000000000 */
[----:B------:R-:W-:-:S02]  /*52c0*/  FMNMX.FTZ R0, R29, R10, !PT ;  /* 0x0000000a1d007209 */ /* 0x000fc40007810000 */
[----:B------:R-:W-:Y:S01]  /*52d0*/  ISETP.GT.AND P0, PT, R40, 0x21, PT ;  /* 0x000000212800780c */ /* 0x000fe20003f04270 */
[----:B------:R-:W1:Y:S01]  /*52e0*/  MUFU.TANH R199, R42 ;  /* 0x0000002a00c77308 */ /* 0x000e620000002400 */
[----:B------:R-:W-:Y:S02]  /*52f0*/  FMNMX.FTZ R11, R12, R11, !PT ;  /* 0x0000000b0c0b7209 */ /* 0x000fe40007810000 */
[----:B------:R-:W-:Y:S02]  /*5300*/  FMNMX.FTZ R0, R193, R0, !PT ;  /* 0x00000000c1007209 */ /* 0x000fe40007810000 */
[----:B------:R-:W-:Y:S02]  /*5310*/  FSEL R31, R19, -INF , P0 ;  /* 0xff800000131f7808 */ /* 0x000fe40000000000 */
[----:B------:R-:W-:Y:S01]  /*5320*/  ISETP.GT.AND P0, PT, R40, 0x28, PT ;  /* 0x000000282800780c */ /* 0x000fe20003f04270 */
[----:B------:R-:W1:Y:S01]  /*5330*/  MUFU.TANH R198, R43 ;  /* 0x0000002b00c67308 */ /* 0x000e620000002400 */
[----:B------:R-:W-:-:S02]  /*5340*/  FMNMX.FTZ R11, R9, R11, !PT ;  /* 0x0000000b090b7209 */ /* 0x000fc40007810000 */
[----:B------:R-:W-:Y:S02]  /*5350*/  FMNMX.FTZ R0, R192, R0, !PT ;  /* 0x00000000c0007209 */ /* 0x000fe40007810000 */
[----:B----4-:R-:W-:Y:S02]  /*5360*/  FSEL R206, R206, -INF , P0 ;  /* 0xff800000cece7808 */ /* 0x010fe40000000000 */
[----:B------:R-:W-:Y:S01]  /*5370*/  ISETP.GT.AND P0, PT, R40, 0x29, PT ;  /* 0x000000292800780c */ /* 0x000fe20003f04270 */
[----:B------:R-:W4:Y:S01]  /*5380*/  MUFU.TANH R185, R38 ;  /* 0x0000002600b97308 */ /* 0x000f220000002400 */
[----:B------:R-:W-:Y:S02]  /*5390*/  FMNMX.FTZ R11, R8, R11, !PT ;  /* 0x0000000b080b7209 */ /* 0x000fe40007810000 */
[----:B------:R-:W-:Y:S02]  /*53a0*/  FMNMX.FTZ R0, R205, R0, !PT ;  /* 0x00000000cd007209 */ /* 0x000fe40007810000 */
[----:B------:R-:W-:-:S02]  /*53b0*/  FSEL R30, R30, -INF , P0 ;  /* 0xff8000001e1e7808 */ /* 0x000fc40000000000 */
[----:B------:R-:W-:Y:S01]  /*53c0*/  FMNMX.FTZ R11, R7, R11, !PT ;  /* 0x0000000b070b7209 */ /* 0x000fe20007810000 */
[----:B------:R-:W1:Y:S01]  /*53d0*/  MUFU.TANH R184, R39 ;  /* 0x0000002700b87308 */ /* 0x000e620000002400 */
[----:B------:R-:W-:Y:S02]  /*53e0*/  ISETP.GT.AND P0, PT, R40, 0x30, PT ;  /* 0x000000302800780c */ /* 0x000fe40003f04270 */
[----:B------:R-:W-:Y:S02]  /*53f0*/  FMNMX.FTZ R0, R204, R0, !PT ;  /* 0x00000000cc007209 */ /* 0x000fe40007810000 */
[----:B------:R-:W-:Y:S02]  /*5400*/  FMNMX.FTZ R11, R36, R11, !PT ;  /* 0x0000000b240b7209 */ /* 0x000fe40007810000 */
[----:B---3--:R-:W-:Y:S01]  /*5410*/  FSEL R203, R203, -INF , P0 ;  /* 0xff800000cbcb7808 */ /* 0x008fe20000000000 */
[----:B------:R-:W3:Y:S01]  /*5420*/  MUFU.TANH R183, R58 ;  /* 0x0000003a00b77308 */ /* 0x000ee20000002400 */
[----:B------:R-:W-:-:S02]  /*5430*/  FMNMX.FTZ R0, R197, R0, !PT ;  /* 0x00000000c5007209 */ /* 0x000fc40007810000 */
[----:B------:R-:W-:Y:S02]  /*5440*/  ISETP.GT.AND P0, PT, R40, 0x31, PT ;  /* 0x000000312800780c */ /* 0x000fe40003f04270 */
[----:B------:R-:W-:Y:S02]  /*5450*/  FMNMX.FTZ R11, R31, R11, !PT ;  /* 0x0000000b1f0b7209 */ /* 0x000fe40007810000 */
[----:B------:R-:W-:Y:S01]  /*5460*/  FMNMX.FTZ R0, R196, R0, !PT ;  /* 0x00000000c4007209 */ /* 0x000fe20007810000 */
[----:B------:R2:W2:Y:S01]  /*5470*/  MUFU.TANH R182, R59 ;  /* 0x0000003b00b67308 */ /* 0x0004a20000002400 */
[----:B-1----:R-:W-:Y:S02]  /*5480*/  FSEL R202, R202, -INF , P0 ;  /* 0xff800000caca7808 */ /* 0x002fe40000000000 */
[----:B------:R-:W-:Y:S02]  /*5490*/  ISETP.GT.AND P0, PT, R40, 0x38, PT ;  /* 0x000000382800780c */ /* 0x000fe40003f04270 */
[----:B------:R-:W-:-:S02]  /*54a0*/  FMNMX.FTZ R11, R206, R11, !PT ;  /* 0x0000000bce0b7209 */ /* 0x000fc40007810000 */
[----:B------:R-:W-:Y:S02]  /*54b0*/  FMNMX.FTZ R0, R195, R0, !PT ;  /* 0x00000000c3007209 */ /* 0x000fe40007810000 */
[----:B------:R-:W-:Y:S02]  /*54c0*/  FSEL R187, R187, -INF , P0 ;  /* 0xff800000bbbb7808 */ /* 0x000fe40000000000 */
[----:B------:R-:W-:Y:S02]  /*54d0*/  ISETP.GT.AND P0, PT, R40, 0x39, PT ;  /* 0x000000392800780c */ /* 0x000fe40003f04270 */
[----:B------:R-:W-:Y:S02]  /*54e0*/  FMNMX.FTZ R11, R30, R11, !PT ;  /* 0x0000000b1e0b7209 */ /* 0x000fe40007810000 */
[----:B------:R-:W-:Y:S01]  /*54f0*/  FMNMX.FTZ R0, R194, R0, !PT ;  /* 0x00000000c2007209 */ /* 0x000fe20007810000 */
[----:B--2---:R-:W-:Y:S01]  /*5500*/  LDSM.16.MT88.4 R56, [R241+0x3100] ;  /* 0x00310000f138783b */ /* 0x004fe20000004200 */
[----:B------:R-:W-:-:S02]  /*5510*/  FSEL R186, R186, -INF , P0 ;  /* 0xff800000baba7808 */ /* 0x000fc40000000000 */
[----:B------:R-:W-:Y:S02]  /*5520*/  FMNMX.FTZ R11, R203, R11, !PT ;  /* 0x0000000bcb0b7209 */ /* 0x000fe40007810000 */
[----:B------:R-:W-:Y:S02]  /*5530*/  ISETP.GT.AND P0, PT, R40, 0x40, PT ;  /* 0x000000402800780c */ /* 0x000fe40003f04270 */
[----:B------:R-:W-:Y:S02]  /*5540*/  FMNMX.FTZ R0, R51, R0, !PT ;  /* 0x0000000033007209 */ /* 0x000fe40007810000 */
[----:B------:R-:W-:Y:S02]  /*5550*/  FMNMX.FTZ R11, R202, R11, !PT ;  /* 0x0000000bca0b7209 */ /* 0x000fe40007810000 */
[----:B------:R-:W-:Y:S02]  /*5560*/  FSEL R201, R201, -INF , P0 ;  /* 0xff800000c9c97808 */ /* 0x000fe40000000000 */
[----:B------:R-:W-:-:S02]  /*5570*/  FMNMX.FTZ R0, R50, R0, !PT ;  /* 0x0000000032007209 */ /* 0x000fc40007810000 */
[----:B------:R-:W-:Y:S02]  /*5580*/  ISETP.GT.AND P0, PT, R40, 0x41, PT ;  /* 0x000000412800780c */ /* 0x000fe40003f04270 */
[----:B------:R-:W-:Y:S02]  /*5590*/  FMNMX.FTZ R11, R187, R11, !PT ;  /* 0x0000000bbb0b7209 */ /* 0x000fe40007810000 */
[----:B------:R-:W-:Y:S02]  /*55a0*/  FMNMX.FTZ R0, R49, R0, !PT ;  /* 0x0000000031007209 */ /* 0x000fe40007810000 */
[----:B-----5:R-:W-:Y:S02]  /*55b0*/  FSEL R200, R200, -INF , P0 ;  /* 0xff800000c8c87808 */ /* 0x020fe40000000000 */
[----:B------:R-:W-:Y:S02]  /*55c0*/  ISETP.GT.AND P0, PT, R40, 0x48, PT ;  /* 0x000000482800780c */ /* 0x000fe40003f04270 */
[----:B------:R-:W-:-:S02]  /*55d0*/  FMNMX.FTZ R11, R186, R11, !PT ;  /* 0x0000000bba0b7209 */ /* 0x000fc40007810000 */
[----:B------:R-:W-:Y:S02]  /*55e0*/  FMNMX.FTZ R0, R48, R0, !PT ;  /* 0x0000000030007209 */ /* 0x000fe40007810000 */
[----:B------:R-:W-:Y:S02]  /*55f0*/  FSEL R199, R199, -INF , P0 ;  /* 0xff800000c7c77808 */ /* 0x000fe40000000000 */
[----:B------:R-:W-:Y:S01]  /*5600*/  ISETP.GT.AND P0, PT, R40, 0x49, PT ;  /* 0x000000492800780c */ /* 0x000fe20003f04270 */
[----:B------:R-:W1:Y:S01]  /*5610*/  SHFL.BFLY PT, R10, R0, 0x2, 0x1f ;  /* 0x0c401f00000a7f89 */ /* 0x000e6200000e0000 */
[----:B------:R-:W-:Y:S02]  /*5620*/  FMNMX.FTZ R11, R201, R11, !PT ;  /* 0x0000000bc90b7209 */ /* 0x000fe40007810000 */
[----:B------:R-:W-:Y:S02]  /*5630*/  FSEL R198, R198, -INF , P0 ;  /* 0xff800000c6c67808 */ /* 0x000fe40000000000 */
[----:B------:R-:W-:-:S02]  /*5640*/  FMNMX.FTZ R11, R200, R11, !PT ;  /* 0x0000000bc80b7209 */ /* 0x000fc40007810000 */
[C---:B------:R-:W-:Y:S02]  /*5650*/  ISETP.GT.AND P0, PT, R40.reuse, 0x50, PT ;  /* 0x000000502800780c */ /* 0x040fe40003f04270 */
[----:B------:R-:W-:Y:S02]  /*5660*/  FMNMX.FTZ R11, R199, R11, !PT ;  /* 0x0000000bc70b7209 */ /* 0x000fe40007810000 */
[----:B----4-:R-:W-:Y:S02]  /*5670*/  FSEL R185, R185, -INF , P0 ;  /* 0xff800000b9b97808 */ /* 0x010fe40000000000 */
[----:B------:R-:W-:Y:S02]  /*5680*/  ISETP.GT.AND P0, PT, R40, 0x51, PT ;  /* 0x000000512800780c */ /* 0x000fe40003f04270 */
[----:B------:R-:W-:Y:S02]  /*5690*/  FMNMX.FTZ R11, R198, R11, !PT ;  /* 0x0000000bc60b7209 */ /* 0x000fe40007810000 */
[----:B------:R-:W-:-:S02]  /*56a0*/  FSEL R184, R184, -INF , P0 ;  /* 0xff800000b8b87808 */ /* 0x000fc40000000000 */
[C---:B------:R-:W-:Y:S02]  /*56b0*/  ISETP.GT.AND P0, PT, R40.reuse, 0x58, PT ;  /* 0x000000582800780c */ /* 0x040fe40003f04270 */
[----:B------:R-:W-:Y:S02]  /*56c0*/  FMNMX.FTZ R11, R185, R11, !PT ;  /* 0x0000000bb90b7209 */ /* 0x000fe40007810000 */
[----:B---3--:R-:W-:Y:S02]  /*56d0*/  FSEL R183, R183, -INF , P0 ;  /* 0xff800000b7b77808 */ /* 0x008fe40000000000 */
[----:B------:R-:W-:Y:S02]  /*56e0*/  ISETP.GT.AND P0, PT, R40, 0x59, PT ;  /* 0x000000592800780c */ /* 0x000fe40003f04270 */
[----:B------:R-:W-:Y:S02]  /*56f0*/  FMNMX.FTZ R11, R184, R11, !PT ;  /* 0x0000000bb80b7209 */ /* 0x000fe40007810000 */
[----:B------:R-:W-:-:S02]  /*5700*/  FSEL R182, R182, -INF , P0 ;  /* 0xff800000b6b67808 */ /* 0x000fc40000000000 */
        /* <DEDUP_REMOVED lines=13> */
[--C-:B------:R-:W-:Y:S02]  /*57e0*/  FFMA.FTZ R25, R24, c[0x0][0x2d0], -R181.reuse ;  /* 0x0000b40018197a23 */ /* 0x100fe400000108b5 */
[--C-:B------:R-:W-:Y:S01]  /*57f0*/  FFMA.FTZ R24, R23, c[0x0][0x2d0], -R181.reuse ;  /* 0x0000b40017187a23 */ /* 0x100fe200000108b5 */
[----:B------:R-:W-:Y:S01]  /*5800*/  MUFU.EX2 R39, R39 ;  /* 0x0000002700277308 */ /* 0x000fe20000000800 */
[--C-:B------:R-:W-:Y:S02]  /*5810*/  FFMA.FTZ R45, R21, c[0x0][0x2d0], -R181.reuse ;  /* 0x0000b400152d7a23 */ /* 0x100fe400000108b5 */
[----:B------:R-:W-:-:S02]  /*5820*/  FFMA.FTZ R40, R20, c[0x0][0x2d0], -R181 ;  /* 0x0000b40014287a23 */ /* 0x000fc400000108b5 */
[--C-:B------:R-:W-:Y:S01]  /*5830*/  FFMA.FTZ R38, R17, c[0x0][0x2d0], -R181.reuse ;  /* 0x0000b40011267a23 */ /* 0x100fe200000108b5 */
[----:B------:R-:W-:Y:S01]  /*5840*/  LDSM.16.MT88.4 R20, [R240+0x3900] ;  /* 0x00390000f014783b */ /* 0x000fe20000004200 */
[--C-:B------:R-:W-:Y:S01]  /*5850*/  FFMA.FTZ R34, R16, c[0x0][0x2d0], -R181.reuse ;  /* 0x0000b40010227a23 */ /* 0x100fe200000108b5 */
[----:B------:R-:W-:Y:S01]  /*5860*/  MUFU.EX2 R26, R26 ;  /* 0x0000001a001a7308 */ /* 0x000fe20000000800 */
[--C-:B------:R-:W-:Y:S01]  /*5870*/  FFMA.FTZ R37, R37, c[0x0][0x2d0], -R181.reuse ;  /* 0x0000b40025257a23 */ /* 0x100fe200000108b5 */
[----:B-1----:R-:W-:Y:S01]  /*5880*/  FMNMX.FTZ R2, R11, R10, !PT ;  /* 0x0000000a0b027209 */ /* 0x002fe20007810000 */
[--C-:B------:R-:W-:Y:S02]  /*5890*/  FFMA.FTZ R33, R33, c[0x0][0x2d0], -R181.reuse ;  /* 0x0000b40021217a23 */ /* 0x100fe400000108b5 */
[--C-:B------:R-:W-:Y:S01]  /*58a0*/  FFMA.FTZ R32, R32, c[0x0][0x2d0], -R181.reuse ;  /* 0x0000b40020207a23 */ /* 0x100fe200000108b5 */
[C---:B------:R-:W-:Y:S01]  /*58b0*/  FSETP.NEU.FTZ.AND P0, PT, R2.reuse, -INF , PT ;  /* 0xff8000000200780b */ /* 0x040fe20003f1d000 */
[----:B------:R-:W-:Y:S01]  /*58c0*/  FMUL.FTZ R180, R2, c[0x0][0x2d0] ;  /* 0x0000b40002b47a20 */ /* 0x000fe20000410000 */
[----:B------:R-:W1:Y:S01]  /*58d0*/  MUFU.EX2 R25, R25 ;  /* 0x0000001900197308 */ /* 0x000e620000000800 */
[----:B------:R-:W-:-:S02]  /*58e0*/  FFMA.FTZ R29, R29, c[0x0][0x2d0], -R181 ;  /* 0x0000b4001d1d7a23 */ /* 0x000fc400000108b5 */
[--C-:B------:R-:W-:Y:S01]  /*58f0*/  FFMA.FTZ R193, R193, c[0x0][0x2d0], -R181.reuse ;  /* 0x0000b400c1c17a23 */ /* 0x100fe200000108b5 */
[----:B------:R-:W-:Y:S01]  /*5900*/  FSEL R180, R180, RZ, P0 ;  /* 0x000000ffb4b47208 */ /* 0x000fe20000000000 */
[--C-:B------:R-:W-:Y:S01]  /*5910*/  FFMA.FTZ R192, R192, c[0x0][0x2d0], -R181.reuse ;  /* 0x0000b400c0c07a23 */ /* 0x100fe200000108b5 */
[----:B------:R-:W-:Y:S01]  /*5920*/  PLOP3.LUT P0, PT, PT, PT, UP0, 0x40, 0x0 ;  /* 0x000000000000781c */ /* 0x000fe20003f0e808 */
[----:B------:R-:W-:Y:S01]  /*5930*/  FFMA.FTZ R196, R196, c[0x0][0x2d0], -R181 ;  /* 0x0000b400c4c47a23 */ /* 0x000fe200000108b5 */
[----:B------:R-:W-:Y:S01]  /*5940*/  MUFU.EX2 R24, R24 ;  /* 0x0000001800187308 */ /* 0x000fe20000000800 */
[--C-:B------:R-:W-:Y:S02]  /*5950*/  FFMA.FTZ R46, R18, c[0x0][0x2d0], -R180.reuse ;  /* 0x0000b400122e7a23 */ /* 0x100fe400000108b4 */
[--C-:B------:R-:W-:Y:S01]  /*5960*/  FFMA.FTZ R27, R15, c[0x0][0x2d0], -R180.reuse ;  /* 0x0000b4000f1b7a23 */ /* 0x100fe200000108b4 */
[----:B------:R-:W-:Y:S01]  /*5970*/  LDSM.16.MT88.4 R16, [R247+0x3900] ;  /* 0x00390000f710783b */ /* 0x000fe20000004200 */
[----:B------:R-:W-:-:S02]  /*5980*/  FFMA.FTZ R47, R14, c[0x0][0x2d0], -R180 ;  /* 0x0000b4000e2f7a23 */ /* 0x000fc400000108b4 */
[--C-:B------:R-:W-:Y:S01]  /*5990*/  FFMA.FTZ R44, R13, c[0x0][0x2d0], -R180.reuse ;  /* 0x0000b4000d2c7a23 */ /* 0x100fe200000108b4 */
[----:B------:R-:W2:Y:S01]  /*59a0*/  MUFU.EX2 R45, R45 ;  /* 0x0000002d002d7308 */ /* 0x000ea20000000800 */
[--C-:B------:R-:W-:Y:S01]  /*59b0*/  FFMA.FTZ R43, R12, c[0x0][0x2d0], -R180.reuse ;  /* 0x0000b4000c2b7a23 */ /* 0x100fe200000108b4 */
[----:B-1----:R-:W-:Y:S01]  /*59c0*/  F2FP.PACK_AB R128, R25, R26 ;  /* 0x0000001a1980723e */ /* 0x002fe200000000ff */
[--C-:B------:R-:W-:Y:S01]  /*59d0*/  FFMA.FTZ R42, R9, c[0x0][0x2d0], -R180.reuse ;  /* 0x0000b400092a7a23 */ /* 0x100fe200000108b4 */
[----:B------:R-:W1:Y:S01]  /*59e0*/  LDSM.16.MT88.4 R12, [R247+0x900] ;  /* 0x00090000f70c783b */ /* 0x000e620000004200 */
[--C-:B------:R-:W-:Y:S02]  /*59f0*/  FFMA.FTZ R41, R8, c[0x0][0x2d0], -R180.reuse ;  /* 0x0000b40008297a23 */ /* 0x100fe400000108b4 */
[--C-:B------:R-:W-:Y:S01]  /*5a00*/  FFMA.FTZ R35, R7, c[0x0][0x2d0], -R180.reuse ;  /* 0x0000b40007237a23 */ /* 0x100fe200000108b4 */
[----:B------:R-:W-:Y:S01]  /*5a10*/  MUFU.EX2 R46, R46 ;  /* 0x0000002e002e7308 */ /* 0x000fe20000000800 */
[----:B------:R-:W3:Y:S01]  /*5a20*/  LDSM.16.MT88.4 R8, [R242+0x900] ;  /* 0x00090000f208783b */ /* 0x000ee20000004200 */
[----:B------:R-:W-:-:S02]  /*5a30*/  FFMA.FTZ R36, R36, c[0x0][0x2d0], -R180 ;  /* 0x0000b40024247a23 */ /* 0x000fc400000108b4 */
[--C-:B------:R-:W-:Y:S02]  /*5a40*/  FFMA.FTZ R31, R31, c[0x0][0x2d0], -R180.reuse ;  /* 0x0000b4001f1f7a23 */ /* 0x100fe400000108b4 */
[--C-:B------:R-:W-:Y:S02]  /*5a50*/  FFMA.FTZ R3, R30, c[0x0][0x2d0], -R180.reuse ;  /* 0x0000b4001e037a23 */ /* 0x100fe400000108b4 */
[----:B------:R-:W4:Y:S01]  /*5a60*/  MUFU.EX2 R27, R27 ;  /* 0x0000001b001b7308 */ /* 0x000f220000000800 */
[----:B--2---:R-:W-:Y:S01]  /*5a70*/  F2FP.PACK_AB R130, R45, R24 ;  /* 0x000000182d82723e */ /* 0x004fe200000000ff */
[--C-:B------:R-:W-:Y:S02]  /*5a80*/  FFMA.FTZ R206, R206, c[0x0][0x2d0], -R180.reuse ;  /* 0x0000b400cece7a23 */ /* 0x100fe400000108b4 */
[--C-:B------:R-:W-:Y:S02]  /*5a90*/  FFMA.FTZ R187, R187, c[0x0][0x2d0], -R180.reuse ;  /* 0x0000b400bbbb7a23 */ /* 0x100fe400000108b4 */
[----:B------:R-:W-:-:S02]  /*5aa0*/  FFMA.FTZ R186, R186, c[0x0][0x2d0], -R180 ;  /* 0x0000b400baba7a23 */ /* 0x000fc400000108b4 */
[----:B------:R-:W-:Y:S01]  /*5ab0*/  MUFU.EX2 R47, R47 ;  /* 0x0000002f002f7308 */ /* 0x000fe20000000800 */
[--C-:B------:R-:W-:Y:S02]  /*5ac0*/  FFMA.FTZ R195, R195, c[0x0][0x2d0], -R181.reuse ;  /* 0x0000b400c3c37a23 */ /* 0x100fe400000108b5 */
[----:B------:R-:W-:Y:S02]  /*5ad0*/  FFMA.FTZ R194, R194, c[0x0][0x2d0], -R181 ;  /* 0x0000b400c2c27a23 */ /* 0x000fe400000108b5 */
[--C-:B------:R-:W-:Y:S02]  /*5ae0*/  FFMA.FTZ R201, R201, c[0x0][0x2d0], -R180.reuse ;  /* 0x0000b400c9c97a23 */ /* 0x100fe400000108b4 */
[--C-:B------:R-:W-:Y:S01]  /*5af0*/  FFMA.FTZ R200, R200, c[0x0][0x2d0], -R180.reuse ;  /* 0x0000b400c8c87a23 */ /* 0x100fe200000108b4 */
[----:B------:R-:W2:Y:S01]  /*5b00*/  MUFU.EX2 R44, R44 ;  /* 0x0000002c002c7308 */ /* 0x000ea20000000800 */
[----:B----4-:R-:W-:Y:S01]  /*5b10*/  F2FP.PACK_AB R129, R27, R46 ;  /* 0x0000002e1b81723e */ /* 0x010fe200000000ff */
[----:B------:R-:W-:-:S02]  /*5b20*/  FFMA.FTZ R199, R199, c[0x0][0x2d0], -R180 ;  /* 0x0000b400c7c77a23 */ /* 0x000fc400000108b4 */
[--C-:B------:R-:W-:Y:S02]  /*5b30*/  FFMA.FTZ R51, R51, c[0x0][0x2d0], -R181.reuse ;  /* 0x0000b40033337a23 */ /* 0x100fe400000108b5 */
[--C-:B------:R-:W-:Y:S02]  /*5b40*/  FFMA.FTZ R50, R50, c[0x0][0x2d0], -R181.reuse ;  /* 0x0000b40032327a23 */ /* 0x100fe400000108b5 */
[----:B------:R-:W4:Y:S01]  /*5b50*/  MUFU.EX2 R40, R40 ;  /* 0x0000002800287308 */ /* 0x000f220000000800 */
[--C-:B------:R-:W-:Y:S02]  /*5b60*/  FFMA.FTZ R49, R49, c[0x0][0x2d0], -R181.reuse ;  /* 0x0000b40031317a23 */ /* 0x100fe400000108b5 */
[----:B------:R-:W-:Y:S02]  /*5b70*/  FFMA.FTZ R48, R48, c[0x0][0x2d0], -R181 ;  /* 0x0000b40030307a23 */ /* 0x000fe400000108b5 */
[----:B------:R-:W-:Y:S02]  /*5b80*/  FFMA.FTZ R184, R184, c[0x0][0x2d0], -R180 ;  /* 0x0000b400b8b87a23 */ /* 0x000fe400000108b4 */
[----:B------:R-:W-:Y:S01]  /*5b90*/  FADD.FTZ R25, R26, R25 ;  /* 0x000000191a197221 */ /* 0x000fe20000010000 */
[----:B--2---:R-:W-:Y:S01]  /*5ba0*/  F2FP.PACK_AB R131, R44, R47 ;  /* 0x0000002f2c83723e */ /* 0x004fe200000000ff */
[----:B------:R-:W-:Y:S01]  /*5bb0*/  MUFU.EX2 R38, R38 ;  /* 0x0000002600267308 */ /* 0x000fe20000000800 */
[----:B------:R-:W-:-:S02]  /*5bc0*/  FADD.FTZ R27, R46, R27 ;  /* 0x0000001b2e1b7221 */ /* 0x000fc40000010000 */
[----:B------:R-:W-:Y:S02]  /*5bd0*/  FADD.FTZ R46, R24, R25 ;  /* 0x00000019182e7221 */ /* 0x000fe40000010000 */
[----:B------:R-:W-:Y:S01]  /*5be0*/  FADD.FTZ R47, R47, R27 ;  /* 0x0000001b2f2f7221 */ /* 0x000fe20000010000 */
[C---:B------:R-:W-:Y:S01]  /*5bf0*/  HMMA.16816.F32 R176, R128.reuse, R172, RZ ;  /* 0x000000ac80b0723c */ /* 0x040fe200000018ff */
[----:B----4-:R-:W-:Y:S01]  /*5c00*/  F2FP.PACK_AB R4, R39, R40 ;  /* 0x000000282704723e */ /* 0x010fe200000000ff */
[----:B------:R-:W2:Y:S01]  /*5c10*/  MUFU.EX2 R34, R34 ;  /* 0x0000002200227308 */ /* 0x000ea20000000800 */
[----:B------:R-:W-:Y:S01]  /*5c20*/  FADD.FTZ R46, R45, R46 ;  /* 0x0000002e2d2e7221 */ /* 0x000fe20000010000 */
[----:B------:R-:W-:Y:S01]  /*5c30*/  LDSM.16.MT88.4 R24, [R247+0x5900] ;  /* 0x00590000f718783b */ /* 0x000fe20000004200 */
[----:B------:R-:W-:Y:S02]  /*5c40*/  FADD.FTZ R47, R44, R47 ;  /* 0x0000002f2c2f7221 */ /* 0x000fe40000010000 */
[----:B------:R-:W-:Y:S01]  /*5c50*/  FADD.FTZ R46, R40, R46 ;  /* 0x0000002e282e7221 */ /* 0x000fe20000010000 */
[----:B------:R-:W-:Y:S02]  /*5c60*/  HMMA.16816.F32 R168, R128, R164, RZ ;  /* 0x000000a480a8723c */ /* 0x000fe400000018ff */
[----:B------:R-:W4:Y:S01]  /*5c70*/  MUFU.EX2 R43, R43 ;  /* 0x0000002b002b7308 */ /* 0x000f220000000800 */
[----:B------:R-:W-:-:S05]  /*5c80*/  FADD.FTZ R46, R39, R46 ;  /* 0x0000002e272e7221 */ /* 0x000fca0000010000 */
[----:B------:R-:W-:Y:S02]  /*5c90*/  HMMA.16816.F32 R172, R128, R174, RZ ;  /* 0x000000ae80ac723c */ /* 0x000fe400000018ff */
[----:B------:R-:W5:Y:S01]  /*5ca0*/  MUFU.EX2 R42, R42 ;  /* 0x0000002a002a7308 */ /* 0x000f620000000800 */
[----:B--2---:R-:W-:Y:S01]  /*5cb0*/  F2FP.PACK_AB R6, R34, R38 ;  /* 0x000000262206723e */ /* 0x004fe200000000ff */
[----:B------:R-:W-:-:S04]  /*5cc0*/  FADD.FTZ R38, R38, R46 ;  /* 0x0000002e26267221 */ /* 0x000fc80000010000 */
[----:B------:R-:W-:Y:S01]  /*5cd0*/  HMMA.16816.F32 R164, R128, R166, RZ ;  /* 0x000000a680a4723c */ /* 0x000fe200000018ff */
[----:B------:R-:W-:Y:S01]  /*5ce0*/  FADD.FTZ R38, R34, R38 ;  /* 0x0000002622267221 */ /* 0x000fe20000010000 */
[----:B------:R-:W-:Y:S01]  /*5cf0*/  MUFU.EX2 R41, R41 ;  /* 0x0000002900297308 */ /* 0x000fe20000000800 */
[----:B----4-:R-:W-:-:S05]  /*5d00*/  FADD.FTZ R47, R43, R47 ;  /* 0x0000002f2b2f7221 */ /* 0x010fca0000010000 */
[----:B------:R-:W-:Y:S02]  /*5d10*/  HMMA.16816.F32 R160, R128, R156, RZ ;  /* 0x0000009c80a0723c */ /* 0x000fe400000018ff */
[----:B------:R-:W2:Y:S01]  /*5d20*/  MUFU.EX2 R35, R35 ;  /* 0x0000002300237308 */ /* 0x000ea20000000800 */
[C---:B-----5:R-:W-:Y:S01]  /*5d30*/  F2FP.PACK_AB R5, R42.reuse, R43 ;  /* 0x0000002b2a05723e */ /* 0x060fe200000000ff */
        /* <DEDUP_REMOVED lines=10> */
[C---:B-1----:R-:W-:Y:S02]  /*5de0*/  HMMA.16816.F32 R176, R4.reuse, R12, R176 ;  /* 0x0000000c04b0723c */ /* 0x042fe400000018b0 */
[----:B------:R-:W-:Y:S06]  /*5df0*/  MUFU.EX2 R29, R29 ;  /* 0x0000001d001d7308 */ /* 0x000fec0000000800 */
[C---:B------:R-:W-:Y:S01]  /*5e00*/  HMMA.16816.F32 R172, R4.reuse, R14, R172 ;  /* 0x0000000e04ac723c */ /* 0x040fe200000018ac */
[----:B------:R-:W1:Y:S01]  /*5e10*/  LDSM.16.MT88.4 R12, [R242+0x3900] ;  /* 0x00390000f20c783b */ /* 0x000e620000004200 */
[----:B------:R-:W-:Y:S06]  /*5e20*/  MUFU.EX2 R36, R36 ;  /* 0x0000002400247308 */ /* 0x000fec0000000800 */
[C---:B---3--:R-:W-:Y:S02]  /*5e30*/  HMMA.16816.F32 R168, R4.reuse, R8, R168 ;  /* 0x0000000804a8723c */ /* 0x048fe400000018a8 */
[----:B------:R-:W3:Y:S06]  /*5e40*/  MUFU.EX2 R31, R31 ;  /* 0x0000001f001f7308 */ /* 0x000eec0000000800 */
[----:B------:R-:W-:Y:S01]  /*5e50*/  HMMA.16816.F32 R164, R4, R10, R164 ;  /* 0x0000000a04a4723c */ /* 0x000fe200000018a4 */
[----:B------:R-:W4:Y:S01]  /*5e60*/  LDSM.16.MT88.4 R8, [R241+0x3900] ;  /* 0x00390000f108783b */ /* 0x000f220000004200 */
[----:B------:R-:W-:Y:S06]  /*5e70*/  MUFU.EX2 R30, R206 ;  /* 0x000000ce001e7308 */ /* 0x000fec0000000800 */
[C---:B------:R-:W-:Y:S02]  /*5e80*/  HMMA.16816.F32 R132, R128.reuse, R134, RZ ;  /* 0x000000868084723c */ /* 0x040fe400000018ff */
[----:B------:R-:W5:Y:S06]  /*5e90*/  MUFU.EX2 R3, R3 ;  /* 0x0000000300037308 */ /* 0x000f6c0000000800 */
[----:B------:R-:W-:Y:S02]  /*5ea0*/  HMMA.16816.F32 R56, R128, R58, RZ ;  /* 0x0000003a8038723c */ /* 0x000fe400000018ff */
[----:B------:R-:W1:Y:S06]  /*5eb0*/  MUFU.EX2 R193, R193 ;  /* 0x000000c100c17308 */ /* 0x000e6c0000000800 */
[C---:B------:R-:W-:Y:S02]  /*5ec0*/  HMMA.16816.F32 R160, R4.reuse, R68, R160 ;  /* 0x0000004404a0723c */ /* 0x040fe400000018a0 */
[----:B------:R-:W-:Y:S06]  /*5ed0*/  MUFU.EX2 R192, R192 ;  /* 0x000000c000c07308 */ /* 0x000fec0000000800 */
[----:B------:R-:W-:Y:S02]  /*5ee0*/  HMMA.16816.F32 R156, R4, R70, R156 ;  /* 0x00000046049c723c */ /* 0x000fe4000000189c */
        /* <DEDUP_REMOVED lines=9> */
[C---:B-1----:R-:W-:Y:S02]  /*5f80*/  HMMA.16816.F32 R136, R4.reuse, R12, R136 ;  /* 0x0000000c0488723c */ /* 0x042fe40000001888 */
[----:B------:R-:W-:Y:S06]  /*5f90*/  MUFU.EX2 R201, R201 ;  /* 0x000000c900c97308 */ /* 0x000fec0000000800 */
[C---:B------:R-:W-:Y:S01]  /*5fa0*/  HMMA.16816.F32 R132, R4.reuse, R14, R132 ;  /* 0x0000000e0484723c */ /* 0x040fe20000001884 */
[----:B------:R-:W1:Y:S01]  /*5fb0*/  LDSM.16.MT88.4 R12, [R241+0x6900] ;  /* 0x00690000f10c783b */ /* 0x000e620000004200 */
[----:B------:R-:W-:Y:S06]  /*5fc0*/  MUFU.EX2 R200, R200 ;  /* 0x000000c800c87308 */ /* 0x000fec0000000800 */
[C---:B----4-:R-:W-:Y:S02]  /*5fd0*/  HMMA.16816.F32 R52, R4.reuse, R8, R52 ;  /* 0x000000080434723c */ /* 0x050fe40000001834 */
[----:B------:R-:W-:Y:S06]  /*5fe0*/  MUFU.EX2 R51, R51 ;  /* 0x0000003300337308 */ /* 0x000fec0000000800 */
[C---:B------:R-:W-:Y:S01]  /*5ff0*/  HMMA.16816.F32 R56, R4.reuse, R10, R56 ;  /* 0x0000000a0438723c */ /* 0x040fe20000001838 */
[----:B------:R-:W4:Y:S01]  /*6000*/  LDSM.16.MT88.4 R8, [R240+0x6900] ;  /* 0x00690000f008783b */ /* 0x000f220000004200 */
[----:B------:R-:W-:Y:S06]  /*6010*/  MUFU.EX2 R50, R50 ;  /* 0x0000003200327308 */ /* 0x000fec0000000800 */
[C---:B------:R-:W-:Y:S02]  /*6020*/  HMMA.16816.F32 R68, R4.reuse, R80, R68 ;  /* 0x000000500444723c */ /* 0x040fe40000001844 */
[----:B------:R-:W-:Y:S06]  /*6030*/  MUFU.EX2 R49, R49 ;  /* 0x0000003100317308 */ /* 0x000fec0000000800 */
[----:B------:R-:W-:Y:S02]  /*6040*/  HMMA.16816.F32 R72, R4, R82, R72 ;  /* 0x000000520448723c */ /* 0x000fe40000001848 */
[----:B------:R-:W-:Y:S06]  /*6050*/  MUFU.EX2 R48, R48 ;  /* 0x0000003000307308 */ /* 0x000fec0000000800 */
[C---:B------:R-:W-:Y:S02]  /*6060*/  HMMA.16816.F32 R76, R128.reuse, R84, RZ ;  /* 0x00000054804c723c */ /* 0x040fe400000018ff */
[----:B------:R-:W-:Y:S06]  /*6070*/  MUFU.EX2 R184, R184 ;  /* 0x000000b800b87308 */ /* 0x000fec0000000800 */
[----:B------:R-:W-:Y:S08]  /*6080*/  HMMA.16816.F32 R80, R128, R86, RZ ;  /* 0x000000568050723c */ /* 0x000ff000000018ff */
        /* <DEDUP_REMOVED lines=8> */
[----:B------:R-:W-:Y:S08]  /*6110*/  HMMA.16816.F32 R148, R128, R150, RZ ;  /* 0x000000968094723c */ /* 0x000ff000000018ff */
[C---:B-1----:R-:W-:Y:S08]  /*6120*/  HMMA.16816.F32 R84, R4.reuse, R12, R84 ;  /* 0x0000000c0454723c */ /* 0x042ff00000001854 */
[C---:B------:R-:W-:Y:S01]  /*6130*/  HMMA.16816.F32 R88, R4.reuse, R14, R88 ;  /* 0x0000000e0458723c */ /* 0x040fe20000001858 */
[----:B------:R-:W1:Y:S07]  /*6140*/  LDSM.16.MT88.4 R12, [R241+0x9900] ;  /* 0x00990000f10c783b */ /* 0x000e6e0000004200 */
[C---:B----4-:R-:W-:Y:S08]  /*6150*/  HMMA.16816.F32 R92, R4.reuse, R8, R92 ;  /* 0x00000008045c723c */ /* 0x050ff0000000185c */
[C---:B------:R-:W-:Y:S01]  /*6160*/  HMMA.16816.F32 R96, R4.reuse, R10, R96 ;  /* 0x0000000a0460723c */ /* 0x040fe20000001860 */
[----:B------:R-:W4:Y:S07]  /*6170*/  LDSM.16.MT88.4 R8, [R240+0x9900] ;  /* 0x00990000f008783b */ /* 0x000f2e0000004200 */
[C---:B------:R-:W-:Y:S08]  /*6180*/  HMMA.16816.F32 R152, R4.reuse, R60, R152 ;  /* 0x0000003c0498723c */ /* 0x040ff00000001898 */
[----:B------:R-:W-:Y:S08]  /*6190*/  HMMA.16816.F32 R148, R4, R62, R148 ;  /* 0x0000003e0494723c */ /* 0x000ff00000001894 */
        /* <DEDUP_REMOVED lines=9> */
[----:B------:R-:W-:Y:S01]  /*6230*/  HMMA.16816.F32 R128, R128, R18, RZ ;  /* 0x000000128080723c */ /* 0x000fe200000018ff */
        /* <DEDUP_REMOVED lines=10> */
[C---:B------:R-:W-:Y:S07]  /*62e0*/  HMMA.16816.F32 R76, R4.reuse, R188, R76 ;  /* 0x000000bc044c723c */ /* 0x040fee000000184c */
[----:B------:R-:W-:Y:S01]  /*62f0*/  FFMA.FTZ R188, R204, c[0x0][0x2d0], -R181 ;  /* 0x0000b400ccbc7a23 */ /* 0x000fe200000108b5 */
[----:B------:R-:W-:Y:S01]  /*6300*/  HMMA.16816.F32 R80, R4, R190, R80 ;  /* 0x000000be0450723c */ /* 0x000fe20000001850 */
[----:B------:R-:W-:-:S02]  /*6310*/  FFMA.FTZ R189, R202, c[0x0][0x2d0], -R180 ;  /* 0x0000b400cabd7a23 */ /* 0x000fc400000108b4 */
[--C-:B------:R-:W-:Y:S02]  /*6320*/  FFMA.FTZ R202, R197, c[0x0][0x2d0], -R181.reuse ;  /* 0x0000b400c5ca7a23 */ /* 0x100fe400000108b5 */
[----:B------:R-:W-:Y:S01]  /*6330*/  MUFU.EX2 R188, R188 ;  /* 0x000000bc00bc7308 */ /* 0x000fe20000000800 */
[--C-:B------:R-:W-:Y:S02]  /*6340*/  FFMA.FTZ R197, R198, c[0x0][0x2d0], -R180.reuse ;  /* 0x0000b400c6c57a23 */ /* 0x100fe400000108b4 */
[----:B--2---:R-:W-:Y:S01]  /*6350*/  HMMA.16816.F32 R100, R4, R20, R100 ;  /* 0x000000140464723c */ /* 0x004fe20000001864 */
[----:B------:R-:W-:Y:S02]  /*6360*/  FFMA.FTZ R191, R205, c[0x0][0x2d0], -R181 ;  /* 0x0000b400cdbf7a23 */ /* 0x000fe400000108b5 */
[--C-:B------:R-:W-:Y:S02]  /*6370*/  FFMA.FTZ R190, R203, c[0x0][0x2d0], -R180.reuse ;  /* 0x0000b400cbbe7a23 */ /* 0x100fe400000108b4 */
[----:B------:R-:W-:Y:S01]  /*6380*/  MUFU.EX2 R189, R189 ;  /* 0x000000bd00bd7308 */ /* 0x000fe20000000800 */
[----:B------:R-:W-:-:S02]  /*6390*/  FFMA.FTZ R181, R185, c[0x0][0x2d0], -R180 ;  /* 0x0000b400b9b57a23 */ /* 0x000fc400000108b4 */
[C---:B------:R-:W-:Y:S01]  /*63a0*/  HMMA.16816.F32 R104, R4.reuse, R22, R104 ;  /* 0x000000160468723c */ /* 0x040fe20000001868 */
[----:B------:R-:W2:Y:S04]  /*63b0*/  LDSM.16.MT88.4 R20, [R247+0x1100] ;  /* 0x00110000f714783b */ /* 0x000ea80000004200 */
[----:B------:R-:W-:Y:S03]  /*63c0*/  MUFU.EX2 R191, R191 ;  /* 0x000000bf00bf7308 */ /* 0x000fe60000000800 */
[C---:B------:R-:W-:Y:S05]  /*63d0*/  HMMA.16816.F32 R108, R4.reuse, R16, R108 ;  /* 0x00000010046c723c */ /* 0x040fea000000186c */
[----:B------:R-:W1:Y:S03]  /*63e0*/  MUFU.EX2 R190, R190 ;  /* 0x000000be00be7308 */ /* 0x000e660000000800 */
[----:B------:R-:W-:Y:S01]  /*63f0*/  HMMA.16816.F32 R112, R4, R18, R112 ;  /* 0x000000120470723c */ /* 0x000fe20000001870 */
[----:B------:R-:W2:Y:S04]  /*6400*/  LDSM.16.MT88.4 R16, [R240+0x1100] ;  /* 0x00110000f010783b */ /* 0x000ea80000004200 */
[----:B------:R-:W2:Y:S02]  /*6410*/  MUFU.EX2 R202, R202 ;  /* 0x000000ca00ca7308 */ /* 0x000ea40000000800 */
[----:B------:R-:W-:Y:S01]  /*6420*/  F2FP.PACK_AB R4, R33, R37 ;  /* 0x000000252104723e */ /* 0x000fe200000000ff */
[----:B------:R-:W-:Y:S01]  /*6430*/  FADD.FTZ R37, R37, R38 ;  /* 0x0000002625257221 */ /* 0x000fe20000010000 */
[----:B---3--:R-:W-:Y:S01]  /*6440*/  F2FP.PACK_AB R5, R31, R36 ;  /* 0x000000241f05723e */ /* 0x008fe200000000ff */
[----:B------:R-:W-:Y:S01]  /*6450*/  FADD.FTZ R36, R36, R41 ;  /* 0x0000002924247221 */ /* 0x000fe20000010000 */
[----:B------:R-:W-:Y:S01]  /*6460*/  F2FP.PACK_AB R6, R29, R32 ;  /* 0x000000201d06723e */ /* 0x000fe200000000ff */
[----:B------:R-:W-:Y:S01]  /*6470*/  FADD.FTZ R37, R33, R37 ;  /* 0x0000002521257221 */ /* 0x000fe20000010000 */
[----:B-----5:R-:W-:Y:S01]  /*6480*/  F2FP.PACK_AB R7, R3, R30 ;  /* 0x0000001e0307723e */ /* 0x020fe200000000ff */
[----:B------:R-:W-:Y:S01]  /*6490*/  MUFU.EX2 R198, R199 ;  /* 0x000000c700c67308 */ /* 0x000fe20000000800 */
[----:B------:R-:W-:-:S02]  /*64a0*/  FADD.FTZ R36, R31, R36 ;  /* 0x000000241f247221 */ /* 0x000fc40000010000 */
[----:B------:R-:W-:Y:S02]  /*64b0*/  FADD.FTZ R32, R32, R37 ;  /* 0x0000002520207221 */ /* 0x000fe40000010000 */
[----:B------:R-:W-:Y:S01]  /*64c0*/  FADD.FTZ R30, R30, R36 ;  /* 0x000000241e1e7221 */ /* 0x000fe20000010000 */
[C---:B-1----:R-:W-:Y:S01]  /*64d0*/  HMMA.16816.F32 R168, R4.reuse, R12, R168 ;  /* 0x0000000c04a8723c */ /* 0x042fe200000018a8 */
[----:B------:R-:W-:Y:S01]  /*64e0*/  FADD.FTZ R32, R29, R32 ;  /* 0x000000201d207221 */ /* 0x000fe20000010000 */
[----:B------:R-:W1:Y:S01]  /*64f0*/  MUFU.EX2 R197, R197 ;  /* 0x000000c500c57308 */ /* 0x000e620000000800 */
[----:B------:R-:W-:Y:S02]  /*6500*/  FADD.FTZ R30, R3, R30 ;  /* 0x0000001e031e7221 */ /* 0x000fe40000010000 */
[----:B------:R-:W-:Y:S02]  /*6510*/  FADD.FTZ R32, R193, R32 ;  /* 0x00000020c1207221 */ /* 0x000fe40000010000 */
[----:B------:R-:W-:Y:S01]  /*6520*/  FADD.FTZ R30, R190, R30 ;  /* 0x0000001ebe1e7221 */ /* 0x000fe20000010000 */
[----:B------:R-:W-:Y:S01]  /*6530*/  HMMA.16816.F32 R164, R4, R14, R164 ;  /* 0x0000000e04a4723c */ /* 0x000fe200000018a4 */
[----:B------:R-:W3:Y:S01]  /*6540*/  LDSM.16.MT88.4 R12, [R247+0x4100] ;  /* 0x00410000f70c783b */ /* 0x000ee20000004200 */
[----:B------:R-:W5:Y:S01]  /*6550*/  MUFU.EX2 R181, R181 ;  /* 0x000000b500b57308 */ /* 0x000f620000000800 */
[----:B------:R-:W-:-:S05]  /*6560*/  FADD.FTZ R32, R192, R32 ;  /* 0x00000020c0207221 */ /* 0x000fca0000010000 */
[C---:B----4-:R-:W-:Y:S08]  /*6570*/  HMMA.16816.F32 R160, R4.reuse, R8, R160 ;  /* 0x0000000804a0723c */ /* 0x050ff000000018a0 */
[C---:B------:R-:W-:Y:S01]  /*6580*/  HMMA.16816.F32 R156, R4.reuse, R10, R156 ;  /* 0x0000000a049c723c */ /* 0x040fe2000000189c */
[----:B------:R-:W4:Y:S07]  /*6590*/  LDSM.16.MT88.4 R8, [R242+0x4100] ;  /* 0x00410000f208783b */ /* 0x000f2e0000004200 */
[C---:B--2---:R-:W-:Y:S08]  /*65a0*/  HMMA.16816.F32 R176, R4.reuse, R20, R176 ;  /* 0x0000001404b0723c */ /* 0x044ff000000018b0 */
[C---:B------:R-:W-:Y:S01]  /*65b0*/  HMMA.16816.F32 R172, R4.reuse, R22, R172 ;  /* 0x0000001604ac723c */ /* 0x040fe200000018ac */
[----:B------:R-:W2:Y:S07]  /*65c0*/  LDSM.16.MT88.4 R20, [R241+0x4100] ;  /* 0x00410000f114783b */ /* 0x000eae0000004200 */
[C---:B------:R-:W-:Y:S08]  /*65d0*/  HMMA.16816.F32 R152, R4.reuse, R16, R152 ;  /* 0x000000100498723c */ /* 0x040ff00000001898 */
[C---:B---3--:R-:W-:Y:S08]  /*65e0*/  HMMA.16816.F32 R144, R4.reuse, R12, R144 ;  /* 0x0000000c0490723c */ /* 0x048ff00000001890 */
[C---:B------:R-:W-:Y:S01]  /*65f0*/  HMMA.16816.F32 R140, R4.reuse, R14, R140 ;  /* 0x0000000e048c723c */ /* 0x040fe2000000188c */
[----:B------:R-:W3:Y:S07]  /*6600*/  LDSM.16.MT88.4 R12, [R240+0x4100] ;  /* 0x00410000f00c783b */ /* 0x000eee0000004200 */
[C---:B----4-:R-:W-:Y:S08]  /*6610*/  HMMA.16816.F32 R136, R4.reuse, R8, R136 ;  /* 0x000000080488723c */ /* 0x050ff00000001888 */
[C---:B------:R-:W-:Y:S01]  /*6620*/  HMMA.16816.F32 R132, R4.reuse, R10, R132 ;  /* 0x0000000a0484723c */ /* 0x040fe20000001884 */
[----:B------:R-:W4:Y:S07]  /*6630*/  LDSM.16.MT88.4 R8, [R247+0x7100] ;  /* 0x00710000f708783b */ /* 0x000f2e0000004200 */
        /* <DEDUP_REMOVED lines=15> */
[C---:B---3--:R-:W-:Y:S08]  /*6730*/  HMMA.16816.F32 R84, R4.reuse, R12, R84 ;  /* 0x0000000c0454723c */ /* 0x048ff00000001854 */
[C---:B------:R-:W-:Y:S01]  /*6740*/  HMMA.16816.F32 R88, R4.reuse, R14, R88 ;  /* 0x0000000e0458723c */ /* 0x040fe20000001858 */
[----:B------:R-:W2:Y:S07]  /*6750*/  LDSM.16.MT88.4 R12, [R241+0xa100] ;  /* 0x00a10000f10c783b */ /* 0x000eae0000004200 */
[C---:B----4-:R-:W-:Y:S08]  /*6760*/  HMMA.16816.F32 R92, R4.reuse, R8, R92 ;  /* 0x00000008045c723c */ /* 0x050ff0000000185c */
[C---:B------:R-:W-:Y:S01]  /*6770*/  HMMA.16816.F32 R96, R4.reuse, R10, R96 ;  /* 0x0000000a0460723c */ /* 0x040fe20000001860 */
[----:B------:R-:W3:Y:S07]  /*6780*/  LDSM.16.MT88.4 R8, [R240+0xa100] ;  /* 0x00a10000f008783b */ /* 0x000eee0000004200 */
[C---:B------:R-:W-:Y:S01]  /*6790*/  HMMA.16816.F32 R104, R4.reuse, R22, R104 ;  /* 0x000000160468723c */ /* 0x040fe20000001868 */
[----:B------:R-:W4:Y:S07]  /*67a0*/  LDSM.16.MT88.4 R20, [R247+0x1900] ;  /* 0x00190000f714783b */ /* 0x000f2e0000004200 */
[C---:B-1----:R-:W-:Y:S08]  /*67b0*/  HMMA.16816.F32 R108, R4.reuse, R16, R108 ;  /* 0x00000010046c723c */ /* 0x042ff0000000186c */
[C---:B------:R-:W-:Y:S01]  /*67c0*/  HMMA.16816.F32 R112, R4.reuse, R18, R112 ;  /* 0x000000120470723c */ /* 0x040fe20000001870 */
[----:B------:R-:W-:Y:S07]  /*67d0*/  LDSM.16.MT88.4 R16, [R240+0x1900] ;  /* 0x00190000f010783b */ /* 0x000fee0000004200 */
[C---:B--2---:R-:W-:Y:S08]  /*67e0*/  HMMA.16816.F32 R116, R4.reuse, R12, R116 ;  /* 0x0000000c0474723c */ /* 0x044ff00000001874 */
[C---:B------:R-:W-:Y:S01]  /*67f0*/  HMMA.16816.F32 R120, R4.reuse, R14, R120 ;  /* 0x0000000e0478723c */ /* 0x040fe20000001878 */
[----:B------:R-:W1:Y:S07]  /*6800*/  LDSM.16.MT88.4 R12, [R242+0x1900] ;  /* 0x00190000f20c783b */ /* 0x000e6e0000004200 */
[C---:B---3--:R-:W-:Y:S08]  /*6810*/  HMMA.16816.F32 R124, R4.reuse, R8, R124 ;  /* 0x00000008047c723c */ /* 0x048ff0000000187c */
[----:B------:R-:W-:Y:S01]  /*6820*/  HMMA.16816.F32 R128, R4, R10, R128 ;  /* 0x0000000a0480723c */ /* 0x000fe20000001880 */
[----:B------:R-:W2:Y:S06]  /*6830*/  LDSM.16.MT88.4 R8, [R241+0x1900] ;  /* 0x00190000f108783b */ /* 0x000eac0000004200 */
[----:B------:R-:W-:-:S02]  /*6840*/  F2FP.PACK_AB R4, R192, R193 ;  /* 0x000000c1c004723e */ /* 0x000fc400000000ff */
[C---:B------:R-:W-:Y:S01]  /*6850*/  F2FP.PACK_AB R5, R189.reuse, R190 ;  /* 0x000000bebd05723e */ /* 0x040fe200000000ff */
[----:B------:R-:W-:Y:S01]  /*6860*/  FADD.FTZ R189, R189, R30 ;  /* 0x0000001ebdbd7221 */ /* 0x000fe20000010000 */
[----:B------:R-:W-:Y:S01]  /*6870*/  F2FP.PACK_AB R6, R188, R191 ;  /* 0x000000bfbc06723e */ /* 0x000fe200000000ff */
[----:B------:R-:W-:Y:S01]  /*6880*/  FADD.FTZ R191, R191, R32 ;  /* 0x00000020bfbf7221 */ /* 0x000fe20000010000 */
[----:B------:R-:W-:Y:S01]  /*6890*/  F2FP.PACK_AB R7, R186, R187 ;  /* 0x000000bbba07723e */ /* 0x000fe200000000ff */
[----:B------:R-:W-:Y:S02]  /*68a0*/  FADD.FTZ R189, R187, R189 ;  /* 0x000000bdbbbd7221 */ /* 0x000fe40000010000 */
[----:B------:R-:W-:Y:S02]  /*68b0*/  FADD.FTZ R191, R188, R191 ;  /* 0x000000bfbcbf7221 */ /* 0x000fe40000010000 */
[----:B------:R-:W-:Y:S02]  /*68c0*/  FADD.FTZ R186, R186, R189 ;  /* 0x000000bdbaba7221 */ /* 0x000fe40000010000 */
[----:B----4-:R-:W-:Y:S02]  /*68d0*/  HMMA.16816.F32 R176, R4, R20, R176 ;  /* 0x0000001404b0723c */ /* 0x010fe400000018b0 */
[----:B------:R-:W-:-:S04]  /*68e0*/  FADD.FTZ R186, R201, R186 ;  /* 0x000000bac9ba7221 */ /* 0x000fc80000010000 */
[----:B------:R-:W-:Y:S02]  /*68f0*/  FADD.FTZ R186, R200, R186 ;  /* 0x000000bac8ba7221 */ /* 0x000fe40000010000 */
[C---:B-1----:R-:W-:Y:S08]  /*6900*/  HMMA.16816.F32 R168, R4.reuse, R12, R168 ;  /* 0x0000000c04a8723c */ /* 0x042ff000000018a8 */
[C---:B------:R-:W-:Y:S01]  /*6910*/  HMMA.16816.F32 R164, R4.reuse, R14, R164 ;  /* 0x0000000e04a4723c */ /* 0x040fe200000018a4 */
[----:B------:R-:W1:Y:S07]  /*6920*/  LDSM.16.MT88.4 R12, [R247+0x4900] ;  /* 0x00490000f70c783b */ /* 0x000e6e0000004200 */
[C---:B--2---:R-:W-:Y:S08]  /*6930*/  HMMA.16816.F32 R160, R4.reuse, R8, R160 ;  /* 0x0000000804a0723c */ /* 0x044ff000000018a0 */
        /* <DEDUP_REMOVED lines=20> */
[C---:B--2---:R-:W-:Y:S08]  /*6a80*/  HMMA.16816.F32 R68, R4.reuse, R8, R68 ;  /* 0x000000080444723c */ /* 0x044ff00000001844 */
[C---:B------:R-:W-:Y:S01]  /*6a90*/  HMMA.16816.F32 R72, R4.reuse, R10, R72 ;  /* 0x0000000a0448723c */ /* 0x040fe20000001848 */
[----:B------:R-:W2:Y:S07]  /*6aa0*/  LDSM.16.MT88.4 R8, [R240+0x7900] ;  /* 0x00790000f008783b */ /* 0x000eae0000004200 */
[C---:B------:R-:W-:Y:S01]  /*6ab0*/  HMMA.16816.F32 R80, R4.reuse, R18, R80 ;  /* 0x000000120450723c */ /* 0x040fe20000001850 */
[----:B------:R-:W4:Y:S07]  /*6ac0*/  LDSM.16.MT88.4 R16, [R242+0xa900] ;  /* 0x00a90000f210783b */ /* 0x000f2e0000004200 */
[C---:B---3--:R-:W-:Y:S08]  /*6ad0*/  HMMA.16816.F32 R100, R4.reuse, R20, R100 ;  /* 0x000000140464723c */ /* 0x048ff00000001864 */
        /* <DEDUP_REMOVED lines=15> */
[----:B------:R-:W-:Y:S01]  /*6bd0*/  HMMA.16816.F32 R128, R4, R10, R128 ;  /* 0x0000000a0480723c */ /* 0x000fe20000001880 */
[----:B------:R-:W2:Y:S06]  /*6be0*/  LDSM.16.MT88.4 R8, [R241+0x2100] ;  /* 0x00210000f108783b */ /* 0x000eac0000004200 */
        /* <DEDUP_REMOVED lines=9> */
[----:B---3--:R-:W-:Y:S01]  /*6c80*/  HMMA.16816.F32 R152, R4, R16, R152 ;  /* 0x000000100498723c */ /* 0x008fe20000001898 */
[----:B------:R-:W-:-:S02]  /*6c90*/  FADD.FTZ R195, R194, R195 ;  /* 0x000000c3c2c37221 */ /* 0x000fc40000010000 */
[----:B-----5:R-:W-:Y:S02]  /*6ca0*/  FADD.FTZ R198, R181, R198 ;  /* 0x000000c6b5c67221 */ /* 0x020fe40000010000 */
[----:B------:R-:W-:Y:S02]  /*6cb0*/  FADD.FTZ R195, R51, R195 ;  /* 0x000000c333c37221 */ /* 0x000fe40000010000 */
[----:B------:R-:W-:Y:S01]  /*6cc0*/  FADD.FTZ R198, R184, R198 ;  /* 0x000000c6b8c67221 */ /* 0x000fe20000010000 */
[----:B-1----:R-:W-:Y:S01]  /*6cd0*/  HMMA.16816.F32 R168, R4, R12, R168 ;  /* 0x0000000c04a8723c */ /* 0x002fe200000018a8 */
[----:B------:R-:W-:-:S04]  /*6ce0*/  FADD.FTZ R195, R50, R195 ;  /* 0x000000c332c37221 */ /* 0x000fc80000010000 */
[----:B------:R-:W-:-:S03]  /*6cf0*/  FADD.FTZ R195, R49, R195 ;  /* 0x000000c331c37221 */ /* 0x000fc60000010000 */
[----:B------:R-:W-:Y:S01]  /*6d00*/  HMMA.16816.F32 R164, R4, R14, R164 ;  /* 0x0000000e04a4723c */ /* 0x000fe200000018a4 */
[----:B------:R-:W1:Y:S01]  /*6d10*/  LDSM.16.MT88.4 R12, [R247+0x5100] ;  /* 0x00510000f70c783b */ /* 0x000e620000004200 */
[----:B------:R-:W-:-:S05]  /*6d20*/  FADD.FTZ R3, R48, R195 ;  /* 0x000000c330037221 */ /* 0x000fca0000010000 */
[----:B------:R-:W-:Y:S01]  /*6d30*/  STL [R1+0xc], R3 ;  /* 0x00000c0301007387 */ /* 0x000fe20000100800 */
        /* <DEDUP_REMOVED lines=37> */
[----:B------:R-:W-:Y:S07]  /*6f90*/  LDSM.16.MT88.4 R20, [R247+0x2900] ;  /* 0x00290000f714783b */ /* 0x000fee0000004200 */
[C---:B-1----:R-:W-:Y:S08]  /*6fa0*/  HMMA.16816.F32 R116, R4.reuse, R12, R116 ;  /* 0x0000000c0474723c */ /* 0x042ff00000001874 */
[C---:B------:R-:W-:Y:S01]  /*6fb0*/  HMMA.16816.F32 R120, R4.reuse, R14, R120 ;  /* 0x0000000e0478723c */ /* 0x040fe20000001878 */
[----:B------:R-:W1:Y:S07]  /*6fc0*/  LDSM.16.MT88.4 R12, [R241+0x2900] ;  /* 0x00290000f10c783b */ /* 0x000e6e0000004200 */
[C---:B--2---:R-:W-:Y:S08]  /*6fd0*/  HMMA.16816.F32 R124, R4.reuse, R8, R124 ;  /* 0x00000008047c723c */ /* 0x044ff0000000187c */
[----:B------:R-:W-:Y:S01]  /*6fe0*/  HMMA.16816.F32 R128, R4, R10, R128 ;  /* 0x0000000a0480723c */ /* 0x000fe20000001880 */
[----:B------:R-:W2:Y:S06]  /*6ff0*/  LDSM.16.MT88.4 R8, [R240+0x2900] ;  /* 0x00290000f008783b */ /* 0x000eac0000004200 */
[--C-:B------:R-:W-:Y:S01]  /*7000*/  FFMA.FTZ R4, R183, c[0x0][0x2d0], -R180.reuse ;  /* 0x0000b400b7047a23 */ /* 0x100fe200000108b4 */
[----:B------:R-:W-:Y:S01]  /*7010*/  F2FP.PACK_AB R5, R184, R181 ;  /* 0x000000b5b805723e */ /* 0x000fe200000000ff */
[----:B------:R-:W-:Y:S01]  /*7020*/  FFMA.FTZ R183, R182, c[0x0][0x2d0], -R180 ;  /* 0x0000b400b6b77a23 */ /* 0x000fe200000108b4 */
[----:B------:R-:W-:Y:S01]  /*7030*/  F2FP.PACK_AB R6, R48, R49 ;  /* 0x000000313006723e */ /* 0x000fe200000000ff */
[----:B------:R3:W4:Y:S08]  /*7040*/  MUFU.EX2 R180, R4 ;  /* 0x0000000400b47308 */ /* 0x0007300000000800 */
[----:B------:R-:W5:Y:S01]  /*7050*/  MUFU.EX2 R183, R183 ;  /* 0x000000b700b77308 */ /* 0x000f620000000800 */
[----:B---3--:R-:W-:Y:S01]  /*7060*/  F2FP.PACK_AB R4, R50, R51 ;  /* 0x000000333204723e */ /* 0x008fe200000000ff */
[----:B----4-:R-:W-:Y:S01]  /*7070*/  FADD.FTZ R198, R180, R198 ;  /* 0x000000c6b4c67221 */ /* 0x010fe20000010000 */
[----:B-----5:R-:W-:-:S03]  /*7080*/  F2FP.PACK_AB R7, R183, R180 ;  /* 0x000000b4b707723e */ /* 0x020fc600000000ff */
[----:B------:R-:W-:-:S04]  /*7090*/  FADD.FTZ R183, R183, R198 ;  /* 0x000000c6b7b77221 */ /* 0x000fc80000010000 */
        /* <DEDUP_REMOVED lines=11> */
[----:B------:R-:W4:Y:S07]  /*7150*/  LDSM.16.MT88.4 R20, [R242+0x5900] ;  /* 0x00590000f214783b */ /* 0x000f2e0000004200 */
[C---:B---3--:R-:W-:Y:S08]  /*7160*/  HMMA.16816.F32 R68, R4.reuse, R16, R68 ;  /* 0x000000100444723c */ /* 0x048ff00000001844 */
        /* <DEDUP_REMOVED lines=31> */
[----:B------:R-:W-:Y:S01]  /*7360*/  PLOP3.LUT P0, PT, PT, PT, UP1, 0x80, 0x0 ;  /* 0x000000000000781c */ /* 0x000fe20003f0f018 */
[----:B------:R-:W-:Y:S01]  /*7370*/  IMAD.MOV.U32 R180, RZ, RZ, R2 ;  /* 0x000000ffffb47224 */ /* 0x000fe200078e0002 */
[----:B------:R-:W-:Y:S01]  /*7380*/  SHF.L.U64.HI R5, R211, 0x1, R28 ;  /* 0x00000001d3057819 */ /* 0x000fe2000001021c */
[----:B------:R-:W-:Y:S01]  /*7390*/  IMAD.MOV.U32 R3, RZ, RZ, R0 ;  /* 0x000000ffff037224 */ /* 0x000fe200078e0000 */
[----:B------:R-:W-:Y:S01]  /*73a0*/  SHF.L.U64.HI R0, R209, 0x1, R210 ;  /* 0x00000001d1007819 */ /* 0x000fe200000102d2 */
[----:B------:R-:W-:-:S02]  /*73b0*/  IMAD.SHL.U32 R2, R211, 0x2, RZ ;  /* 0x00000002d3027824 */ /* 0x000fc400078e00ff */
[----:B------:R1:W-:Y:S04]  /*73c0*/  STL [R1+0x50], R5 ;  /* 0x0000500501007387 */ /* 0x0003e80000100800 */
[----:B------:R2:W-:Y:S02]  /*73d0*/  STL [R1+0x4c], R2 ;  /* 0x00004c0201007387 */ /* 0x0005e40000100800 */
[----:B------:R-:W-:Y:S01]  /*73e0*/  @P0 IMAD.HI.U32 R4, R212, c[0x0][0x2c8], RZ ;  /* 0x0000b200d4040a27 */ /* 0x000fe200078e00ff */
[----:B------:R-:W-:Y:S01]  /*73f0*/  PLOP3.LUT P0, PT, PT, PT, UP1, 0x80, 0x0 ;  /* 0x000000000000781c */ /* 0x000fe20003f0f018 */
[----:B------:R3:W-:Y:S02]  /*7400*/  STL [R1+0x48], R0 ;  /* 0x0000480001007387 */ /* 0x0007e40000100800 */
[----:B-1----:R-:W-:Y:S01]  /*7410*/  IMAD.SHL.U32 R5, R209, 0x2, RZ ;  /* 0x00000002d1057824 */ /* 0x002fe200078e00ff */
[----:B--2---:R-:W-:-:S04]  /*7420*/  SEL R2, RZ, 0x10, P5 ;  /* 0x00000010ff027807 */ /* 0x004fc80002800000 */
[----:B------:R1:W-:Y:S01]  /*7430*/  STL [R1+0x44], R5 ;  /* 0x0000440501007387 */ /* 0x0003e20000100800 */
[----:B------:R-:W-:Y:S02]  /*7440*/  SEL R2, RZ, 0x10, P4 ;  /* 0x00000010ff027807 */ /* 0x000fe40002000000 */
[----:B---3--:R-:W-:-:S05]  /*7450*/  SHF.L.U64.HI R0, R207, 0x1, R208 ;  /* 0x00000001cf007819 */ /* 0x008fca00000102d0 */
[----:B------:R2:W-:Y:S01]  /*7460*/  STL [R1+0x40], R0 ;  /* 0x0000400001007387 */ /* 0x0005e20000100800 */
[----:B-1----:R-:W-:-:S05]  /*7470*/  IMAD.SHL.U32 R5, R207, 0x2, RZ ;  /* 0x00000002cf057824 */ /* 0x002fca00078e00ff */
[----:B------:R1:W-:Y:S01]  /*7480*/  STL [R1+0x3c], R5 ;  /* 0x00003c0501007387 */ /* 0x0003e20000100800 */
[----:B--2---:R-:W-:-:S05]  /*7490*/  @P0 SHF.R.U32.HI R0, RZ, c[0x0][0x2cc], R4 ;  /* 0x0000b300ff000a19 */ /* 0x004fca0000011604 */
[----:B------:R1:W-:Y:S02]  /*74a0*/  @P0 STL [R1+0x38], R0 ;  /* 0x0000380001000387 */ /* 0x0003e40000100800 */
.L_x_1580:
[----:B------:R-:W-:Y:S04]  /*74b0*/  DEPBAR.LE SB0, 0x0 ;  /* 0x000080000000791a */ /* 0x000fe80000000000 */
[----:B------:R-:W-:Y:S01]  /*74c0*/  BAR.SYNC.DEFER_BLOCKING 0x0 ;  /* 0x0000000000007b1d */ /* 0x000fe20000010000 */
[----:B------:R-:W-:Y:S05]  /*74d0*/  ISETP.LE.AND P0, PT, RZ, UR6, PT ;  /* 0x00000006ff007c0c */ /* 0x000fea000bf03270 */
        /* <DEDUP_REMOVED lines=8> */
[----:B------:R2:W1:Y:S04]  /*7560*/  LDSM.16.M88.4 R192, [R248] ;  /* 0x00000000f8c0783b */ /* 0x0004680000000200 */
[----:B------:R2:W1:Y:S04]  /*7570*/  LDSM.16.M88.4 R196, [R239] ;  /* 0x00000000efc4783b */ /* 0x0004680000000200 */
[----:B------:R2:W1:Y:S04]  /*7580*/  LDSM.16.M88.4 R200, [R238] ;  /* 0x00000000eec8783b */ /* 0x0004680000000200 */
[----:B------:R2:W1:Y:S04]  /*7590*/  LDSM.16.M88.4 R204, [R237] ;  /* 0x00000000edcc783b */ /* 0x0004680000000200 */
[----:B------:R2:W1:Y:S04]  /*75a0*/  LDSM.16.M88.4 R208, [R236] ;  /* 0x00000000ecd0783b */ /* 0x0004680000000200 */
[----:B------:R2:W1:Y:S01]  /*75b0*/  LDSM.16.M88.4 R212, [R235] ;  /* 0x00000000ebd4783b */ /* 0x0004620000000200 */
[----:B------:R-:W-:-:S05]  /*75c0*/  @!P0 BRA `(.L_x_1578) ;  /* 0x0000053000008947 */ /* 0x000fca0003800000 */
[----:B-1-34-:R-:W3:Y:S01]  /*75d0*/  LDL R0, [R1+0x4] ;  /* 0x0000040001007983 */ /* 0x01aee20000100800 */
[----:B------:R-:W-:Y:S02]  /*75e0*/  IADD3 R20, R251, 0x100, RZ ;  /* 0x00000100fb147810 */ /* 0x000fe40007ffe0ff */
[----:B------:R-:W-:Y:S01]  /*75f0*/  SEL R23, RZ, 0x10, P5 ;  /* 0x00000010ff177807 */ /* 0x000fe20002800000 */
[----:B------:R-:W4:Y:S04]  /*7600*/  LDL R6, [R1] ;  /* 0x0000000001067983 */ /* 0x000f280000100800 */
[----:B------:R-:W5:Y:S04]  /*7610*/  LDL R31, [R1+0x4c] ;  /* 0x00004c00011f7983 */ /* 0x000f680000100800 */
[----:B--2---:R-:W2:Y:S04]  /*7620*/  LDL R30, [R1+0x50] ;  /* 0x00005000011e7983 */ /* 0x004ea80000100800 */
[----:B------:R-:W2:Y:S04]  /*7630*/  LDL R29, [R1+0x44] ;  /* 0x00004400011d7983 */ /* 0x000ea80000100800 */
[----:B------:R-:W2:Y:S04]  /*7640*/  LDL R28, [R1+0x48] ;  /* 0x00004800011c7983 */ /* 0x000ea80000100800 */
[----:B------:R-:W2:Y:S04]  /*7650*/  LDL R7, [R1+0x10] ;  /* 0x0000100001077983 */ /* 0x000ea80000100800 */
[----:B------:R-:W2:Y:S04]  /*7660*/  LDL R22, [R1+0x3c] ;  /* 0x00003c0001167983 */ /* 0x000ea80000100800 */
[----:B------:R-:W2:Y:S04]  /*7670*/  LDL R13, [R1+0x20] ;  /* 0x00002000010d7983 */ /* 0x000ea80000100800 */
[----:B------:R-:W5:Y:S01]  /*7680*/  LDL R21, [R1+0x40] ;  /* 0x0000400001157983 */ /* 0x000f620000100800 */
[----:B---3--:R-:W-:Y:S01]  /*7690*/  SHF.R.S32.HI R2, RZ, 0x1f, R0 ;  /* 0x0000001fff027819 */ /* 0x008fe20000011400 */
[----:B------:R-:W-:Y:S04]  /*76a0*/  IMAD.WIDE.U32 R4, R0, c[0x0][0x208], RZ ;  /* 0x0000820000047a25 */ /* 0x000fe800078e00ff */
[----:B------:R-:W-:Y:S04]  /*76b0*/  IMAD R2, R2, c[0x0][0x208], RZ ;  /* 0x0000820002027a24 */ /* 0x000fe800078e02ff */
[----:B------:R-:W-:Y:S01]  /*76c0*/  IMAD R2, R0, c[0x0][0x20c], R2 ;  /* 0x0000830000027a24 */ /* 0x000fe200078e0202 */
[----:B----4-:R-:W-:Y:S03]  /*76d0*/  SHF.R.S32.HI R0, RZ, 0x1f, R6 ;  /* 0x0000001fff007819 */ /* 0x010fe60000011406 */
[----:B------:R-:W-:Y:S02]  /*76e0*/  IMAD.IADD R5, R5, 0x1, R2 ;  /* 0x0000000105057824 */ /* 0x000fe400078e0202 */
[----:B------:R-:W-:Y:S02]  /*76f0*/  IMAD R0, R0, c[0x0][0x218], RZ ;  /* 0x0000860000007a24 */ /* 0x000fe400078e02ff */
[C---:B------:R-:W-:Y:S04]  /*7700*/  IMAD.WIDE.U32 R4, R6.reuse, c[0x0][0x218], R4 ;  /* 0x0000860006047a25 */ /* 0x040fe800078e0004 */
[----:B------:R-:W-:Y:S01]  /*7710*/  IMAD R0, R6, c[0x0][0x21c], R0 ;  /* 0x0000870006007a24 */ /* 0x000fe200078e0200 */
[----:B------:R-:W-:Y:S04]  /*7720*/  IADD3 R4, P0, R4, UR24, RZ ;  /* 0x0000001804047c10 */ /* 0x000fe8000ff1e0ff */
[----:B------:R-:W-:Y:S02]  /*7730*/  IADD3.X R0, R5, UR8, R0, P0, !PT ;  /* 0x0000000805007c10 */ /* 0x000fe400087fe400 */
[C---:B------:R-:W-:Y:S04]  /*7740*/  LEA R5, P0, R4.reuse, c[0x0][0x1f8], 0x1 ;  /* 0x00007e0004057a11 */ /* 0x040fe800078008ff */
[----:B------:R-:W-:Y:S01]  /*7750*/  LEA.HI.X R4, R4, c[0x0][0x1fc], R0, 0x1, P0 ;  /* 0x00007f0004047a11 */ /* 0x000fe200000f0c00 */
[----:B------:R-:W5:Y:S01]  /*7760*/  SHFL.IDX PT, R12, R5, RZ, 0x181f ;  /* 0x00181fff050c7589 */ /* 0x000f6200000e0000 */
[C---:B--2---:R-:W-:Y:S01]  /*7770*/  IMAD.SHL.U32 R0, R7.reuse, 0x2, RZ ;  /* 0x0000000207007824 */ /* 0x044fe200078e00ff */
[----:B------:R-:W-:Y:S02]  /*7780*/  SHF.L.U64.HI R2, R7, 0x1, R13 ;  /* 0x0000000107027819 */ /* 0x000fe4000001020d */
[----:B------:R-:W1:Y:S04]  /*7790*/  SHFL.IDX PT, R6, R4, RZ, 0x181f ;  /* 0x00181fff04067589 */ /* 0x000e6800000e0000 */
[----:B------:R-:W-:Y:S04]  /*77a0*/  SHFL.IDX PT, R7, R4, 0x1, 0x181f ;  /* 0x00381f0004077f89 */ /* 0x000fe800000e0000 */
[----:B------:R-:W-:Y:S01]  /*77b0*/  SHFL.IDX PT, R4, R4, 0x2, 0x181f ;  /* 0x00581f0004047f89 */ /* 0x000fe200000e0000 */
[----:B-----5:R-:W-:Y:S05]  /*77c0*/  IADD3 R14, P0, R12, R31, RZ ;  /* 0x0000001f0c0e7210 */ /* 0x020fea0007f1e0ff */
[----:B-1----:R-:W-:Y:S05]  /*77d0*/  IMAD.X R15, R6, 0x1, R30, P0 ;  /* 0x00000001060f7824 */ /* 0x002fea00000e061e */
[----:B------:R1:W-:Y:S02]  /*77e0*/  LDGSTS.E.BYPASS.LTC128B.128 [R20], [R14.64], !P2 ;  /* 0x000000000e147fae */ /* 0x0003e4000d101d50 */
[----:B-1----:R-:W-:Y:S05]  /*77f0*/  IADD3 R14, P0, R12, R29, RZ ;  /* 0x0000001d0c0e7210 */ /* 0x002fea0007f1e0ff */
[----:B------:R-:W-:Y:S05]  /*7800*/  IMAD.X R15, R6, 0x1, R28, P0 ;  /* 0x00000001060f7824 */ /* 0x000fea00000e061c */
[----:B------:R1:W-:Y:S02]  /*7810*/  LDGSTS.E.BYPASS.LTC128B.128 [R20+0x3000], [R14.64], !P5 ;  /* 0x030000000e147fae */ /* 0x0003e4000e901d50 */
[----:B-1----:R-:W-:Y:S05]  /*7820*/  IADD3 R14, P0, R12, R22, RZ ;  /* 0x000000160c0e7210 */ /* 0x002fea0007f1e0ff */
[--C-:B------:R-:W-:Y:S01]  /*7830*/  IMAD.X R15, R6, 0x1, R21.reuse, P0 ;  /* 0x00000001060f7824 */ /* 0x100fe200000e0615 */
[----:B------:R-:W-:Y:S04]  /*7840*/  IADD3 R12, P0, R12, R0, RZ ;  /* 0x000000000c0c7210 */ /* 0x000fe80007f1e0ff */
[----:B------:R1:W-:Y:S01]  /*7850*/  LDGSTS.E.BYPASS.LTC128B.128 [R20+0x6000], [R14.64], !P4 ;  /* 0x060000000e147fae */ /* 0x0003e2000e101d50 */
[----:B------:R-:W-:Y:S03]  /*7860*/  IMAD.X R13, R6, 0x1, R2, P0 ;  /* 0x00000001060d7824 */ /* 0x000fe600000e0602 */
[----:B------:R-:W2:Y:S04]  /*7870*/  SHFL.IDX PT, R6, R5, 0x1, 0x181f ;  /* 0x00381f0005067f89 */ /* 0x000ea800000e0000 */
[----:B------:R2:W-:Y:S04]  /*7880*/  LDGSTS.E.BYPASS.LTC128B.128 [R20+0x9000], [R12.64], !P6 ;  /* 0x090000000c147fae */ /* 0x0005e8000f101d50 */
[----:B------:R-:W3:Y:S01]  /*7890*/  SHFL.IDX PT, R5, R5, 0x2, 0x181f ;  /* 0x00581f0005057f89 */ /* 0x000ee200000e0000 */
[----:B-1----:R-:W-:Y:S02]  /*78a0*/  SEL R14, RZ, 0x10, P6 ;  /* 0x00000010ff0e7807 */ /* 0x002fe40003000000 */
[----:B------:R-:W-:Y:S02]  /*78b0*/  SEL R15, RZ, 0x10, P4 ;  /* 0x00000010ff0f7807 */ /* 0x000fe40002000000 */
[C---:B--2---:R-:W-:Y:S05]  /*78c0*/  IADD3 R12, P0, R6.reuse, R31, RZ ;  /* 0x0000001f060c7210 */ /* 0x044fea0007f1e0ff */
[C---:B------:R-:W-:Y:S05]  /*78d0*/  IMAD.X R13, R7.reuse, 0x1, R30, P0 ;  /* 0x00000001070d7824 */ /* 0x040fea00000e061e */
[----:B------:R1:W-:Y:S02]  /*78e0*/  LDGSTS.E.BYPASS.LTC128B.128 [R20+0x1000], [R12.64], !P2 ;  /* 0x010000000c147fae */ /* 0x0003e4000d101d50 */
        /* <DEDUP_REMOVED lines=8> */
[----:B------:R3:W-:Y:S02]  /*7970*/  LDGSTS.E.BYPASS.LTC128B.128 [R20+0xa000], [R6.64], !P6 ;  /* 0x0a00000006147fae */ /* 0x0007e4000f101d50 */
[----:B---3--:R-:W-:Y:S05]  /*7980*/  IADD3 R6, P0, R5, R31, RZ ;  /* 0x0000001f05067210 */ /* 0x008fea0007f1e0ff */
[----:B------:R-:W-:Y:S05]  /*7990*/  IMAD.X R7, R4, 0x1, R30, P0 ;  /* 0x0000000104077824 */ /* 0x000fea00000e061e */
[----:B------:R2:W-:Y:S02]  /*79a0*/  LDGSTS.E.BYPASS.LTC128B.128 [R20+0x2000], [R6.64], !P2 ;  /* 0x0200000006147fae */ /* 0x0005e4000d101d50 */
[C---:B--2---:R-:W-:Y:S04]  /*79b0*/  IADD3 R6, -R23.reuse, 0x10, RZ ;  /* 0x0000001017067810 */ /* 0x044fe80007ffe1ff */
        /* <DEDUP_REMOVED lines=8> */
[-C--:B------:R-:W-:Y:S02]  /*7a40*/  IADD3 R6, P1, P0, R6, R5.reuse, R0 ;  /* 0x0000000506067210 */ /* 0x080fe4000783e000 */
[C---:B------:R-:W-:Y:S02]  /*7a50*/  IADD3 R0, -R15.reuse, 0x10, RZ ;  /* 0x000000100f007810 */ /* 0x040fe40007ffe1ff */
[-C--:B------:R-:W-:Y:S02]  /*7a60*/  IADD3.X R7, RZ, R4.reuse, R2, P1, P0 ;  /* 0x00000004ff077210 */ /* 0x080fe40000fe0402 */
[----:B------:R-:W-:Y:S04]  /*7a70*/  LOP3.LUT R0, R0, 0xf, RZ, 0xc0, !PT ;  /* 0x0000000f00007812 */ /* 0x000fe800078ec0ff */
[----:B-1----:R-:W-:Y:S04]  /*7a80*/  IADD3 R12, P1, P0, R0, R5, R22 ;  /* 0x00000005000c7210 */ /* 0x002fe8000783e016 */
[----:B------:R-:W-:Y:S02]  /*7a90*/  IADD3.X R13, RZ, R4, R21, P1, P0 ;  /* 0x00000004ff0d7210 */ /* 0x000fe40000fe0415 */
[----:B------:R-:W-:Y:S11]  /*7aa0*/  ISETP.NE.U32.AND P0, PT, R15, RZ, PT ;  /* 0x000000ff0f00720c */ /* 0x000ff60003f05070 */
[----:B------:R-:W-:Y:S02]  /*7ab0*/  @!UPT UIADD3 URZ, URZ, URZ, URZ ;  /* 0x0000003f3f3ff290 */ /* 0x000fe4000fffe03f */
[----:B------:R1:W-:Y:S01]  /*7ac0*/  LDGSTS.E.BYPASS.LTC128B.128.ZFILL [R20+0x8000], [R12.64], P0 ;  /* 0x080000000c147fae */ /* 0x0003e20008141d50 */
[----:B------:R-:W-:Y:S11]  /*7ad0*/  ISETP.NE.U32.AND P0, PT, R14, RZ, PT ;  /* 0x000000ff0e00720c */ /* 0x000ff60003f05070 */
[----:B------:R-:W-:Y:S02]  /*7ae0*/  @!UPT UIADD3 URZ, URZ, URZ, URZ ;  /* 0x0000003f3f3ff290 */ /* 0x000fe4000fffe03f */
[----:B------:R1:W-:Y:S02]  /*7af0*/  LDGSTS.E.BYPASS.LTC128B.128.ZFILL [R20+0xb000], [R6.64], P0 ;  /* 0x0b00000006147fae */ /* 0x0003e40008141d50 */
.L_x_1578:
[C---:B-1-34-:R-:W-:Y:S01]  /*7b00*/  HMMA.16816.F32 R4, R48.reuse, R8, RZ ;  /* 0x000000083004723c */ /* 0x05afe200000018ff */
[----:B------:R-:W0:Y:S01]  /*7b10*/  LDGDEPBAR ;  /* 0x00000000000079af */ /* 0x000e220000000000 */
[----:B------:R-:W-:Y:S06]  /*7b20*/  UISETP.GE.AND UP0, UPT, UR6, 0x1, UPT ;  /* 0x000000010600788c */ /* 0x000fec000bf06270 */
[C---:B------:R-:W-:Y:S01]  /*7b30*/  HMMA.16816.F32 R8, R48.reuse, R10, RZ ;  /* 0x0000000a3008723c */ /* 0x040fe200000018ff */
[----:B------:R-:W-:Y:S07]  /*7b40*/  PLOP3.LUT P0, PT, PT, PT, UP0, 0x40, 0x0 ;  /* 0x000000000000781c */ /* 0x000fee0003f0e808 */
        /* <DEDUP_REMOVED lines=40> */
[----:B------:R-:W-:Y:S07]  /*7dd0*/  LDSM.16.M88.4 R204, [R234+0x1800] ;  /* 0x00180000eacc783b */ /* 0x000fee0000000200 */
[C---:B--2---:R-:W-:Y:S08]  /*7de0*/  HMMA.16816.F32 R36, R184.reuse, R188, R36 ;  /* 0x000000bcb824723c */ /* 0x044ff00000001824 */
[C---:B------:R-:W-:Y:S01]  /*7df0*/  HMMA.16816.F32 R40, R184.reuse, R190, R40 ;  /* 0x000000beb828723c */ /* 0x040fe20000001828 */
[----:B------:R-:W1:Y:S07]  /*7e00*/  LDSM.16.M88.4 R188, [R243+0x18100] ;  /* 0x01810000f3bc783b */ /* 0x000e6e0000000200 */
[C---:B------:R-:W-:Y:S08]  /*7e10*/  HMMA.16816.F32 R44, R184.reuse, R208, R44 ;  /* 0x000000d0b82c723c */ /* 0x040ff0000000182c */
        /* <DEDUP_REMOVED lines=39> */
[----:B------:R-:W2:Y:S08]  /*8090*/  LDSM.16.M88.4 R184, [R229] ;  /* 0x00000000e5b8783b */ /* 0x000eb00000000200 */
[----:B------:R-:W3:Y:S01]  /*80a0*/  LDSM.16.M88.4 R208, [R228] ;  /* 0x00000000e4d0783b */ /* 0x000ee20000000200 */
        /* <DEDUP_REMOVED lines=151> */
[----:B------:R-:W-:Y:S01]  /*8a20*/  LDSM.16.M88.4 R208, [R244+0x16100] ;  /* 0x01610000f4d0783b */ /* 0x000fe20000000200 */
[C---:B-1----:R-:W-:Y:S08]  /*8a30*/  HMMA.16816.F32 R4, R188.reuse, R192, R4 ;  /* 0x000000c0bc04723c */ /* 0x042ff00000001804 */
[C---:B------:R-:W-:Y:S01]  /*8a40*/  HMMA.16816.F32 R8, R188.reuse, R194, R8 ;  /* 0x000000c2bc08723c */ /* 0x040fe20000001808 */
[----:B------:R-:W1:Y:S07]  /*8a50*/  LDSM.16.M88.4 R192, [R216] ;  /* 0x00000000d8c0783b */ /* 0x000e6e0000000200 */
        /* <DEDUP_REMOVED lines=21> */
[----:B------:R-:W4:Y:S07]  /*8bb0*/  LDSM.16.M88.4 R204, [R234+0x9000] ;  /* 0x00900000eacc783b */ /* 0x000f2e0000000200 */
        /* <DEDUP_REMOVED lines=19> */
[----:B------:R2:W3:Y:S01]  /*8cf0*/  MUFU.TANH R182, R5 ;  /* 0x0000000500b67308 */ /* 0x0004e20000002400 */
[----:B------:R-:W-:Y:S02]  /*8d00*/  FMUL.FTZ R10, R10, c[0x0][0x320] ;  /* 0x0000c8000a0a7a20 */ /* 0x000fe40000410000 */
[----:B------:R-:W-:Y:S02]  /*8d10*/  FMUL.FTZ R11, R11, c[0x0][0x320] ;  /* 0x0000c8000b0b7a20 */ /* 0x000fe40000410000 */
[----:B------:R-:W-:Y:S02]  /*8d20*/  FMUL.FTZ R0, R7, c[0x0][0x320] ;  /* 0x0000c80007007a20 */ /* 0x000fe40000410000 */
[----:B------:R-:W-:Y:S02]  /*8d30*/  FMUL.FTZ R12, R12, c[0x0][0x320] ;  /* 0x0000c8000c0c7a20 */ /* 0x000fe40000410000 */
[----:B------:R-:W-:Y:S01]  /*8d40*/  FMUL.FTZ R13, R13, c[0x0][0x320] ;  /* 0x0000c8000d0d7a20 */ /* 0x000fe20000410000 */
[----:B------:R-:W4:Y:S01]  /*8d50*/  MUFU.TANH R188, R8 ;  /* 0x0000000800bc7308 */ /* 0x000f220000002400 */
[----:B------:R-:W-:Y:S02]  /*8d60*/  FMUL.FTZ R17, R17, c[0x0][0x320] ;  /* 0x0000c80011117a20 */ /* 0x000fe40000410000 */
[----:B------:R-:W-:Y:S07]  /*8d70*/  FMUL.FTZ R16, R16, c[0x0][0x320] ;  /* 0x0000c80010107a20 */ /* 0x000fee0000410000 */
[----:B------:R-:W1:Y:S01]  /*8d80*/  MUFU.TANH R189, R9 ;  /* 0x0000000900bd7308 */ /* 0x000e620000002400 */
[----:B--2---:R-:W2:Y:S09]  /*8d90*/  LDSM.16.M88.4 R4, [R234+0xa000] ;  /* 0x00a00000ea04783b */ /* 0x004eb20000000200 */
[----:B------:R-:W1:Y:S10]  /*8da0*/  MUFU.TANH R185, R10 ;  /* 0x0000000a00b97308 */ /* 0x000e740000002400 */
[----:B------:R5:W1:Y:S10]  /*8db0*/  MUFU.TANH R184, R11 ;  /* 0x0000000b00b87308 */ /* 0x000a740000002400 */
[----:B------:R1:W1:Y:S10]  /*8dc0*/  MUFU.TANH R187, R12 ;  /* 0x0000000c00bb7308 */ /* 0x0002740000002400 */
[----:B------:R3:W3:Y:S01]  /*8dd0*/  MUFU.TANH R186, R13 ;  /* 0x0000000d00ba7308 */ /* 0x0006e20000002400 */
[----:B-----5:R-:W5:Y:S01]  /*8de0*/  LDSM.16.M88.4 R8, [R234+0xa800] ;  /* 0x00a80000ea08783b */ /* 0x020f620000000200 */
[C---:B--2---:R-:W-:Y:S08]  /*8df0*/  HMMA.16816.F32 R20, R200.reuse, R4, R20 ;  /* 0x00000004c814723c */ /* 0x044ff00000001814 */
[----:B------:R2:W2:Y:S01]  /*8e00*/  MUFU.TANH R190, R17 ;  /* 0x0000001100be7308 */ /* 0x0004a20000002400 */
[C---:B------:R-:W-:Y:S01]  /*8e10*/  HMMA.16816.F32 R24, R200.reuse, R6, R24 ;  /* 0x00000006c818723c */ /* 0x040fe20000001818 */
[----:B------:R-:W4:Y:S02]  /*8e20*/  LDSM.16.M88.4 R4, [R234+0xb000] ;  /* 0x00b00000ea04783b */ /* 0x000f240000000200 */
[----:B-1----:R-:W-:Y:S02]  /*8e30*/  FMUL.FTZ R12, R15, c[0x0][0x320] ;  /* 0x0000c8000f0c7a20 */ /* 0x002fe40000410000 */
[----:B------:R-:W-:Y:S04]  /*8e40*/  FMUL.FTZ R15, R18, c[0x0][0x320] ;  /* 0x0000c800120f7a20 */ /* 0x000fe80000410000 */
[----:B------:R-:W1:Y:S03]  /*8e50*/  MUFU.TANH R2, R2 ;  /* 0x0000000200027308 */ /* 0x000e660000002400 */
[----:B---3--:R-:W-:Y:S02]  /*8e60*/  FMUL.FTZ R13, R14, c[0x0][0x320] ;  /* 0x0000c8000e0d7a20 */ /* 0x008fe40000410000 */
[----:B------:R-:W-:Y:S02]  /*8e70*/  FMUL.FTZ R14, R19, c[0x0][0x320] ;  /* 0x0000c800130e7a20 */ /* 0x000fe40000410000 */
[----:B------:R-:W-:Y:S03]  /*8e80*/  FMUL.FTZ R20, R20, c[0x0][0x320] ;  /* 0x0000c80014147a20 */ /* 0x000fe60000410000 */
[----:B------:R-:W3:Y:S01]  /*8e90*/  MUFU.TANH R0, R0 ;  /* 0x0000000000007308 */ /* 0x000ee20000002400 */
[----:B------:R-:W-:Y:S02]  /*8ea0*/  FMUL.FTZ R19, R21, c[0x0][0x320] ;  /* 0x0000c80015137a20 */ /* 0x000fe40000410000 */
[----:B------:R-:W-:Y:S02]  /*8eb0*/  FMUL.FTZ R18, R22, c[0x0][0x320] ;  /* 0x0000c80016127a20 */ /* 0x000fe40000410000 */
[----:B--2---:R-:W-:Y:S02]  /*8ec0*/  FMUL.FTZ R17, R23, c[0x0][0x320] ;  /* 0x0000c80017117a20 */ /* 0x004fe40000410000 */
[----:B------:R-:W-:Y:S02]  /*8ed0*/  FMUL.FTZ R26, R26, c[0x0][0x320] ;  /* 0x0000c8001a1a7a20 */ /* 0x000fe40000410000 */
[----:B------:R-:W-:Y:S01]  /*8ee0*/  FMUL.FTZ R27, R27, c[0x0][0x320] ;  /* 0x0000c8001b1b7a20 */ /* 0x000fe20000410000 */
[----:B------:R-:W2:Y:S01]  /*8ef0*/  MUFU.TANH R13, R13 ;  /* 0x0000000d000d7308 */ /* 0x000ea20000002400 */
[----:B------:R-:W-:Y:S02]  /*8f00*/  FMUL.FTZ R21, R24, c[0x0][0x320] ;  /* 0x0000c80018157a20 */ /* 0x000fe40000410000 */
[----:B------:R-:W-:Y:S01]  /*8f10*/  FMUL.FTZ R24, R25, c[0x0][0x320] ;  /* 0x0000c80019187a20 */ /* 0x000fe20000410000 */
[C---:B-----5:R-:W-:Y:S06]  /*8f20*/  HMMA.16816.F32 R28, R200.reuse, R8, R28 ;  /* 0x00000008c81c723c */ /* 0x060fec000000181c */
[----:B------:R5:W1:Y:S02]  /*8f30*/  MUFU.TANH R195, R26 ;  /* 0x0000001a00c37308 */ /* 0x000a640000002400 */
[C---:B------:R-:W-:Y:S01]  /*8f40*/  HMMA.16816.F32 R32, R200.reuse, R10, R32 ;  /* 0x0000000ac820723c */ /* 0x040fe20000001820 */
[----:B------:R-:W1:Y:S01]  /*8f50*/  LDSM.16.M88.4 R8, [R234+0xb800] ;  /* 0x00b80000ea08783b */ /* 0x000e620000000200 */
[----:B------:R-:W-:Y:S06]  /*8f60*/  DEPBAR.LE SB0, 0x0 ;  /* 0x000080000000791a */ /* 0x000fec0000000000 */
[----:B------:R2:W1:Y:S01]  /*8f70*/  MUFU.TANH R196, R27 ;  /* 0x0000001b00c47308 */ /* 0x0004620000002400 */
[----:B------:R-:W-:Y:S01]  /*8f80*/  BAR.SYNC.DEFER_BLOCKING 0x0 ;  /* 0x0000000000007b1d */ /* 0x000fe20000010000 */
[C---:B----4-:R-:W-:Y:S06]  /*8f90*/  HMMA.16816.F32 R36, R200.reuse, R4, R36 ;  /* 0x00000004c824723c */ /* 0x050fec0000001824 */
[----:B------:R-:W-:Y:S02]  /*8fa0*/  FMUL.FTZ R25, R29, c[0x0][0x320] ;  /* 0x0000c8001d197a20 */ /* 0x000fe40000410000 */
[----:B------:R-:W4:Y:S01]  /*8fb0*/  MUFU.TANH R12, R12 ;  /* 0x0000000c000c7308 */ /* 0x000f220000002400 */
[C---:B------:R-:W-:Y:S03]  /*8fc0*/  HMMA.16816.F32 R40, R200.reuse, R6, R40 ;  /* 0x00000006c828723c */ /* 0x040fe60000001828 */
[----:B------:R-:W-:Y:S02]  /*8fd0*/  FMUL.FTZ R23, R30, c[0x0][0x320] ;  /* 0x0000c8001e177a20 */ /* 0x000fe40000410000 */
[----:B------:R-:W-:Y:S02]  /*8fe0*/  FMUL.FTZ R22, R31, c[0x0][0x320] ;  /* 0x0000c8001f167a20 */ /* 0x000fe40000410000 */
[----:B-----5:R-:W-:Y:S02]  /*8ff0*/  FMUL.FTZ R26, R32, c[0x0][0x320] ;  /* 0x0000c800201a7a20 */ /* 0x020fe40000410000 */
[----:B------:R-:W3:Y:S03]  /*9000*/  MUFU.TANH R16, R16 ;  /* 0x0000001000107308 */ /* 0x000ee60000002400 */
[----:B------:R-:W-:Y:S02]  /*9010*/  FMUL.FTZ R33, R33, c[0x0][0x320] ;  /* 0x0000c80021217a20 */ /* 0x000fe40000410000 */
[----:B--2---:R-:W-:Y:S02]  /*9020*/  FMUL.FTZ R27, R28, c[0x0][0x320] ;  /* 0x0000c8001c1b7a20 */ /* 0x004fe40000410000 */
[----:B------:R-:W-:Y:S02]  /*9030*/  FMUL.FTZ R34, R34, c[0x0][0x320] ;  /* 0x0000c80022227a20 */ /* 0x000fe40000410000 */
[----:B------:R-:W-:Y:S01]  /*9040*/  FMUL.FTZ R35, R35, c[0x0][0x320] ;  /* 0x0000c80023237a20 */ /* 0x000fe20000410000 */
        /* <DEDUP_REMOVED lines=44> */
[----:B------:R-:W1:Y:S10]  /*9310*/  MUFU.TANH R11, R11 ;  /* 0x0000000b000b7308 */ /* 0x000e740000002400 */
[----:B------:R-:W1:Y:S10]  /*9320*/  MUFU.TANH R4, R4 ;  /* 0x0000000400047308 */ /* 0x000e740000002400 */
[----:B------:R1:W1:Y:S10]  /*9330*/  MUFU.TANH R207, R48 ;  /* 0x0000003000cf7308 */ /* 0x0002740000002400 */
[----:B------:R1:W1:Y:S10]  /*9340*/  MUFU.TANH R204, R49 ;  /* 0x0000003100cc7308 */ /* 0x0002740000002400 */
[----:B------:R-:W1:Y:S10]  /*9350*/  MUFU.TANH R29, R29 ;  /* 0x0000001d001d7308 */ /* 0x000e740000002400 */
[----:B------:R-:W1:Y:S01]  /*9360*/  MUFU.TANH R28, R28 ;  /* 0x0000001c001c7308 */ /* 0x000e620000002400 */
[----:B------:R-:W-:-:S05]  /*9370*/  @P0 BRA `(.L_x_1579) ;  /* 0x0000061000000947 */ /* 0x000fca0003800000 */
[----:B--234-:R-:W2:Y:S01]  /*9380*/  LDL R209, [R1+0x8] ;  /* 0x0000080001d17983 */ /* 0x01cea20000100800 */
[----:B------:R-:W-:Y:S01]  /*9390*/  UIMAD UR5, UR6, 0x60, UR12 ;  /* 0x00000060060578a4 */ /* 0x000fe2000f8e020c */
[----:B------:R-:W-:Y:S01]  /*93a0*/  ISETP.NE.AND P1, PT, R252, 0x1, PT ;  /* 0x00000001fc00780c */ /* 0x000fe20003f25270 */
[----:B------:R-:W-:Y:S01]  /*93b0*/  IMAD.MOV.U32 R10, RZ, RZ, RZ ;  /* 0x000000ffff0a7224 */ /* 0x000fe200078e00ff */
[----:B-1----:R-:W3:Y:S01]  /*93c0*/  LDL R39, [R1+0x44] ;  /* 0x0000440001277983 */ /* 0x002ee20000100800 */
[----:B------:R-:W-:Y:S02]  /*93d0*/  SEL R205, RZ, 0x10, P5 ;  /* 0x00000010ffcd7807 */ /* 0x000fe40002800000 */
[----:B------:R-:W-:Y:S01]  /*93e0*/  IMAD.U32 R5, RZ, RZ, UR5 ;  /* 0x00000005ff057e24 */ /* 0x000fe2000f8e00ff */
[----:B------:R-:W4:Y:S01]  /*93f0*/  LDL R38, [R1+0x48] ;  /* 0x0000480001267983 */ /* 0x000f220000100800 */
[----:B------:R-:W-:Y:S02]  /*9400*/  SEL R198, RZ, 0x10, P4 ;  /* 0x00000010ffc67807 */ /* 0x000fe40002000000 */
[----:B------:R-:W-:Y:S01]  /*9410*/  IADD3 R34, -R205, 0x10, RZ ;  /* 0x00000010cd227810 */ /* 0x000fe20007ffe1ff */
[----:B------:R-:W5:Y:S01]  /*9420*/  LDL R40, [R1+0x3c] ;  /* 0x00003c0001287983 */ /* 0x000f620000100800 */
[----:B------:R-:W-:Y:S02]  /*9430*/  IADD3 R32, -R198, 0x10, RZ ;  /* 0x00000010c6207810 */ /* 0x000fe40007ffe1ff */
[----:B------:R-:W-:Y:S01]  /*9440*/  LOP3.LUT R34, R34, 0xf, RZ, 0xc0, !PT ;  /* 0x0000000f22227812 */ /* 0x000fe200078ec0ff */
[----:B------:R-:W3:Y:S01]  /*9450*/  LDL R43, [R1+0x40] ;  /* 0x00004000012b7983 */ /* 0x000ee20000100800 */
[----:B------:R-:W-:Y:S03]  /*9460*/  LOP3.LUT R32, R32, 0xf, RZ, 0xc0, !PT ;  /* 0x0000000f20207812 */ /* 0x000fe600078ec0ff */
        /* <DEDUP_REMOVED lines=20> */
[----:B------:R-:W-:Y:S01]  /*95b0*/  IMAD.WIDE.U32 R8, R10, c[0x0][0x1f0], R8 ;  /* 0x00007c000a087a25 */ /* 0x000fe200078e0008 */
[----:B------:R-:W-:Y:S03]  /*95c0*/  STL [R1+0x4], R30 ;  /* 0x0000041e01007387 */ /* 0x000fe60000100800 */
[----:B------:R-:W-:Y:S01]  /*95d0*/  IMAD R7, R7, c[0x0][0x1f0], RZ ;  /* 0x00007c0007077a24 */ /* 0x000fe200078e02ff */
[----:B------:R-:W-:Y:S01]  /*95e0*/  IADD3 R5, P0, R8, UR22, RZ ;  /* 0x0000001608057c10 */ /* 0x000fe2000ff1e0ff */
[----:B------:R-:W2:Y:S02]  /*95f0*/  LDL R209, [R1+0x10] ;  /* 0x0000100001d17983 */ /* 0x000ea40000100800 */
[----:B------:R-:W-:Y:S02]  /*9600*/  IMAD R7, R10, c[0x0][0x1f4], R7 ;  /* 0x00007d000a077a24 */ /* 0x000fe400078e0207 */
[----:B------:R-:W2:Y:S03]  /*9610*/  LDL R41, [R1+0x20] ;  /* 0x0000200001297983 */ /* 0x000ea60000100800 */
[----:B------:R-:W-:Y:S02]  /*9620*/  IADD3.X R7, R9, UR19, R7, P0, !PT ;  /* 0x0000001309077c10 */ /* 0x000fe400087fe407 */
[C---:B------:R-:W-:Y:S04]  /*9630*/  LEA R8, P0, R5.reuse, c[0x0][0x1c8], 0x1 ;  /* 0x0000720005087a11 */ /* 0x040fe800078008ff */
[----:B------:R-:W-:Y:S01]  /*9640*/  LEA.HI.X R7, R5, c[0x0][0x1cc], R7, 0x1, P0 ;  /* 0x0000730005077a11 */ /* 0x000fe200000f0c07 */
[----:B------:R-:W3:Y:S04]  /*9650*/  SHFL.IDX PT, R9, R8, 0x2, 0x181f ;  /* 0x00581f0008097f89 */ /* 0x000ee800000e0000 */
[----:B------:R-:W4:Y:S04]  /*9660*/  SHFL.IDX PT, R10, R7, 0x2, 0x181f ;  /* 0x00581f00070a7f89 */ /* 0x000f2800000e0000 */
[----:B------:R-:W1:Y:S04]  /*9670*/  SHFL.IDX PT, R30, R8, RZ, 0x181f ;  /* 0x00181fff081e7589 */ /* 0x000e6800000e0000 */
[----:B------:R-:W1:Y:S04]  /*9680*/  SHFL.IDX PT, R31, R7, RZ, 0x181f ;  /* 0x00181fff071f7589 */ /* 0x000e6800000e0000 */
[----:B------:R-:W2:Y:S01]  /*9690*/  SHFL.IDX PT, R8, R8, 0x1, 0x181f ;  /* 0x00381f0008087f89 */ /* 0x000ea200000e0000 */
[-C--:B---3--:R-:W-:Y:S04]  /*96a0*/  IADD3 R34, P1, P0, R34, R9.reuse, R39 ;  /* 0x0000000922227210 */ /* 0x088fe8000783e027 */
[-C--:B----4-:R-:W-:Y:S02]  /*96b0*/  IADD3.X R35, RZ, R10.reuse, R38, P1, P0 ;  /* 0x0000000aff237210 */ /* 0x090fe40000fe0426 */
[----:B-----5:R-:W-:Y:S04]  /*96c0*/  IADD3 R32, P1, P0, R32, R9, R40 ;  /* 0x0000000920207210 */ /* 0x020fe8000783e028 */
[--C-:B------:R-:W-:Y:S02]  /*96d0*/  IADD3.X R33, RZ, R10, R43.reuse, P1, P0 ;  /* 0x0000000aff217210 */ /* 0x100fe40000fe042b */
[C---:B-1----:R-:W-:Y:S05]  /*96e0*/  IADD3 R36, P0, R30.reuse, R42, RZ ;  /* 0x0000002a1e247210 */ /* 0x042fea0007f1e0ff */
[C---:B------:R-:W-:Y:S05]  /*96f0*/  IMAD.X R37, R31.reuse, 0x1, R206, P0 ;  /* 0x000000011f257824 */ /* 0x040fea00000e06ce */
[----:B------:R1:W-:Y:S02]  /*9700*/  LDGSTS.E.BYPASS.LTC128B.128 [R251+0xc100], [R36.64], !P2 ;  /* 0x0c10000024fb7fae */ /* 0x0003e4000d101d50 */
[C---:B-1----:R-:W-:Y:S05]  /*9710*/  IADD3 R36, P0, R30.reuse, R39, RZ ;  /* 0x000000271e247210 */ /* 0x042fea0007f1e0ff */
[C---:B------:R-:W-:Y:S05]  /*9720*/  IMAD.X R37, R31.reuse, 0x1, R38, P0 ;  /* 0x000000011f257824 */ /* 0x040fea00000e0626 */
[----:B------:R1:W-:Y:S02]  /*9730*/  LDGSTS.E.BYPASS.LTC128B.128 [R251+0xf100], [R36.64], !P5 ;  /* 0x0f10000024fb7fae */ /* 0x0003e4000e901d50 */
[C---:B-1----:R-:W-:Y:S05]  /*9740*/  IADD3 R36, P0, R30.reuse, R40, RZ ;  /* 0x000000281e247210 */ /* 0x042fea0007f1e0ff */
[----:B------:R-:W-:Y:S05]  /*9750*/  IMAD.X R37, R31, 0x1, R43, P0 ;  /* 0x000000011f257824 */ /* 0x000fea00000e062b */
[----:B------:R1:W-:Y:S01]  /*9760*/  LDGSTS.E.BYPASS.LTC128B.128 [R251+0x12100], [R36.64], !P4 ;  /* 0x1210000024fb7fae */ /* 0x0003e2000e101d50 */
[C---:B--2---:R-:W-:Y:S01]  /*9770*/  IMAD.SHL.U32 R5, R209.reuse, 0x2, RZ ;  /* 0x00000002d1057824 */ /* 0x044fe200078e00ff */
[----:B------:R-:W-:Y:S04]  /*9780*/  SHF.L.U64.HI R6, R209, 0x1, R41 ;  /* 0x00000001d1067819 */ /* 0x000fe80000010229 */
[----:B------:R-:W-:Y:S02]  /*9790*/  IADD3 R30, P0, R30, R5, RZ ;  /* 0x000000051e1e7210 */ /* 0x000fe40007f1e0ff */
[----:B------:R-:W-:Y:S03]  /*97a0*/  SEL R209, RZ, 0x10, P6 ;  /* 0x00000010ffd17807 */ /* 0x000fe60003000000 */
[----:B------:R-:W-:Y:S01]  /*97b0*/  IMAD.X R31, R31, 0x1, R6, P0 ;  /* 0x000000011f1f7824 */ /* 0x000fe200000e0606 */
[----:B-1----:R-:W-:Y:S04]  /*97c0*/  IADD3 R36, P0, R8, R42, RZ ;  /* 0x0000002a08247210 */ /* 0x002fe80007f1e0ff */
[----:B------:R1:W-:Y:S04]  /*97d0*/  LDGSTS.E.BYPASS.LTC128B.128 [R251+0x15100], [R30.64], !P6 ;  /* 0x151000001efb7fae */ /* 0x0003e8000f101d50 */
[----:B-1----:R1:W2:Y:S02]  /*97e0*/  SHFL.IDX PT, R30, R7, 0x1, 0x181f ;  /* 0x00381f00071e7f89 */ /* 0x0022a400000e0000 */
[----:B-1----:R-:W-:Y:S01]  /*97f0*/  IADD3 R7, -R209, 0x10, RZ ;  /* 0x00000010d1077810 */ /* 0x002fe20007ffe1ff */
[----:B--2---:R-:W-:Y:S03]  /*9800*/  IMAD.X R37, R30, 0x1, R206, P0 ;  /* 0x000000011e257824 */ /* 0x004fe600000e06ce */
[----:B------:R-:W-:Y:S02]  /*9810*/  LOP3.LUT R7, R7, 0xf, RZ, 0xc0, !PT ;  /* 0x0000000f07077812 */ /* 0x000fe400078ec0ff */
[----:B------:R1:W-:Y:S02]  /*9820*/  LDGSTS.E.BYPASS.LTC128B.128 [R251+0xd100], [R36.64], !P2 ;  /* 0x0d10000024fb7fae */ /* 0x0003e4000d101d50 */
[----:B-1----:R-:W-:Y:S05]  /*9830*/  IADD3 R36, P0, R8, R39, RZ ;  /* 0x0000002708247210 */ /* 0x002fea0007f1e0ff */
[----:B------:R-:W-:Y:S05]  /*9840*/  IMAD.X R37, R30, 0x1, R38, P0 ;  /* 0x000000011e257824 */ /* 0x000fea00000e0626 */
[----:B------:R1:W-:Y:S02]  /*9850*/  LDGSTS.E.BYPASS.LTC128B.128 [R251+0x10100], [R36.64], !P5 ;  /* 0x1010000024fb7fae */ /* 0x0003e4000e901d50 */
[----:B-1----:R-:W-:Y:S04]  /*9860*/  IADD3 R36, P1, P0, R7, R9, R5 ;  /* 0x0000000907247210 */ /* 0x002fe8000783e005 */
[--C-:B------:R-:W-:Y:S02]  /*9870*/  IADD3.X R37, RZ, R10, R6.reuse, P1, P0 ;  /* 0x0000000aff257210 */ /* 0x100fe40000fe0406 */
[C---:B------:R-:W-:Y:S02]  /*9880*/  IADD3 R38, P0, R8.reuse, R5, RZ ;  /* 0x0000000508267210 */ /* 0x040fe40007f1e0ff */
[----:B------:R-:W-:Y:S03]  /*9890*/  IADD3 R40, P1, R8, R40, RZ ;  /* 0x0000002808287210 */ /* 0x000fe60007f3e0ff */
[C---:B------:R-:W-:Y:S01]  /*98a0*/  IMAD.X R39, R30.reuse, 0x1, R6, P0 ;  /* 0x000000011e277824 */ /* 0x040fe200000e0606 */
[----:B------:R-:W-:Y:S01]  /*98b0*/  IADD3 R6, P0, R9, R42, RZ ;  /* 0x0000002a09067210 */ /* 0x000fe20007f1e0ff */
[----:B------:R-:W-:Y:S04]  /*98c0*/  IMAD.X R41, R30, 0x1, R43, P1 ;  /* 0x000000011e297824 */ /* 0x000fe800008e062b */
[----:B------:R-:W-:Y:S01]  /*98d0*/  IMAD.X R7, R10, 0x1, R206, P0 ;  /* 0x000000010a077824 */ /* 0x000fe200000e06ce */
[----:B------:R1:W-:Y:S01]  /*98e0*/  LDGSTS.E.BYPASS.LTC128B.128 [R251+0x13100], [R40.64], !P4 ;  /* 0x1310000028fb7fae */ /* 0x0003e2000e101d50 */
[----:B------:R-:W-:Y:S03]  /*98f0*/  ISETP.NE.U32.AND P0, PT, R205, RZ, PT ;  /* 0x000000ffcd00720c */ /* 0x000fe60003f05070 */
[----:B------:R1:W-:Y:S04]  /*9900*/  LDGSTS.E.BYPASS.LTC128B.128 [R251+0x16100], [R38.64], !P6 ;  /* 0x1610000026fb7fae */ /* 0x0003e8000f101d50 */
[----:B------:R1:W-:Y:S06]  /*9910*/  LDGSTS.E.BYPASS.LTC128B.128 [R251+0xe100], [R6.64], !P2 ;  /* 0x0e10000006fb7fae */ /* 0x0003ec000d101d50 */
[----:B------:R1:W-:Y:S01]  /*9920*/  LDGSTS.E.BYPASS.LTC128B.128.ZFILL [R251+0x11100], [R34.64], P0 ;  /* 0x1110000022fb7fae */ /* 0x0003e20008141d50 */
[----:B------:R-:W-:Y:S11]  /*9930*/  ISETP.NE.U32.AND P0, PT, R198, RZ, PT ;  /* 0x000000ffc600720c */ /* 0x000ff60003f05070 */
[----:B------:R-:W-:Y:S02]  /*9940*/  @!UPT UIADD3 URZ, URZ, URZ, URZ ;  /* 0x0000003f3f3ff290 */ /* 0x000fe4000fffe03f */
[----:B------:R1:W-:Y:S01]  /*9950*/  LDGSTS.E.BYPASS.LTC128B.128.ZFILL [R251+0x14100], [R32.64], P0 ;  /* 0x1410000020fb7fae */ /* 0x0003e20008141d50 */
[----:B------:R-:W-:Y:S11]  /*9960*/  ISETP.NE.U32.AND P0, PT, R209, RZ, PT ;  /* 0x000000ffd100720c */ /* 0x000ff60003f05070 */
[----:B------:R-:W-:Y:S02]  /*9970*/  @!UPT UIADD3 URZ, URZ, URZ, URZ ;  /* 0x0000003f3f3ff290 */ /* 0x000fe4000fffe03f */
[----:B------:R1:W-:Y:S02]  /*9980*/  LDGSTS.E.BYPASS.LTC128B.128.ZFILL [R251+0x17100], [R36.64], P0 ;  /* 0x1710000024fb7fae */ /* 0x0003e40008141d50 */
.L_x_1579:
[----:B-1234-:R-:W2:Y:S01]  /*9990*/  LDL R6, [R1+0x38] ;  /* 0x0000380001067983 */ /* 0x01eea20000100800 */
[----:B------:R-:W-:Y:S01]  /*99a0*/  PLOP3.LUT P0, PT, PT, PT, UP1, 0x80, 0x0 ;  /* 0x000000000000781c */ /* 0x000fe20003f0f018 */
[----:B------:R-:W-:Y:S01]  /*99b0*/  UIMAD UR5, UR6, -0x60, URZ ;  /* 0xffffffa0060578a4 */ /* 0x000fe2000f8e023f */
[----:B------:R-:W-:Y:S01]  /*99c0*/  MOV R30, UR13 ;  /* 0x0000000d001e7c02 */ /* 0x000fe20008000f00 */
[----:B------:R1:W2:Y:S01]  /*99d0*/  LDL R5, [R1+0x2c] ;  /* 0x00002c0001057983 */ /* 0x0002a20000100800 */
[----:B------:R-:W-:Y:S02]  /*99e0*/  UISETP.GT.AND UP0, UPT, UR6, UR4, UPT ;  /* 0x000000040600728c */ /* 0x000fe4000bf04270 */
[----:B------:R-:W-:Y:S01]  /*99f0*/  UIADD3 UR6, UR6, -0x1, URZ ;  /* 0xffffffff06067890 */ /* 0x000fe2000fffe03f */
[----:B------:R-:W3:Y:S04]  /*9a00*/  LDL R7, [R1+0x30] ;  /* 0x0000300001077983 */ /* 0x000ee80000100800 */
[----:B------:R-:W0:Y:S02]  /*9a10*/  LDGDEPBAR ;  /* 0x00000000000079af */ /* 0x000e240000000000 */
[----:B--2---:R-:W-:Y:S02]  /*9a20*/  @P0 MOV R5, R6 ;  /* 0x0000000600050202 */ /* 0x004fe40000000f00 */
[----:B------:R-:W-:Y:S04]  /*9a30*/  MOV R6, UR5 ;  /* 0x0000000500067c02 */ /* 0x000fe80008000f00 */
[----:B------:R-:W2:Y:S01]  /*9a40*/  SHFL.IDX PT, R31, R5, RZ, 0x1c1f ;  /* 0x001c1fff051f7589 */ /* 0x000ea200000e0000 */
[----:B---3--:R-:W-:Y:S04]  /*9a50*/  IADD3 R6, -R7, 0x1, R6 ;  /* 0x0000000107067810 */ /* 0x008fe80007ffe106 */
[----:B------:R-:W-:Y:S03]  /*9a60*/  IADD3 R30, -R30, UR7, R6 ;  /* 0x000000071e1e7c10 */ /* 0x000fe6000fffe106 */
[----:B------:R-:W3:Y:S01]  /*9a70*/  SHFL.IDX PT, R7, R5, 0x1, 0x1c1f ;  /* 0x003c1f0005077f89 */ /* 0x000ee200000e0000 */
[C---:B--2---:R-:W-:Y:S04]  /*9a80*/  IADD3 R31, R30.reuse, R31, RZ ;  /* 0x0000001f1e1f7210 */ /* 0x044fe80007ffe0ff */
[----:B------:R-:W-:Y:S04]  /*9a90*/  ISETP.GT.AND P0, PT, R31, RZ, PT ;  /* 0x000000ff1f00720c */ /* 0x000fe80003f04270 */
[----:B------:R-:W-:Y:S02]  /*9aa0*/  FSEL R9, R181, -INF , P0 ;  /* 0xff800000b5097808 */ /* 0x000fe40000000000 */
[C---:B------:R-:W-:Y:S02]  /*9ab0*/  ISETP.GT.AND P0, PT, R31.reuse, 0x1, PT ;  /* 0x000000011f00780c */ /* 0x040fe40003f04270 */
[----:B---3--:R-:W-:Y:S02]  /*9ac0*/  IADD3 R30, R30, R7, RZ ;  /* 0x000000071e1e7210 */ /* 0x008fe40007ffe0ff */
[----:B------:R-:W-:Y:S02]  /*9ad0*/  FSEL R8, R182, -INF , P0 ;  /* 0xff800000b6087808 */ /* 0x000fe40000000000 */
[C---:B------:R-:W-:Y:S04]  /*9ae0*/  ISETP.GT.AND P0, PT, R31.reuse, 0x8, PT ;  /* 0x000000081f00780c */ /* 0x040fe80003f04270 */
[----:B------:R-:W-:Y:S02]  /*9af0*/  FSEL R6, R188, -INF , P0 ;  /* 0xff800000bc067808 */ /* 0x000fe40000000000 */
[----:B------:R-:W-:Y:S04]  /*9b00*/  ISETP.GT.AND P0, PT, R31, 0x9, PT ;  /* 0x000000091f00780c */ /* 0x000fe80003f04270 */
[----:B------:R-:W-:Y:S02]  /*9b10*/  FSEL R5, R189, -INF , P0 ;  /* 0xff800000bd057808 */ /* 0x000fe40000000000 */
[----:B------:R-:W-:Y:S04]  /*9b20*/  ISETP.GT.AND P0, PT, R31, 0x10, PT ;  /* 0x000000101f00780c */ /* 0x000fe80003f04270 */
[----:B------:R-:W-:Y:S02]  /*9b30*/  FSEL R32, R187, -INF , P0 ;  /* 0xff800000bb207808 */ /* 0x000fe40000000000 */
[C---:B------:R-:W-:Y:S04]  /*9b40*/  ISETP.GT.AND P0, PT, R31.reuse, 0x11, PT ;  /* 0x000000111f00780c */ /* 0x040fe80003f04270 */
[----:B------:R-:W-:Y:S02]  /*9b50*/  FSEL R33, R186, -INF , P0 ;  /* 0xff800000ba217808 */ /* 0x000fe40000000000 */
[----:B------:R-:W-:Y:S04]  /*9b60*/  ISETP.GT.AND P0, PT, R30, RZ, PT ;  /* 0x000000ff1e00720c */ /* 0x000fe80003f04270 */
[----:B------:R-:W-:Y:S02]  /*9b70*/  FSEL R7, R2, -INF , P0 ;  /* 0xff80000002077808 */ /* 0x000fe40000000000 */
[----:B------:R-:W-:Y:S02]  /*9b80*/  ISETP.GT.AND P0, PT, R31, 0x18, PT ;  /* 0x000000181f00780c */ /* 0x000fe40003f04270 */
[----:B------:R-:W-:Y:S02]  /*9b90*/  FMNMX.FTZ R2, R7, R180, !PT ;  /* 0x000000b407027209 */ /* 0x000fe40007810000 */
[----:B------:R-:W-:Y:S02]  /*9ba0*/  FSEL R39, R16, -INF , P0 ;  /* 0xff80000010277808 */ /* 0x000fe40000000000 */
[----:B------:R-:W-:Y:S04]  /*9bb0*/  ISETP.GT.AND P0, PT, R30, 0x1, PT ;  /* 0x000000011e00780c */ /* 0x000fe80003f04270 */
        /* <DEDUP_REMOVED lines=110> */
[----:B------:R-:W-:Y:S01]  /*a2a0*/  FSEL R191, R191, -INF , P0 ;  /* 0xff800000bfbf7808 */ /* 0x000fe20000000000 */
[----:B------:R-:W-:Y:S01]  /*a2b0*/  LDSM.16.MT88.4 R12, [R247+0x100] ;  /* 0x00010000f70c783b */ /* 0x000fe20000004200 */
[----:B------:R-:W-:Y:S02]  /*a2c0*/  ISETP.GT.AND P0, PT, R30, 0x50, PT ;  /* 0x000000501e00780c */ /* 0x000fe40003f04270 */
[----:B------:R-:W-:Y:S02]  /*a2d0*/  FMNMX.FTZ R2, R204, R2, !PT ;  /* 0x00000002cc027209 */ /* 0x000fe40007810000 */
[----:B------:R-:W-:Y:S02]  /*a2e0*/  FMNMX.FTZ R0, R193, R0, !PT ;  /* 0x00000000c1007209 */ /* 0x000fe40007810000 */
[----:B------:R-:W-:Y:S02]  /*a2f0*/  FSEL R189, R11, -INF , P0 ;  /* 0xff8000000bbd7808 */ /* 0x000fe40000000000 */
[----:B------:R-:W2:Y:S01]  /*a300*/  SHFL.BFLY PT, R11, R2, 0x2, 0x1f ;  /* 0x0c401f00020b7f89 */ /* 0x000ea200000e0000 */
[----:B------:R-:W-:Y:S02]  /*a310*/  FMNMX.FTZ R0, R192, R0, !PT ;  /* 0x00000000c0007209 */ /* 0x000fe40007810000 */
        /* <DEDUP_REMOVED lines=9> */
[----:B------:R-:W-:Y:S01]  /*a3b0*/  FMNMX.FTZ R0, R182, R0, !PT ;  /* 0x00000000b6007209 */ /* 0x000fe20007810000 */
[----:B------:R-:W-:Y:S01]  /*a3c0*/  LDSM.16.MT88.4 R28, [R241+0x100] ;  /* 0x00010000f11c783b */ /* 0x000fe20000004200 */
[----:B--2---:R-:W-:Y:S02]  /*a3d0*/  FMNMX.FTZ R11, R11, R2, !PT ;  /* 0x000000020b0b7209 */ /* 0x004fe40007810000 */
[----:B------:R-:W-:Y:S05]  /*a3e0*/  FMNMX.FTZ R0, R181, R0, !PT ;  /* 0x00000000b5007209 */ /* 0x000fea0007810000 */
[----:B------:R-:W-:Y:S08]  /*a3f0*/  SHFL.BFLY PT, R2, R11, 0x1, 0x1f ;  /* 0x0c201f000b027f89 */ /* 0x000ff000000e0000 */
[----:B------:R-:W2:Y:S02]  /*a400*/  SHFL.BFLY PT, R4, R0, 0x2, 0x1f ;  /* 0x0c401f0000047f89 */ /* 0x000ea400000e0000 */
[----:B--2---:R-:W-:Y:S02]  /*a410*/  FMNMX.FTZ R4, R0, R4, !PT ;  /* 0x0000000400047209 */ /* 0x004fe40007810000 */
[----:B------:R-:W-:Y:S04]  /*a420*/  FMNMX.FTZ R0, R11, R2, !PT ;  /* 0x000000020b007209 */ /* 0x000fe80007810000 */
[----:B------:R-:W2:Y:S01]  /*a430*/  SHFL.BFLY PT, R2, R4, 0x1, 0x1f ;  /* 0x0c201f0004027f89 */ /* 0x000ea200000e0000 */
        /* <DEDUP_REMOVED lines=22> */
[----:B------:R-:W-:Y:S01]  /*a5a0*/  PLOP3.LUT P0, PT, PT, PT, UP0, 0x80, 0x0 ;  /* 0x000000000000781c */ /* 0x000fe20003f0f008 */
[----:B------:R-:W-:Y:S02]  /*a5b0*/  FADD.FTZ R4, -R4, R180 ;  /* 0x000000b404047221 */ /* 0x000fe40000010100 */
[--C-:B------:R-:W-:Y:S01]  /*a5c0*/  FFMA.FTZ R198, R184, c[0x0][0x2d0], -R190.reuse ;  /* 0x0000b400b8c67a23 */ /* 0x100fe200000108be */
[----:B------:R-:W2:Y:S01]  /*a5d0*/  MUFU.EX2 R41, R8 ;  /* 0x0000000800297308 */ /* 0x000ea20000000800 */
[--C-:B------:R-:W-:Y:S02]  /*a5e0*/  FFMA.FTZ R205, R10, c[0x0][0x2d0], -R190.reuse ;  /* 0x0000b4000acd7a23 */ /* 0x100fe400000108be */
[--C-:B------:R-:W-:Y:S02]  /*a5f0*/  FFMA.FTZ R200, R185, c[0x0][0x2d0], -R190.reuse ;  /* 0x0000b400b9c87a23 */ /* 0x100fe400000108be */
[--C-:B------:R-:W-:Y:S02]  /*a600*/  FFMA.FTZ R7, R7, c[0x0][0x2d0], -R190.reuse ;  /* 0x0000b40007077a23 */ /* 0x100fe400000108be */
[----:B------:R-:W-:Y:S02]  /*a610*/  FMUL.FTZ R4, R4, c[0x0][0x2d0] ;  /* 0x0000b40004047a20 */ /* 0x000fe40000410000 */
[--C-:B------:R-:W-:Y:S01]  /*a620*/  FFMA.FTZ R194, R194, c[0x0][0x2d0], -R190.reuse ;  /* 0x0000b400c2c27a23 */ /* 0x100fe200000108be */
[----:B------:R-:W3:Y:S01]  /*a630*/  MUFU.EX2 R201, R201 ;  /* 0x000000c900c97308 */ /* 0x000ee20000000800 */
[--C-:B------:R-:W-:Y:S02]  /*a640*/  FFMA.FTZ R193, R193, c[0x0][0x2d0], -R190.reuse ;  /* 0x0000b400c1c17a23 */ /* 0x100fe400000108be */
[--C-:B------:R-:W-:Y:S02]  /*a650*/  FFMA.FTZ R192, R192, c[0x0][0x2d0], -R190.reuse ;  /* 0x0000b400c0c07a23 */ /* 0x100fe400000108be */
[--C-:B------:R-:W-:Y:S02]  /*a660*/  FFMA.FTZ R191, R191, c[0x0][0x2d0], -R190.reuse ;  /* 0x0000b400bfbf7a23 */ /* 0x100fe400000108be */
[--C-:B------:R-:W-:Y:S02]  /*a670*/  FFMA.FTZ R195, R195, c[0x0][0x2d0], -R190.reuse ;  /* 0x0000b400c3c37a23 */ /* 0x100fe400000108be */
[--C-:B------:R-:W-:Y:S01]  /*a680*/  FFMA.FTZ R196, R196, c[0x0][0x2d0], -R190.reuse ;  /* 0x0000b400c4c47a23 */ /* 0x100fe200000108be */
[----:B------:R-:W-:Y:S01]  /*a690*/  MUFU.EX2 R40, R7 ;  /* 0x0000000700287308 */ /* 0x000fe20000000800 */
[--C-:B------:R-:W-:Y:S02]  /*a6a0*/  FFMA.FTZ R203, R203, c[0x0][0x2d0], -R190.reuse ;  /* 0x0000b400cbcb7a23 */ /* 0x100fe400000108be */
[--C-:B------:R-:W-:Y:S01]  /*a6b0*/  FFMA.FTZ R202, R202, c[0x0][0x2d0], -R190.reuse ;  /* 0x0000b400caca7a23 */ /* 0x100fe200000108be */
[----:B--2---:R-:W-:Y:S01]  /*a6c0*/  F2FP.PACK_AB R184, R41, R37 ;  /* 0x0000002529b8723e */ /* 0x004fe200000000ff */
[--C-:B------:R-:W-:Y:S02]  /*a6d0*/  FFMA.FTZ R199, R199, c[0x0][0x2d0], -R190.reuse ;  /* 0x0000b400c7c77a23 */ /* 0x100fe400000108be */
[--C-:B------:R-:W-:Y:S02]  /*a6e0*/  FFMA.FTZ R197, R197, c[0x0][0x2d0], -R190.reuse ;  /* 0x0000b400c5c57a23 */ /* 0x100fe400000108be */
[--C-:B------:R-:W-:Y:S01]  /*a6f0*/  FFMA.FTZ R189, R189, c[0x0][0x2d0], -R190.reuse ;  /* 0x0000b400bdbd7a23 */ /* 0x100fe200000108be */
[----:B------:R-:W2:Y:S01]  /*a700*/  MUFU.EX2 R205, R205 ;  /* 0x000000cd00cd7308 */ /* 0x000ea20000000800 */
[--C-:B------:R-:W-:Y:S01]  /*a710*/  FFMA.FTZ R188, R188, c[0x0][0x2d0], -R190.reuse ;  /* 0x0000b400bcbc7a23 */ /* 0x100fe200000108be */
[----:B---3--:R-:W-:Y:S08]  /*a720*/  F2FP.PACK_AB R186, R201, R206 ;  /* 0x000000cec9ba723e */ /* 0x008ff000000000ff */
[----:B------:R-:W3:Y:S10]  /*a730*/  MUFU.EX2 R3, R3 ;  /* 0x0000000300037308 */ /* 0x000ef40000000800 */
[----:B------:R4:W5:Y:S01]  /*a740*/  MUFU.EX2 R180, R4 ;  /* 0x0000000400b47308 */ /* 0x0009620000000800 */
[----:B--2---:R-:W-:Y:S09]  /*a750*/  F2FP.PACK_AB R185, R205, R40 ;  /* 0x00000028cdb9723e */ /* 0x004ff200000000ff */
[----:B------:R-:W-:Y:S01]  /*a760*/  MUFU.EX2 R200, R200 ;  /* 0x000000c800c87308 */ /* 0x000fe20000000800 */
[C---:B---3--:R-:W-:Y:S01]  /*a770*/  FMUL.FTZ R5, R3.reuse, R177 ;  /* 0x000000b103057220 */ /* 0x048fe20000410000 */
[----:B------:R-:W-:Y:S01]  /*a780*/  MOV R177, R25 ;  /* 0x0000001900b17202 */ /* 0x000fe20000000f00 */
[C---:B------:R-:W-:Y:S01]  /*a790*/  FMUL.FTZ R8, R3.reuse, R172 ;  /* 0x000000ac03087220 */ /* 0x040fe20000410000 */
[----:B------:R-:W-:Y:S01]  /*a7a0*/  MOV R172, R24 ;  /* 0x0000001800ac7202 */ /* 0x000fe20000000f00 */
[C---:B------:R-:W-:Y:S01]  /*a7b0*/  FMUL.FTZ R9, R3.reuse, R173 ;  /* 0x000000ad03097220 */ /* 0x040fe20000410000 */
[----:B------:R-:W-:Y:S04]  /*a7c0*/  MOV R173, R42 ;  /* 0x0000002a00ad7202 */ /* 0x000fe80000000f00 */
[----:B------:R-:W2:Y:S01]  /*a7d0*/  MUFU.EX2 R198, R198 ;  /* 0x000000c600c67308 */ /* 0x000ea20000000800 */
[C---:B------:R-:W-:Y:S01]  /*a7e0*/  FMUL.FTZ R16, R3.reuse, R164 ;  /* 0x000000a403107220 */ /* 0x040fe20000410000 */
[----:B------:R-:W-:Y:S01]  /*a7f0*/  MOV R164, R37 ;  /* 0x0000002500a47202 */ /* 0x000fe20000000f00 */
[C---:B------:R-:W-:Y:S01]  /*a800*/  FMUL.FTZ R17, R3.reuse, R165 ;  /* 0x000000a503117220 */ /* 0x040fe20000410000 */
[----:B------:R-:W-:Y:S01]  /*a810*/  MOV R165, R35 ;  /* 0x0000002300a57202 */ /* 0x000fe20000000f00 */
[C---:B----4-:R-:W-:Y:S01]  /*a820*/  FMUL.FTZ R4, R3.reuse, R176 ;  /* 0x000000b003047220 */ /* 0x050fe20000410000 */
[----:B------:R-:W-:Y:S01]  /*a830*/  MOV R176, R26 ;  /* 0x0000001a00b07202 */ /* 0x000fe20000000f00 */
[C---:B-----5:R-:W-:Y:S01]  /*a840*/  FMUL.FTZ R6, R180.reuse, R178 ;  /* 0x000000b2b4067220 */ /* 0x060fe20000410000 */
        /* <DEDUP_REMOVED lines=13> */
[----:B------:R-:W-:Y:S01]  /*a920*/  FMUL.FTZ R26, R180, R158 ;  /* 0x0000009eb41a7220 */ /* 0x000fe20000410000 */
[----:B--2---:R-:W-:Y:S01]  /*a930*/  F2FP.PACK_AB R187, R198, R200 ;  /* 0x000000c8c6bb723e */ /* 0x004fe200000000ff */
[C---:B------:R-:W-:Y:S02]  /*a940*/  FMUL.FTZ R41, R3.reuse, R141 ;  /* 0x0000008d03297220 */ /* 0x040fe40000410000 */
[C---:B------:R-:W-:Y:S01]  /*a950*/  FMUL.FTZ R42, R180.reuse, R142 ;  /* 0x0000008eb42a7220 */ /* 0x040fe20000410000 */
[----:B------:R-:W-:Y:S01]  /*a960*/  MUFU.EX2 R193, R193 ;  /* 0x000000c100c17308 */ /* 0x000fe20000000800 */
[C---:B------:R-:W-:Y:S02]  /*a970*/  FMUL.FTZ R43, R180.reuse, R143 ;  /* 0x0000008fb42b7220 */ /* 0x040fe40000410000 */
        /* <DEDUP_REMOVED lines=10> */
[----:B------:R-:W-:Y:S01]  /*aa20*/  MOV R171, R38 ;  /* 0x0000002600ab7202 */ /* 0x000fe20000000f00 */
[----:B------:R-:W-:Y:S01]  /*aa30*/  LDSM.16.MT88.4 R44, [R247+0x3100] ;  /* 0x00310000f72c783b */ /* 0x000fe20000004200 */
        /* <DEDUP_REMOVED lines=8> */
[C---:B------:R-:W-:Y:S01]  /*aac0*/  FMUL.FTZ R19, R180.reuse, R167 ;  /* 0x000000a7b4137220 */ /* 0x040fe20000410000 */
[----:B------:R-:W-:Y:S01]  /*aad0*/  MOV R167, R39 ;  /* 0x0000002700a77202 */ /* 0x000fe20000000f00 */
[C---:B------:R-:W-:Y:S02]  /*aae0*/  FMUL.FTZ R51, R180.reuse, R135 ;  /* 0x00000087b4337220 */ /* 0x040fe40000410000 */
[C---:B------:R-:W-:Y:S01]  /*aaf0*/  FMUL.FTZ R20, R3.reuse, R160 ;  /* 0x000000a003147220 */ /* 0x040fe20000410000 */
[----:B------:R-:W-:Y:S01]  /*ab00*/  MOV R160, R36 ;  /* 0x0000002400a07202 */ /* 0x000fe20000000f00 */
[----:B------:R-:W-:Y:S01]  /*ab10*/  LDSM.16.MT88.4 R132, [R241+0x3100] ;  /* 0x00310000f184783b */ /* 0x000fe20000004200 */
[C---:B------:R-:W-:Y:S02]  /*ab20*/  HMMA.16816.F32 R16, R184.reuse, R22, R16 ;  /* 0x00000016b810723c */ /* 0x040fe40000001810 */
[----:B------:R-:W-:Y:S01]  /*ab30*/  MUFU.EX2 R196, R196 ;  /* 0x000000c400c47308 */ /* 0x000fe20000000800 */
[----:B------:R-:W-:Y:S01]  /*ab40*/  FMUL.FTZ R21, R3, R161 ;  /* 0x000000a103157220 */ /* 0x000fe20000410000 */
[----:B------:R-:W-:Y:S01]  /*ab50*/  MOV R161, R34 ;  /* 0x0000002200a17202 */ /* 0x000fe20000000f00 */
[C---:B------:R-:W-:Y:S02]  /*ab60*/  FMUL.FTZ R34, R180.reuse, R150 ;  /* 0x00000096b4227220 */ /* 0x040fe40000410000 */
[----:B------:R-:W2:Y:S01]  /*ab70*/  LDSM.16.MT88.4 R36, [R240+0x100] ;  /* 0x00010000f024783b */ /* 0x000ea20000004200 */
[C---:B------:R-:W-:Y:S01]  /*ab80*/  FMUL.FTZ R22, R180.reuse, R162 ;  /* 0x000000a2b4167220 */ /* 0x040fe20000410000 */
[----:B------:R-:W-:Y:S03]  /*ab90*/  MOV R162, R33 ;  /* 0x0000002100a27202 */ /* 0x000fe60000000f00 */
[----:B------:R-:W-:Y:S01]  /*aba0*/  FMUL.FTZ R23, R180, R163 ;  /* 0x000000a3b4177220 */ /* 0x000fe20000410000 */
[----:B------:R-:W-:Y:S01]  /*abb0*/  MOV R163, R32 ;  /* 0x0000002000a37202 */ /* 0x000fe20000000f00 */
[--C-:B------:R-:W-:Y:S01]  /*abc0*/  FFMA.FTZ R156, R167, c[0x0][0x2d0], -R209.reuse ;  /* 0x0000b400a79c7a23 */ /* 0x100fe200000108d1 */
[----:B------:R-:W-:Y:S01]  /*abd0*/  MUFU.EX2 R203, R203 ;  /* 0x000000cb00cb7308 */ /* 0x000fe20000000800 */
[--C-:B------:R-:W-:Y:S02]  /*abe0*/  FFMA.FTZ R157, R166, c[0x0][0x2d0], -R209.reuse ;  /* 0x0000b400a69d7a23 */ /* 0x100fe400000108d1 */
[--C-:B------:R-:W-:Y:S01]  /*abf0*/  FFMA.FTZ R159, R175, c[0x0][0x2d0], -R190.reuse ;  /* 0x0000b400af9f7a23 */ /* 0x100fe200000108be */
[C---:B------:R-:W-:Y:S03]  /*ac00*/  HMMA.16816.F32 R20, R184.reuse, R28, R20 ;  /* 0x0000001cb814723c */ /* 0x040fe60000001814 */
[--C-:B------:R-:W-:Y:S02]  /*ac10*/  FFMA.FTZ R150, R177, c[0x0][0x2d0], -R209.reuse ;  /* 0x0000b400b1967a23 */ /* 0x100fe400000108d1 */
[C---:B------:R-:W-:Y:S01]  /*ac20*/  FMUL.FTZ R33, R3.reuse, R149 ;  /* 0x0000009503217220 */ /* 0x040fe20000410000 */
[----:B------:R-:W-:Y:S01]  /*ac30*/  MUFU.EX2 R157, R157 ;  /* 0x0000009d009d7308 */ /* 0x000fe20000000800 */
[--C-:B------:R-:W-:Y:S01]  /*ac40*/  FFMA.FTZ R149, R176, c[0x0][0x2d0], -R209.reuse ;  /* 0x0000b400b0957a23 */ /* 0x100fe200000108d1 */
[C---:B------:R-:W-:Y:S04]  /*ac50*/  HMMA.16816.F32 R24, R184.reuse, R30, R24 ;  /* 0x0000001eb818723c */ /* 0x040fe80000001818 */
[C---:B------:R-:W-:Y:S02]  /*ac60*/  FMUL.FTZ R28, R3.reuse, R152 ;  /* 0x00000098031c7220 */ /* 0x040fe40000410000 */
[C---:B------:R-:W-:Y:S02]  /*ac70*/  FMUL.FTZ R29, R3.reuse, R153 ;  /* 0x00000099031d7220 */ /* 0x040fe40000410000 */
[C---:B------:R-:W-:Y:S01]  /*ac80*/  FMUL.FTZ R30, R180.reuse, R154 ;  /* 0x0000009ab41e7220 */ /* 0x040fe20000410000 */
[----:B------:R-:W-:Y:S03]  /*ac90*/  MUFU.EX2 R159, R159 ;  /* 0x0000009f009f7308 */ /* 0x000fe60000000800 */
[C---:B------:R-:W-:Y:S02]  /*aca0*/  FMUL.FTZ R31, R180.reuse, R155 ;  /* 0x0000009bb41f7220 */ /* 0x040fe40000410000 */
[C---:B------:R-:W-:Y:S02]  /*acb0*/  FMUL.FTZ R35, R180.reuse, R151 ;  /* 0x00000097b4237220 */ /* 0x040fe40000410000 */
[C---:B------:R-:W-:Y:S02]  /*acc0*/  FMUL.FTZ R52, R3.reuse, R52 ;  /* 0x0000003403347220 */ /* 0x040fe40000410000 */
[C---:B------:R-:W-:Y:S01]  /*acd0*/  FMUL.FTZ R53, R3.reuse, R53 ;  /* 0x0000003503357220 */ /* 0x040fe20000410000 */
[----:B------:R-:W-:Y:S01]  /*ace0*/  MUFU.EX2 R156, R156 ;  /* 0x0000009c009c7308 */ /* 0x000fe20000000800 */
[C---:B--2---:R-:W-:Y:S03]  /*acf0*/  HMMA.16816.F32 R28, R184.reuse, R36, R28 ;  /* 0x00000024b81c723c */ /* 0x044fe6000000181c */
[C---:B------:R-:W-:Y:S02]  /*ad00*/  FMUL.FTZ R32, R3.reuse, R148 ;  /* 0x0000009403207220 */ /* 0x040fe40000410000 */
[C---:B------:R-:W-:Y:S02]  /*ad10*/  FMUL.FTZ R54, R180.reuse, R54 ;  /* 0x00000036b4367220 */ /* 0x040fe40000410000 */
[C---:B------:R-:W-:Y:S02]  /*ad20*/  FMUL.FTZ R37, R3.reuse, R145 ;  /* 0x0000009103257220 */ /* 0x040fe40000410000 */
[C---:B------:R-:W-:Y:S01]  /*ad30*/  FMUL.FTZ R36, R3.reuse, R144 ;  /* 0x0000009003247220 */ /* 0x040fe20000410000 */
[C---:B------:R-:W-:Y:S01]  /*ad40*/  HMMA.16816.F32 R32, R184.reuse, R38, R32 ;  /* 0x00000026b820723c */ /* 0x040fe20000001820 */
[----:B------:R-:W-:Y:S02]  /*ad50*/  MUFU.EX2 R202, R202 ;  /* 0x000000ca00ca7308 */ /* 0x000fe40000000800 */
[C---:B------:R-:W-:Y:S02]  /*ad60*/  FMUL.FTZ R55, R180.reuse, R55 ;  /* 0x00000037b4377220 */ /* 0x040fe40000410000 */
[C---:B------:R-:W-:Y:S02]  /*ad70*/  FMUL.FTZ R56, R3.reuse, R56 ;  /* 0x0000003803387220 */ /* 0x040fe40000410000 */
[C---:B------:R-:W-:Y:S02]  /*ad80*/  FMUL.FTZ R38, R180.reuse, R146 ;  /* 0x00000092b4267220 */ /* 0x040fe40000410000 */
[C---:B------:R-:W-:Y:S02]  /*ad90*/  FMUL.FTZ R39, R180.reuse, R147 ;  /* 0x00000093b4277220 */ /* 0x040fe40000410000 */
[----:B------:R-:W-:Y:S01]  /*ada0*/  MUFU.EX2 R199, R199 ;  /* 0x000000c700c77308 */ /* 0x000fe20000000800 */
[C---:B------:R-:W-:Y:S02]  /*adb0*/  FMUL.FTZ R57, R3.reuse, R57 ;  /* 0x0000003903397220 */ /* 0x040fe40000410000 */
[C---:B------:R-:W-:Y:S02]  /*adc0*/  FMUL.FTZ R58, R180.reuse, R58 ;  /* 0x0000003ab43a7220 */ /* 0x040fe40000410000 */
[C---:B------:R-:W-:Y:S03]  /*add0*/  HMMA.16816.F32 R36, R184.reuse, R44, R36 ;  /* 0x0000002cb824723c */ /* 0x040fe60000001824 */
[C---:B------:R-:W-:Y:S02]  /*ade0*/  FMUL.FTZ R59, R180.reuse, R59 ;  /* 0x0000003bb43b7220 */ /* 0x040fe40000410000 */
[C---:B------:R-:W-:Y:S01]  /*adf0*/  FMUL.FTZ R60, R3.reuse, R60 ;  /* 0x0000003c033c7220 */ /* 0x040fe20000410000 */
[----:B------:R-:W-:Y:S01]  /*ae00*/  MUFU.EX2 R197, R197 ;  /* 0x000000c500c57308 */ /* 0x000fe20000000800 */
[C---:B------:R-:W-:Y:S01]  /*ae10*/  FMUL.FTZ R44, R3.reuse, R136 ;  /* 0x00000088032c7220 */ /* 0x040fe20000410000 */
[C---:B------:R-:W-:Y:S04]  /*ae20*/  HMMA.16816.F32 R40, R184.reuse, R46, R40 ;  /* 0x0000002eb828723c */ /* 0x040fe80000001828 */
[C---:B------:R-:W-:Y:S02]  /*ae30*/  FMUL.FTZ R45, R3.reuse, R137 ;  /* 0x00000089032d7220 */ /* 0x040fe40000410000 */
[C---:B------:R-:W-:Y:S02]  /*ae40*/  FMUL.FTZ R61, R3.reuse, R61 ;  /* 0x0000003d033d7220 */ /* 0x040fe40000410000 */
[C---:B------:R-:W-:Y:S01]  /*ae50*/  FMUL.FTZ R46, R180.reuse, R138 ;  /* 0x0000008ab42e7220 */ /* 0x040fe20000410000 */
[----:B------:R-:W-:Y:S03]  /*ae60*/  MUFU.EX2 R189, R189 ;  /* 0x000000bd00bd7308 */ /* 0x000fe60000000800 */
[C---:B------:R-:W-:Y:S02]  /*ae70*/  FMUL.FTZ R47, R180.reuse, R139 ;  /* 0x0000008bb42f7220 */ /* 0x040fe40000410000 */
[----:B------:R-:W-:Y:S01]  /*ae80*/  LDSM.16.MT88.4 R136, [R247+0x900] ;  /* 0x00090000f788783b */ /* 0x000fe20000004200 */
[C---:B------:R-:W-:Y:S02]  /*ae90*/  FMUL.FTZ R62, R180.reuse, R62 ;  /* 0x0000003eb43e7220 */ /* 0x040fe40000410000 */
[C---:B------:R-:W-:Y:S02]  /*aea0*/  FMUL.FTZ R63, R180.reuse, R63 ;  /* 0x0000003fb43f7220 */ /* 0x040fe40000410000 */
[C---:B------:R-:W-:Y:S01]  /*aeb0*/  HMMA.16816.F32 R44, R184.reuse, R140, R44 ;  /* 0x0000008cb82c723c */ /* 0x040fe2000000182c */
[----:B------:R-:W-:Y:S02]  /*aec0*/  MUFU.EX2 R188, R188 ;  /* 0x000000bc00bc7308 */ /* 0x000fe40000000800 */
[----:B------:R-:W2:Y:S01]  /*aed0*/  LDL.LU R140, [R1+0xc] ;  /* 0x00000c00018c7983 */ /* 0x000ea20000300800 */
[C---:B------:R-:W-:Y:S02]  /*aee0*/  FMUL.FTZ R64, R3.reuse, R64 ;  /* 0x0000004003407220 */ /* 0x040fe40000410000 */
[C---:B------:R-:W-:Y:S02]  /*aef0*/  FMUL.FTZ R65, R3.reuse, R65 ;  /* 0x0000004103417220 */ /* 0x040fe40000410000 */
[C---:B------:R-:W-:Y:S04]  /*af00*/  HMMA.16816.F32 R48, R184.reuse, R142, R48 ;  /* 0x0000008eb830723c */ /* 0x040fe80000001830 */
        /* <DEDUP_REMOVED lines=67> */
[--C-:B------:R-:W-:Y:S02]  /*b340*/  FFMA.FTZ R148, R163, c[0x0][0x2d0], -R209.reuse ;  /* 0x0000b400a3947a23 */ /* 0x100fe400000108d1 */
[--C-:B------:R-:W-:Y:S02]  /*b350*/  FFMA.FTZ R154, R162, c[0x0][0x2d0], -R209.reuse ;  /* 0x0000b400a29a7a23 */ /* 0x100fe400000108d1 */
[--C-:B------:R-:W-:Y:S02]  /*b360*/  FFMA.FTZ R153, R161, c[0x0][0x2d0], -R190.reuse ;  /* 0x0000b400a1997a23 */ /* 0x100fe400000108be */
[----:B------:R-:W-:Y:S01]  /*b370*/  MUFU.EX2 R148, R148 ;  /* 0x0000009400947308 */ /* 0x000fe20000000800 */
[--C-:B------:R-:W-:Y:S02]  /*b380*/  FFMA.FTZ R152, R160, c[0x0][0x2d0], -R190.reuse ;  /* 0x0000b400a0987a23 */ /* 0x100fe400000108be */
[----:B------:R-:W-:Y:S01]  /*b390*/  FFMA.FTZ R158, R165, c[0x0][0x2d0], -R190 ;  /* 0x0000b400a59e7a23 */ /* 0x000fe200000108be */
[C---:B---3--:R-:W-:Y:S03]  /*b3a0*/  HMMA.16816.F32 R76, R184.reuse, R132, R76 ;  /* 0x00000084b84c723c */ /* 0x048fe6000000184c */
[--C-:B------:R-:W-:Y:S03]  /*b3b0*/  FFMA.FTZ R160, R169, c[0x0][0x2d0], -R209.reuse ;  /* 0x0000b400a9a07a23 */ /* 0x100fe600000108d1 */
[----:B------:R-:W-:Y:S01]  /*b3c0*/  MUFU.EX2 R154, R154 ;  /* 0x0000009a009a7308 */ /* 0x000fe20000000800 */
[--C-:B------:R-:W-:Y:S01]  /*b3d0*/  FFMA.FTZ R155, R178, c[0x0][0x2d0], -R209.reuse ;  /* 0x0000b400b29b7a23 */ /* 0x100fe200000108d1 */
[C---:B------:R-:W-:Y:S01]  /*b3e0*/  HMMA.16816.F32 R80, R184.reuse, R134, R80 ;  /* 0x00000086b850723c */ /* 0x040fe20000001850 */
[----:B------:R-:W3:Y:S03]  /*b3f0*/  LDSM.16.MT88.4 R132, [R241+0x6100] ;  /* 0x00610000f184783b */ /* 0x000ee60000004200 */
[--C-:B------:R-:W-:Y:S02]  /*b400*/  FFMA.FTZ R161, R204, c[0x0][0x2d0], -R209.reuse ;  /* 0x0000b400cca17a23 */ /* 0x100fe400000108d1 */
[--C-:B------:R-:W-:Y:S02]  /*b410*/  FFMA.FTZ R162, R207, c[0x0][0x2d0], -R209.reuse ;  /* 0x0000b400cfa27a23 */ /* 0x100fe400000108d1 */
[----:B------:R-:W4:Y:S01]  /*b420*/  MUFU.EX2 R153, R153 ;  /* 0x0000009900997308 */ /* 0x000f220000000800 */
[----:B------:R-:W-:Y:S03]  /*b430*/  FFMA.FTZ R163, R208, c[0x0][0x2d0], -R209 ;  /* 0x0000b400d0a37a23 */ /* 0x000fe600000108d1 */
[C---:B------:R-:W-:Y:S02]  /*b440*/  FMUL.FTZ R124, R3.reuse, R124 ;  /* 0x0000007c037c7220 */ /* 0x040fe40000410000 */
[C---:B------:R-:W-:Y:S02]  /*b450*/  FMUL.FTZ R125, R3.reuse, R125 ;  /* 0x0000007d037d7220 */ /* 0x040fe40000410000 */
[C---:B------:R-:W-:Y:S02]  /*b460*/  FMUL.FTZ R128, R3.reuse, R128 ;  /* 0x0000008003807220 */ /* 0x040fe40000410000 */
[----:B------:R-:W-:Y:S01]  /*b470*/  MUFU.EX2 R152, R152 ;  /* 0x0000009800987308 */ /* 0x000fe20000000800 */
[----:B------:R-:W-:Y:S02]  /*b480*/  FMUL.FTZ R129, R3, R129 ;  /* 0x0000008103817220 */ /* 0x000fe40000410000 */
[C---:B------:R-:W-:Y:S02]  /*b490*/  FMUL.FTZ R126, R180.reuse, R126 ;  /* 0x0000007eb47e7220 */ /* 0x040fe40000410000 */
[C---:B------:R-:W-:Y:S02]  /*b4a0*/  FMUL.FTZ R127, R180.reuse, R127 ;  /* 0x0000007fb47f7220 */ /* 0x040fe40000410000 */
[C---:B------:R-:W-:Y:S02]  /*b4b0*/  FMUL.FTZ R130, R180.reuse, R130 ;  /* 0x00000082b4827220 */ /* 0x040fe40000410000 */
[C---:B------:R-:W-:Y:S01]  /*b4c0*/  FMUL.FTZ R131, R180.reuse, R131 ;  /* 0x00000083b4837220 */ /* 0x040fe20000410000 */
[----:B------:R-:W-:Y:S01]  /*b4d0*/  MUFU.EX2 R158, R158 ;  /* 0x0000009e009e7308 */ /* 0x000fe20000000800 */
[----:B------:R-:W-:Y:S04]  /*b4e0*/  FFMA.FTZ R180, R180, R183, R170 ;  /* 0x000000b7b4b47223 */ /* 0x000fe800000100aa */
[----:B------:R-:W-:Y:S05]  /*b4f0*/  FADD.FTZ R180, R205, R180 ;  /* 0x000000b4cdb47221 */ /* 0x000fea0000010000 */
[----:B------:R-:W-:Y:S01]  /*b500*/  MUFU.EX2 R204, R150 ;  /* 0x0000009600cc7308 */ /* 0x000fe20000000800 */
[C---:B---3--:R-:W-:Y:S09]  /*b510*/  HMMA.16816.F32 R84, R184.reuse, R132, R84 ;  /* 0x00000084b854723c */ /* 0x048ff20000001854 */
[----:B------:R-:W-:Y:S01]  /*b520*/  MUFU.EX2 R205, R149 ;  /* 0x0000009500cd7308 */ /* 0x000fe20000000800 */
[C---:B------:R-:W-:Y:S01]  /*b530*/  HMMA.16816.F32 R88, R184.reuse, R134, R88 ;  /* 0x00000086b858723c */ /* 0x040fe20000001858 */
[----:B------:R-:W3:Y:S08]  /*b540*/  LDSM.16.MT88.4 R132, [R240+0x6100] ;  /* 0x00610000f084783b */ /* 0x000ef00000004200 */
[----:B------:R-:W-:Y:S10]  /*b550*/  MUFU.EX2 R160, R160 ;  /* 0x000000a000a07308 */ /* 0x000ff40000000800 */
[----:B------:R-:W-:Y:S10]  /*b560*/  MUFU.EX2 R208, R211 ;  /* 0x000000d300d07308 */ /* 0x000ff40000000800 */
[----:B------:R-:W-:Y:S10]  /*b570*/  MUFU.EX2 R211, R162 ;  /* 0x000000a200d37308 */ /* 0x000ff40000000800 */
[----:B------:R5:W-:Y:S01]  /*b580*/  MUFU.EX2 R207, R155 ;  /* 0x0000009b00cf7308 */ /* 0x000be20000000800 */
[C---:B---3--:R-:W-:Y:S08]  /*b590*/  HMMA.16816.F32 R92, R184.reuse, R132, R92 ;  /* 0x00000084b85c723c */ /* 0x048ff0000000185c */
[C---:B------:R-:W-:Y:S01]  /*b5a0*/  HMMA.16816.F32 R96, R184.reuse, R134, R96 ;  /* 0x00000086b860723c */ /* 0x040fe20000001860 */
[----:B------:R-:W3:Y:S03]  /*b5b0*/  LDSM.16.MT88.4 R132, [R247+0x9100] ;  /* 0x00910000f784783b */ /* 0x000ee60000004200 */
[----:B-----5:R-:W-:Y:S02]  /*b5c0*/  FADD.FTZ R155, R200, R180 ;  /* 0x000000b4c89b7221 */ /* 0x020fe40000010000 */
[----:B------:R5:W-:Y:S02]  /*b5d0*/  MUFU.EX2 R200, R213 ;  /* 0x000000d500c87308 */ /* 0x000be40000000800 */
[----:B------:R-:W-:Y:S04]  /*b5e0*/  FADD.FTZ R155, R198, R155 ;  /* 0x0000009bc69b7221 */ /* 0x000fe80000010000 */
[----:B----4-:R-:W-:Y:S04]  /*b5f0*/  FADD.FTZ R155, R153, R155 ;  /* 0x0000009b999b7221 */ /* 0x010fe80000010000 */
[----:B------:R-:W-:Y:S01]  /*b600*/  MUFU.EX2 R198, R214 ;  /* 0x000000d600c67308 */ /* 0x000fe20000000800 */
[----:B--2---:R-:W-:Y:S02]  /*b610*/  FFMA.FTZ R144, R3, R140, R164 ;  /* 0x0000008c03907223 */ /* 0x004fe400000100a4 */
[----:B------:R-:W-:Y:S01]  /*b620*/  LDSM.16.MT88.4 R140, [R242+0x900] ;  /* 0x00090000f28c783b */ /* 0x000fe20000004200 */
[----:B------:R-:W-:Y:S02]  /*b630*/  FFMA.FTZ R164, R210, c[0x0][0x2d0], -R209 ;  /* 0x0000b400d2a47a23 */ /* 0x000fe400000108d1 */
[----:B------:R-:W-:Y:S01]  /*b640*/  FADD.FTZ R151, R179, R144 ;  /* 0x00000090b3977221 */ /* 0x000fe20000010000 */
[C---:B---3--:R-:W-:Y:S03]  /*b650*/  HMMA.16816.F32 R100, R184.reuse, R132, R100 ;  /* 0x00000084b864723c */ /* 0x048fe60000001864 */
[----:B------:R-:W-:Y:S01]  /*b660*/  MUFU.EX2 R210, R164 ;  /* 0x000000a400d27308 */ /* 0x000fe20000000800 */
[----:B------:R-:W-:Y:S01]  /*b670*/  LDSM.16.MT88.4 R144, [R241+0x1100] ;  /* 0x00110000f190783b */ /* 0x000fe20000004200 */
[--C-:B------:R-:W-:Y:S02]  /*b680*/  FFMA.FTZ R3, R171, c[0x0][0x2d0], -R190.reuse ;  /* 0x0000b400ab037a23 */ /* 0x100fe400000108be */
[----:B------:R-:W-:Y:S01]  /*b690*/  FADD.FTZ R151, R206, R151 ;  /* 0x00000097ce977221 */ /* 0x000fe20000010000 */
[C---:B------:R-:W-:Y:S04]  /*b6a0*/  HMMA.16816.F32 R104, R184.reuse, R134, R104 ;  /* 0x00000086b868723c */ /* 0x040fe80000001868 */
[----:B------:R-:W2:Y:S01]  /*b6b0*/  LDSM.16.MT88.4 R132, [R242+0x9100] ;  /* 0x00910000f284783b */ /* 0x000ea20000004200 */
[----:B------:R-:W-:Y:S01]  /*b6c0*/  FADD.FTZ R151, R201, R151 ;  /* 0x00000097c9977221 */ /* 0x000fe20000010000 */
[----:B------:R-:W-:Y:S01]  /*b6d0*/  MUFU.EX2 R3, R3 ;  /* 0x0000000300037308 */ /* 0x000fe20000000800 */
[--C-:B-----5:R-:W-:Y:S02]  /*b6e0*/  FFMA.FTZ R213, R182, c[0x0][0x2d0], -R190.reuse ;  /* 0x0000b400b6d57a23 */ /* 0x120fe400000108be */
[----:B------:R-:W-:Y:S04]  /*b6f0*/  FADD.FTZ R165, R148, R151 ;  /* 0x0000009794a57221 */ /* 0x000fe80000010000 */
[----:B------:R-:W-:Y:S03]  /*b700*/  FADD.FTZ R165, R154, R165 ;  /* 0x000000a59aa57221 */ /* 0x000fe60000010000 */
[----:B------:R-:W-:Y:S10]  /*b710*/  MUFU.EX2 R201, R212 ;  /* 0x000000d400c97308 */ /* 0x000ff40000000800 */
[----:B------:R-:W3:Y:S10]  /*b720*/  MUFU.EX2 R212, R161 ;  /* 0x000000a100d47308 */ /* 0x000ef40000000800 */
[----:B------:R-:W-:Y:S01]  /*b730*/  MUFU.EX2 R206, R215 ;  /* 0x000000d700ce7308 */ /* 0x000fe20000000800 */
[C---:B--2---:R-:W-:Y:S09]  /*b740*/  HMMA.16816.F32 R108, R184.reuse, R132, R108 ;  /* 0x00000084b86c723c */ /* 0x044ff2000000186c */
[----:B------:R-:W-:Y:S03]  /*b750*/  MUFU.EX2 R213, R213 ;  /* 0x000000d500d57308 */ /* 0x000fe60000000800 */
[----:B---3--:R-:W-:Y:S01]  /*b760*/  F2FP.PACK_AB R182, R212, R211 ;  /* 0x000000d3d4b6723e */ /* 0x008fe200000000ff */
        /* <DEDUP_REMOVED lines=8> */
[----:B------:R-:W-:Y:S03]  /*b7f0*/  LDSM.16.MT88.4 R148, [R241+0x1900] ;  /* 0x00190000f194783b */ /* 0x000fe60000004200 */
[----:B------:R-:W-:Y:S03]  /*b800*/  F2FP.PACK_AB R133, R152, R153 ;  /* 0x000000999885723e */ /* 0x000fe600000000ff */
[----:B------:R-:W-:Y:S01]  /*b810*/  F2FP.PACK_AB R134, R157, R156 ;  /* 0x0000009c9d86723e */ /* 0x000fe200000000ff */
[----:B------:R-:W-:Y:S01]  /*b820*/  FFMA.FTZ R184, R174, c[0x0][0x2d0], -R190 ;  /* 0x0000b400aeb87a23 */ /* 0x000fe200000108be */
[----:B------:R-:W-:Y:S03]  /*b830*/  F2FP.PACK_AB R135, R3, R158 ;  /* 0x0000009e0387723e */ /* 0x000fe600000000ff */
[--C-:B------:R-:W-:Y:S02]  /*b840*/  FFMA.FTZ R185, R173, c[0x0][0x2d0], -R209.reuse ;  /* 0x0000b400adb97a23 */ /* 0x100fe400000108d1 */
[----:B------:R-:W-:Y:S01]  /*b850*/  FFMA.FTZ R187, R172, c[0x0][0x2d0], -R209 ;  /* 0x0000b400acbb7a23 */ /* 0x000fe200000108d1 */
[----:B------:R-:W-:Y:S01]  /*b860*/  MUFU.EX2 R184, R184 ;  /* 0x000000b800b87308 */ /* 0x000fe20000000800 */
[C---:B------:R-:W-:Y:S01]  /*b870*/  HMMA.16816.F32 R4, R132.reuse, R136, R4 ;  /* 0x000000888404723c */ /* 0x040fe20000001804 */
[----:B------:R-:W-:Y:S04]  /*b880*/  LDSM.16.MT88.4 R172, [R247+0x2900] ;  /* 0x00290000f7ac783b */ /* 0x000fe80000004200 */
[----:B------:R-:W-:Y:S02]  /*b890*/  FADD.FTZ R156, R156, R165 ;  /* 0x000000a59c9c7221 */ /* 0x000fe40000010000 */
[----:B------:R-:W-:Y:S01]  /*b8a0*/  FFMA.FTZ R186, R168, c[0x0][0x2d0], -R209 ;  /* 0x0000b400a8ba7a23 */ /* 0x000fe200000108d1 */
[C---:B------:R-:W-:Y:S01]  /*b8b0*/  HMMA.16816.F32 R8, R132.reuse, R138, R8 ;  /* 0x0000008a8408723c */ /* 0x040fe20000001808 */
[----:B------:R-:W2:Y:S01]  /*b8c0*/  LDSM.16.MT88.4 R136, [R241+0x900] ;  /* 0x00090000f188783b */ /* 0x000ea20000004200 */
[----:B------:R-:W3:Y:S02]  /*b8d0*/  MUFU.EX2 R209, R163 ;  /* 0x000000a300d17308 */ /* 0x000ee40000000800 */
[----:B------:R-:W-:Y:S02]  /*b8e0*/  FADD.FTZ R168, R152, R155 ;  /* 0x0000009b98a87221 */ /* 0x000fe40000010000 */
[----:B------:R-:W-:Y:S02]  /*b8f0*/  FADD.FTZ R156, R157, R156 ;  /* 0x0000009c9d9c7221 */ /* 0x000fe40000010000 */
[C---:B------:R-:W-:Y:S01]  /*b900*/  HMMA.16816.F32 R12, R132.reuse, R140, R12 ;  /* 0x0000008c840c723c */ /* 0x040fe2000000180c */
[----:B------:R-:W-:Y:S03]  /*b910*/  LDSM.16.MT88.4 R152, [R240+0x2100] ;  /* 0x00210000f098783b */ /* 0x000fe60000004200 */
[----:B------:R-:W-:Y:S01]  /*b920*/  FADD.FTZ R168, R158, R168 ;  /* 0x000000a89ea87221 */ /* 0x000fe20000010000 */
[----:B------:R-:W4:Y:S01]  /*b930*/  MUFU.EX2 R186, R186 ;  /* 0x000000ba00ba7308 */ /* 0x000f220000000800 */
[----:B------:R-:W-:Y:S01]  /*b940*/  FFMA.FTZ R190, R181, c[0x0][0x2d0], -R190 ;  /* 0x0000b400b5be7a23 */ /* 0x000fe200000108be */
[----:B------:R-:W-:Y:S01]  /*b950*/  F2FP.PACK_AB R181, R188, R189 ;  /* 0x000000bdbcb5723e */ /* 0x000fe200000000ff */
[C---:B------:R-:W-:Y:S01]  /*b960*/  HMMA.16816.F32 R16, R132.reuse, R142, R16 ;  /* 0x0000008e8410723c */ /* 0x040fe20000001810 */
[----:B------:R-:W5:Y:S03]  /*b970*/  LDSM.16.MT88.4 R140, [R240+0x900] ;  /* 0x00090000f08c783b */ /* 0x000f660000004200 */
[----:B------:R-:W-:Y:S02]  /*b980*/  FADD.FTZ R168, R3, R168 ;  /* 0x000000a803a87221 */ /* 0x000fe40000010000 */
[----:B------:R-:W-:Y:S01]  /*b990*/  FADD.FTZ R3, R160, R156 ;  /* 0x0000009ca0037221 */ /* 0x000fe20000010000 */
[----:B------:R-:W-:Y:S01]  /*b9a0*/  MUFU.EX2 R185, R185 ;  /* 0x000000b900b97308 */ /* 0x000fe20000000800 */
[----:B------:R-:W-:Y:S01]  /*b9b0*/  FADD.FTZ R214, R159, R168 ;  /* 0x000000a89fd67221 */ /* 0x000fe20000010000 */
[----:B------:R-:W-:Y:S03]  /*b9c0*/  LDSM.16.MT88.4 R164, [R242+0x2900] ;  /* 0x00290000f2a4783b */ /* 0x000fe60000004200 */
[----:B---3--:R-:W-:Y:S01]  /*b9d0*/  F2FP.PACK_AB R180, R209, R210 ;  /* 0x000000d2d1b4723e */ /* 0x008fe200000000ff */
[----:B------:R-:W-:Y:S04]  /*b9e0*/  FADD.FTZ R214, R184, R214 ;  /* 0x000000d6b8d67221 */ /* 0x000fe80000010000 */
[----:B------:R-:W-:Y:S01]  /*b9f0*/  MUFU.EX2 R187, R187 ;  /* 0x000000bb00bb7308 */ /* 0x000fe20000000800 */
[----:B------:R-:W-:Y:S02]  /*ba00*/  FADD.FTZ R214, R195, R214 ;  /* 0x000000d6c3d67221 */ /* 0x000fe40000010000 */
[----:B----4-:R-:W-:Y:S01]  /*ba10*/  FADD.FTZ R3, R186, R3 ;  /* 0x00000003ba037221 */ /* 0x010fe20000010000 */
[C---:B--2---:R-:W-:Y:S06]  /*ba20*/  HMMA.16816.F32 R20, R132.reuse, R136, R20 ;  /* 0x000000888414723c */ /* 0x044fec0000001814 */
[----:B------:R-:W2:Y:S02]  /*ba30*/  MUFU.EX2 R190, R190 ;  /* 0x000000be00be7308 */ /* 0x000ea40000000800 */
[C---:B------:R-:W-:Y:S01]  /*ba40*/  HMMA.16816.F32 R24, R132.reuse, R138, R24 ;  /* 0x0000008a8418723c */ /* 0x040fe20000001818 */
[----:B------:R-:W3:Y:S07]  /*ba50*/  LDSM.16.MT88.4 R136, [R247+0x3900] ;  /* 0x00390000f788783b */ /* 0x000eee0000004200 */
[C---:B-----5:R-:W-:Y:S08]  /*ba60*/  HMMA.16816.F32 R28, R132.reuse, R140, R28 ;  /* 0x0000008c841c723c */ /* 0x060ff0000000181c */
[C---:B------:R-:W-:Y:S01]  /*ba70*/  HMMA.16816.F32 R32, R132.reuse, R142, R32 ;  /* 0x0000008e8420723c */ /* 0x040fe20000001820 */
[----:B------:R-:W4:Y:S03]  /*ba80*/  LDSM.16.MT88.4 R140, [R242+0x3900] ;  /* 0x00390000f28c783b */ /* 0x000f260000004200 */
[----:B--2---:R-:W-:Y:S04]  /*ba90*/  F2FP.PACK_AB R183, R190, R213 ;  /* 0x000000d5beb7723e */ /* 0x004fe800000000ff */
[C---:B---3--:R-:W-:Y:S08]  /*baa0*/  HMMA.16816.F32 R36, R132.reuse, R136, R36 ;  /* 0x000000888424723c */ /* 0x048ff00000001824 */
[C---:B------:R-:W-:Y:S01]  /*bab0*/  HMMA.16816.F32 R40, R132.reuse, R138, R40 ;  /* 0x0000008a8428723c */ /* 0x040fe20000001828 */
[----:B------:R-:W2:Y:S07]  /*bac0*/  LDSM.16.MT88.4 R136, [R241+0x3900] ;  /* 0x00390000f188783b */ /* 0x000eae0000004200 */
[C---:B----4-:R-:W-:Y:S08]  /*bad0*/  HMMA.16816.F32 R44, R132.reuse, R140, R44 ;  /* 0x0000008c842c723c */ /* 0x050ff0000000182c */
[C---:B------:R-:W-:Y:S01]  /*bae0*/  HMMA.16816.F32 R48, R132.reuse, R142, R48 ;  /* 0x0000008e8430723c */ /* 0x040fe20000001830 */
[----:B------:R-:W3:Y:S07]  /*baf0*/  LDSM.16.MT88.4 R140, [R240+0x3900] ;  /* 0x00390000f08c783b */ /* 0x000eee0000004200 */
[C---:B--2---:R-:W-:Y:S08]  /*bb00*/  HMMA.16816.F32 R52, R132.reuse, R136, R52 ;  /* 0x000000888434723c */ /* 0x044ff00000001834 */
[C---:B------:R-:W-:Y:S01]  /*bb10*/  HMMA.16816.F32 R56, R132.reuse, R138, R56 ;  /* 0x0000008a8438723c */ /* 0x040fe20000001838 */
[----:B------:R-:W2:Y:S07]  /*bb20*/  LDSM.16.MT88.4 R136, [R247+0x6900] ;  /* 0x00690000f788783b */ /* 0x000eae0000004200 */
[C---:B---3--:R-:W-:Y:S08]  /*bb30*/  HMMA.16816.F32 R60, R132.reuse, R140, R60 ;  /* 0x0000008c843c723c */ /* 0x048ff0000000183c */
        /* <DEDUP_REMOVED lines=24> */
[----:B------:R-:W-:Y:S01]  /*bcc0*/  HMMA.16816.F32 R128, R132, R142, R128 ;  /* 0x0000008e8480723c */ /* 0x000fe20000001880 */
[----:B------:R-:W3:Y:S06]  /*bcd0*/  LDSM.16.MT88.4 R140, [R242+0x1100] ;  /* 0x00110000f28c783b */ /* 0x000eec0000004200 */
[----:B------:R-:W-:Y:S02]  /*bce0*/  F2FP.PACK_AB R133, R184, R159 ;  /* 0x0000009fb885723e */ /* 0x000fe400000000ff */
[----:B------:R-:W-:Y:S01]  /*bcf0*/  F2FP.PACK_AB R132, R186, R160 ;  /* 0x000000a0ba84723e */ /* 0x000fe200000000ff */
[----:B------:R-:W-:Y:S02]  /*bd00*/  LDSM.16.MT88.4 R156, [R241+0x2900] ;  /* 0x00290000f19c783b */ /* 0x000fe40000004200 */
[----:B------:R-:W-:Y:S01]  /*bd10*/  F2FP.PACK_AB R134, R187, R185 ;  /* 0x000000b9bb86723e */ /* 0x000fe200000000ff */
[----:B------:R-:W-:Y:S01]  /*bd20*/  FADD.FTZ R185, R185, R3 ;  /* 0x00000003b9b97221 */ /* 0x000fe20000010000 */
[C---:B------:R-:W-:Y:S01]  /*bd30*/  F2FP.PACK_AB R135, R196.reuse, R195 ;  /* 0x000000c3c487723e */ /* 0x040fe200000000ff */
[----:B------:R-:W-:Y:S02]  /*bd40*/  FADD.FTZ R196, R196, R214 ;  /* 0x000000d6c4c47221 */ /* 0x000fe40000010000 */
[----:B------:R-:W-:Y:S02]  /*bd50*/  FADD.FTZ R185, R187, R185 ;  /* 0x000000b9bbb97221 */ /* 0x000fe40000010000 */
[----:B------:R-:W-:Y:S02]  /*bd60*/  FADD.FTZ R196, R203, R196 ;  /* 0x000000c4cbc47221 */ /* 0x000fe40000010000 */
        /* <DEDUP_REMOVED lines=48> */
[----:B------:R-:W-:Y:S01]  /*c070*/  F2FP.PACK_AB R132, R204, R207 ;  /* 0x000000cfcc84723e */ /* 0x000fe200000000ff */
[----:B------:R-:W-:Y:S01]  /*c080*/  FADD.FTZ R207, R207, R185 ;  /* 0x000000b9cfcf7221 */ /* 0x000fe20000010000 */
[----:B------:R-:W-:Y:S03]  /*c090*/  F2FP.PACK_AB R133, R202, R203 ;  /* 0x000000cbca85723e */ /* 0x000fe600000000ff */
[----:B------:R-:W-:Y:S01]  /*c0a0*/  F2FP.PACK_AB R134, R206, R205 ;  /* 0x000000cdce86723e */ /* 0x000fe200000000ff */
[----:B------:R-:W-:Y:S01]  /*c0b0*/  FADD.FTZ R207, R204, R207 ;  /* 0x000000cfcccf7221 */ /* 0x000fe20000010000 */
[----:B------:R-:W-:Y:S01]  /*c0c0*/  F2FP.PACK_AB R135, R197, R199 ;  /* 0x000000c7c587723e */ /* 0x000fe200000000ff */
[----:B------:R-:W-:Y:S02]  /*c0d0*/  FADD.FTZ R202, R202, R196 ;  /* 0x000000c4caca7221 */ /* 0x000fe40000010000 */
[----:B------:R-:W-:Y:S02]  /*c0e0*/  FADD.FTZ R205, R205, R207 ;  /* 0x000000cfcdcd7221 */ /* 0x000fe40000010000 */
[----:B------:R-:W-:Y:S02]  /*c0f0*/  FADD.FTZ R202, R199, R202 ;  /* 0x000000cac7ca7221 */ /* 0x000fe40000010000 */
[C---:B---3--:R-:W-:Y:S03]  /*c100*/  HMMA.16816.F32 R4, R132.reuse, R140, R4 ;  /* 0x0000008c8404723c */ /* 0x048fe60000001804 */
[----:B------:R-:W-:Y:S02]  /*c110*/  FADD.FTZ R205, R206, R205 ;  /* 0x000000cdcecd7221 */ /* 0x000fe40000010000 */
[----:B------:R-:W-:Y:S03]  /*c120*/  FADD.FTZ R197, R197, R202 ;  /* 0x000000cac5c57221 */ /* 0x000fe60000010000 */
[C---:B------:R-:W-:Y:S01]  /*c130*/  HMMA.16816.F32 R8, R132.reuse, R142, R8 ;  /* 0x0000008e8408723c */ /* 0x040fe20000001808 */
[----:B------:R-:W3:Y:S03]  /*c140*/  LDSM.16.MT88.4 R140, [R247+0x4900] ;  /* 0x00490000f78c783b */ /* 0x000ee60000004200 */
[----:B------:R-:W-:Y:S04]  /*c150*/  FADD.FTZ R197, R194, R197 ;  /* 0x000000c5c2c57221 */ /* 0x000fe80000010000 */
[C---:B----4-:R-:W-:Y:S08]  /*c160*/  HMMA.16816.F32 R12, R132.reuse, R144, R12 ;  /* 0x00000090840c723c */ /* 0x050ff0000000180c */
[C---:B------:R-:W-:Y:S01]  /*c170*/  HMMA.16816.F32 R16, R132.reuse, R146, R16 ;  /* 0x000000928410723c */ /* 0x040fe20000001810 */
[----:B------:R-:W4:Y:S07]  /*c180*/  LDSM.16.MT88.4 R144, [R242+0x4900] ;  /* 0x00490000f290783b */ /* 0x000f2e0000004200 */
[C---:B------:R-:W-:Y:S08]  /*c190*/  HMMA.16816.F32 R20, R132.reuse, R148, R20 ;  /* 0x000000948414723c */ /* 0x040ff00000001814 */
[C---:B------:R-:W-:Y:S01]  /*c1a0*/  HMMA.16816.F32 R24, R132.reuse, R150, R24 ;  /* 0x000000968418723c */ /* 0x040fe20000001818 */
[----:B------:R-:W5:Y:S07]  /*c1b0*/  LDSM.16.MT88.4 R148, [R241+0x4900] ;  /* 0x00490000f194783b */ /* 0x000f6e0000004200 */
        /* <DEDUP_REMOVED lines=9> */
[C---:B-----5:R-:W-:Y:S08]  /*c250*/  HMMA.16816.F32 R52, R132.reuse, R148, R52 ;  /* 0x000000948434723c */ /* 0x060ff00000001834 */
[C---:B------:R-:W-:Y:S01]  /*c260*/  HMMA.16816.F32 R56, R132.reuse, R150, R56 ;  /* 0x000000968438723c */ /* 0x040fe20000001838 */
[----:B------:R-:W-:Y:S07]  /*c270*/  LDSM.16.MT88.4 R148, [R240+0x7900] ;  /* 0x00790000f094783b */ /* 0x000fee0000004200 */
        /* <DEDUP_REMOVED lines=15> */
[C---:B---3--:R-:W-:Y:S08]  /*c370*/  HMMA.16816.F32 R100, R132.reuse, R140, R100 ;  /* 0x0000008c8464723c */ /* 0x048ff00000001864 */
[C---:B------:R-:W-:Y:S01]  /*c380*/  HMMA.16816.F32 R104, R132.reuse, R142, R104 ;  /* 0x0000008e8468723c */ /* 0x040fe20000001868 */
[----:B------:R-:W-:Y:S07]  /*c390*/  LDSM.16.MT88.4 R140, [R242+0x2100] ;  /* 0x00210000f28c783b */ /* 0x000fee0000004200 */
[C---:B--2---:R-:W-:Y:S08]  /*c3a0*/  HMMA.16816.F32 R108, R132.reuse, R136, R108 ;  /* 0x00000088846c723c */ /* 0x044ff0000000186c */
[C---:B------:R-:W-:Y:S01]  /*c3b0*/  HMMA.16816.F32 R112, R132.reuse, R138, R112 ;  /* 0x0000008a8470723c */ /* 0x040fe20000001870 */
[----:B------:R-:W2:Y:S07]  /*c3c0*/  LDSM.16.MT88.4 R136, [R247+0x2100] ;  /* 0x00210000f788783b */ /* 0x000eae0000004200 */
[C---:B------:R-:W-:Y:S08]  /*c3d0*/  HMMA.16816.F32 R116, R132.reuse, R144, R116 ;  /* 0x000000908474723c */ /* 0x040ff00000001874 */
[C---:B------:R-:W-:Y:S01]  /*c3e0*/  HMMA.16816.F32 R120, R132.reuse, R146, R120 ;  /* 0x000000928478723c */ /* 0x040fe20000001878 */
[----:B------:R-:W3:Y:S07]  /*c3f0*/  LDSM.16.MT88.4 R144, [R241+0x2100] ;  /* 0x00210000f190783b */ /* 0x000eee0000004200 */
[C---:B----4-:R-:W-:Y:S08]  /*c400*/  HMMA.16816.F32 R124, R132.reuse, R148, R124 ;  /* 0x00000094847c723c */ /* 0x050ff0000000187c */
[----:B------:R-:W-:Y:S01]  /*c410*/  HMMA.16816.F32 R128, R132, R150, R128 ;  /* 0x000000968480723c */ /* 0x000fe20000001880 */
[----:B------:R-:W-:Y:S06]  /*c420*/  LDSM.16.MT88.4 R148, [R242+0x5100] ;  /* 0x00510000f294783b */ /* 0x000fec0000004200 */
        /* <DEDUP_REMOVED lines=9> */
[C---:B--2---:R-:W-:Y:S03]  /*c4c0*/  HMMA.16816.F32 R4, R132.reuse, R136, R4 ;  /* 0x000000888404723c */ /* 0x044fe60000001804 */
[----:B------:R-:W-:Y:S02]  /*c4d0*/  FADD.FTZ R201, R208, R201 ;  /* 0x000000c9d0c97221 */ /* 0x000fe40000010000 */
[----:B------:R-:W-:Y:S02]  /*c4e0*/  FADD.FTZ R191, R191, R193 ;  /* 0x000000c1bfbf7221 */ /* 0x000fe40000010000 */
[----:B------:R-:W-:Y:S01]  /*c4f0*/  FADD.FTZ R210, R210, R201 ;  /* 0x000000c9d2d27221 */ /* 0x000fe20000010000 */
[C---:B------:R-:W-:Y:S01]  /*c500*/  HMMA.16816.F32 R8, R132.reuse, R138, R8 ;  /* 0x0000008a8408723c */ /* 0x040fe20000001808 */
[----:B------:R-:W2:Y:S03]  /*c510*/  LDSM.16.MT88.4 R136, [R247+0x5100] ;  /* 0x00510000f788783b */ /* 0x000ea60000004200 */
        /* <DEDUP_REMOVED lines=9> */
[C---:B---3--:R-:W-:Y:S01]  /*c5b0*/  HMMA.16816.F32 R20, R132.reuse, R144, R20 ;  /* 0x000000908414723c */ /* 0x048fe20000001814 */
[----:B------:R3:W-:Y:S07]  /*c5c0*/  STL [R1+0xc], R3 ;  /* 0x00000c0301007387 */ /* 0x0007ee0000100800 */
[C---:B------:R-:W-:Y:S01]  /*c5d0*/  HMMA.16816.F32 R24, R132.reuse, R146, R24 ;  /* 0x000000928418723c */ /* 0x040fe20000001818 */
[----:B------:R-:W5:Y:S07]  /*c5e0*/  LDSM.16.MT88.4 R144, [R240+0x5100] ;  /* 0x00510000f090783b */ /* 0x000f6e0000004200 */
[C---:B------:R-:W-:Y:S08]  /*c5f0*/  HMMA.16816.F32 R28, R132.reuse, R152, R28 ;  /* 0x00000098841c723c */ /* 0x040ff0000000181c */
[C---:B------:R-:W-:Y:S01]  /*c600*/  HMMA.16816.F32 R32, R132.reuse, R154, R32 ;  /* 0x0000009a8420723c */ /* 0x040fe20000001820 */
[----:B------:R-:W-:Y:S03]  /*c610*/  LDSM.16.MT88.4 R152, [R242+0x8100] ;  /* 0x00810000f298783b */ /* 0x000fe60000004200 */
[----:B---3--:R-:W-:Y:S04]  /*c620*/  MOV R3, R0 ;  /* 0x0000000000037202 */ /* 0x008fe80000000f00 */
[C---:B--2---:R-:W-:Y:S08]  /*c630*/  HMMA.16816.F32 R36, R132.reuse, R136, R36 ;  /* 0x000000888424723c */ /* 0x044ff00000001824 */
        /* <DEDUP_REMOVED lines=14> */
[C---:B------:R-:W-:Y:S08]  /*c720*/  HMMA.16816.F32 R76, R132.reuse, R152, R76 ;  /* 0x00000098844c723c */ /* 0x040ff0000000184c */
[C---:B------:R-:W-:Y:S01]  /*c730*/  HMMA.16816.F32 R80, R132.reuse, R154, R80 ;  /* 0x0000009a8450723c */ /* 0x040fe20000001850 */
[----:B------:R-:W5:Y:S07]  /*c740*/  LDSM.16.MT88.4 R152, [R241+0xb100] ;  /* 0x00b10000f198783b */ /* 0x000f6e0000004200 */
[C---:B---3--:R-:W-:Y:S08]  /*c750*/  HMMA.16816.F32 R84, R132.reuse, R148, R84 ;  /* 0x000000948454723c */ /* 0x048ff00000001854 */
[C---:B------:R-:W-:Y:S01]  /*c760*/  HMMA.16816.F32 R88, R132.reuse, R150, R88 ;  /* 0x000000968458723c */ /* 0x040fe20000001858 */
[----:B------:R-:W3:Y:S07]  /*c770*/  LDSM.16.MT88.4 R148, [R240+0xb100] ;  /* 0x00b10000f094783b */ /* 0x000eee0000004200 */
[C---:B----4-:R-:W-:Y:S08]  /*c780*/  HMMA.16816.F32 R92, R132.reuse, R140, R92 ;  /* 0x0000008c845c723c */ /* 0x050ff0000000185c */
[C---:B------:R-:W-:Y:S01]  /*c790*/  HMMA.16816.F32 R96, R132.reuse, R142, R96 ;  /* 0x0000008e8460723c */ /* 0x040fe20000001860 */
[----:B------:R-:W-:Y:S07]  /*c7a0*/  LDSM.16.MT88.4 R140, [R247+0x5900] ;  /* 0x00590000f78c783b */ /* 0x000fee0000004200 */
[C---:B--2---:R-:W-:Y:S08]  /*c7b0*/  HMMA.16816.F32 R100, R132.reuse, R136, R100 ;  /* 0x000000888464723c */ /* 0x044ff00000001864 */
[C---:B------:R-:W-:Y:S08]  /*c7c0*/  HMMA.16816.F32 R104, R132.reuse, R138, R104 ;  /* 0x0000008a8468723c */ /* 0x040ff00000001868 */
[C---:B------:R-:W-:Y:S08]  /*c7d0*/  HMMA.16816.F32 R108, R132.reuse, R144, R108 ;  /* 0x00000090846c723c */ /* 0x040ff0000000186c */
[C---:B------:R-:W-:Y:S08]  /*c7e0*/  HMMA.16816.F32 R112, R132.reuse, R146, R112 ;  /* 0x000000928470723c */ /* 0x040ff00000001870 */
[C---:B-----5:R-:W-:Y:S08]  /*c7f0*/  HMMA.16816.F32 R116, R132.reuse, R152, R116 ;  /* 0x000000988474723c */ /* 0x060ff00000001874 */
        /* <DEDUP_REMOVED lines=15> */
[----:B------:R-:W1:Y:S07]  /*c8f0*/  LDSM.16.MT88.4 R20, [R241+0x8900] ;  /* 0x00890000f114783b */ /* 0x000e6e0000004200 */
[C---:B--2---:R-:W-:Y:S01]  /*c900*/  HMMA.16816.F32 R152, R180.reuse, R148, R28 ;  /* 0x00000094b498723c */ /* 0x044fe2000000181c */
[----:B------:R-:W2:Y:S07]  /*c910*/  LDSM.16.MT88.4 R24, [R240+0x8900] ;  /* 0x00890000f018783b */ /* 0x000eae0000004200 */
[C---:B------:R-:W-:Y:S08]  /*c920*/  HMMA.16816.F32 R148, R180.reuse, R150, R32 ;  /* 0x00000096b494723c */ /* 0x040ff00000001820 */
[C---:B------:R-:W-:Y:S08]  /*c930*/  HMMA.16816.F32 R144, R180.reuse, R140, R36 ;  /* 0x0000008cb490723c */ /* 0x040ff00000001824 */
[C---:B------:R-:W-:Y:S08]  /*c940*/  HMMA.16816.F32 R140, R180.reuse, R142, R40 ;  /* 0x0000008eb48c723c */ /* 0x040ff00000001828 */
[C---:B---3--:R-:W-:Y:S08]  /*c950*/  HMMA.16816.F32 R136, R180.reuse, R132, R44 ;  /* 0x00000084b488723c */ /* 0x048ff0000000182c */
[C---:B------:R-:W-:Y:S08]  /*c960*/  HMMA.16816.F32 R132, R180.reuse, R134, R48 ;  /* 0x00000086b484723c */ /* 0x040ff00000001830 */
[C---:B----4-:R-:W-:Y:S08]  /*c970*/  HMMA.16816.F32 R52, R180.reuse, R4, R52 ;  /* 0x00000004b434723c */ /* 0x050ff00000001834 */
[C---:B------:R-:W-:Y:S01]  /*c980*/  HMMA.16816.F32 R56, R180.reuse, R6, R56 ;  /* 0x00000006b438723c */ /* 0x040fe20000001838 */
[----:B------:R-:W3:Y:S07]  /*c990*/  LDSM.16.MT88.4 R4, [R247+0xb900] ;  /* 0x00b90000f704783b */ /* 0x000eee0000004200 */
[C---:B-----5:R-:W-:Y:S08]  /*c9a0*/  HMMA.16816.F32 R60, R180.reuse, R8, R60 ;  /* 0x00000008b43c723c */ /* 0x060ff0000000183c */
        /* <DEDUP_REMOVED lines=9> */
[C---:B--2---:R-:W-:Y:S08]  /*ca40*/  HMMA.16816.F32 R92, R180.reuse, R24, R92 ;  /* 0x00000018b45c723c */ /* 0x044ff0000000185c */
[C---:B------:R-:W-:Y:S08]  /*ca50*/  HMMA.16816.F32 R96, R180.reuse, R26, R96 ;  /* 0x0000001ab460723c */ /* 0x040ff00000001860 */
[C---:B---3--:R-:W-:Y:S08]  /*ca60*/  HMMA.16816.F32 R100, R180.reuse, R4, R100 ;  /* 0x00000004b464723c */ /* 0x048ff00000001864 */
[C---:B------:R-:W-:Y:S01]  /*ca70*/  HMMA.16816.F32 R104, R180.reuse, R6, R104 ;  /* 0x00000006b468723c */ /* 0x040fe20000001868 */
[----:B------:R-:W2:Y:S07]  /*ca80*/  LDSM.16.MT88.4 R4, [R240+0xb900] ;  /* 0x00b90000f004783b */ /* 0x000eae0000004200 */
[C---:B----4-:R-:W-:Y:S08]  /*ca90*/  HMMA.16816.F32 R108, R180.reuse, R8, R108 ;  /* 0x00000008b46c723c */ /* 0x050ff0000000186c */
[C---:B------:R-:W-:Y:S08]  /*caa0*/  HMMA.16816.F32 R112, R180.reuse, R10, R112 ;  /* 0x0000000ab470723c */ /* 0x040ff00000001870 */
[C---:B-1----:R-:W-:Y:S08]  /*cab0*/  HMMA.16816.F32 R116, R180.reuse, R12, R116 ;  /* 0x0000000cb474723c */ /* 0x042ff00000001874 */
[C---:B------:R-:W-:Y:S08]  /*cac0*/  HMMA.16816.F32 R120, R180.reuse, R14, R120 ;  /* 0x0000000eb478723c */ /* 0x040ff00000001878 */
[C---:B--2---:R-:W-:Y:S08]  /*cad0*/  HMMA.16816.F32 R124, R180.reuse, R4, R124 ;  /* 0x00000004b47c723c */ /* 0x044ff0000000187c */
[----:B------:R-:W-:Y:S07]  /*cae0*/  HMMA.16816.F32 R128, R180, R6, R128 ;  /* 0x00000006b480723c */ /* 0x000fee0000001880 */
[----:B------:R-:W-:Y:S01]  /*caf0*/  MOV R180, R2 ;  /* 0x0000000200b47202 */ /* 0x000fe20000000f00 */
[----:B------:R-:W-:Y:S01]  /*cb00*/  FADD.FTZ R183, R190, R191 ;  /* 0x000000bfbeb77221 */ /* 0x000fe20000010000 */
[----:B------:R-:W-:-:S05]  /*cb10*/  @P0 BRA `(.L_x_1580) ;  /* 0xffffa99000000947 */ /* 0x000fca000383ffff */
.L_x_1577:
[----:B------:R-:W-:-:S13]  /*cb20*/  ISETP.LE.AND P0, PT, RZ, UR6, PT ;  /* 0x00000006ff007c0c */ /* 0x000fda000bf03270 */
[----:B------:R-:W-:Y:S05]  /*cb30*/  @!P0 BRA `(.L_x_1581) ;  /* 0x0000525000008947 */ /* 0x000fea0003800000 */
[----:B------:R-:W2:Y:S01]  /*cb40*/  LDL.LU R5, [R1+0x1c] ;  /* 0x00001c0001057983 */ /* 0x000ea20000300800 */
[----:B------:R-:W-:Y:S02]  /*cb50*/  IMAD.MOV.U32 R180, RZ, RZ, R0 ;  /* 0x000000ffffb47224 */ /* 0x000fe400078e0000 */
[----:B------:R-:W-:Y:S01]  /*cb60*/  IMAD.MOV.U32 R3, RZ, RZ, R2 ;  /* 0x000000ffff037224 */ /* 0x000fe200078e0002 */
[----:B--2---:R-:W-:Y:S01]  /*cb70*/  SHF.R.S32.HI R4, RZ, 0x1f, R5 ;  /* 0x0000001fff047819 */ /* 0x004fe20000011405 */
[----:B------:R-:W-:-:S03]  /*cb80*/  IMAD.SHL.U32 R0, R5, 0x2, RZ ;  /* 0x0000000205007824 */ /* 0x000fc600078e00ff */
[----:B------:R-:W-:Y:S02]  /*cb90*/  SHF.L.U64.HI R2, R5, 0x1, R4 ;  /* 0x0000000105027819 */ /* 0x000fe40000010204 */
[----:B------:R-:W-:Y:S04]  /*cba0*/  STL [R1+0x1c], R0 ;  /* 0x00001c0001007387 */ /* 0x000fe80000100800 */
[----:B------:R1:W-:Y:S04]  /*cbb0*/  STL [R1+0x2c], R2 ;  /* 0x00002c0201007387 */ /* 0x0003e80000100800 */
[----:B------:R-:W2:Y:S04]  /*cbc0*/  LDL.LU R10, [R1+0x28] ;  /* 0x00002800010a7983 */ /* 0x000ea80000300800 */
[----:B------:R-:W2:Y:S04]  /*cbd0*/  LDL.LU R9, [R1+0x18] ;  /* 0x0000180001097983 */ /* 0x000ea80000300800 */
[----:B------:R-:W3:Y:S04]  /*cbe0*/  LDL.LU R8, [R1+0x24] ;  /* 0x0000240001087983 */ /* 0x000ee80000300800 */
[----:B------:R-:W3:Y:S04]  /*cbf0*/  LDL.LU R7, [R1+0x14] ;  /* 0x0000140001077983 */ /* 0x000ee80000300800 */
[----:B------:R-:W4:Y:S04]  /*cc00*/  LDL.LU R6, [R1+0x20] ;  /* 0x0000200001067983 */ /* 0x000f280000300800 */
[----:B------:R-:W4:Y:S01]  /*cc10*/  LDL.LU R5, [R1+0x10] ;  /* 0x0000100001057983 */ /* 0x000f220000300800 */
[----:B--2---:R-:W-:-:S02]  /*cc20*/  SHF.L.U64.HI R4, R9, 0x1, R10 ;  /* 0x0000000109047819 */ /* 0x004fc4000001020a */
[----:B-1----:R-:W-:-:S03]  /*cc30*/  SHF.L.U32 R2, R9, 0x1, RZ ;  /* 0x0000000109027819 */ /* 0x002fc600000006ff */
[----:B------:R1:W-:Y:S01]  /*cc40*/  STL [R1+0x28], R4 ;  /* 0x0000280401007387 */ /* 0x0003e20000100800 */
[----:B---3--:R-:W-:-:S03]  /*cc50*/  SHF.L.U64.HI R0, R7, 0x1, R8 ;  /* 0x0000000107007819 */ /* 0x008fc60000010208 */
[----:B------:R4:W-:Y:S04]  /*cc60*/  STL [R1+0x18], R2 ;  /* 0x0000180201007387 */ /* 0x0009e80000100800 */
[----:B------:R2:W-:Y:S01]  /*cc70*/  STL [R1+0x24], R0 ;  /* 0x0000240001007387 */ /* 0x0005e20000100800 */
[----:B-1----:R-:W-:Y:S01]  /*cc80*/  IMAD.SHL.U32 R4, R7, 0x2, RZ ;  /* 0x0000000207047824 */ /* 0x002fe200078e00ff */
[----:B----4-:R-:W-:-:S04]  /*cc90*/  SHF.L.U64.HI R2, R5, 0x1, R6 ;  /* 0x0000000105027819 */ /* 0x010fc80000010206 */
[----:B------:R1:W-:Y:S01]  /*cca0*/  STL [R1+0x14], R4 ;  /* 0x0000140401007387 */ /* 0x0003e20000100800 */
[----:B--2---:R-:W-:-:S05]  /*ccb0*/  SHF.L.U32 R0, R5, 0x1, RZ ;  /* 0x0000000105007819 */ /* 0x004fca00000006ff */
[----:B------:R1:W-:Y:S04]  /*ccc0*/  STL [R1+0x10], R0 ;  /* 0x0000100001007387 */ /* 0x0003e80000100800 */
[----:B------:R1:W-:Y:S01]  /*ccd0*/  STL [R1+0x20], R2 ;  /* 0x0000200201007387 */ /* 0x0003e20000100800 */
[----:B------:R-:W-:Y:S05]  /*cce0*/  BRA `(.L_x_1582) ;  /* 0x0000052000007947 */ /* 0x000fea0003800000 */
.L_x_1584:
        /* <DEDUP_REMOVED lines=82> */
.L_x_1582:
[----:B------:R-:W2:Y:S01]  /*d210*/  LDL R6, [R1+0x4] ;  /* 0x0000040001067983 */ /* 0x000ea20000100800 */
[----:B------:R-:W-:Y:S04]  /*d220*/  DEPBAR.LE SB0, 0x0 ;  /* 0x000080000000791a */ /* 0x000fe80000000000 */
[----:B-1----:R-:W3:Y:S01]  /*d230*/  LDL R2, [R1] ;  /* 0x0000000001027983 */ /* 0x002ee20000100800 */
        /* <DEDUP_REMOVED lines=33> */
[----:B------:R-:W-:Y:S05]  /*d450*/  IMAD R0, R6, c[0x0][0x20c], R0 ;  /* 0x0000830006007a24 */ /* 0x000fea00078e0200 */
[----:B------:R-:W-:Y:S02]  /*d460*/  IADD3 R5, R5, R0, RZ ;  /* 0x0000000005057210 */ /* 0x000fe40007ffe0ff */
[----:B---3--:R-:W-:Y:S03]  /*d470*/  SHF.R.S32.HI R0, RZ, 0x1f, R2 ;  /* 0x0000001fff007819 */ /* 0x008fe60000011402 */
[----:B------:R-:W-:Y:S04]  /*d480*/  IMAD.WIDE.U32 R4, R2, c[0x0][0x218], R4 ;  /* 0x0000860002047a25 */ /* 0x000fe800078e0004 */
[----:B------:R-:W-:Y:S01]  /*d490*/  IMAD R0, R0, c[0x0][0x218], RZ ;  /* 0x0000860000007a24 */ /* 0x000fe200078e02ff */
[----:B------:R-:W-:Y:S03]  /*d4a0*/  IADD3 R4, P0, R4, UR24, RZ ;  /* 0x0000001804047c10 */ /* 0x000fe6000ff1e0ff */
[----:B------:R-:W-:Y:S05]  /*d4b0*/  IMAD R0, R2, c[0x0][0x21c], R0 ;  /* 0x0000870002007a24 */ /* 0x000fea00078e0200 */
        /* <DEDUP_REMOVED lines=449> */
.L_x_1583:
[----:B---3--:R-:W2:Y:S01]  /*f0d0*/  LDL.LU R5, [R1+0x40] ;  /* 0x0000400001057983 */ /* 0x008ea20000300800 */
[----:B------:R-:W-:Y:S02]  /*f0e0*/  FMNMX.FTZ R6, R213, R180, !PT ;  /* 0x000000b4d5067209 */ /* 0x000fe40007810000 */
[----:B------:R-:W-:Y:S01]  /*f0f0*/  MOV R47, R24 ;  /* 0x00000018002f7202 */ /* 0x000fe20000000f00 */
[----:B------:R-:W3:Y:S01]  /*f100*/  LDL.LU R4, [R1+0x38] ;  /* 0x0000380001047983 */ /* 0x000ee20000300800 */
[----:B------:R-:W-:Y:S02]  /*f110*/  FMNMX.FTZ R6, R189, R6, !PT ;  /* 0x00000006bd067209 */ /* 0x000fe40007810000 */
[----:B------:R-:W-:Y:S01]  /*f120*/  MOV R24, R214 ;  /* 0x000000d600187202 */ /* 0x000fe20000000f00 */
[----:B------:R-:W4:Y:S01]  /*f130*/  LDL.LU R2, [R1+0x3c] ;  /* 0x00003c0001027983 */ /* 0x000f220000300800 */
[----:B------:R-:W-:Y:S02]  /*f140*/  MOV R44, R23 ;  /* 0x00000017002c7202 */ /* 0x000fe40000000f00 */
[----:B------:R-:W-:Y:S01]  /*f150*/  MOV R41, R22 ;  /* 0x0000001600297202 */ /* 0x000fe20000000f00 */
[----:B------:R-:W5:Y:S01]  /*f160*/  LDL.LU R0, [R1+0x34] ;  /* 0x0000340001007983 */ /* 0x000f620000300800 */
[----:B------:R-:W-:Y:S02]  /*f170*/  MOV R40, R186 ;  /* 0x000000ba00287202 */ /* 0x000fe40000000f00 */
[----:B------:R-:W-:Y:S01]  /*f180*/  MOV R35, R187 ;  /* 0x000000bb00237202 */ /* 0x000fe20000000f00 */
[----:B------:R-:W5:Y:S01]  /*f190*/  LDL.LU R8, [R1+0x54] ;  /* 0x0000540001087983 */ /* 0x000f620000300800 */
[----:B------:R-:W-:Y:S02]  /*f1a0*/  MOV R34, R215 ;  /* 0x000000d700227202 */ /* 0x000fe40000000f00 */
[----:B------:R-:W-:Y:S01]  /*f1b0*/  ISETP.LT.AND P0, PT, RZ, UR6, PT ;  /* 0x00000006ff007c0c */ /* 0x000fe2000bf01270 */
[----:B------:R-:W5:Y:S01]  /*f1c0*/  LDL.LU R7, [R1+0x58] ;  /* 0x0000580001077983 */ /* 0x000f620000300800 */
[----:B------:R-:W-:Y:S03]  /*f1d0*/  UIADD3 UR6, UR6, -0x1, URZ ;  /* 0xffffffff06067890 */ /* 0x000fe6000fffe03f */
        /* <DEDUP_REMOVED lines=699> */
.L_x_1581:
        /* <DEDUP_REMOVED lines=155> */
.L_x_1569:
        /* <DEDUP_REMOVED lines=197> */
.L_x_1586:
        /* <DEDUP_REMOVED lines=69> */
[----:B------:R-:W-:Y:S01]  /*137e0*/  ULDC.64 UR6, c[0x0][0x3f0] ;  /* 0x0000fc0000067ab9 */ /* 0x000fe20000000a00 */
[----:B------:R-:W-:Y:S01]  /*137f0*/  SHF.R.U32.HI R9, RZ, 0x3, R2 ;  /* 0x00000003ff097819 */ /* 0x000fe20000011602 */
[----:B------:R-:W-:Y:S01]  /*13800*/  UIMAD UR11, UR11, UR6, URZ ;  /* 0x000000060b0b72a4 */ /* 0x000fe2000f8e023f */
[----:B------:R-:W-:Y:S01]  /*13810*/  IMAD.IADD R11, R13, 0x1, R11 ;  /* 0x000000010d0b7824 */ /* 0x000fe200078e020b */
[----:B------:R-:W-:Y:S01]  /*13820*/  LOP3.LUT R2, R2, 0x38, R0, 0xf8, !PT ;  /* 0x0000003802027812 */ /* 0x000fe200078ef800 */
        /* <DEDUP_REMOVED lines=84> */
.L_x_1588:
[----:B--234-:R-:W-:Y:S05]  /*13d70*/  BSYNC B0 ;  /* 0x0000000000007941 */ /* 0x01cfea0003800000 */
.L_x_1587:
        /* <DEDUP_REMOVED lines=30> */
.L_x_1590:
[----:B------:R-:W-:Y:S05]  /*13f60*/  BSYNC B0 ;  /* 0x0000000000007941 */ /* 0x000fea0003800000 */
.L_x_1589:
        /* <DEDUP_REMOVED lines=30> */
.L_x_1592:
[----:B------:R-:W-:Y:S05]  /*14150*/  BSYNC B0 ;  /* 0x0000000000007941 */ /* 0x000fea0003800000 */
.L_x_1591:
        /* <DEDUP_REMOVED lines=31> */
.L_x_1585:
        /* <DEDUP_REMOVED lines=31> */
.L_x_1593:
        /* <DEDUP_REMOVED lines=43> */
.L_x_1595:
[----:B------:R-:W-:Y:S05]  /*147f0*/  BSYNC B0 ;  /* 0x0000000000007941 */ /* 0x000fea0003800000 */
.L_x_1594:
        /* <DEDUP_REMOVED lines=77> */
.L_x_1597:
[----:B------:R-:W-:Y:S05]  /*14cd0*/  BSYNC B0 ;  /* 0x0000000000007941 */ /* 0x000fea0003800000 */
.L_x_1596:
        /* <DEDUP_REMOVED lines=27> */
.L_x_1599:
[----:B------:R-:W-:Y:S05]  /*14e90*/  BSYNC B0 ;  /* 0x0000000000007941 */ /* 0x000fea0003800000 */
.L_x_1598:
        /* <DEDUP_REMOVED lines=27> */
.L_x_1601:
[----:B------:R-:W-:Y:S05]  /*15050*/  BSYNC B0 ;  /* 0x0000000000007941 */ /* 0x000fea0003800000 */
.L_x_1600:
        /* <DEDUP_REMOVED lines=28> */
.L_x_1602:
        /* <DEDUP_REMOVED lines=14> */
.L_x_1792:


//--------------------- .text._ZN7cutlass13device_kernelIN5flash19enable_sm80_to_sm89INS1_16FlashAttnFwdSm80INS1_25CollectiveMainloopFwdSm80ILi8ELi1ELb0EN4cute5tupleIJNS5_1CILi128EEENS7_ILi48EEENS7_ILi256EEEEEELi256ENS_6half_tEfNS_4arch4Sm80ELb1ELb0ELb1ELb1ELb1ELb1ELb1ELb0EEENS1_21CollectiveEpilogueFwdINS6_IJS8_SA_S9_EEENS6_IJNS7_ILi1EEESI_SI_EEESC_SE_Li256ELb1ELb1ELb0ELb0EEENS1_19SingleTileSchedulerILb1ELb0ELb1ELi128EEEEEEEEEvNT_6ParamsE --------------------------
	.section	.text._ZN7cutlass13device_kernelIN5flash19enable_sm80_to_sm89INS1_16FlashAttnFwdSm80INS1_25CollectiveMainloopFwdSm80ILi8ELi1ELb0EN4cute5tupleIJNS5_1CILi128EEENS7_ILi48EEENS7_ILi256EEEEEELi256ENS_6half_tEfNS_4arch4Sm80ELb1ELb0ELb1ELb1ELb1ELb1ELb1ELb0EEENS1_21CollectiveEpilogueFwdINS6_IJS8_SA_S9_EEENS6_IJNS7_ILi1EEESI_SI_EEESC_SE_Li256ELb1ELb1ELb0ELb0EEENS1_19SingleTileSchedulerILb1ELb0ELb1ELi128EEEEEEEEEvNT_6ParamsE,"ax",@progbits
	.sectioninfo	@"SHI_REGISTERS=254"
	.align	128
.text._ZN7cutlass13device_kernelIN5flash19enable_sm80_to_sm89INS1_16FlashAttnFwdSm80INS1_25CollectiveMainloopFwdSm80ILi8ELi1ELb0EN4cute5tupleIJNS5_1CILi128EEENS7_ILi48EEENS7_ILi256EEEEEELi256ENS_6half_tEfNS_4arch4Sm80ELb1ELb0ELb1ELb1ELb1ELb1ELb1ELb0EEENS1_21CollectiveEpilogueFwdINS6_IJS8_SA_S9_EEENS6_IJNS7_ILi1EEESI_SI_EEESC_SE_Li256ELb1ELb1ELb0ELb0EEENS1_19SingleTileSchedulerILb1ELb0ELb1ELi128EEEEEEEEEvNT_6ParamsE:
        .type           _ZN7cutlass13device_kernelIN5flash19enable_sm80_to_sm89INS1_16FlashAttnFwdSm80INS1_25CollectiveMainloopFwdSm80ILi8ELi1ELb0EN4cute5tupleIJNS5_1CILi128EEENS7_ILi48EEENS7_ILi256EEEEEELi256ENS_6half_tEfNS_4arch4Sm80ELb1ELb0ELb1ELb1ELb1ELb1ELb1ELb0EEENS1_21CollectiveEpilogueFwdINS6_IJS8_SA_S9_EEENS6_IJNS7_ILi1EEESI_SI_EEESC_SE_Li256ELb1ELb1ELb0ELb0EEENS1_19SingleTileSchedulerILb1ELb0ELb1ELi128EEEEEEEEEvNT_6ParamsE,@function
        .size           _ZN7cutlass13device_kernelIN5flash19enable_sm80_to_sm89INS1_16FlashAttnFwdSm80INS1_25CollectiveMainloopFwdSm80ILi8ELi1ELb0EN4cute5tupleIJNS5_1CILi128EEENS7_ILi48EEENS7_ILi256EEEEEELi256ENS_6half_tEfNS_4arch4Sm80ELb1ELb0ELb1ELb1ELb1ELb1ELb1ELb0EEENS1_21CollectiveEpilogueFwdINS6_IJS8_SA_S9_EEENS6_IJNS7_ILi1EEESI_SI_EEESC_SE_Li256ELb1ELb1ELb0ELb0EEENS1_19SingleTileSchedulerILb1ELb0ELb1ELi128EEEEEEEEEvNT_6ParamsE,(.L_x_1793 - _ZN7cutlass13device_kernelIN5flash19enable_sm80_to_sm89INS1_16FlashAttnFwdSm80INS1_25CollectiveMainloopFwdSm80ILi8ELi1ELb0EN4cute5tupleIJNS5_1CILi128EEENS7_ILi48EEENS7_ILi256EEEEEELi256ENS_6half_tEfNS_4arch4Sm80ELb1ELb0ELb1ELb1ELb1ELb1ELb1ELb0EEENS1_21CollectiveEpilogueFwdINS6_IJS8_SA_S9_EEENS6_IJNS7_ILi1EEESI_SI_EEESC_SE_Li256ELb1ELb1ELb0ELb0EEENS1_19SingleTileSchedulerILb1ELb0ELb1ELi128EEEEEEEEEvNT_6ParamsE)
        .other          _ZN7cutlass13device_kernelIN5flash19enable_sm80_to_sm89INS1_16FlashAttnFwdSm80INS1_25CollectiveMainloopFwdSm80ILi8ELi1ELb0EN4cute5tupleIJNS5_1CILi128EEENS7_ILi48EEENS7_ILi256EEEEEELi256ENS_6half_tEfNS_4arch4Sm80ELb1ELb0ELb1ELb1ELb1ELb1ELb1ELb0EEENS1_21CollectiveEpilogueFwdINS6_IJS8_SA_S9_EEENS6_IJNS7_ILi1EEESI_SI_EEESC_SE_Li256ELb1ELb1ELb0ELb0EEENS1_19SingleTileSchedulerILb1ELb0ELb1ELi128EEEEEEEEEvNT_6ParamsE,@"STO_CUDA_ENTRY STV_DEFAULT"
_ZN7cutlass13device_kernelIN5flash19enable_sm80_to_sm89INS1_16FlashAttnFwdSm80INS1_25CollectiveMainloopFwdSm80ILi8ELi1ELb0EN4cute5tupleIJNS5_1CILi128EEENS7_ILi48EEENS7_ILi256EEEEEELi256ENS_6half_tEfNS_4arch4Sm80ELb1ELb0ELb1ELb1ELb1ELb1ELb1ELb0EEENS1_21CollectiveEpilogueFwdINS6_IJS8_SA_S9_EEENS6_IJNS7_ILi1EEESI_SI_EEESC_SE_Li256ELb1ELb1ELb0ELb0EEENS1_19SingleTileSchedulerILb1ELb0ELb1ELi128EEEEEEEEEvNT_6ParamsE:
        /* <DEDUP_REMOVED lines=20> */
.L_x_1604:
        /* <DEDUP_REMOVED lines=13> */
.L_x_1606:
[----:B------:R-:W-:Y:S02]  /*0210*/  ULDC UR5, c[0x0][0x54c] ;  /* 0x0001530000057ab9 */ /* 0x000fe40000000800 */
.L_x_1605:
[----:B------:R-:W-:Y:S02]  /*0220*/  ULDC UR4, c[0x0][0x548] ;  /* 0x0001520000047ab9 */ /* 0x000fe40000000800 */
[----:B------:R-:W-:-:S02]  /*0230*/  USHF.L.U32 UR18, UR17, 0x7, URZ ;  /* 0x0000000711127899 */ /* 0x000fc4000800063f */
[----:B------:R-:W-:-:S04]  /*0240*/  UIMAD UR4, UR5, UR4, URZ ;  /* 0x00000004050472a4 */ /* 0x000fc8000f8e023f */
[----:B------:R-:W-:-:S04]  /*0250*/  UISETP.GE.AND UP0, UPT, UR18, UR4, UPT ;  /* 0x000000041200728c */ /* 0x000fc8000bf06270 */
[----:B------:R-:W-:Y:S01]  /*0260*/  USEL UR22, UR22, 0xffffffff, !UP0 ;  /* 0xffffffff16167887 */ /* 0x000fe2000c000000 */
[----:B------:R-:W-:Y:S05]  /*0270*/  BRA `(.L_x_1607) ;  /* 0x000001b000007947 */ /* 0x000fea0003800000 */
.L_x_1603:
        /* <DEDUP_REMOVED lines=8> */
.L_x_1608:
        /* <DEDUP_REMOVED lines=13> */
.L_x_1610:
[----:B------:R-:W-:Y:S02]  /*03d0*/  ULDC UR5, c[0x0][0x54c] ;  /* 0x0001530000057ab9 */ /* 0x000fe40000000800 */
.L_x_1609:
[----:B------:R-:W-:Y:S02]  /*03e0*/  ULDC UR4, c[0x0][0x548] ;  /* 0x0001520000047ab9 */ /* 0x000fe40000000800 */
[----:B------:R-:W-:-:S02]  /*03f0*/  USHF.L.U32 UR18, UR17, 0x7, URZ ;  /* 0x0000000711127899 */ /* 0x000fc4000800063f */
[----:B------:R-:W-:-:S04]  /*0400*/  UIMAD UR4, UR5, UR4, URZ ;  /* 0x00000004050472a4 */ /* 0x000fc8000f8e023f */
[----:B------:R-:W-:-:S04]  /*0410*/  UISETP.GE.AND UP0, UPT, UR18, UR4, UPT ;  /* 0x000000041200728c */ /* 0x000fc8000bf06270 */
[----:B------:R-:W-:-:S06]  /*0420*/  USEL UR22, UR22, 0xffffffff, !UP0 ;  /* 0xffffffff16167887 */ /* 0x000fcc000c000000 */
.L_x_1607:
        /* <DEDUP_REMOVED lines=51> */
[----:B------:R-:W-:-:S03]  /*0760*/  UIMAD UR5, UR4, UR5, URZ ;  /* 0x00000005040572a4 */ /* 0x000fc6000f8e023f */
        /* <DEDUP_REMOVED lines=12> */
.L_x_1611:
        /* <DEDUP_REMOVED lines=8> */
[----:B----4-:R1:W4:Y:S02]  /*08b0*/  R2UR UR5, R0 ;  /* 0x00000000000573c2 */ /* 0x01032400000e0000 */
[----:B-1--4-:R-:W-:Y:S05]  /*08c0*/  BRA `(.L_x_1613) ;  /* 0x0000006000007947 */ /* 0x012fea0003800000 */
.L_x_1612:
[----:B------:R-:W-:Y:S05]  /*08d0*/  @!P4 BRA `(.L_x_1613) ;  /* 0x000000500000c947 */ /* 0x000fea0003800000 */
[----:B-1--4-:R-:W4:Y:S04]  /*08e0*/  LDG.E R0, [R8.64] ;  /* 0x0000001a08007981 */ /* 0x012f28000c1e1900 */
[----:B---3--:R-:W3:Y:S01]  /*08f0*/  LDG.E R3, [R8.64+0x4] ;  /* 0x0000041a08037981 */ /* 0x008ee2000c1e1900 */
[----:B----4-:R-:W1:Y:S08]  /*0900*/  R2UR UR5, R0 ;  /* 0x00000000000573c2 */ /* 0x010e7000000e0000 */
[----:B---3--:R-:W1:Y:S02]  /*0910*/  R2UR UR6, R3 ;  /* 0x00000000030673c2 */ /* 0x008e6400000e0000 */
[----:B-1----:R-:W-:-:S06]  /*0920*/  UIADD3 UR5, -UR5, UR6, URZ ;  /* 0x0000000605057290 */ /* 0x002fcc000fffe13f */
.L_x_1613:
        /* <DEDUP_REMOVED lines=23> */
[----:B------:R-:W-:Y:S02]  /*0aa0*/  @UP2 USHF.R.U32.HI UR6, URZ, UR7, UR25 ;  /* 0x000000073f062299 */ /* 0x000fe40008011619 */
[----:B------:R-:W-:-:S02]  /*0ab0*/  UIADD3 UR7, UR14, 0x2f, URZ ;  /* 0x0000002f0e077890 */ /* 0x000fc4000fffe03f */
[----:B--2---:R-:W-:Y:S02]  /*0ac0*/  UIADD3 UR12, UR14, 0x30, -UR21 ;  /* 0x000000300e0c7890 */ /* 0x004fe4000fffe815 */
[----:B------:R-:W-:Y:S02]  /*0ad0*/  UIMAD.WIDE UR24, UR7, 0x2aaaaaab, URZ ;  /* 0x2aaaaaab071878a5 */ /* 0x000fe4000f8e023f */
[----:B------:R-:W-:-:S04]  /*0ae0*/  UIADD3 UR6, UR12, UR6, URZ ;  /* 0x000000060c067290 */ /* 0x000fc8000fffe03f */
[----:B------:R-:W-:Y:S02]  /*0af0*/  UIMAD.WIDE UR6, UR6, 0x2aaaaaab, URZ ;  /* 0x2aaaaaab060678a5 */ /* 0x000fe4000f8e023f */
[----:B------:R-:W-:Y:S02]  /*0b00*/  UMOV UR9, UR25 ;  /* 0x0000001900097c82 */ /* 0x000fe40008000000 */
[----:B------:R-:W-:Y:S02]  /*0b10*/  USHF.R.U32.HI UR13, URZ, 0x1f, UR9 ;  /* 0x0000001f3f0d7899 */ /* 0x000fe40008011609 */
[----:B------:R-:W-:Y:S02]  /*0b20*/  USHF.R.U32.HI UR6, URZ, 0x1f, UR7 ;  /* 0x0000001f3f067899 */ /* 0x000fe40008011607 */
[----:B------:R-:W-:Y:S02]  /*0b30*/  ULEA.HI.SX32 UR13, UR9, UR13, 0x1d ;  /* 0x0000000d090d7291 */ /* 0x000fe4000f8fea3f */
[----:B------:R-:W-:-:S04]  /*0b40*/  ULEA.HI.SX32 UR6, UR7, UR6, 0x1d ;  /* 0x0000000607067291 */ /* 0x000fc8000f8fea3f */
[----:B------:R-:W-:-:S04]  /*0b50*/  UISETP.LT.AND UP0, UPT, UR13, UR6, UPT ;  /* 0x000000060d00728c */ /* 0x000fc8000bf01270 */
[----:B------:R-:W-:Y:S02]  /*0b60*/  USEL UR7, UR13, UR6, UP0 ;  /* 0x000000060d077287 */ /* 0x000fe40008000000 */
[----:B------:R-:W-:Y:S02]  /*0b70*/  UIADD3 UR6, -UR8, URZ, URZ ;  /* 0x0000003f08067290 */ /* 0x000fe4000fffe13f */
[----:B------:R-:W-:Y:S02]  /*0b80*/  UIMAD UR7, UR7, 0x30, -UR8 ;  /* 0x00000030070778a4 */ /* 0x000fe4000f8e0a08 */
[----:B------:R-:W-:Y:S02]  /*0b90*/  UISETP.LT.AND UP1, UPT, URZ, UR6, UPT ;  /* 0x000000063f00728c */ /* 0x000fe4000bf21270 */
[----:B------:R-:W-:Y:S02]  /*0ba0*/  UISETP.LT.AND UP0, UPT, UR7, UR4, UPT ;  /* 0x000000040700728c */ /* 0x000fe4000bf01270 */
[----:B------:R-:W-:-:S02]  /*0bb0*/  USEL UR6, URZ, UR6, !UP1 ;  /* 0x000000063f067287 */ /* 0x000fc4000c800000 */
[----:B------:R-:W-:Y:S02]  /*0bc0*/  USEL UR7, UR7, UR4, UP0 ;  /* 0x0000000407077287 */ /* 0x000fe40008000000 */
[----:B------:R-:W-:Y:S02]  /*0bd0*/  UIMAD.WIDE.U32 UR24, UR6, -0x55555555, URZ ;  /* 0xaaaaaaab061878a5 */ /* 0x000fe4000f8e003f */
[----:B------:R-:W-:-:S11]  /*0be0*/  UISETP.GT.AND UP0, UPT, UR7, UR6, UPT ;  /* 0x000000060700728c */ /* 0x000fd6000bf04270 */
[----:B------:R-:W-:-:S04]  /*0bf0*/  @UP0 UIADD3 UR7, UR7, 0x2f, URZ ;  /* 0x0000002f07070890 */ /* 0x000fc8000fffe03f */
[----:B------:R-:W-:Y:S02]  /*0c00*/  UIMAD.WIDE UR8, UR7, 0x2aaaaaab, URZ ;  /* 0x2aaaaaab070878a5 */ /* 0x000fe4000f8e023f */
[----:B------:R-:W-:Y:S02]  /*0c10*/  USHF.R.U32.HI UR7, URZ, 0x5, UR25 ;  /* 0x000000053f077899 */ /* 0x000fe40008011619 */
[----:B------:R-:W-:-:S05]  /*0c20*/  @UP0 USHF.R.U32.HI UR8, URZ, 0x1f, UR9 ;  /* 0x0000001f3f080899 */ /* 0x000fca0008011609 */
[----:B------:R-:W-:Y:S02]  /*0c30*/  UMOV UR6, UR7 ;  /* 0x0000000700067c82 */ /* 0x000fe40008000000 */
[----:B------:R-:W-:-:S04]  /*0c40*/  @UP0 ULEA.HI.SX32 UR6, UR9, UR8, 0x1d ;  /* 0x0000000809060291 */ /* 0x000fc8000f8fea3f */
[----:B------:R-:W-:-:S06]  /*0c50*/  UISETP.GT.AND UP0, UPT, UR6, UR7, UPT ;  /* 0x000000070600728c */ /* 0x000fcc000bf04270 */
[----:B------:R-:W-:-:S13]  /*0c60*/  PLOP3.LUT P0, PT, PT, PT, UP0, 0x80, 0x0 ;  /* 0x000000000000781c */ /* 0x000fda0003f0f008 */
[----:B------:R-:W-:Y:S05]  /*0c70*/  @!P0 BRA `(.L_x_1614) ;  /* 0x00006dc000008947 */ /* 0x000fea0003800000 */
[----:B-1----:R-:W-:Y:S02]  /*0c80*/  ULDC.64 UR8, c[0x0][0x340] ;  /* 0x0000d00000087ab9 */ /* 0x002fe40000000a00 */
[----:B------:R-:W-:Y:S01]  /*0c90*/  UISETP.NE.U32.AND UP1, UPT, URZ, UR8, UPT ;  /* 0x000000083f00728c */ /* 0x000fe2000bf25070 */
[----:B------:R-:W-:Y:S01]  /*0ca0*/  SHF.R.S32.HI R6, RZ, 0x1f, R223 ;  /* 0x0000001fff067819 */ /* 0x000fe200000114df */
[----:B------:R-:W-:Y:S02]  /*0cb0*/  UMOV UR39, 0x30 ;  /* 0x0000003000277882 */ /* 0x000fe40000000000 */
[----:B------:R-:W-:Y:S02]  /*0cc0*/  UISETP.NE.AND.EX UP1, UPT, URZ, UR9, UPT, UP1 ;  /* 0x000000093f00728c */ /* 0x000fe4000bf25310 */
[----:B------:R-:W-:Y:S02]  /*0cd0*/  ULDC.64 UR24, c[0x0][0x238] ;  /* 0x00008e0000187ab9 */ /* 0x000fe40000000a00 */
[----:B------:R-:W-:-:S02]  /*0ce0*/  ULDC.64 UR8, c[0x0][0x340] ;  /* 0x0000d00000087ab9 */ /* 0x000fc40000000a00 */
[----:B------:R-:W-:-:S05]  /*0cf0*/  PLOP3.LUT P1, PT, PT, PT, UP1, 0x80, 0x0 ;  /* 0x000000000000781c */ /* 0x000fca0003f2f018 */
[----:B------:R-:W-:Y:S01]  /*0d00*/  @UP1 UIMAD.WIDE UR8, UR22, UR10, UR8 ;  /* 0x0000000a160812a5 */ /* 0x000fe2000f8e0208 */
[-C--:B------:R-:W-:Y:S01]  /*0d10*/  LEA.HI R4, R6, R223.reuse, RZ, 0x3 ;  /* 0x000000df06047211 */ /* 0x080fe200078f18ff */
[----:B------:R-:W-:Y:S02]  /*0d20*/  UIADD3 UR6, UR6, -0x1, URZ ;  /* 0xffffffff06067890 */ /* 0x000fe4000fffe03f */
[----:B------:R-:W-:Y:S02]  /*0d30*/  ULDC.64 UR10, c[0x0][0x240] ;  /* 0x00009000000a7ab9 */ /* 0x000fe40000000a00 */
[----:B------:R-:W-:Y:S02]  /*0d40*/  IMAD.U32 R8, RZ, RZ, UR8 ;  /* 0x00000008ff087e24 */ /* 0x000fe4000f8e00ff */
[----:B------:R-:W-:Y:S01]  /*0d50*/  IMAD.U32 R9, RZ, RZ, UR9 ;  /* 0x00000009ff097e24 */ /* 0x000fe2000f8e00ff */
[----:B------:R-:W-:Y:S01]  /*0d60*/  SHF.R.S32.HI R16, RZ, 0x3, R4 ;  /* 0x00000003ff107819 */ /* 0x000fe20000011404 */
[----:B------:R-:W-:Y:S01]  /*0d70*/  UIMAD UR28, UR6, -0x30, UR4 ;  /* 0xffffffd0061c78a4 */ /* 0x000fe2000f8e0204 */
[----:B------:R-:W-:Y:S01]  /*0d80*/  LOP3.LUT R4, R4, 0xfffffff8, RZ, 0xc0, !PT ;  /* 0xfffffff804047812 */ /* 0x000fe200078ec0ff */
[----:B------:R-:W-:Y:S01]  /*0d90*/  ULDC.64 UR8, c[0x0][0x260] ;  /* 0x0000980000087ab9 */ /* 0x000fe20000000a00 */
[----:B------:R-:W-:Y:S01]  /*0da0*/  SHF.R.S32.HI R5, RZ, 0x1f, R16 ;  /* 0x0000001fff057819 */ /* 0x000fe20000011410 */
[----:B------:R1:W2:Y:S01]  /*0db0*/  @P1 LDG.E R0, [R8.64] ;  /* 0x0000001a08001981 */ /* 0x0002a2000c1e1900 */
[----:B-----5:R-:W-:Y:S01]  /*0dc0*/  IADD3 R134, P0, R16, R2, RZ ;  /* 0x0000000210867210 */ /* 0x020fe20007f1e0ff */
[----:B------:R-:W-:Y:S01]  /*0dd0*/  IMAD.IADD R3, R223, 0x1, -R4 ;  /* 0x00000001df037824 */ /* 0x000fe200078e0a04 */
[----:B------:R-:W-:Y:S01]  /*0de0*/  UISETP.LT.AND UP0, UPT, UR28, 0x30, UPT ;  /* 0x000000301c00788c */ /* 0x000fe2000bf01270 */
[----:B------:R-:W-:Y:S01]  /*0df0*/  LEA.HI R6, R6, R223, RZ, 0x6 ;  /* 0x000000df06067211 */ /* 0x000fe200078f30ff */
[----:B------:R-:W-:Y:S01]  /*0e00*/  UIMAD UR10, UR15, UR10, URZ ;  /* 0x0000000a0f0a72a4 */ /* 0x000fe2000f8e023f */
[C---:B------:R-:W-:Y:S01]  /*0e10*/  IMAD.SHL.U32 R18, R3.reuse, 0x8, RZ ;  /* 0x0000000803127824 */ /* 0x040fe200078e00ff */
[----:B------:R-:W-:Y:S01]  /*0e20*/  LEA.HI.X.SX32 R135, R2, R5, 0x1, P0 ;  /* 0x0000000502877211 */ /* 0x000fe200000f0eff */
[----:B------:R-:W-:Y:S01]  /*0e30*/  USEL UR29, UR28, 0x30, UP0 ;  /* 0x000000301c1d7887 */ /* 0x000fe20008000000 */
[----:B------:R-:W-:Y:S01]  /*0e40*/  IMAD.SHL.U32 R20, R3, 0x4, RZ ;  /* 0x0000000403147824 */ /* 0x000fe200078e00ff */
[----:B------:R-:W-:Y:S01]  /*0e50*/  UIMAD UR8, UR15, UR8, URZ ;  /* 0x000000080f0872a4 */ /* 0x000fe2000f8e023f */
[--C-:B------:R-:W-:Y:S01]  /*0e60*/  SHF.R.S32.HI R19, RZ, 0x1f, R18.reuse ;  /* 0x0000001fff137819 */ /* 0x100fe20000011412 */
[----:B------:R-:W-:Y:S01]  /*0e70*/  IMAD R7, R135, c[0x0][0x238], RZ ;  /* 0x00008e0087077a24 */ /* 0x000fe200078e02ff */
[----:B------:R-:W-:Y:S01]  /*0e80*/  USHF.R.S32.HI UR31, URZ, 0x1f, UR22 ;  /* 0x0000001f3f1f7899 */ /* 0x000fe20008011416 */
[----:B------:R-:W-:Y:S01]  /*0e90*/  IADD3 R2, -R16, UR29, RZ ;  /* 0x0000001d10027c10 */ /* 0x000fe2000fffe1ff */
[----:B------:R-:W-:Y:S01]  /*0ea0*/  UIMAD UR28, UR16, UR11, UR10 ;  /* 0x0000000b101c72a4 */ /* 0x000fe2000f8e020a */
[----:B------:R-:W-:Y:S01]  /*0eb0*/  IMAD R10, R134, c[0x0][0x23c], R7 ;  /* 0x00008f00860a7a24 */ /* 0x000fe200078e0207 */
[----:B------:R-:W-:Y:S01]  /*0ec0*/  USEL UR34, UR22, URZ, !UP3 ;  /* 0x0000003f16227287 */ /* 0x000fe2000d800000 */
[C---:B------:R-:W-:Y:S01]  /*0ed0*/  ISETP.GE.AND P0, PT, R2.reuse, 0x1, PT ;  /* 0x000000010200780c */ /* 0x040fe20003f06270 */
[----:B------:R-:W-:Y:S01]  /*0ee0*/  USEL UR33, UR31, URZ, !UP3 ;  /* 0x0000003f1f217287 */ /* 0x000fe2000d800000 */
[----:B------:R-:W-:Y:S01]  /*0ef0*/  ISETP.GT.AND P3, PT, R2, 0x20, PT ;  /* 0x000000200200780c */ /* 0x000fe20003f64270 */
[----:B------:R-:W-:Y:S01]  /*0f00*/  IMAD.U32 R2, RZ, RZ, UR16 ;  /* 0x00000010ff027e24 */ /* 0x000fe2000f8e00ff */
[----:B------:R-:W-:Y:S01]  /*0f10*/  UIMAD UR10, UR16, UR9, UR8 ;  /* 0x00000009100a72a4 */ /* 0x000fe2000f8e0208 */
[----:B------:R-:W-:Y:S01]  /*0f20*/  IMAD.U32 R136, RZ, RZ, UR34 ;  /* 0x00000022ff887e24 */ /* 0x000fe2000f8e00ff */
[----:B------:R-:W-:Y:S01]  /*0f30*/  UIMAD UR23, UR39, UR25, URZ ;  /* 0x00000019271772a4 */ /* 0x000fe2000f8e023f */
[----:B-1----:R-:W-:Y:S01]  /*0f40*/  IMAD.WIDE.U32 R8, R134, c[0x0][0x238], R18 ;  /* 0x00008e0086087a25 */ /* 0x002fe200078e0012 */
[----:B------:R-:W-:Y:S01]  /*0f50*/  ULDC.64 UR8, c[0x0][0x248] ;  /* 0x0000920000087ab9 */ /* 0x000fe20000000a00 */
[----:B------:R-:W-:Y:S01]  /*0f60*/  IADD3 R15, R20, 0x40, RZ ;  /* 0x00000040140f7810 */ /* 0x000fe20007ffe0ff */
[----:B------:R-:W-:Y:S01]  /*0f70*/  UIMAD UR8, UR33, UR8, URZ ;  /* 0x00000008210872a4 */ /* 0x000fe2000f8e023f */
[----:B------:R-:W-:Y:S01]  /*0f80*/  IMAD.IADD R11, R9, 0x1, R10 ;  /* 0x00000001090b7824 */ /* 0x000fe200078e020a */
[----:B------:R-:W-:Y:S01]  /*0f90*/  UIMAD.WIDE.U32 UR24, UR39, UR24, URZ ;  /* 0x00000018271872a5 */ /* 0x000fe2000f8e003f */
[----:B------:R-:W-:Y:S01]  /*0fa0*/  IMAD.MOV.U32 R10, RZ, RZ, R8 ;  /* 0x000000ffff0a7224 */ /* 0x000fe200078e0008 */
[----:B------:R-:W-:Y:S01]  /*0fb0*/  UIMAD UR11, UR34, UR9, UR8 ;  /* 0x00000009220b72a4 */ /* 0x000fe2000f8e0208 */
[----:B------:R-:W-:Y:S01]  /*0fc0*/  IMAD.SHL.U32 R99, R16, 0x40, RZ ;  /* 0x0000004010637824 */ /* 0x000fe200078e00ff */
[----:B------:R-:W-:Y:S01]  /*0fd0*/  UIADD3 UR23, UR25, UR23, URZ ;  /* 0x0000001719177290 */ /* 0x000fe2000fffe03f */
[----:B------:R-:W-:Y:S01]  /*0fe0*/  IMAD.WIDE.U32 R138, R2, c[0x0][0x240], R10 ;  /* 0x00009000028a7a25 */ /* 0x000fe200078e000a */
[----:B------:R-:W-:Y:S01]  /*0ff0*/  USHF.R.S32.HI UR30, URZ, 0x1f, UR6 ;  /* 0x0000001f3f1e7899 */ /* 0x000fe20008011406 */
[----:B------:R-:W-:Y:S01]  /*1000*/  IADD3 R100, R18, 0x80, RZ ;  /* 0x0000008012647810 */ /* 0x000fe20007ffe0ff */
[----:B------:R-:W-:Y:S01]  /*1010*/  UIMAD UR32, UR23, UR6, URZ ;  /* 0x00000006172072a4 */ /* 0x000fe2000f8e023f */
[----:B------:R-:W-:Y:S01]  /*1020*/  IMAD R9, R5, c[0x0][0x280], RZ ;  /* 0x0000a00005097a24 */ /* 0x000fe200078e02ff */
[----:B------:R-:W-:Y:S01]  /*1030*/  IADD3 R139, R139, UR28, RZ ;  /* 0x0000001c8b8b7c10 */ /* 0x000fe2000fffe0ff */
[----:B------:R-:W-:Y:S01]  /*1040*/  IMAD.SHL.U32 R6, R6, 0x8, RZ ;  /* 0x0000000806067824 */ /* 0x000fe200078e00ff */
[----:B------:R-:W-:Y:S01]  /*1050*/  LOP3.LUT R99, R99, 0x1c0, RZ, 0xc0, !PT ;  /* 0x000001c063637812 */ /* 0x000fe200078ec0ff */
[----:B------:R-:W-:Y:S01]  /*1060*/  IMAD R5, R5, c[0x0][0x290], RZ ;  /* 0x0000a40005057a24 */ /* 0x000fe200078e02ff */
[----:B------:R-:W-:Y:S01]  /*1070*/  UIMAD UR30, UR30, UR24, UR32 ;  /* 0x000000181e1e72a4 */ /* 0x000fe2000f8e0220 */
[----:B------:R-:W-:Y:S01]  /*1080*/  IMAD.WIDE.U32 R138, R136, c[0x0][0x248], R138 ;  /* 0x00009200888a7a25 */ /* 0x000fe200078e008a */
[----:B------:R-:W-:Y:S01]  /*1090*/  LOP3.LUT R6, R6, 0xfffffe00, RZ, 0xc0, !PT ;  /* 0xfffffe0006067812 */ /* 0x000fe200078ec0ff */
[----:B------:R-:W-:Y:S01]  /*10a0*/  UMOV UR35, 0x5 ;  /* 0x0000000500237882 */ /* 0x000fe20000000000 */
[----:B------:R-:W-:Y:S01]  /*10b0*/  LOP3.LUT R96, R99, 0x38, R18, 0xf8, !PT ;  /* 0x0000003863607812 */ /* 0x000fe200078ef812 */
[----:B------:R-:W-:Y:S01]  /*10c0*/  IMAD.U32 R94, RZ, RZ, UR24 ;  /* 0x00000018ff5e7e24 */ /* 0x000fe2000f8e00ff */
[----:B------:R-:W-:Y:S01]  /*10d0*/  IADD3 R141, R139, UR11, RZ ;  /* 0x0000000b8b8d7c10 */ /* 0x000fe2000fffe0ff */
[----:B------:R-:W-:Y:S01]  /*10e0*/  IMAD.U32 R7, RZ, RZ, UR16 ;  /* 0x00000010ff077e24 */ /* 0x000fe2000f8e00ff */
[----:B------:R-:W-:Y:S01]  /*10f0*/  SHF.R.U32.HI R97, RZ, 0x3, R99 ;  /* 0x00000003ff617819 */ /* 0x000fe20000011663 */
[----:B------:R-:W-:Y:S01]  /*1100*/  IMAD.MOV.U32 R140, RZ, RZ, R138 ;  /* 0x000000ffff8c7224 */ /* 0x000fe200078e008a */
[----:B------:R-:W-:Y:S01]  /*1110*/  IADD3 R98, R18, 0xc0, RZ ;  /* 0x000000c012627810 */ /* 0x000fe20007ffe0ff */
[----:B------:R-:W-:Y:S01]  /*1120*/  IMAD.IADD R14, R20, 0x1, R15 ;  /* 0x00000001140e7824 */ /* 0x000fe200078e020f */
[----:B------:R-:W-:Y:S01]  /*1130*/  ISETP.GE.AND P2, PT, R18, c[0x0][0x1d4], PT ;  /* 0x0000750012007a0c */ /* 0x000fe20003f46270 */
[----:B------:R-:W-:Y:S01]  /*1140*/  IMAD R144, R16, c[0x0][0x284], R9 ;  /* 0x0000a10010907a24 */ /* 0x000fe200078e0209 */
[----:B------:R-:W-:Y:S01]  /*1150*/  ISETP.GE.AND P5, PT, R100, c[0x0][0x1d4], PT ;  /* 0x0000750064007a0c */ /* 0x000fe20003fa6270 */
[----:B------:R-:W-:Y:S01]  /*1160*/  IMAD R142, R16, c[0x0][0x294], R5 ;  /* 0x0000a500108e7a24 */ /* 0x000fe200078e0205 */
[----:B------:R-:W-:Y:S01]  /*1170*/  ISETP.GE.AND P6, PT, R14, c[0x0][0x1d4], PT ;  /* 0x000075000e007a0c */ /* 0x000fe20003fc6270 */
[----:B------:R-:W-:Y:S01]  /*1180*/  IMAD.WIDE.U32 R8, R7, c[0x0][0x260], R18 ;  /* 0x0000980007087a25 */ /* 0x000fe200078e0012 */
[----:B------:R-:W-:Y:S01]  /*1190*/  ISETP.GE.AND P4, PT, R98, c[0x0][0x1d4], PT ;  /* 0x0000750062007a0c */ /* 0x000fe20003f86270 */
[----:B------:R-:W-:Y:S01]  /*11a0*/  ULDC UR28, c[0x0][0x23c] ;  /* 0x00008f00001c7ab9 */ /* 0x000fe20000000800 */
[----:B------:R-:W-:Y:S01]  /*11b0*/  LOP3.LUT R96, R6, R96, R97, 0xf6, !PT ;  /* 0x0000006006607212 */ /* 0x000fe200078ef661 */
[----:B------:R-:W-:Y:S01]  /*11c0*/  IMAD.WIDE.U32 R4, R94, UR6, R140 ;  /* 0x000000065e047c25 */ /* 0x000fe2000f8e008c */
[----:B------:R-:W-:Y:S01]  /*11d0*/  IADD3 R9, R9, UR10, RZ ;  /* 0x0000000a09097c10 */ /* 0x000fe2000fffe0ff */
[----:B------:R-:W-:Y:S01]  /*11e0*/  ULDC UR10, c[0x0][0x238] ;  /* 0x00008e00000a7ab9 */ /* 0x000fe20000000800 */
[--C-:B------:R-:W-:Y:S01]  /*11f0*/  SHF.R.S32.HI R21, RZ, 0x1f, R20.reuse ;  /* 0x0000001fff157819 */ /* 0x100fe20000011414 */
[----:B------:R-:W-:Y:S01]  /*1200*/  USHF.L.U32 UR29, UR10, 0x5, URZ ;  /* 0x000000050a1d7899 */ /* 0x000fe2000800063f */
[----:B------:R-:W-:Y:S01]  /*1210*/  IMAD.SHL.U32 R96, R96, 0x2, RZ ;  /* 0x0000000260607824 */ /* 0x000fe200078e00ff */
[----:B------:R-:W-:Y:S01]  /*1220*/  USHF.L.U64.HI UR28, UR10, UR35, UR28 ;  /* 0x000000230a1c7299 */ /* 0x000fe2000801021c */
[----:B------:R-:W-:Y:S01]  /*1230*/  P2R R104, PR, RZ, 0x4 ;  /* 0x00000004ff687803 */ /* 0x000fe20000000000 */
[----:B------:R-:W-:Y:S01]  /*1240*/  IMAD.U32 R95, RZ, RZ, UR25 ;  /* 0x00000019ff5f7e24 */ /* 0x000fe2000f8e00ff */
[C---:B------:R-:W-:Y:S01]  /*1250*/  IADD3 R95, R16.reuse, 0x20, RZ ;  /* 0x00000020105f7810 */ /* 0x040fe20007ffe0ff */
[C---:B------:R-:W-:Y:S01]  /*1260*/  IMAD.WIDE.U32 R146, R16.reuse, c[0x0][0x290], R20 ;  /* 0x0000a40010927a25 */ /* 0x040fe200078e0014 */
[----:B------:R-:W-:Y:S01]  /*1270*/  ULDC.64 UR8, c[0x0][0x280] ;  /* 0x0000a00000087ab9 */ /* 0x000fe20000000a00 */
[----:B------:R-:W-:Y:S01]  /*1280*/  SHF.R.S32.HI R113, RZ, 0x1f, R92 ;  /* 0x0000001fff717819 */ /* 0x000fe2000001145c */
[----:B------:R-:W-:Y:S01]  /*1290*/  UIMAD UR37, UR39, UR9, URZ ;  /* 0x00000009272572a4 */ /* 0x000fe2000f8e023f */
[----:B------:R-:W-:Y:S01]  /*12a0*/  IMAD.WIDE.U32 R10, R16, c[0x0][0x290], R18 ;  /* 0x0000a400100a7a25 */ /* 0x000fe200078e0012 */
[----:B------:R-:W-:Y:S01]  /*12b0*/  USHF.L.U32 UR32, UR8, 0x5, URZ ;  /* 0x0000000508207899 */ /* 0x000fe2000800063f */
[----:B------:R-:W-:Y:S01]  /*12c0*/  SHF.R.S32.HI R111, RZ, 0x1f, R98 ;  /* 0x0000001fff6f7819 */ /* 0x000fe20000011462 */
[----:B------:R-:W-:Y:S01]  /*12d0*/  UIMAD.WIDE.U32 UR40, UR8, 0x30, URZ ;  /* 0x00000030082878a5 */ /* 0x000fe2000f8e003f */
[----:B------:R-:W-:Y:S01]  /*12e0*/  IMAD.IADD R147, R147, 0x1, R142 ;  /* 0x0000000193937824 */ /* 0x000fe200078e028e */
[----:B------:R-:W-:Y:S01]  /*12f0*/  ULDC.64 UR10, c[0x0][0x268] ;  /* 0x00009a00000a7ab9 */ /* 0x000fe20000000a00 */
[----:B------:R-:W-:Y:S01]  /*1300*/  IMAD.IADD R143, R142, 0x1, R11 ;  /* 0x000000018e8f7824 */ /* 0x000fe200078e020b */
[----:B------:R-:W-:Y:S01]  /*1310*/  UIMAD UR10, UR33, UR10, URZ ;  /* 0x0000000a210a72a4 */ /* 0x000fe2000f8e023f */
[----:B------:R-:W-:Y:S01]  /*1320*/  IMAD.WIDE.U32 R136, R136, c[0x0][0x268], R8 ;  /* 0x00009a0088887a25 */ /* 0x000fe200078e0008 */
[----:B------:R-:W-:Y:S01]  /*1330*/  SHF.R.S32.HI R8, RZ, 0x1f, R95 ;  /* 0x0000001fff087819 */ /* 0x000fe2000001145f */
[----:B------:R-:W-:Y:S01]  /*1340*/  UIADD3 UR37, UR41, UR37, URZ ;  /* 0x0000002529257290 */ /* 0x000fe2000fffe03f */
[----:B------:R-:W-:Y:S01]  /*1350*/  LEA.HI R111, R111, R98, RZ, 0x3 ;  /* 0x000000626f6f7211 */ /* 0x000fe200078f18ff */
[----:B------:R-:W-:Y:S01]  /*1360*/  IMAD.MOV.U32 R142, RZ, RZ, R10 ;  /* 0x000000ffff8e7224 */ /* 0x000fe200078e000a */
[----:B------:R-:W-:Y:S01]  /*1370*/  LEA.HI R8, R8, R95, RZ, 0x3 ;  /* 0x0000005f08087211 */ /* 0x000fe200078f18ff */
[----:B------:R-:W-:Y:S01]  /*1380*/  IMAD.SHL.U32 R93, R95, 0x40, RZ ;  /* 0x000000405f5d7824 */ /* 0x000fe200078e00ff */
[----:B------:R-:W-:Y:S01]  /*1390*/  UIMAD UR11, UR34, UR11, UR10 ;  /* 0x0000000b220b72a4 */ /* 0x000fe2000f8e020a */
[----:B------:R-:W-:Y:S01]  /*13a0*/  IMAD.WIDE.U32 R148, R16, c[0x0][0x280], R20 ;  /* 0x0000a00010947a25 */ /* 0x000fe200078e0014 */
[----:B------:R-:W-:-:S02]  /*13b0*/  LOP3.LUT R111, R111, 0xfffffff8, RZ, 0xc0, !PT ;  /* 0xfffffff86f6f7812 */ /* 0x000fc400078ec0ff */
[----:B------:R-:W-:Y:S01]  /*13c0*/  LOP3.LUT R93, R93, 0x1c0, RZ, 0xc0, !PT ;  /* 0x000001c05d5d7812 */ /* 0x000fe200078ec0ff */
[----:B------:R-:W-:Y:S01]  /*13d0*/  IMAD.SHL.U32 R11, R8, 0x40, RZ ;  /* 0x00000040080b7824 */ /* 0x000fe200078e00ff */
[----:B------:R-:W-:Y:S01]  /*13e0*/  P2R R102, PR, RZ, 0x20 ;  /* 0x00000020ff667803 */ /* 0x000fe20000000000 */
[----:B------:R-:W-:Y:S01]  /*13f0*/  IMAD.WIDE.U32 R22, R16, c[0x0][0x280], R18 ;  /* 0x0000a00010167a25 */ /* 0x000fe200078e0012 */
[----:B------:R-:W-:Y:S02]  /*1400*/  SHF.R.U32.HI R106, RZ, 0x3, R93 ;  /* 0x00000003ff6a7819 */ /* 0x000fe4000001165d */
[----:B------:R-:W-:Y:S01]  /*1410*/  LOP3.LUT R11, R11, 0xfffffe00, RZ, 0xc0, !PT ;  /* 0xfffffe000b0b7812 */ /* 0x000fe200078ec0ff */
[----:B------:R-:W-:Y:S01]  /*1420*/  IMAD.MOV.U32 R120, RZ, RZ, c[0x0][0x27c] ;  /* 0x00009f00ff787624 */ /* 0x000fe200078e00ff */
[----:B------:R-:W-:Y:S01]  /*1430*/  P2R R101, PR, RZ, 0x10 ;  /* 0x00000010ff657803 */ /* 0x000fe20000000000 */
[----:B------:R-:W-:Y:S01]  /*1440*/  IMAD.IADD R149, R149, 0x1, R144 ;  /* 0x0000000195957824 */ /* 0x000fe200078e0290 */
[----:B------:R-:W-:Y:S01]  /*1450*/  P2R R103, PR, RZ, 0x40 ;  /* 0x00000040ff677803 */ /* 0x000fe20000000000 */
[----:B------:R-:W-:Y:S01]  /*1460*/  IMAD.IADD R145, R144, 0x1, R23 ;  /* 0x0000000190917824 */ /* 0x000fe200078e0217 */
[----:B------:R-:W-:Y:S01]  /*1470*/  IADD3 R105, R105, UR5, RZ ;  /* 0x0000000569697c10 */ /* 0x000fe2000fffe0ff */
[----:B------:R-:W-:Y:S01]  /*1480*/  IMAD.MOV.U32 R122, RZ, RZ, c[0x0][0x2b8] ;  /* 0x0000ae00ff7a7624 */ /* 0x000fe200078e00ff */
[----:B------:R-:W-:Y:S01]  /*1490*/  IADD3 R107, -R16, 0x30, RZ ;  /* 0x00000030106b7810 */ /* 0x000fe20007ffe1ff */
[----:B------:R-:W-:Y:S01]  /*14a0*/  IMAD.MOV.U32 R144, RZ, RZ, R22 ;  /* 0x000000ffff907224 */ /* 0x000fe200078e0016 */
[----:B------:R-:W-:Y:S01]  /*14b0*/  SHF.R.S32.HI R108, RZ, 0x1f, R111 ;  /* 0x0000001fff6c7819 */ /* 0x000fe2000001146f */
[----:B------:R-:W-:Y:S01]  /*14c0*/  IMAD.WIDE.U32 R146, R92, c[0x0][0x290], R146 ;  /* 0x0000a4005c927a25 */ /* 0x000fe200078e0092 */
[----:B------:R-:W-:-:S03]  /*14d0*/  IADD3 R115, R137, UR11, RZ ;  /* 0x0000000b89737c10 */ /* 0x000fc6000fffe0ff */
[----:B------:R-:W-:Y:S02]  /*14e0*/  IMAD.MOV.U32 R66, RZ, RZ, c[0x0][0x27c] ;  /* 0x00009f00ff427624 */ /* 0x000fe400078e00ff */
[----:B------:R-:W-:-:S04]  /*14f0*/  IMAD.WIDE.U32 R148, R92, c[0x0][0x280], R148 ;  /* 0x0000a0005c947a25 */ /* 0x000fc800078e0094 */
[----:B------:R-:W-:-:S04]  /*1500*/  IMAD.WIDE.U32 R144, R92, c[0x0][0x280], R144 ;  /* 0x0000a0005c907a25 */ /* 0x000fc800078e0090 */
[----:B------:R-:W-:-:S04]  /*1510*/  IMAD.WIDE.U32 R142, R92, c[0x0][0x290], R142 ;  /* 0x0000a4005c8e7a25 */ /* 0x000fc800078e008e */
[----:B------:R-:W-:Y:S01]  /*1520*/  IMAD.SHL.U32 R66, R66, 0x2, RZ ;  /* 0x0000000242427824 */ /* 0x000fe200078e00ff */
[----:B--2---:R1:W2:Y:S01]  /*1530*/  @P1 R2UR UR36, R0 ;  /* 0x00000000002413c2 */ /* 0x0042a200000e0000 */
[C---:B------:R-:W-:Y:S02]  /*1540*/  @P0 LEA R24, P1, R4.reuse, c[0x0][0x220], 0x1 ;  /* 0x0000880004180a11 */ /* 0x040fe400078208ff */
[----:B-1----:R-:W-:Y:S01]  /*1550*/  IADD3 R0, R5, UR30, RZ ;  /* 0x0000001e05007c10 */ /* 0x002fe2000fffe0ff */
[----:B------:R-:W-:Y:S02]  /*1560*/  USHF.L.U64.HI UR30, UR8, UR35, UR9 ;  /* 0x00000023081e7299 */ /* 0x000fe40008010209 */
[----:B--2---:R-:W-:Y:S01]  /*1570*/  @UP1 USHF.R.S32.HI UR53, URZ, 0x1f, UR36 ;  /* 0x0000001f3f351899 */ /* 0x004fe20008011424 */
[C---:B------:R-:W-:Y:S01]  /*1580*/  @P0 LEA.HI.X R25, R4.reuse, c[0x0][0x224], R0, 0x1, P1 ;  /* 0x0000890004190a11 */ /* 0x040fe200008f0c00 */
[----:B------:R-:W-:Y:S01]  /*1590*/  ULDC.64 UR8, c[0x0][0x290] ;  /* 0x0000a40000087ab9 */ /* 0x000fe20000000a00 */
[----:B------:R-:W-:Y:S01]  /*15a0*/  @P3 IADD3 R5, P1, R4, UR29, RZ ;  /* 0x0000001d04053c10 */ /* 0x000fe2000ff3e0ff */
[----:B------:R-:W-:-:S02]  /*15b0*/  USHF.L.U64.HI UR35, UR8, UR35, UR9 ;  /* 0x0000002308237299 */ /* 0x000fc40008010209 */
[----:B------:R-:W-:Y:S01]  /*15c0*/  @!PT LDS RZ, [RZ] ;  /* 0x00000000fffff984 */ /* 0x000fe20000000800 */
[----:B------:R-:W-:Y:S01]  /*15d0*/  @!PT LDS RZ, [RZ] ;  /* 0x00000000fffff984 */ /* 0x000fe20000000800 */
[----:B------:R-:W-:Y:S01]  /*15e0*/  @!PT LDS RZ, [RZ] ;  /* 0x00000000fffff984 */ /* 0x000fe20000000800 */
[----:B------:R1:W-:Y:S01]  /*15f0*/  @P0 LDGSTS.E.BYPASS.LTC128B.128 [R96+0xa080], [R24.64], !P2 ;  /* 0x0a08000018600fae */ /* 0x0003e2000d101d5a */
[----:B------:R-:W-:Y:S01]  /*1600*/  @P3 IADD3.X R0, R0, UR28, RZ, P1, !PT ;  /* 0x0000001c00003c10 */ /* 0x000fe20008ffe4ff */
[----:B------:R-:W-:Y:S01]  /*1610*/  UIMAD UR39, UR39, UR9, URZ ;  /* 0x00000009272772a4 */ /* 0x000fe2000f8e023f */
[----:B------:R-:W-:Y:S01]  /*1620*/  ISETP.GE.AND P1, PT, R18, c[0x0][0x27c], PT ;  /* 0x00009f0012007a0c */ /* 0x000fe20003f26270 */
[----:B------:R1:W-:Y:S01]  /*1630*/  @P0 LDGSTS.E.BYPASS.LTC128B.128 [R96+0xb880], [R24.64+0x80], !P6 ;  /* 0x0b88008018600fae */ /* 0x0003e2000f101d5a */
[----:B------:R-:W-:Y:S01]  /*1640*/  ISETP.GE.AND P2, PT, R14, c[0x0][0x27c], PT ;  /* 0x00009f000e007a0c */ /* 0x000fe20003f46270 */
[----:B------:R-:W-:Y:S02]  /*1650*/  USHF.L.U32 UR38, UR8, 0x5, URZ ;  /* 0x0000000508267899 */ /* 0x000fe4000800063f */
[----:B------:R1:W-:Y:S01]  /*1660*/  @P0 LDGSTS.E.BYPASS.LTC128B.128 [R96+0xd080], [R24.64+0x100], !P5 ;  /* 0x0d08010018600fae */ /* 0x0003e2000e901d5a */
[----:B------:R-:W-:Y:S01]  /*1670*/  SEL R7, RZ, c[0x0][0x27c], !P2 ;  /* 0x00009f00ff077a07 */ /* 0x000fe20005000000 */
[----:B------:R-:W-:-:S02]  /*1680*/  UIMAD.WIDE.U32 UR42, UR8, 0x30, URZ ;  /* 0x00000030082a78a5 */ /* 0x000fc4000f8e003f */
[----:B------:R1:W-:Y:S01]  /*1690*/  @P0 LDGSTS.E.BYPASS.LTC128B.128 [R96+0xe880], [R24.64+0x180], !P4 ;  /* 0x0e88018018600fae */ /* 0x0003e2000e101d5a */
[C---:B------:R-:W-:Y:S01]  /*16a0*/  @P3 LEA R12, P0, R5.reuse, c[0x0][0x220], 0x1 ;  /* 0x00008800050c3a11 */ /* 0x040fe200078008ff */
[----:B------:R-:W-:Y:S01]  /*16b0*/  IMAD.IADD R10, R14, 0x1, R7 ;  /* 0x000000010e0a7824 */ /* 0x000fe200078e0207 */
[----:B------:R-:W-:Y:S02]  /*16c0*/  ULDC.64 UR8, c[0x0][0x1e8] ;  /* 0x00007a0000087ab9 */ /* 0x000fe40000000a00 */
[----:B------:R-:W-:Y:S01]  /*16d0*/  @P3 LEA.HI.X R13, R5, c[0x0][0x224], R0, 0x1, P0 ;  /* 0x00008900050d3a11 */ /* 0x000fe200000f0c00 */
[----:B------:R-:W-:Y:S01]  /*16e0*/  UIMAD UR44, UR15, UR8, URZ ;  /* 0x000000080f2c72a4 */ /* 0x000fe2000f8e023f */
[----:B------:R-:W-:Y:S01]  /*16f0*/  SEL R5, RZ, c[0x0][0x27c], !P1 ;  /* 0x00009f00ff057a07 */ /* 0x000fe20004800000 */
[----:B------:R-:W-:Y:S01]  /*1700*/  UIMAD.WIDE.U32 UR46, UR16, UR8, URZ ;  /* 0x00000008102e72a5 */ /* 0x000fe2000f8e003f */
[----:B------:R-:W-:Y:S01]  /*1710*/  ISETP.NE.AND P0, PT, R104, RZ, PT ;  /* 0x000000ff6800720c */ /* 0x000fe20003f05270 */
[----:B------:R-:W-:-:S02]  /*1720*/  UIMAD UR44, UR16, UR9, UR44 ;  /* 0x00000009102c72a4 */ /* 0x000fc4000f8e022c */
[----:B------:R-:W-:Y:S01]  /*1730*/  IMAD.IADD R5, R18, 0x1, R5 ;  /* 0x0000000112057824 */ /* 0x000fe200078e0205 */
[----:B------:R-:W-:Y:S02]  /*1740*/  ULDC.64 UR8, c[0x0][0x210] ;  /* 0x0000840000087ab9 */ /* 0x000fe40000000a00 */
[----:B------:R-:W-:Y:S02]  /*1750*/  UIMAD UR45, UR15, UR8, URZ ;  /* 0x000000080f2d72a4 */ /* 0x000fe4000f8e023f */
[----:B------:R-:W-:Y:S01]  /*1760*/  SHF.R.S32.HI R0, RZ, 0x1f, R5 ;  /* 0x0000001fff007819 */ /* 0x000fe20000011405 */
[----:B------:R-:W-:Y:S02]  /*1770*/  UIMAD.WIDE.U32 UR48, UR16, UR8, URZ ;  /* 0x00000008103072a5 */ /* 0x000fe4000f8e003f */
[----:B------:R-:W-:Y:S01]  /*1780*/  UIMAD UR45, UR16, UR9, UR45 ;  /* 0x00000009102d72a4 */ /* 0x000fe2000f8e022d */
[CC--:B------:R-:W-:Y:S01]  /*1790*/  LEA.HI R4, R0.reuse, R5.reuse, RZ, 0x3 ;  /* 0x0000000500047211 */ /* 0x0c0fe200078f18ff */
[----:B------:R2:W-:Y:S01]  /*17a0*/  @P3 LDGSTS.E.BYPASS.LTC128B.128 [R96+0xb080], [R12.64], !P0 ;  /* 0x0b0800000c603fae */ /* 0x0005e2000c101d5a */
[----:B------:R-:W-:Y:S01]  /*17b0*/  LEA.HI R0, R0, R5, RZ, 0x6 ;  /* 0x0000000500007211 */ /* 0x000fe200078f30ff */
[----:B------:R-:W-:Y:S01]  /*17c0*/  ULDC.64 UR8, c[0x0][0x2b0] ;  /* 0x0000ac0000087ab9 */ /* 0x000fe20000000a00 */
[----:B------:R-:W-:Y:S01]  /*17d0*/  SHF.R.S32.HI R5, RZ, 0x1f, R10 ;  /* 0x0000001fff057819 */ /* 0x000fe2000001140a */
[----:B------:R2:W-:Y:S01]  /*17e0*/  @P3 LDGSTS.E.BYPASS.LTC128B.128 [R96+0xc880], [R12.64+0x80], !P6 ;  /* 0x0c8800800c603fae */ /* 0x0005e2000f101d5a */
[----:B------:R-:W-:Y:S01]  /*17f0*/  SHF.R.S32.HI R0, RZ, 0x6, R0 ;  /* 0x00000006ff007819 */ /* 0x000fe20000011400 */
[----:B------:R-:W-:Y:S01]  /*1800*/  @!UP1 UMOV UR53, UR31 ;  /* 0x0000001f00359c82 */ /* 0x000fe20008000000 */
        /* <DEDUP_REMOVED lines=8> */
[--C-:B------:R-:W-:Y:S01]  /*1890*/  LOP3.LUT R126, R99, 0x38, R2.reuse, 0xf8, !PT ;  /* 0x00000038637e7812 */ /* 0x100fe200078ef802 */
[----:B------:R-:W0:Y:S01]  /*18a0*/  LDGDEPBAR ;  /* 0x00000000000079af */ /* 0x000e220000000000 */
[----:B------:R-:W-:Y:S01]  /*18b0*/  LOP3.LUT R9, R93, 0x38, R2, 0xf8, !PT ;  /* 0x000000385d097812 */ /* 0x000fe200078ef802 */
[----:B------:R-:W-:Y:S01]  /*18c0*/  IMAD R7, R5, 0xc00, R6 ;  /* 0x00000c0005077824 */ /* 0x000fe200078e0206 */
[-C--:B------:R-:W-:Y:S01]  /*18d0*/  LOP3.LUT R125, R125, R106.reuse, RZ, 0x3c, !PT ;  /* 0x0000006a7d7d7212 */ /* 0x080fe200078e3cff */
[----:B------:R-:W-:Y:S01]  /*18e0*/  IMAD R5, R5, 0xc00, R11 ;  /* 0x00000c0005057824 */ /* 0x000fe200078e020b */
[-C--:B------:R-:W-:Y:S01]  /*18f0*/  LOP3.LUT R126, R126, R97.reuse, RZ, 0x3c, !PT ;  /* 0x000000617e7e7212 */ /* 0x080fe200078e3cff */
[----:B------:R-:W-:Y:S01]  /*1900*/  UIMAD UR10, UR53, UR8, URZ ;  /* 0x00000008350a72a4 */ /* 0x000fe2000f8e023f */
[----:B------:R-:W-:Y:S01]  /*1910*/  LOP3.LUT R124, R9, R106, RZ, 0x3c, !PT ;  /* 0x0000006a097c7212 */ /* 0x000fe200078e3cff */
[----:B------:R-:W-:Y:S01]  /*1920*/  IMAD.IADD R125, R0, 0x1, R125 ;  /* 0x00000001007d7824 */ /* 0x000fe200078e027d */
[----:B------:R-:W-:Y:S01]  /*1930*/  LOP3.LUT R10, R99, 0x38, R4, 0xf8, !PT ;  /* 0x00000038630a7812 */ /* 0x000fe200078ef804 */
[----:B------:R-:W-:Y:S01]  /*1940*/  IMAD.IADD R126, R7, 0x1, R126 ;  /* 0x00000001077e7824 */ /* 0x000fe200078e027e */
[----:B------:R-:W-:Y:S01]  /*1950*/  SHF.R.S32.HI R7, RZ, 0x1f, R100 ;  /* 0x0000001fff077819 */ /* 0x000fe20000011464 */
[----:B------:R-:W-:Y:S01]  /*1960*/  IMAD R0, R3, 0x20, R16 ;  /* 0x0000002003007824 */ /* 0x000fe200078e0210 */
[----:B------:R-:W-:Y:S01]  /*1970*/  SHF.R.S32.HI R3, RZ, 0x1f, R14 ;  /* 0x0000001fff037819 */ /* 0x000fe2000001140e */
[----:B------:R-:W-:Y:S01]  /*1980*/  IMAD.IADD R124, R5, 0x1, R124 ;  /* 0x00000001057c7824 */ /* 0x000fe200078e027c */
[----:B------:R-:W-:Y:S01]  /*1990*/  LOP3.LUT R127, R10, R97, RZ, 0x3c, !PT ;  /* 0x000000610a7f7212 */ /* 0x000fe200078e3cff */
[----:B------:R-:W-:Y:S01]  /*19a0*/  IMAD R5, R113, c[0x0][0x280], RZ ;  /* 0x0000a00071057a24 */ /* 0x000fe200078e02ff */
[----:B------:R-:W-:Y:S01]  /*19b0*/  LEA.HI R110, R7, R100, RZ, 0x3 ;  /* 0x00000064076e7211 */ /* 0x000fe200078f18ff */
[----:B------:R-:W-:Y:S01]  /*19c0*/  IMAD R113, R113, c[0x0][0x290], RZ ;  /* 0x0000a40071717a24 */ /* 0x000fe200078e02ff */
[----:B------:R-:W-:Y:S01]  /*19d0*/  LEA.HI R112, R3, R14, RZ, 0x3 ;  /* 0x0000000e03707211 */ /* 0x000fe200078f18ff */
[----:B------:R-:W-:Y:S01]  /*19e0*/  IMAD.IADD R127, R8, 0x1, R127 ;  /* 0x00000001087f7824 */ /* 0x000fe200078e027f */
[----:B------:R-:W-:Y:S01]  /*19f0*/  ISETP.GE.AND P0, PT, R120, 0x1, PT ;  /* 0x000000017800780c */ /* 0x000fe20003f06270 */
[C---:B------:R-:W-:Y:S01]  /*1a00*/  IMAD R113, R92.reuse, c[0x0][0x294], R113 ;  /* 0x0000a5005c717a24 */ /* 0x040fe200078e0271 */
[----:B------:R-:W-:Y:S01]  /*1a10*/  @UP1 UMOV UR52, UR36 ;  /* 0x0000002400341c82 */ /* 0x000fe20008000000 */
[----:B------:R-:W-:Y:S01]  /*1a20*/  IMAD R5, R92, c[0x0][0x284], R5 ;  /* 0x0000a1005c057a24 */ /* 0x000fe200078e0205 */
[----:B------:R-:W-:Y:S01]  /*1a30*/  LOP3.LUT R110, R110, 0xfffffff8, RZ, 0xc0, !PT ;  /* 0xfffffff86e6e7812 */ /* 0x000fe200078ec0ff */
[----:B------:R-:W-:Y:S01]  /*1a40*/  @!UP1 UMOV UR52, UR22 ;  /* 0x0000001600349c82 */ /* 0x000fe20008000000 */
[----:B------:R-:W-:Y:S01]  /*1a50*/  LOP3.LUT R112, R112, 0xfffffff8, RZ, 0xc0, !PT ;  /* 0xfffffff870707812 */ /* 0x000fe200078ec0ff */
[----:B------:R-:W-:Y:S01]  /*1a60*/  UIMAD.WIDE.U32 UR50, UR52, UR8, URZ ;  /* 0x00000008343272a5 */ /* 0x000fe2000f8e003f */
[----:B------:R-:W-:Y:S01]  /*1a70*/  LOP3.LUT R121, R4, 0xfffffff8, RZ, 0xc0, !PT ;  /* 0xfffffff804797812 */ /* 0x000fe200078ec0ff */
[----:B------:R-:W-:Y:S01]  /*1a80*/  UIMAD UR9, UR52, UR9, UR10 ;  /* 0x00000009340972a4 */ /* 0x000fe2000f8e020a */
[----:B------:R-:W-:Y:S01]  /*1a90*/  LOP3.LUT R128, R2, 0xfffffff8, RZ, 0xc0, !PT ;  /* 0xfffffff802807812 */ /* 0x000fe200078ec0ff */
[----:B------:R-:W-:Y:S01]  /*1aa0*/  IMAD.IADD R116, R147, 0x1, R113 ;  /* 0x0000000193747824 */ /* 0x000fe200078e0271 */
[----:B------:R-:W-:Y:S01]  /*1ab0*/  ISETP.NE.AND P3, PT, R122, 0x1, PT ;  /* 0x000000017a00780c */ /* 0x000fe20003f65270 */
[----:B------:R-:W-:Y:S01]  /*1ac0*/  IMAD.IADD R117, R149, 0x1, R5 ;  /* 0x0000000195757824 */ /* 0x000fe200078e0205 */
[----:B------:R-:W-:Y:S01]  /*1ad0*/  SHF.R.S32.HI R67, RZ, 0x3, R2 ;  /* 0x00000003ff437819 */ /* 0x000fe20000011402 */
[----:B------:R-:W-:Y:S01]  /*1ae0*/  IMAD.IADD R114, R5, 0x1, R145 ;  /* 0x0000000105727824 */ /* 0x000fe200078e0291 */
[----:B------:R-:W-:Y:S01]  /*1af0*/  P2R R2, PR, RZ, 0x1 ;  /* 0x00000001ff027803 */ /* 0x000fe20000000000 */
[----:B------:R-:W-:Y:S01]  /*1b00*/  IMAD.IADD R113, R113, 0x1, R143 ;  /* 0x0000000171717824 */ /* 0x000fe200078e028f */
[C---:B--2---:R-:W-:Y:S01]  /*1b10*/  IADD3 R13, R20.reuse, 0x20, RZ ;  /* 0x00000020140d7810 */ /* 0x044fe20007ffe0ff */
[----:B------:R-:W-:Y:S01]  /*1b20*/  IMAD.SHL.U32 R127, R127, 0x2, RZ ;  /* 0x000000027f7f7824 */ /* 0x000fe200078e00ff */
[----:B------:R-:W-:Y:S01]  /*1b30*/  IADD3 R12, R20, 0x60, RZ ;  /* 0x00000060140c7810 */ /* 0x000fe20007ffe0ff */
[----:B------:R-:W-:Y:S01]  /*1b40*/  IMAD.SHL.U32 R125, R125, 0x2, RZ ;  /* 0x000000027d7d7824 */ /* 0x000fe200078e00ff */
[----:B------:R-:W-:Y:S01]  /*1b50*/  SHF.R.S32.HI R109, RZ, 0x1f, R110 ;  /* 0x0000001fff6d7819 */ /* 0x000fe2000001146e */
[----:B------:R-:W-:Y:S01]  /*1b60*/  IMAD.SHL.U32 R126, R126, 0x2, RZ ;  /* 0x000000027e7e7824 */ /* 0x000fe200078e00ff */
[----:B------:R-:W-:Y:S01]  /*1b70*/  SHF.R.S32.HI R68, RZ, 0x3, R4 ;  /* 0x00000003ff447819 */ /* 0x000fe20000011404 */
[----:B------:R-:W-:Y:S01]  /*1b80*/  IMAD.SHL.U32 R124, R124, 0x2, RZ ;  /* 0x000000027c7c7824 */ /* 0x000fe200078e00ff */
[----:B------:R-:W-:Y:S01]  /*1b90*/  SHF.R.S32.HI R119, RZ, 0x1f, R112 ;  /* 0x0000001fff777819 */ /* 0x000fe20000011470 */
[----:B------:R-:W-:Y:S01]  /*1ba0*/  UIADD3 UR39, UR43, UR39, URZ ;  /* 0x000000272b277290 */ /* 0x000fe2000fffe03f */
[----:B------:R-:W-:Y:S01]  /*1bb0*/  SHF.R.S32.HI R118, RZ, 0x1f, R121 ;  /* 0x0000001fff767819 */ /* 0x000fe20000011479 */
[----:B------:R-:W-:Y:S01]  /*1bc0*/  UIADD3 UR44, UR47, UR44, URZ ;  /* 0x0000002c2f2c7290 */ /* 0x000fe2000fffe03f */
[----:B------:R-:W-:Y:S01]  /*1bd0*/  SHF.R.S32.HI R123, RZ, 0x1f, R128 ;  /* 0x0000001fff7b7819 */ /* 0x000fe20000011480 */
[----:B------:R-:W-:Y:S01]  /*1be0*/  UIADD3 UR45, UR49, UR45, URZ ;  /* 0x0000002d312d7290 */ /* 0x000fe2000fffe03f */
[----:B------:R-:W-:Y:S01]  /*1bf0*/  P2R R2, PR, RZ, 0x8 ;  /* 0x00000008ff027803 */ /* 0x000fe20000000000 */
[----:B------:R-:W-:-:S02]  /*1c00*/  UIADD3 UR9, UR51, UR9, URZ ;  /* 0x0000000933097290 */ /* 0x000fc4000fffe03f */
[----:B------:R-:W-:Y:S01]  /*1c10*/  ULDC.U8 UR8, c[0x0][0x298] ;  /* 0x0000a60000087ab9 */ /* 0x000fe20000000000 */
[----:B-1----:R-:W-:Y:S06]  /*1c20*/  BAR.SYNC.DEFER_BLOCKING 0x0 ;  /* 0x0000000000007b1d */ /* 0x002fec0000010000 */
.L_x_1654:
[----:B------:R-:W-:Y:S01]  /*1c30*/  ISETP.NE.AND P3, PT, R122, 0x1, PT ;  /* 0x000000017a00780c */ /* 0x000fe20003f65270 */
[----:B-1-3--:R-:W-:Y:S01]  /*1c40*/  IMAD.U32 R3, RZ, RZ, UR6 ;  /* 0x00000006ff037e24 */ /* 0x00afe2000f8e00ff */
[----:B------:R-:W-:Y:S01]  /*1c50*/  MOV R132, RZ ;  /* 0x000000ff00847202 */ /* 0x000fe20000000f00 */
[----:B------:R-:W-:Y:S04]  /*1c60*/  DEPBAR.LE SB0, 0x0 ;  /* 0x000080000000791a */ /* 0x000fe80000000000 */
[----:B------:R-:W-:Y:S01]  /*1c70*/  IMAD R2, R3, 0x30, R0 ;  /* 0x0000003003027824 */ /* 0x000fe200078e0200 */
[----:B------:R-:W-:Y:S01]  /*1c80*/  ISETP.GE.AND P4, PT, R120, 0x1, PT ;  /* 0x000000017800780c */ /* 0x000fe20003f86270 */
[----:B------:R-:W-:Y:S02]  /*1c90*/  BSSY B2, `(.L_x_1615) ;  /* 0x0000542000027945 */ /* 0x000fe40003800000 */
[----:B------:R-:W-:Y:S01]  /*1ca0*/  IMAD.IADD R131, R105, 0x1, R2 ;  /* 0x0000000169837824 */ /* 0x000fe200078e0202 */
[----:B------:R-:W-:Y:S03]  /*1cb0*/  ISETP.GE.AND P0, PT, R2, UR4, PT ;  /* 0x0000000402007c0c */ /* 0x000fe6000bf06270 */
[----:B--2---:R-:W-:Y:S01]  /*1cc0*/  @P3 IMAD.HI.U32 R5, R131, c[0x0][0x2bc], RZ ;  /* 0x0000af0083053a27 */ /* 0x004fe200078e00ff */
[----:B------:R-:W-:Y:S03]  /*1cd0*/  ISETP.GT.OR P0, PT, R0, 0x2f, P0 ;  /* 0x0000002f0000780c */ /* 0x000fe60000704670 */
[----:B------:R-:W-:Y:S01]  /*1ce0*/  IMAD.MOV.U32 R4, RZ, RZ, R131 ;  /* 0x000000ffff047224 */ /* 0x000fe200078e0083 */
[----:B------:R-:W-:Y:S09]  /*1cf0*/  @P3 SHF.R.U32.HI R4, RZ, c[0x0][0x2c0], R5 ;  /* 0x0000b000ff043a19 */ /* 0x000ff20000011605 */
[C---:B------:R-:W-:Y:S04]  /*1d00*/  @!P0 IADD3 R8, P3, R4.reuse, UR50, RZ ;  /* 0x0000003204088c10 */ /* 0x040fe8000ff7e0ff */
[----:B------:R-:W-:Y:S01]  /*1d10*/  @!P0 LEA.HI.X.SX32 R5, R4, UR9, 0x1, P3 ;  /* 0x0000000904058c11 */ /* 0x000fe200098f0eff */
[----:B------:R-:W-:Y:S01]  /*1d20*/  IMAD.MOV R4, RZ, RZ, -R4 ;  /* 0x000000ffff047224 */ /* 0x000fe200078e0a04 */
[----:B------:R-:W-:Y:S03]  /*1d30*/  @!P0 LEA R22, P3, R8, c[0x0][0x2a0], 0x2 ;  /* 0x0000a80008168a11 */ /* 0x000fe600078610ff */
        /* <DEDUP_REMOVED lines=9> */
[----:B------:R-:W-:Y:S02]  /*1dd0*/  MOV R4, R8 ;  /* 0x0000000800047202 */ /* 0x000fe40000000f00 */
        /* <DEDUP_REMOVED lines=8> */
[----:B----4-:R-:W-:-:S05]  /*1e60*/  @!P4 BRA `(.L_x_1616) ;  /* 0x00004eb00000c947 */ /* 0x010fca0003800000 */
[----:B------:R-:W-:Y:S01]  /*1e70*/  USHF.R.S32.HI UR31, URZ, 0x1f, UR6 ;  /* 0x0000001f3f1f7899 */ /* 0x000fe20008011406 */
[----:B------:R-:W-:Y:S01]  /*1e80*/  ISETP.NE.AND P0, PT, RZ, UR8, PT ;  /* 0x00000008ff007c0c */ /* 0x000fe2000bf05270 */
[----:B------:R-:W-:Y:S02]  /*1e90*/  UIMAD UR11, UR37, UR6, URZ ;  /* 0x00000006250b72a4 */ /* 0x000fe4000f8e023f */
[----:B------:R-:W-:Y:S02]  /*1ea0*/  UIMAD UR10, UR39, UR6, URZ ;  /* 0x00000006270a72a4 */ /* 0x000fe4000f8e023f */
[----:B------:R-:W-:Y:S02]  /*1eb0*/  UIMAD UR5, UR6, -0x30, UR4 ;  /* 0xffffffd0060578a4 */ /* 0x000fe4000f8e0204 */
[----:B------:R-:W-:Y:S02]  /*1ec0*/  UIMAD.WIDE.U32 UR54, UR40, UR6, URZ ;  /* 0x00000006283672a5 */ /* 0x000fe4000f8e003f */
[----:B------:R-:W-:Y:S02]  /*1ed0*/  UIMAD.WIDE.U32 UR52, UR42, UR6, URZ ;  /* 0x000000062a3472a5 */ /* 0x000fe4000f8e003f */
[----:B------:R-:W-:Y:S02]  /*1ee0*/  UIMAD UR11, UR31, UR40, UR11 ;  /* 0x000000281f0b72a4 */ /* 0x000fe4000f8e020b */
[----:B------:R-:W-:Y:S02]  /*1ef0*/  UIMAD UR10, UR31, UR42, UR10 ;  /* 0x0000002a1f0a72a4 */ /* 0x000fe4000f8e020a */
[----:B------:R-:W-:Y:S02]  /*1f00*/  UISETP.LT.AND UP0, UPT, UR5, 0x30, UPT ;  /* 0x000000300500788c */ /* 0x000fe4000bf01270 */
[----:B------:R-:W-:Y:S02]  /*1f10*/  UIADD3 UR11, UR55, UR11, URZ ;  /* 0x0000000b370b7290 */ /* 0x000fe4000fffe03f */
[----:B------:R-:W-:Y:S02]  /*1f20*/  UIADD3 UR10, UR53, UR10, URZ ;  /* 0x0000000a350a7290 */ /* 0x000fe4000fffe03f */
[----:B------:R-:W-:Y:S01]  /*1f30*/  USEL UR31, UR5, 0x30, UP0 ;  /* 0x00000030051f7887 */ /* 0x000fe20008000000 */
[----:B------:R-:W-:-:S05]  /*1f40*/  @!P0 BRA `(.L_x_1617) ;  /* 0x000026b000008947 */ /* 0x000fca0003800000 */
[----:B------:R-:W-:Y:S01]  /*1f50*/  ISETP.GE.AND P4, PT, R16, UR31, PT ;  /* 0x0000001f10007c0c */ /* 0x000fe2000bf86270 */
        /* <DEDUP_REMOVED lines=11> */
[----:B------:R-:W-:Y:S01]  /*2010*/  IADD3 R3, P0, R148, UR54, RZ ;  /* 0x0000003694037c10 */ /* 0x000fe2000ff1e0ff */
[----:B------:R-:W-:Y:S01]  /*2020*/  CS2R R80, SRZ ;  /* 0x0000000000507805 */ /* 0x000fe2000001ff00 */
[----:B------:R-:W-:Y:S01]  /*2030*/  CS2R R50, SRZ ;  /* 0x0000000000327805 */ /* 0x000fe2000001ff00 */
[----:B------:R-:W-:Y:S01]  /*2040*/  CS2R R78, SRZ ;  /* 0x00000000004e7805 */ /* 0x000fe2000001ff00 */
[----:B------:R-:W-:Y:S01]  /*2050*/  IADD3.X R2, R117, UR11, RZ, P0, !PT ;  /* 0x0000000b75027c10 */ /* 0x000fe200087fe4ff */
[----:B------:R-:W-:Y:S01]  /*2060*/  CS2R R46, SRZ ;  /* 0x00000000002e7805 */ /* 0x000fe2000001ff00 */
[----:B------:R-:W-:Y:S01]  /*2070*/  IADD3 R5, P0, R146, UR52, RZ ;  /* 0x0000003492057c10 */ /* 0x000fe2000ff1e0ff */
[----:B------:R-:W-:Y:S01]  /*2080*/  CS2R R76, SRZ ;  /* 0x00000000004c7805 */ /* 0x000fe2000001ff00 */
[----:B------:R-:W-:Y:S01]  /*2090*/  CS2R R42, SRZ ;  /* 0x00000000002a7805 */ /* 0x000fe2000001ff00 */
[----:B------:R-:W-:Y:S01]  /*20a0*/  CS2R R74, SRZ ;  /* 0x00000000004a7805 */ /* 0x000fe2000001ff00 */
[----:B------:R-:W-:Y:S01]  /*20b0*/  IADD3.X R4, R116, UR10, RZ, P0, !PT ;  /* 0x0000000a74047c10 */ /* 0x000fe200087fe4ff */
        /* <DEDUP_REMOVED lines=21> */
.L_x_1619:
[----:B------:R-:W-:Y:S05]  /*2210*/  BSYNC B0 ;  /* 0x0000000000007941 */ /* 0x000fea0003800000 */
.L_x_1618:
[----:B------:R-:W-:Y:S01]  /*2220*/  ISETP.GE.AND P5, PT, R95, UR31, PT ;  /* 0x0000001f5f007c0c */ /* 0x000fe2000bfa6270 */
[----:B-----5:R-:W-:Y:S01]  /*2230*/  IMAD.MOV.U32 R10, RZ, RZ, R74 ;  /* 0x000000ffff0a7224 */ /* 0x020fe200078e004a */
[----:B------:R-:W-:Y:S01]  /*2240*/  MOV R5, R36 ;  /* 0x0000002400057202 */ /* 0x000fe20000000f00 */
[----:B-1----:R-:W-:Y:S01]  /*2250*/  IMAD.MOV.U32 R9, RZ, RZ, R75 ;  /* 0x000000ffff097224 */ /* 0x002fe200078e004b */
[----:B------:R-:W-:Y:S01]  /*2260*/  MOV R2, R43 ;  /* 0x0000002b00027202 */ /* 0x000fe20000000f00 */
[----:B------:R-:W-:Y:S01]  /*2270*/  IMAD.MOV.U32 R8, RZ, RZ, R76 ;  /* 0x000000ffff087224 */ /* 0x000fe200078e004c */
        /* <DEDUP_REMOVED lines=30> */
[----:B------:R-:W-:Y:S01]  /*2460*/  IMAD.U32 R7, RZ, RZ, UR32 ;  /* 0x00000020ff077e24 */ /* 0x000fe2000f8e00ff */
[----:B------:R-:W-:Y:S01]  /*2470*/  CS2R R70, SRZ ;  /* 0x0000000000467805 */ /* 0x000fe2000001ff00 */
[----:B------:R-:W-:Y:S01]  /*2480*/  IMAD.U32 R2, RZ, RZ, UR30 ;  /* 0x0000001eff027e24 */ /* 0x000fe2000f8e00ff */
[----:B------:R-:W-:Y:S01]  /*2490*/  CS2R R34, SRZ ;  /* 0x0000000000227805 */ /* 0x000fe2000001ff00 */
[----:B------:R-:W-:Y:S01]  /*24a0*/  IMAD.U32 R5, RZ, RZ, UR38 ;  /* 0x00000026ff057e24 */ /* 0x000fe2000f8e00ff */
[----:B------:R-:W-:Y:S01]  /*24b0*/  IADD3 R7, P3, P0, R148, UR54, R7 ;  /* 0x0000003694077c10 */ /* 0x000fe2000f87e007 */
[----:B------:R-:W-:Y:S01]  /*24c0*/  IMAD.U32 R3, RZ, RZ, UR35 ;  /* 0x00000023ff037e24 */ /* 0x000fe2000f8e00ff */
        /* <DEDUP_REMOVED lines=8> */
[----:B------:R-:W-:Y:S02]  /*2550*/  IADD3.X R4, R116, UR10, R3, P3, P0 ;  /* 0x0000000a74047c10 */ /* 0x000fe40009fe0403 */
        /* <DEDUP_REMOVED lines=20> */
.L_x_1621:
[----:B------:R-:W-:Y:S05]  /*26a0*/  BSYNC B0 ;  /* 0x0000000000007941 */ /* 0x000fea0003800000 */
.L_x_1620:
[----:B-----5:R-:W-:Y:S01]  /*26b0*/  MOV R4, R23 ;  /* 0x0000001700047202 */ /* 0x020fe20000000f00 */
[----:B------:R2:W3:Y:S01]  /*26c0*/  SHFL.IDX PT, R85, R133, RZ, 0x181f ;  /* 0x00181fff85557589 */ /* 0x0004e200000e0000 */
[----:B------:R-:W-:Y:S01]  /*26d0*/  IMAD.MOV.U32 R26, RZ, RZ, R58 ;  /* 0x000000ffff1a7224 */ /* 0x000fe200078e003a */
[----:B------:R-:W-:Y:S01]  /*26e0*/  BSSY B1, `(.L_x_1622) ;  /* 0x0000103000017945 */ /* 0x000fe20003800000 */
[----:B------:R-:W-:Y:S02]  /*26f0*/  IMAD.MOV.U32 R25, RZ, RZ, R59 ;  /* 0x000000ffff197224 */ /* 0x000fe400078e003b */
[----:B------:R-:W-:Y:S02]  /*2700*/  IMAD.MOV.U32 R24, RZ, RZ, R62 ;  /* 0x000000ffff187224 */ /* 0x000fe400078e003e */
[----:B------:R-:W-:Y:S01]  /*2710*/  IMAD.MOV.U32 R5, RZ, RZ, R22 ;  /* 0x000000ffff057224 */ /* 0x000fe200078e0016 */
[----:B------:R-:W-:Y:S01]  /*2720*/  PRMT R54, R25, 0x5410, R26 ;  /* 0x0000541019367816 */ /* 0x000fe2000000001a */
[----:B------:R2:W4:Y:S01]  /*2730*/  SHFL.IDX PT, R83, R150, RZ, 0x181f ;  /* 0x00181fff96537589 */ /* 0x00052200000e0000 */
[----:B------:R-:W-:Y:S01]  /*2740*/  MOV R25, R63 ;  /* 0x0000003f00197202 */ /* 0x000fe20000000f00 */
[----:B------:R-:W-:Y:S01]  /*2750*/  IMAD.MOV.U32 R26, RZ, RZ, R64 ;  /* 0x000000ffff1a7224 */ /* 0x000fe200078e0040 */
[----:B------:R-:W-:Y:S01]  /*2760*/  PRMT R7, R4, 0x5410, R5 ;  /* 0x0000541004077816 */ /* 0x000fe20000000005 */
[----:B-1----:R-:W-:Y:S01]  /*2770*/  IMAD.MOV.U32 R3, RZ, RZ, R28 ;  /* 0x000000ffff037224 */ /* 0x002fe200078e001c */
        /* <DEDUP_REMOVED lines=15> */
[----:B---3--:R-:W-:Y:S01]  /*2870*/  ISETP.GE.AND P0, PT, R18, c[0x0][0x1d4], PT ;  /* 0x0000750012007a0c */ /* 0x008fe20003f06270 */
[----:B------:R-:W-:Y:S01]  /*2880*/  @!UPT UIADD3 URZ, URZ, URZ, URZ ;  /* 0x0000003f3f3ff290 */ /* 0x000fe2000fffe03f */
[----:B------:R-:W-:Y:S11]  /*2890*/  BSSY B0, `(.L_x_1624) ;  /* 0x0000038000007945 */ /* 0x000ff60003800000 */
[----:B------:R-:W-:-:S05]  /*28a0*/  @P0 BRA `(.L_x_1625) ;  /* 0x0000036000000947 */ /* 0x000fca0003800000 */
[C---:B----4-:R-:W-:Y:S01]  /*28b0*/  LEA R90, P0, R18.reuse, R83, 0x1 ;  /* 0x00000053125a7211 */ /* 0x050fe200078008ff */
[----:B------:R-:W1:Y:S03]  /*28c0*/  LDS.128 R24, [R96+0xa080] ;  /* 0x00a0800060187984 */ /* 0x000e660000000c00 */
[----:B------:R-:W-:Y:S02]  /*28d0*/  LEA.HI.X R91, R18, R85, R19, 0x1, P0 ;  /* 0x00000055125b7211 */ /* 0x000fe400000f0c13 */
[----:B------:R-:W-:Y:S11]  /*28e0*/  ISETP.GE.AND P0, PT, R20, c[0x0][0x27c], PT ;  /* 0x00009f0014007a0c */ /* 0x000ff60003f06270 */
[----:B------:R-:W-:Y:S02]  /*28f0*/  @!UPT UIADD3 URZ, URZ, URZ, URZ ;  /* 0x0000003f3f3ff290 */ /* 0x000fe4000fffe03f */
[----:B------:R-:W-:Y:S01]  /*2900*/  @!P0 HADD2.F32 R49, -RZ, R49.H0_H0 ;  /* 0x20000031ff318230 */ /* 0x000fe20000004100 */
[----:B------:R-:W-:Y:S01]  /*2910*/  @!P0 SHF.R.U64 R45, R50, 0x10, R51 ;  /* 0x00000010322d8819 */ /* 0x000fe20000001233 */
[----:B------:R-:W-:Y:S01]  /*2920*/  @!P0 HADD2.F32 R53, -RZ, R53.H0_H0 ;  /* 0x20000035ff358230 */ /* 0x000fe20000004100 */
        /* <DEDUP_REMOVED lines=22> */
[----:B------:R-:W-:Y:S01]  /*2a90*/  @!P0 FFMA.FTZ R82, R38, R55, -R82 ;  /* 0x0000003726528223 */ /* 0x000fe20000010852 */
        /* <DEDUP_REMOVED lines=23> */
.L_x_1625:
[----:B------:R-:W-:Y:S05]  /*2c10*/  BSYNC B0 ;  /* 0x0000000000007941 */ /* 0x000fea0003800000 */
.L_x_1624:
[----:B------:R-:W-:Y:S01]  /*2c20*/  ISETP.GE.AND P0, PT, R14, c[0x0][0x1d4], PT ;  /* 0x000075000e007a0c */ /* 0x000fe20003f06270 */
[----:B------:R-:W-:Y:S01]  /*2c30*/  @!UPT UIADD3 URZ, URZ, URZ, URZ ;  /* 0x0000003f3f3ff290 */ /* 0x000fe2000fffe03f */
[----:B------:R-:W-:Y:S11]  /*2c40*/  BSSY B0, `(.L_x_1626) ;  /* 0x0000038000007945 */ /* 0x000ff60003800000 */
[----:B------:R-:W-:-:S05]  /*2c50*/  @P0 BRA `(.L_x_1627) ;  /* 0x0000036000000947 */ /* 0x000fca0003800000 */
[C---:B----4-:R-:W-:Y:S01]  /*2c60*/  LEA R86, P0, R112.reuse, R83, 0x1 ;  /* 0x0000005370567211 */ /* 0x050fe200078008ff */
[----:B-1----:R-:W1:Y:S03]  /*2c70*/  LDS.128 R24, [R96+0xb880] ;  /* 0x00b8800060187984 */ /* 0x002e660000000c00 */
        /* <DEDUP_REMOVED lines=20> */
[CC--:B------:R-:W-:Y:S02]  /*2dc0*/  @!P0 FMUL.FTZ R53, R45.reuse, R41.reuse ;  /* 0x000000292d358220 */ /* 0x0c0fe40000410000 */
        /* <DEDUP_REMOVED lines=20> */
[----:B------:R-:W-:Y:S01]  /*2f10*/  @!P0 FMUL.FTZ R5, R39, R46 ;  /* 0x0000002e27058220 */ /* 0x000fe20000410000 */
        /* <DEDUP_REMOVED lines=10> */
.L_x_1627:
[----:B------:R-:W-:Y:S05]  /*2fc0*/  BSYNC B0 ;  /* 0x0000000000007941 */ /* 0x000fea0003800000 */
.L_x_1626:
        /* <DEDUP_REMOVED lines=31> */
[-C--:B------:R-:W-:Y:S01]  /*31c0*/  @!P0 FFMA.FTZ R2, R45, R44.reuse, R2 ;  /* 0x0000002c2d028223 */ /* 0x080fe20000010002 */
        /* <DEDUP_REMOVED lines=14> */
[CC--:B------:R-:W-:Y:S02]  /*32b0*/  @!P0 FMUL.FTZ R53, R48.reuse, R42.reuse ;  /* 0x0000002a30358220 */ /* 0x0c0fe40000410000 */
        /* <DEDUP_REMOVED lines=11> */
.L_x_1629:
[----:B------:R-:W-:Y:S05]  /*3370*/  BSYNC B0 ;  /* 0x0000000000007941 */ /* 0x000fea0003800000 */
.L_x_1628:
[----:B------:R-:W-:Y:S11]  /*3380*/  ISETP.GE.AND P0, PT, R98, c[0x0][0x1d4], PT ;  /* 0x0000750062007a0c */ /* 0x000ff60003f06270 */
[----:B------:R-:W-:Y:S02]  /*3390*/  @!UPT UIADD3 URZ, URZ, URZ, URZ ;  /* 0x0000003f3f3ff290 */ /* 0x000fe4000fffe03f */
[----:B------:R-:W-:-:S05]  /*33a0*/  @P0 BRA `(.L_x_1623) ;  /* 0x0000036000000947 */ /* 0x000fca0003800000 */
[C---:B----4-:R-:W-:Y:S01]  /*33b0*/  LEA R48, P0, R111.reuse, R83, 0x1 ;  /* 0x000000536f307211 */ /* 0x050fe200078008ff */
[----:B-1----:R-:W1:Y:S03]  /*33c0*/  LDS.128 R24, [R96+0xe880] ;  /* 0x00e8800060187984 */ /* 0x002e660000000c00 */
[----:B------:R-:W-:Y:S02]  /*33d0*/  LEA.HI.X R49, R111, R85, R108, 0x1, P0 ;  /* 0x000000556f317211 */ /* 0x000fe400000f0c6c */
[----:B------:R-:W-:Y:S11]  /*33e0*/  ISETP.GE.AND P0, PT, R12, c[0x0][0x27c], PT ;  /* 0x00009f000c007a0c */ /* 0x000ff60003f06270 */
[----:B------:R-:W-:Y:S02]  /*33f0*/  @!UPT UIADD3 URZ, URZ, URZ, URZ ;  /* 0x0000003f3f3ff290 */ /* 0x000fe4000fffe03f */
[----:B------:R-:W-:Y:S01]  /*3400*/  @!P0 HADD2.F32 R38, -RZ, R17.H1_H1 ;  /* 0x30000011ff268230 */ /* 0x000fe20000004100 */
        /* <DEDUP_REMOVED lines=38> */
[-C--:B------:R-:W-:Y:S02]  /*3670*/  @!P0 FFMA.FTZ R4, R39, R43.reuse, R4 ;  /* 0x0000002b27048223 */ /* 0x080fe40000010004 */
[C---:B------:R-:W-:Y:S02]  /*3680*/  @!P0 FMUL.FTZ R5, R33.reuse, R36 ;  /* 0x0000002421058220 */ /* 0x040fe40000410000 */
        /* <DEDUP_REMOVED lines=8> */
.L_x_1623:
[----:B---3--:R-:W-:Y:S05]  /*3710*/  BSYNC B1 ;  /* 0x0000000000017941 */ /* 0x008fea0003800000 */
.L_x_1622:
[----:B--2---:R-:W2:Y:S04]  /*3720*/  SHFL.IDX PT, R133, R133, 0x1, 0x181f ;  /* 0x00381f0085857f89 */ /* 0x004ea800000e0000 */
[----:B------:R3:W1:Y:S01]  /*3730*/  SHFL.IDX PT, R43, R150, 0x1, 0x181f ;  /* 0x00381f00962b7f89 */ /* 0x00066200000e0000 */
[----:B------:R-:W-:-:S05]  /*3740*/  @P5 BRA `(.L_x_1630) ;  /* 0x0000396000005947 */ /* 0x000fca0003800000 */
[----:B------:R-:W-:Y:S01]  /*3750*/  ISETP.GE.AND P0, PT, R18, c[0x0][0x1d4], PT ;  /* 0x0000750012007a0c */ /* 0x000fe20003f06270 */
[----:B------:R-:W-:Y:S01]  /*3760*/  @!UPT UIADD3 URZ, URZ, URZ, URZ ;  /* 0x0000003f3f3ff290 */ /* 0x000fe2000fffe03f */
[----:B------:R-:W-:Y:S11]  /*3770*/  BSSY B0, `(.L_x_1631) ;  /* 0x0000038000007945 */ /* 0x000ff60003800000 */
[----:B------:R-:W-:-:S05]  /*3780*/  @P0 BRA `(.L_x_1632) ;  /* 0x0000036000000947 */ /* 0x000fca0003800000 */
[C---:B-1----:R-:W-:Y:S01]  /*3790*/  LEA R46, P0, R18.reuse, R43, 0x1 ;  /* 0x0000002b122e7211 */ /* 0x042fe200078008ff */
[----:B------:R-:W1:Y:S03]  /*37a0*/  LDS.128 R24, [R96+0xb080] ;  /* 0x00b0800060187984 */ /* 0x000e660000000c00 */
[----:B--2---:R-:W-:Y:S02]  /*37b0*/  LEA.HI.X R47, R18, R133, R19, 0x1, P0 ;  /* 0x00000085122f7211 */ /* 0x004fe400000f0c13 */
[----:B------:R-:W-:Y:S11]  /*37c0*/  ISETP.GE.AND P0, PT, R20, c[0x0][0x27c], PT ;  /* 0x00009f0014007a0c */ /* 0x000ff60003f06270 */
[----:B------:R-:W-:Y:S02]  /*37d0*/  @!UPT UIADD3 URZ, URZ, URZ, URZ ;  /* 0x0000003f3f3ff290 */ /* 0x000fe4000fffe03f */
        /* <DEDUP_REMOVED lines=49> */
.L_x_1632:
[----:B------:R-:W-:Y:S05]  /*3af0*/  BSYNC B0 ;  /* 0x0000000000007941 */ /* 0x000fea0003800000 */
.L_x_1631:
        /* <DEDUP_REMOVED lines=58> */
.L_x_1634:
[----:B------:R-:W-:Y:S05]  /*3ea0*/  BSYNC B0 ;  /* 0x0000000000007941 */ /* 0x000fea0003800000 */
.L_x_1633:
        /* <DEDUP_REMOVED lines=58> */
.L_x_1636:
[----:B------:R-:W-:Y:S05]  /*4250*/  BSYNC B0 ;  /* 0x0000000000007941 */ /* 0x000fea0003800000 */
.L_x_1635:
[----:B------:R-:W-:Y:S11]  /*4260*/  ISETP.GE.AND P0, PT, R98, c[0x0][0x1d4], PT ;  /* 0x0000750062007a0c */ /* 0x000ff60003f06270 */
[----:B------:R-:W-:Y:S02]  /*4270*/  @!UPT UIADD3 URZ, URZ, URZ, URZ ;  /* 0x0000003f3f3ff290 */ /* 0x000fe4000fffe03f */
[----:B------:R-:W-:-:S05]  /*4280*/  @P0 BRA `(.L_x_1630) ;  /* 0x00002e2000000947 */ /* 0x000fca0003800000 */
[C---:B-1----:R-:W-:Y:S01]  /*4290*/  LEA R36, P0, R111.reuse, R43, 0x1 ;  /* 0x0000002b6f247211 */ /* 0x042fe200078008ff */
[----:B------:R-:W1:Y:S03]  /*42a0*/  LDS.128 R24, [R96+0xf880] ;  /* 0x00f8800060187984 */ /* 0x000e660000000c00 */
[----:B--2---:R-:W-:Y:S02]  /*42b0*/  LEA.HI.X R37, R111, R133, R108, 0x1, P0 ;  /* 0x000000856f257211 */ /* 0x004fe400000f0c6c */
        /* <DEDUP_REMOVED lines=52> */
.L_x_1617:
        /* <DEDUP_REMOVED lines=36> */
.L_x_1638:
[----:B------:R-:W-:Y:S05]  /*4840*/  BSYNC B0 ;  /* 0x0000000000007941 */ /* 0x000fea0003800000 */
.L_x_1637:
        /* <DEDUP_REMOVED lines=39> */
[----:B------:R-:W-:Y:S01]  /*4ac0*/  CS2R R30, SRZ ;  /* 0x00000000001e7805 */ /* 0x000fe2000001ff00 */
[----:B------:R-:W-:Y:S01]  /*4ad0*/  IADD3 R5, P3, P0, R144, UR54, R5 ;  /* 0x0000003690057c10 */ /* 0x000fe2000f87e005 */
[----:B------:R-:W-:Y:S01]  /*4ae0*/  CS2R R28, SRZ ;  /* 0x00000000001c7805 */ /* 0x000fe2000001ff00 */
[----:B------:R-:W-:Y:S01]  /*4af0*/  CS2R R74, SRZ ;  /* 0x00000000004a7805 */ /* 0x000fe2000001ff00 */
[----:B------:R-:W-:Y:S01]  /*4b00*/  CS2R R72, SRZ ;  /* 0x0000000000487805 */ /* 0x000fe2000001ff00 */
[----:B------:R-:W-:Y:S01]  /*4b10*/  IADD3.X R4, R114, UR11, R3, P3, P0 ;  /* 0x0000000b72047c10 */ /* 0x000fe20009fe0403 */
[----:B------:R-:W-:Y:S01]  /*4b20*/  IMAD.U32 R3, RZ, RZ, UR38 ;  /* 0x00000026ff037e24 */ /* 0x000fe2000f8e00ff */
[----:B------:R-:W-:Y:S01]  /*4b30*/  CS2R R26, SRZ ;  /* 0x00000000001a7805 */ /* 0x000fe2000001ff00 */
[----:B------:R-:W-:Y:S01]  /*4b40*/  IMAD.U32 R2, RZ, RZ, UR35 ;  /* 0x00000023ff027e24 */ /* 0x000fe2000f8e00ff */
[----:B------:R-:W-:Y:S02]  /*4b50*/  CS2R R24, SRZ ;  /* 0x0000000000187805 */ /* 0x000fe4000001ff00 */
[----:B------:R-:W-:Y:S04]  /*4b60*/  IADD3 R3, P3, P0, R142, UR52, R3 ;  /* 0x000000348e037c10 */ /* 0x000fe8000f87e003 */
[----:B------:R-:W-:Y:S02]  /*4b70*/  IADD3.X R2, R113, UR10, R2, P3, P0 ;  /* 0x0000000a71027c10 */ /* 0x000fe40009fe0402 */
        /* <DEDUP_REMOVED lines=12> */
.L_x_1640:
[----:B------:R-:W-:Y:S05]  /*4c40*/  BSYNC B0 ;  /* 0x0000000000007941 */ /* 0x000fea0003800000 */
.L_x_1639:
[----:B-----5:R-:W-:Y:S01]  /*4c50*/  MOV R7, R73 ;  /* 0x0000004900077202 */ /* 0x020fe20000000f00 */
[----:B------:R2:W3:Y:S01]  /*4c60*/  SHFL.IDX PT, R153, R133, RZ, 0x181f ;  /* 0x00181fff85997589 */ /* 0x0004e200000e0000 */
[----:B-1----:R-:W-:Y:S01]  /*4c70*/  MOV R4, R27 ;  /* 0x0000001b00047202 */ /* 0x002fe20000000f00 */
[----:B------:R-:W-:Y:S01]  /*4c80*/  IMAD.MOV.U32 R10, RZ, RZ, R74 ;  /* 0x000000ffff0a7224 */ /* 0x000fe200078e004a */
[----:B------:R-:W-:Y:S01]  /*4c90*/  IADD3 R71, -R66, c[0x0][0x1d4], RZ ;  /* 0x0000750042477a10 */ /* 0x000fe20007ffe1ff */
[----:B------:R-:W-:Y:S01]  /*4ca0*/  IMAD.MOV.U32 R9, RZ, RZ, R75 ;  /* 0x000000ffff097224 */ /* 0x000fe200078e004b */
[----:B------:R-:W-:Y:S01]  /*4cb0*/  BSSY B1, `(.L_x_1641) ;  /* 0x000010b000017945 */ /* 0x000fe20003800000 */
[----:B------:R-:W-:Y:S02]  /*4cc0*/  IMAD.MOV.U32 R8, RZ, RZ, R72 ;  /* 0x000000ffff087224 */ /* 0x000fe400078e0048 */
[----:B------:R2:W1:Y:S01]  /*4cd0*/  SHFL.IDX PT, R152, R150, RZ, 0x181f ;  /* 0x00181fff96987589 */ /* 0x00046200000e0000 */
        /* <DEDUP_REMOVED lines=24> */
[----:B------:R-:W-:Y:S01]  /*4e60*/  SEL R62, R66, R71, !P1 ;  /* 0x00000047423e7207 */ /* 0x000fe20004800000 */
[----:B------:R-:W3:Y:S01]  /*4e70*/  LDS.128 R32, [R127+0xa080] ;  /* 0x00a080007f207984 */ /* 0x000ee20000000c00 */
        /* <DEDUP_REMOVED lines=15> */
[----:B------:R-:W-:Y:S01]  /*4f70*/  @!P0 SHF.R.U64 R63, R56, 0x10, R57 ;  /* 0x00000010383f8819 */ /* 0x000fe20000001239 */
[----:B------:R-:W-:Y:S01]  /*4f80*/  IMAD R53, R55, 0xc00, R6 ;  /* 0x00000c0037357824 */ /* 0x000fe200078e0206 */
[--C-:B------:R-:W-:Y:S02]  /*4f90*/  @!P0 SHF.R.U32.HI R44, RZ, 0x10, R47.reuse ;  /* 0x00000010ff2c8819 */ /* 0x100fe4000001162f */
[----:B------:R-:W-:Y:S01]  /*4fa0*/  @!P0 SHF.R.U64 R46, R46, 0x10, R47 ;  /* 0x000000102e2e8819 */ /* 0x000fe2000000122f */
[----:B------:R-:W-:Y:S01]  /*4fb0*/  IMAD.IADD R156, R53, 0x1, R156 ;  /* 0x00000001359c7824 */ /* 0x000fe200078e029c */
[----:B------:R-:W-:Y:S01]  /*4fc0*/  @!P0 SHF.R.U64 R62, R58, 0x10, R59 ;  /* 0x000000103a3e8819 */ /* 0x000fe2000000123b */
[----:B------:R-:W-:Y:S01]  /*4fd0*/  @!P0 HADD2.F32 R58, -RZ, R63.H0_H0 ;  /* 0x2000003fff3a8230 */ /* 0x000fe20000004100 */
[----:B------:R-:W-:Y:S01]  /*4fe0*/  @!P0 SHF.R.U32.HI R45, RZ, 0x10, R45 ;  /* 0x00000010ff2d8819 */ /* 0x000fe2000001162d */
[----:B------:R-:W-:Y:S01]  /*4ff0*/  @!P0 HADD2.F32 R46, -RZ, R46.H0_H0 ;  /* 0x2000002eff2e8230 */ /* 0x000fe20000004100 */
[----:B------:R-:W-:Y:S01]  /*5000*/  SHF.L.U32 R154, R156, 0x1, RZ ;  /* 0x000000019c9a7819 */ /* 0x000fe200000006ff */
[----:B------:R-:W-:Y:S01]  /*5010*/  @!P0 HADD2.F32 R62, -RZ, R62.H0_H0 ;  /* 0x2000003eff3e8230 */ /* 0x000fe20000004100 */
[----:B---3--:R-:W-:Y:S01]  /*5020*/  @!P0 IMAD.MOV.U32 R51, RZ, RZ, R32 ;  /* 0x000000ffff338224 */ /* 0x008fe200078e0020 */
[----:B------:R-:W-:Y:S02]  /*5030*/  @!P0 SHF.R.U32.HI R65, RZ, 0x10, R59 ;  /* 0x00000010ff418819 */ /* 0x000fe4000001163b */
[----:B------:R-:W3:Y:S01]  /*5040*/  LDS.128 R88, [R154+0xa080] ;  /* 0x00a080009a587984 */ /* 0x000ee20000000c00 */
[----:B------:R-:W-:Y:S01]  /*5050*/  @!P0 SHF.R.U32.HI R57, RZ, 0x10, R57 ;  /* 0x00000010ff398819 */ /* 0x000fe20000011639 */
[--C-:B------:R-:W-:Y:S02]  /*5060*/  @!P0 HADD2.F32 R47, -RZ, R51.reuse.H0_H0 ;  /* 0x20000033ff2f8230 */ /* 0x100fe40000004100 */
[----:B------:R-:W-:Y:S02]  /*5070*/  @!P0 HADD2.F32 R49, -RZ, R51.H1_H1 ;  /* 0x30000033ff318230 */ /* 0x000fe40000004100 */
[----:B------:R-:W-:Y:S01]  /*5080*/  @!P0 HADD2.F32 R65, -RZ, R65.H0_H0 ;  /* 0x20000041ff418230 */ /* 0x000fe20000004100 */
[----:B------:R-:W-:Y:S02]  /*5090*/  @!P0 FMUL.FTZ R2, R47, R50 ;  /* 0x000000322f028220 */ /* 0x000fe40000410000 */
[----:B------:R-:W-:Y:S02]  /*50a0*/  @!P0 FMUL.FTZ R3, R49, R52 ;  /* 0x0000003431038220 */ /* 0x000fe40000410000 */
[----:B---3--:R-:W-:Y:S01]  /*50b0*/  @!P0 IMAD.MOV.U32 R59, RZ, RZ, R89 ;  /* 0x000000ffff3b8224 */ /* 0x008fe200078e0059 */
[----:B------:R-:W-:Y:S05]  /*50c0*/  @!P0 MOV R56, R88 ;  /* 0x0000005800388202 */ /* 0x000fea0000000f00 */
[--C-:B------:R-:W-:Y:S02]  /*50d0*/  @!P0 HADD2.F32 R55, -RZ, R56.reuse.H0_H0 ;  /* 0x20000038ff378230 */ /* 0x100fe40000004100 */
[----:B------:R-:W-:Y:S03]  /*50e0*/  @!P0 HADD2.F32 R56, -RZ, R56.H1_H1 ;  /* 0x30000038ff388230 */ /* 0x000fe60000004100 */
[C---:B------:R-:W-:Y:S02]  /*50f0*/  @!P0 FMUL.FTZ R154, R55.reuse, R50 ;  /* 0x00000032379a8220 */ /* 0x040fe40000410000 */
[C---:B------:R-:W-:Y:S02]  /*5100*/  @!P0 FMUL.FTZ R155, R56.reuse, R52 ;  /* 0x00000034389b8220 */ /* 0x040fe40000410000 */
[----:B------:R-:W-:Y:S01]  /*5110*/  @!P0 FFMA.FTZ R2, R55, R54, R2 ;  /* 0x0000003637028223 */ /* 0x000fe20000010002 */
[----:B------:R-:W-:Y:S01]  /*5120*/  @!P0 HADD2.F32 R55, -RZ, R60.H1_H1 ;  /* 0x3000003cff378230 */ /* 0x000fe20000004100 */
[----:B------:R-:W-:Y:S01]  /*5130*/  @!P0 FFMA.FTZ R155, R49, R58, -R155 ;  /* 0x0000003a319b8223 */ /* 0x000fe2000001089b */
[----:B------:R-:W-:Y:S01]  /*5140*/  @!P0 MOV R49, R33 ;  /* 0x0000002100318202 */ /* 0x000fe20000000f00 */
[----:B------:R-:W-:Y:S01]  /*5150*/  @!P0 FFMA.FTZ R154, R47, R54, -R154 ;  /* 0x000000362f9a8223 */ /* 0x000fe2000001089a */
[----:B------:R-:W-:Y:S01]  /*5160*/  @!P0 HADD2.F32 R47, -RZ, R48.H0_H0 ;  /* 0x20000030ff2f8230 */ /* 0x000fe20000004100 */
[----:B------:R-:W-:Y:S01]  /*5170*/  @!P0 FFMA.FTZ R3, R56, R58, R3 ;  /* 0x0000003a38038223 */ /* 0x000fe20000010003 */
[----:B------:R-:W-:Y:S02]  /*5180*/  @!P0 HADD2.F32 R48, -RZ, R45.H0_H0 ;  /* 0x2000002dff308230 */ /* 0x000fe40000004100 */
[----:B------:R-:W-:Y:S01]  /*5190*/  @!P0 HADD2.F32 R56, -RZ, R59.H1_H1 ;  /* 0x3000003bff388230 */ /* 0x000fe20000004100 */
[----:B------:R-:W-:Y:S01]  /*51a0*/  @!P0 F2FP.PACK_AB R155, R155, R154 ;  /* 0x0000009a9b9b823e */ /* 0x000fe200000000ff */
[----:B------:R-:W-:Y:S01]  /*51b0*/  @!P0 HADD2.F32 R45, -RZ, R49.H1_H1 ;  /* 0x30000031ff2d8230 */ /* 0x000fe20000004100 */
[----:B------:R-:W-:Y:S01]  /*51c0*/  @!P0 F2FP.PACK_AB R154, R3, R2 ;  /* 0x00000002039a823e */ /* 0x000fe200000000ff */
[----:B------:R-:W-:Y:S01]  /*51d0*/  @!P0 HADD2.F32 R58, -RZ, R57.H0_H0 ;  /* 0x20000039ff3a8230 */ /* 0x000fe20000004100 */
[----:B------:R-:W-:Y:S01]  /*51e0*/  @!P0 IMAD.MOV.U32 R57, RZ, RZ, R91 ;  /* 0x000000ffff398224 */ /* 0x000fe200078e005b */
[----:B------:R-:W-:Y:S01]  /*51f0*/  @!P0 MOV R32, R155 ;  /* 0x0000009b00208202 */ /* 0x000fe20000000f00 */
[-C--:B------:R-:W-:Y:S01]  /*5200*/  @!P0 FMUL.FTZ R157, R56, R48.reuse ;  /* 0x00000030389d8220 */ /* 0x080fe20000410000 */
[----:B------:R-:W-:Y:S01]  /*5210*/  @!P0 HADD2.F32 R50, -RZ, R49.H0_H0 ;  /* 0x20000031ff328230 */ /* 0x000fe20000004100 */
[C---:B------:R-:W-:Y:S01]  /*5220*/  @!P0 FMUL.FTZ R5, R45.reuse, R48 ;  /* 0x000000302d058220 */ /* 0x040fe20000410000 */
[----:B------:R-:W-:Y:S01]  /*5230*/  @!P0 MOV R49, R35 ;  /* 0x0000002300318202 */ /* 0x000fe20000000f00 */
[----:B------:R-:W-:Y:S01]  /*5240*/  @!P0 FFMA.FTZ R157, R45, R58, -R157 ;  /* 0x0000003a2d9d8223 */ /* 0x000fe2000001089d */
[----:B------:R-:W-:Y:S01]  /*5250*/  @!P0 HADD2.F32 R45, -RZ, R44.H0_H0 ;  /* 0x2000002cff2d8230 */ /* 0x000fe20000004100 */
[----:B------:R-:W-:Y:S01]  /*5260*/  @!P0 FMUL.FTZ R4, R50, R47 ;  /* 0x0000002f32048220 */ /* 0x000fe20000410000 */
[----:B------:R-:W-:Y:S01]  /*5270*/  @!P0 HADD2.F32 R63, -RZ, R57.H1_H1 ;  /* 0x30000039ff3f8230 */ /* 0x000fe20000004100 */
[----:B------:R-:W-:Y:S01]  /*5280*/  @!P0 MOV R88, R154 ;  /* 0x0000009a00588202 */ /* 0x000fe20000000f00 */
[----:B------:R-:W-:Y:S01]  /*5290*/  @!P0 HADD2.F32 R54, -RZ, R59.H0_H0 ;  /* 0x2000003bff368230 */ /* 0x000fe20000004100 */
[----:B------:R-:W-:Y:S01]  /*52a0*/  @!P0 MOV R59, R90 ;  /* 0x0000005a003b8202 */ /* 0x000fe20000000f00 */
[----:B------:R-:W-:Y:S01]  /*52b0*/  @!P0 HADD2.F32 R44, -RZ, R49.H1_H1 ;  /* 0x30000031ff2c8230 */ /* 0x000fe20000004100 */
[----:B------:R-:W-:Y:S01]  /*52c0*/  @!P0 FMUL.FTZ R159, R63, R45 ;  /* 0x0000002d3f9f8220 */ /* 0x000fe20000410000 */
[----:B------:R-:W-:Y:S01]  /*52d0*/  @!P0 HADD2.F32 R64, -RZ, R57.H0_H0 ;  /* 0x20000039ff408230 */ /* 0x000fe20000004100 */
        /* <DEDUP_REMOVED lines=8> */
[----:B------:R-:W-:Y:S01]  /*5360*/  @!P0 FFMA.FTZ R4, R54, R55, R4 ;  /* 0x0000003736048223 */ /* 0x000fe20000010004 */
[----:B------:R-:W-:Y:S01]  /*5370*/  @!P0 HADD2.F32 R57, -RZ, R59.H0_H0 ;  /* 0x2000003bff398230 */ /* 0x000fe20000004100 */
[----:B------:R-:W-:Y:S01]  /*5380*/  @!P0 FFMA.FTZ R5, R56, R58, R5 ;  /* 0x0000003a38058223 */ /* 0x000fe20000010005 */
[--C-:B------:R-:W-:Y:S01]  /*5390*/  @!P0 HADD2.F32 R45, -RZ, R43.reuse.H0_H0 ;  /* 0x2000002bff2d8230 */ /* 0x100fe20000004100 */
[-C--:B------:R-:W-:Y:S01]  /*53a0*/  @!P0 FMUL.FTZ R9, R48, R47.reuse ;  /* 0x0000002f30098220 */ /* 0x080fe20000410000 */
[----:B------:R-:W-:Y:S01]  /*53b0*/  @!P0 HADD2.F32 R43, -RZ, R43.H1_H1 ;  /* 0x3000002bff2b8230 */ /* 0x000fe20000004100 */
[-C--:B------:R-:W-:Y:S01]  /*53c0*/  @!P0 FMUL.FTZ R160, R57, R44.reuse ;  /* 0x0000002c39a08220 */ /* 0x080fe20000410000 */
[----:B------:R-:W-:Y:S01]  /*53d0*/  @!P0 HADD2.F32 R59, -RZ, R59.H1_H1 ;  /* 0x3000003bff3b8230 */ /* 0x000fe20000004100 */
[----:B------:R-:W-:Y:S02]  /*53e0*/  @!P0 FMUL.FTZ R7, R45, R44 ;  /* 0x0000002c2d078220 */ /* 0x000fe40000410000 */
[----:B------:R-:W-:Y:S02]  /*53f0*/  @!P0 FMUL.FTZ R8, R43, R46 ;  /* 0x0000002e2b088220 */ /* 0x000fe40000410000 */
[----:B------:R-:W-:Y:S02]  /*5400*/  @!P0 FFMA.FTZ R7, R57, R60, R7 ;  /* 0x0000003c39078223 */ /* 0x000fe40000010007 */
[C---:B------:R-:W-:Y:S02]  /*5410*/  @!P0 FMUL.FTZ R161, R59.reuse, R46 ;  /* 0x0000002e3ba18220 */ /* 0x040fe40000410000 */
        /* <DEDUP_REMOVED lines=20> */
[C---:B-1----:R-:W-:Y:S04]  /*5560*/  LEA R154, P0, R121.reuse, R152, 0x1 ;  /* 0x00000098799a7211 */ /* 0x042fe800078008ff */
[----:B------:R-:W-:Y:S02]  /*5570*/  LEA.HI.X R155, R121, R153, R118, 0x1, P0 ;  /* 0x00000099799b7211 */ /* 0x000fe400000f0c76 */
[C---:B------:R-:W-:Y:S03]  /*5580*/  ISETP.GE.AND P0, PT, R151.reuse, c[0x0][0x1d4], PT ;  /* 0x0000750097007a0c */ /* 0x040fe60003f06270 */
[----:B------:R1:W-:Y:S10]  /*5590*/  ST.E.128 [R154.64], R32 ;  /* 0x000000209a007985 */ /* 0x0003f4000c101d1a */
[----:B------:R-:W-:Y:S05]  /*55a0*/  @!P0 IMAD.WIDE R156, R151, 0x2, R152 ;  /* 0x00000002979c8825 */ /* 0x000fea00078e0298 */
[----:B------:R1:W-:Y:S02]  /*55b0*/  @!P0 ST.E.128 [R156.64], R88 ;  /* 0x000000589c008985 */ /* 0x0003e4000c101d1a */
.L_x_1644:
[----:B------:R-:W-:Y:S05]  /*55c0*/  BSYNC B0 ;  /* 0x0000000000007941 */ /* 0x000fea0003800000 */
.L_x_1643:
[----:B------:R-:W-:Y:S11]  /*55d0*/  ISETP.GE.AND P0, PT, R14, c[0x0][0x1d4], PT ;  /* 0x000075000e007a0c */ /* 0x000ff60003f06270 */
[----:B------:R-:W-:Y:S02]  /*55e0*/  @!UPT UIADD3 URZ, URZ, URZ, URZ ;  /* 0x0000003f3f3ff290 */ /* 0x000fe4000fffe03f */
[----:B------:R-:W-:-:S05]  /*55f0*/  @P0 BRA `(.L_x_1642) ;  /* 0x0000076000000947 */ /* 0x000fca0003800000 */
[----:B------:R-:W-:Y:S01]  /*5600*/  SEL R49, R66, R71, !P2 ;  /* 0x0000004742317207 */ /* 0x000fe20005000000 */
[----:B-1----:R-:W1:Y:S01]  /*5610*/  LDS.128 R32, [R126+0xa080] ;  /* 0x00a080007e207984 */ /* 0x002e620000000c00 */
        /* <DEDUP_REMOVED lines=10> */
[----:B------:R-:W-:Y:S01]  /*56c0*/  LEA.HI R49, R49, R48, RZ, 0x3 ;  /* 0x0000003031317211 */ /* 0x000fe200078f18ff */
[----:B------:R-:W-:Y:S01]  /*56d0*/  @!P0 HADD2.F32 R48, -RZ, R87.H1_H1 ;  /* 0x30000057ff308230 */ /* 0x000fe20000004100 */
        /* <DEDUP_REMOVED lines=8> */
[----:B------:R-:W-:Y:S01]  /*5760*/  @!P0 HADD2.F32 R52, -RZ, R52.H0_H0 ;  /* 0x20000034ff348230 */ /* 0x000fe20000004100 */
[----:B------:R-:W-:Y:S02]  /*5770*/  @!P0 SHF.R.U32.HI R37, RZ, 0x10, R37 ;  /* 0x00000010ff258819 */ /* 0x000fe40000011625 */
[----:B------:R-:W-:Y:S02]  /*5780*/  @!P0 SHF.R.U32.HI R80, RZ, 0x10, R81 ;  /* 0x00000010ff508819 */ /* 0x000fe40000011651 */
[----:B------:R-:W-:Y:S01]  /*5790*/  SHF.L.U32 R65, R88, 0x1, RZ ;  /* 0x0000000158417819 */ /* 0x000fe200000006ff */
[----:B-1----:R-:W-:Y:S01]  /*57a0*/  @!P0 IMAD.MOV.U32 R45, RZ, RZ, R32 ;  /* 0x000000ffff2d8224 */ /* 0x002fe200078e0020 */
[--C-:B------:R-:W-:Y:S02]  /*57b0*/  @!P0 SHF.R.U32.HI R59, RZ, 0x10, R83.reuse ;  /* 0x00000010ff3b8819 */ /* 0x100fe40000011653 */
[----:B------:R-:W-:Y:S01]  /*57c0*/  @!P0 SHF.R.U64 R55, R82, 0x10, R83 ;  /* 0x0000001052378819 */ /* 0x000fe20000001253 */
[----:B------:R-:W1:Y:S01]  /*57d0*/  LDS.128 R60, [R65+0xa080] ;  /* 0x00a08000413c7984 */ /* 0x000e620000000c00 */
[--C-:B------:R-:W-:Y:S02]  /*57e0*/  @!P0 HADD2.F32 R39, -RZ, R45.reuse.H0_H0 ;  /* 0x2000002dff278230 */ /* 0x100fe40000004100 */
[----:B------:R-:W-:Y:S02]  /*57f0*/  @!P0 HADD2.F32 R43, -RZ, R45.H1_H1 ;  /* 0x3000002dff2b8230 */ /* 0x000fe40000004100 */
[----:B------:R-:W-:Y:S01]  /*5800*/  @!P0 HADD2.F32 R59, -RZ, R59.H0_H0 ;  /* 0x2000003bff3b8230 */ /* 0x000fe20000004100 */
[----:B------:R-:W-:Y:S01]  /*5810*/  @!P0 FMUL.FTZ R2, R39, R44 ;  /* 0x0000002c27028220 */ /* 0x000fe20000410000 */
[----:B------:R-:W-:Y:S01]  /*5820*/  @!P0 HADD2.F32 R55, -RZ, R55.H0_H0 ;  /* 0x20000037ff378230 */ /* 0x000fe20000004100 */
[----:B------:R-:W-:Y:S02]  /*5830*/  @!P0 FMUL.FTZ R3, R43, R46 ;  /* 0x0000002e2b038220 */ /* 0x000fe40000410000 */
[----:B-1----:R-:W-:Y:S01]  /*5840*/  @!P0 IMAD.MOV.U32 R51, RZ, RZ, R61 ;  /* 0x000000ffff338224 */ /* 0x002fe200078e003d */
[----:B------:R-:W-:Y:S02]  /*5850*/  @!P0 MOV R50, R60 ;  /* 0x0000003c00328202 */ /* 0x000fe40000000f00 */
[----:B------:R-:W-:Y:S03]  /*5860*/  @!P0 MOV R53, R62 ;  /* 0x0000003e00358202 */ /* 0x000fe60000000f00 */
[--C-:B------:R-:W-:Y:S02]  /*5870*/  @!P0 HADD2.F32 R49, -RZ, R50.reuse.H0_H0 ;  /* 0x20000032ff318230 */ /* 0x100fe40000004100 */
[----:B------:R-:W-:Y:S02]  /*5880*/  @!P0 HADD2.F32 R50, -RZ, R50.H1_H1 ;  /* 0x30000032ff328230 */ /* 0x000fe40000004100 */
[--C-:B------:R-:W-:Y:S01]  /*5890*/  @!P0 HADD2.F32 R54, -RZ, R53.reuse.H0_H0 ;  /* 0x20000035ff368230 */ /* 0x100fe20000004100 */
[C---:B------:R-:W-:Y:S01]  /*58a0*/  @!P0 FMUL.FTZ R65, R49.reuse, R44 ;  /* 0x0000002c31418220 */ /* 0x040fe20000410000 */
[----:B------:R-:W-:Y:S01]  /*58b0*/  @!P0 HADD2.F32 R53, -RZ, R53.H1_H1 ;  /* 0x30000035ff358230 */ /* 0x000fe20000004100 */
[C---:B------:R-:W-:Y:S02]  /*58c0*/  @!P0 FMUL.FTZ R88, R50.reuse, R46 ;  /* 0x0000002e32588220 */ /* 0x040fe40000410000 */
[----:B------:R-:W-:Y:S01]  /*58d0*/  @!P0 FFMA.FTZ R2, R49, R48, R2 ;  /* 0x0000003031028223 */ /* 0x000fe20000010002 */
[----:B------:R-:W-:Y:S01]  /*58e0*/  @!P0 HADD2.F32 R49, -RZ, R87.H0_H0 ;  /* 0x20000057ff318230 */ /* 0x000fe20000004100 */
[----:B------:R-:W-:Y:S01]  /*58f0*/  @!P0 FFMA.FTZ R88, R43, R52, -R88 ;  /* 0x000000342b588223 */ /* 0x000fe20000010858 */
[----:B------:R-:W-:Y:S01]  /*5900*/  @!P0 MOV R43, R33 ;  /* 0x00000021002b8202 */ /* 0x000fe20000000f00 */
[----:B------:R-:W-:Y:S01]  /*5910*/  @!P0 FFMA.FTZ R65, R39, R48, -R65 ;  /* 0x0000003027418223 */ /* 0x000fe20000010841 */
[----:B------:R-:W-:Y:S01]  /*5920*/  @!P0 HADD2.F32 R39, -RZ, R42.H0_H0 ;  /* 0x2000002aff278230 */ /* 0x000fe20000004100 */
[----:B------:R-:W-:Y:S01]  /*5930*/  @!P0 FFMA.FTZ R3, R50, R52, R3 ;  /* 0x0000003432038223 */ /* 0x000fe20000010003 */
[----:B------:R-:W-:Y:S02]  /*5940*/  @!P0 HADD2.F32 R42, -RZ, R37.H0_H0 ;  /* 0x20000025ff2a8230 */ /* 0x000fe40000004100 */
[--C-:B------:R-:W-:Y:S01]  /*5950*/  @!P0 HADD2.F32 R50, -RZ, R51.reuse.H1_H1 ;  /* 0x30000033ff328230 */ /* 0x100fe20000004100 */
[----:B------:R-:W-:Y:S01]  /*5960*/  @!P0 F2FP.PACK_AB R88, R88, R65 ;  /* 0x000000415858823e */ /* 0x000fe200000000ff */
[----:B------:R-:W-:Y:S01]  /*5970*/  @!P0 HADD2.F32 R48, -RZ, R51.H0_H0 ;  /* 0x20000033ff308230 */ /* 0x000fe20000004100 */
[----:B------:R-:W-:Y:S01]  /*5980*/  @!P0 IMAD.MOV.U32 R51, RZ, RZ, R63 ;  /* 0x000000ffff338224 */ /* 0x000fe200078e003f */
[--C-:B------:R-:W-:Y:S01]  /*5990*/  @!P0 HADD2.F32 R37, -RZ, R43.reuse.H1_H1 ;  /* 0x3000002bff258230 */ /* 0x100fe20000004100 */
[-C--:B------:R-:W-:Y:S01]  /*59a0*/  @!P0 FMUL.FTZ R90, R50, R42.reuse ;  /* 0x0000002a325a8220 */ /* 0x080fe20000410000 */
[----:B------:R-:W-:Y:S01]  /*59b0*/  @!P0 HADD2.F32 R52, -RZ, R80.H0_H0 ;  /* 0x20000050ff348230 */ /* 0x000fe20000004100 */
[----:B------:R-:W-:Y:S01]  /*59c0*/  @!P0 FMUL.FTZ R89, R48, R39 ;  /* 0x0000002730598220 */ /* 0x000fe20000410000 */
[----:B------:R-:W-:Y:S01]  /*59d0*/  @!P0 HADD2.F32 R44, -RZ, R43.H0_H0 ;  /* 0x2000002bff2c8230 */ /* 0x000fe20000004100 */
[C---:B------:R-:W-:Y:S01]  /*59e0*/  @!P0 FMUL.FTZ R5, R37.reuse, R42 ;  /* 0x0000002a25058220 */ /* 0x040fe20000410000 */
[----:B------:R-:W-:Y:S01]  /*59f0*/  @!P0 MOV R43, R35 ;  /* 0x00000023002b8202 */ /* 0x000fe20000000f00 */
[----:B------:R-:W-:Y:S01]  /*5a00*/  @!P0 FFMA.FTZ R90, R37, R52, -R90 ;  /* 0x00000034255a8223 */ /* 0x000fe2000001085a */
[----:B------:R-:W-:Y:S01]  /*5a10*/  @!P0 HADD2.F32 R37, -RZ, R36.H0_H0 ;  /* 0x20000024ff258230 */ /* 0x000fe20000004100 */
[C---:B------:R-:W-:Y:S01]  /*5a20*/  @!P0 FMUL.FTZ R4, R44.reuse, R39 ;  /* 0x000000272c048220 */ /* 0x040fe20000410000 */
[----:B------:R-:W-:Y:S01]  /*5a30*/  @!P0 HADD2.F32 R58, -RZ, R51.H1_H1 ;  /* 0x30000033ff3a8230 */ /* 0x000fe20000004100 */
[-C--:B------:R-:W-:Y:S01]  /*5a40*/  @!P0 FFMA.FTZ R89, R44, R49.reuse, -R89 ;  /* 0x000000312c598223 */ /* 0x080fe20000010859 */
[----:B------:R-:W-:Y:S01]  /*5a50*/  @!P0 HADD2.F32 R36, -RZ, R43.H1_H1 ;  /* 0x3000002bff248230 */ /* 0x000fe20000004100 */
[----:B------:R-:W-:Y:S01]  /*5a60*/  @!P0 FFMA.FTZ R4, R48, R49, R4 ;  /* 0x0000003130048223 */ /* 0x000fe20000010004 */
[----:B------:R-:W-:Y:S01]  /*5a70*/  @!P0 MOV R32, R88 ;  /* 0x0000005800208202 */ /* 0x000fe20000000f00 */
[-C--:B------:R-:W-:Y:S01]  /*5a80*/  @!P0 FMUL.FTZ R154, R58, R37.reuse ;  /* 0x000000253a9a8220 */ /* 0x080fe20000410000 */
        /* <DEDUP_REMOVED lines=13> */
[----:B------:R-:W-:Y:S01]  /*5b60*/  @!P0 FMUL.FTZ R156, R53, R37 ;  /* 0x00000025359c8220 */ /* 0x000fe20000410000 */
[----:B------:R-:W-:Y:S01]  /*5b70*/  @!P0 F2FP.PACK_AB R65, R3, R2 ;  /* 0x000000020341823e */ /* 0x000fe200000000ff */
[----:B------:R-:W-:Y:S01]  /*5b80*/  @!P0 FMUL.FTZ R151, R54, R39 ;  /* 0x0000002736978220 */ /* 0x000fe20000410000 */
[----:B------:R-:W-:Y:S01]  /*5b90*/  @!P0 F2FP.PACK_AB R90, R5, R4 ;  /* 0x00000004055a823e */ /* 0x000fe200000000ff */
[----:B------:R-:W-:Y:S01]  /*5ba0*/  @!P0 FFMA.FTZ R91, R42, R57, -R91 ;  /* 0x000000392a5b8223 */ /* 0x000fe2000001085b */
[----:B------:R-:W-:Y:S01]  /*5bb0*/  @!P0 MOV R33, R89 ;  /* 0x0000005900218202 */ /* 0x000fe20000000f00 */
[--C-:B------:R-:W-:Y:S01]  /*5bc0*/  @!P0 HADD2.F32 R38, -RZ, R36.reuse.H0_H0 ;  /* 0x20000024ff268230 */ /* 0x100fe20000004100 */
[----:B------:R-:W-:Y:S01]  /*5bd0*/  @!P0 MOV R60, R65 ;  /* 0x00000041003c8202 */ /* 0x000fe20000000f00 */
[----:B------:R-:W-:Y:S01]  /*5be0*/  @!P0 IMAD.MOV.U32 R61, RZ, RZ, R90 ;  /* 0x000000ffff3d8224 */ /* 0x000fe200078e005a */
[----:B------:R-:W-:Y:S01]  /*5bf0*/  @!P0 HADD2.F32 R36, -RZ, R36.H1_H1 ;  /* 0x30000024ff248230 */ /* 0x000fe20000004100 */
[----:B------:R-:W-:Y:S01]  /*5c00*/  @!P0 F2FP.PACK_AB R91, R154, R91 ;  /* 0x0000005b9a5b823e */ /* 0x000fe200000000ff */
[C---:B------:R-:W-:Y:S02]  /*5c10*/  @!P0 FMUL.FTZ R7, R38.reuse, R39 ;  /* 0x0000002726078220 */ /* 0x040fe40000410000 */
[----:B------:R-:W-:Y:S01]  /*5c20*/  @!P0 FFMA.FTZ R151, R38, R51, -R151 ;  /* 0x0000003326978223 */ /* 0x000fe20000010897 */
[----:B------:R-:W-:Y:S01]  /*5c30*/  @!P0 MOV R35, R91 ;  /* 0x0000005b00238202 */ /* 0x000fe20000000f00 */
[----:B------:R-:W-:Y:S02]  /*5c40*/  @!P0 FMUL.FTZ R8, R36, R37 ;  /* 0x0000002524088220 */ /* 0x000fe40000410000 */
[----:B------:R-:W-:Y:S02]  /*5c50*/  @!P0 FFMA.FTZ R7, R54, R51, R7 ;  /* 0x0000003336078223 */ /* 0x000fe40000010007 */
[----:B------:R-:W-:Y:S02]  /*5c60*/  @!P0 FFMA.FTZ R8, R53, R55, R8 ;  /* 0x0000003735088223 */ /* 0x000fe40000010008 */
[----:B------:R-:W-:Y:S02]  /*5c70*/  @!P0 FFMA.FTZ R9, R56, R57, R9 ;  /* 0x0000003938098223 */ /* 0x000fe40000010009 */
[----:B------:R-:W-:Y:S02]  /*5c80*/  @!P0 FFMA.FTZ R156, R36, R55, -R156 ;  /* 0x00000037249c8223 */ /* 0x000fe4000001089c */
[----:B------:R-:W-:Y:S03]  /*5c90*/  @!P0 FFMA.FTZ R10, R58, R59, R10 ;  /* 0x0000003b3a0a8223 */ /* 0x000fe6000001000a */
[----:B------:R-:W-:Y:S02]  /*5ca0*/  @!P0 F2FP.PACK_AB R156, R156, R151 ;  /* 0x000000979c9c823e */ /* 0x000fe400000000ff */
[----:B------:R-:W-:Y:S02]  /*5cb0*/  @!P0 F2FP.PACK_AB R151, R8, R7 ;  /* 0x000000070897823e */ /* 0x000fe400000000ff */
[----:B------:R-:W-:Y:S01]  /*5cc0*/  @!P0 F2FP.PACK_AB R154, R10, R9 ;  /* 0x000000090a9a823e */ /* 0x000fe200000000ff */
[----:B------:R-:W-:Y:S01]  /*5cd0*/  @!P0 IMAD.MOV.U32 R34, RZ, RZ, R156 ;  /* 0x000000ffff228224 */ /* 0x000fe200078e009c */
[----:B------:R-:W-:Y:S02]  /*5ce0*/  @!P0 MOV R62, R151 ;  /* 0x00000097003e8202 */ /* 0x000fe40000000f00 */
[----:B------:R-:W-:Y:S02]  /*5cf0*/  @!P0 MOV R63, R154 ;  /* 0x0000009a003f8202 */ /* 0x000fe40000000f00 */
[C---:B------:R-:W-:Y:S04]  /*5d00*/  LEA R88, P0, R128.reuse, R152, 0x1 ;  /* 0x0000009880587211 */ /* 0x040fe800078008ff */
[----:B------:R-:W-:Y:S02]  /*5d10*/  LEA.HI.X R89, R128, R153, R123, 0x1, P0 ;  /* 0x0000009980597211 */ /* 0x000fe400000f0c7b */
[C---:B------:R-:W-:Y:S03]  /*5d20*/  ISETP.GE.AND P0, PT, R64.reuse, c[0x0][0x1d4], PT ;  /* 0x0000750040007a0c */ /* 0x040fe60003f06270 */
[----:B------:R1:W-:Y:S10]  /*5d30*/  ST.E.128 [R88.64], R32 ;  /* 0x0000002058007985 */ /* 0x0003f4000c101d1a */
[----:B------:R-:W-:Y:S05]  /*5d40*/  @!P0 IMAD.WIDE R152, R64, 0x2, R152 ;  /* 0x0000000240988825 */ /* 0x000fea00078e0298 */
[----:B------:R1:W-:Y:S02]  /*5d50*/  @!P0 ST.E.128 [R152.64], R60 ;  /* 0x0000003c98008985 */ /* 0x0003e4000c101d1a */
.L_x_1642:
[----:B---3--:R-:W-:Y:S05]  /*5d60*/  BSYNC B1 ;  /* 0x0000000000017941 */ /* 0x008fea0003800000 */
.L_x_1641:
[----:B------:R3:W4:Y:S04]  /*5d70*/  SHFL.IDX PT, R55, R133, 0x1, 0x181f ;  /* 0x00381f0085377f89 */ /* 0x00072800000e0000 */
[----:B------:R3:W2:Y:S01]  /*5d80*/  SHFL.IDX PT, R54, R150, 0x1, 0x181f ;  /* 0x00381f0096367f89 */ /* 0x0006a200000e0000 */
[----:B------:R-:W-:-:S05]  /*5d90*/  @P5 BRA `(.L_x_1630) ;  /* 0x0000131000005947 */ /* 0x000fca0003800000 */
[----:B------:R-:W-:Y:S01]  /*5da0*/  ISETP.GE.AND P0, PT, R18, c[0x0][0x1d4], PT ;  /* 0x0000750012007a0c */ /* 0x000fe20003f06270 */
[----:B------:R-:W-:Y:S01]  /*5db0*/  @!UPT UIADD3 URZ, URZ, URZ, URZ ;  /* 0x0000003f3f3ff290 */ /* 0x000fe2000fffe03f */
[----:B------:R-:W-:Y:S11]  /*5dc0*/  BSSY B0, `(.L_x_1645) ;  /* 0x0000078000007945 */ /* 0x000ff60003800000 */
        /* <DEDUP_REMOVED lines=24> */
[----:B------:R-:W-:Y:S01]  /*5f50*/  @!P0 SHF.R.U32.HI R29, RZ, 0x10, R29 ;  /* 0x00000010ff1d8819 */ /* 0x000fe2000001161d */
[----:B------:R-:W-:Y:S01]  /*5f60*/  @!P0 HADD2.F32 R30, -RZ, R30.H0_H0 ;  /* 0x2000001eff1e8230 */ /* 0x000fe20000004100 */
[----:B------:R-:W-:Y:S01]  /*5f70*/  @!P0 SHF.R.U32.HI R46, RZ, 0x10, R77 ;  /* 0x00000010ff2e8819 */ /* 0x000fe2000001164d */
[----:B------:R-:W-:Y:S01]  /*5f80*/  @!P0 HADD2.F32 R45, -RZ, R45.H0_H0 ;  /* 0x2000002dff2d8230 */ /* 0x000fe20000004100 */
[----:B------:R-:W-:Y:S01]  /*5f90*/  SHF.L.U32 R61, R62, 0x1, RZ ;  /* 0x000000013e3d7819 */ /* 0x000fe200000006ff */
[----:B-1----:R-:W-:Y:S02]  /*5fa0*/  @!P0 IMAD.MOV.U32 R39, RZ, RZ, R32 ;  /* 0x000000ffff278224 */ /* 0x002fe400078e0020 */
[----:B------:R-:W-:Y:S01]  /*5fb0*/  @!P0 HADD2.F32 R46, -RZ, R46.H0_H0 ;  /* 0x2000002eff2e8230 */ /* 0x000fe20000004100 */
[--C-:B------:R-:W-:Y:S01]  /*5fc0*/  @!P0 SHF.R.U32.HI R53, RZ, 0x10, R79.reuse ;  /* 0x00000010ff358819 */ /* 0x100fe2000001164f */
[----:B------:R-:W1:Y:S01]  /*5fd0*/  LDS.128 R56, [R61+0xa080] ;  /* 0x00a080003d387984 */ /* 0x000e620000000c00 */
[----:B------:R-:W-:Y:S01]  /*5fe0*/  @!P0 SHF.R.U64 R50, R78, 0x10, R79 ;  /* 0x000000104e328819 */ /* 0x000fe2000000124f */
[--C-:B------:R-:W-:Y:S02]  /*5ff0*/  @!P0 HADD2.F32 R31, -RZ, R39.reuse.H0_H0 ;  /* 0x20000027ff1f8230 */ /* 0x100fe40000004100 */
[----:B------:R-:W-:Y:S02]  /*6000*/  @!P0 HADD2.F32 R36, -RZ, R39.H1_H1 ;  /* 0x30000027ff248230 */ /* 0x000fe40000004100 */
[----:B------:R-:W-:Y:S01]  /*6010*/  @!P0 HADD2.F32 R53, -RZ, R53.H0_H0 ;  /* 0x20000035ff358230 */ /* 0x000fe20000004100 */
[----:B------:R-:W-:Y:S01]  /*6020*/  @!P0 FMUL.FTZ R2, R31, R38 ;  /* 0x000000261f028220 */ /* 0x000fe20000410000 */
[----:B------:R-:W-:Y:S01]  /*6030*/  @!P0 HADD2.F32 R50, -RZ, R50.H0_H0 ;  /* 0x20000032ff328230 */ /* 0x000fe20000004100 */
[-C--:B------:R-:W-:Y:S02]  /*6040*/  @!P0 FMUL.FTZ R3, R36, R37.reuse ;  /* 0x0000002524038220 */ /* 0x080fe40000410000 */
[----:B-1----:R-:W-:Y:S01]  /*6050*/  @!P0 IMAD.MOV.U32 R47, RZ, RZ, R57 ;  /* 0x000000ffff2f8224 */ /* 0x002fe200078e0039 */
[----:B------:R-:W-:Y:S05]  /*6060*/  @!P0 MOV R44, R56 ;  /* 0x00000038002c8202 */ /* 0x000fea0000000f00 */
[--C-:B------:R-:W-:Y:S02]  /*6070*/  @!P0 HADD2.F32 R43, -RZ, R44.reuse.H0_H0 ;  /* 0x2000002cff2b8230 */ /* 0x100fe40000004100 */
[----:B------:R-:W-:Y:S03]  /*6080*/  @!P0 HADD2.F32 R44, -RZ, R44.H1_H1 ;  /* 0x3000002cff2c8230 */ /* 0x000fe60000004100 */
[C---:B------:R-:W-:Y:S02]  /*6090*/  @!P0 FFMA.FTZ R2, R43.reuse, R42, R2 ;  /* 0x0000002a2b028223 */ /* 0x040fe40000010002 */
        /* <DEDUP_REMOVED lines=35> */
[----:B------:R-:W-:Y:S01]  /*62d0*/  @!P0 FMUL.FTZ R65, R52, R31 ;  /* 0x0000001f34418220 */ /* 0x000fe20000410000 */
[----:B------:R-:W-:Y:S01]  /*62e0*/  @!P0 F2FP.PACK_AB R62, R62, R61 ;  /* 0x0000003d3e3e823e */ /* 0x000fe200000000ff */
[----:B------:R-:W-:Y:S01]  /*62f0*/  @!P0 FMUL.FTZ R9, R36, R31 ;  /* 0x0000001f24098220 */ /* 0x000fe20000410000 */
[----:B------:R-:W-:Y:S01]  /*6300*/  @!P0 F2FP.PACK_AB R61, R3, R2 ;  /* 0x00000002033d823e */ /* 0x000fe200000000ff */
[----:B------:R-:W-:Y:S01]  /*6310*/  @!P0 FMUL.FTZ R7, R29, R28 ;  /* 0x0000001c1d078220 */ /* 0x000fe20000410000 */
[----:B------:R-:W-:Y:S01]  /*6320*/  @!P0 MOV R32, R62 ;  /* 0x0000003e00208202 */ /* 0x000fe20000000f00 */
[----:B------:R-:W-:Y:S01]  /*6330*/  @!P0 FFMA.FTZ R63, R38, R43, -R63 ;  /* 0x0000002b263f8223 */ /* 0x000fe2000001083f */
[----:B------:R-:W-:Y:S01]  /*6340*/  @!P0 MOV R56, R61 ;  /* 0x0000003d00388202 */ /* 0x000fe20000000f00 */
[----:B------:R-:W-:Y:S01]  /*6350*/  @!P0 FFMA.FTZ R65, R36, R49, -R65 ;  /* 0x0000003124418223 */ /* 0x000fe20000010841 */
[----:B------:R-:W-:Y:S02]  /*6360*/  @!P0 HADD2.F32 R23, -RZ, R23.H1_H1 ;  /* 0x30000017ff178230 */ /* 0x000fe40000004100 */
[----:B------:R-:W-:Y:S01]  /*6370*/  @!P0 F2FP.PACK_AB R63, R64, R63 ;  /* 0x0000003f403f823e */ /* 0x000fe200000000ff */
[--C-:B------:R-:W-:Y:S01]  /*6380*/  @!P0 HADD2.F32 R45, -RZ, R47.reuse.H0_H0 ;  /* 0x2000002fff2d8230 */ /* 0x100fe20000004100 */
[----:B------:R-:W-:Y:S01]  /*6390*/  @!P0 F2FP.PACK_AB R64, R5, R4 ;  /* 0x000000040540823e */ /* 0x000fe200000000ff */
[----:B------:R-:W-:Y:S01]  /*63a0*/  @!P0 FMUL.FTZ R8, R23, R30 ;  /* 0x0000001e17088220 */ /* 0x000fe20000410000 */
[----:B------:R-:W-:Y:S01]  /*63b0*/  @!P0 HADD2.F32 R47, -RZ, R47.H1_H1 ;  /* 0x3000002fff2f8230 */ /* 0x000fe20000004100 */
[----:B------:R-:W-:Y:S01]  /*63c0*/  @!P0 MOV R33, R63 ;  /* 0x0000003f00218202 */ /* 0x000fe20000000f00 */
[C---:B------:R-:W-:Y:S01]  /*63d0*/  @!P0 FFMA.FTZ R7, R45.reuse, R48, R7 ;  /* 0x000000302d078223 */ /* 0x040fe20000010007 */
[----:B------:R-:W-:Y:S01]  /*63e0*/  @!P0 F2FP.PACK_AB R65, R80, R65 ;  /* 0x000000415041823e */ /* 0x000fe200000000ff */
[----:B------:R-:W-:Y:S02]  /*63f0*/  @!P0 FMUL.FTZ R81, R45, R28 ;  /* 0x0000001c2d518220 */ /* 0x000fe40000410000 */
[C---:B------:R-:W-:Y:S01]  /*6400*/  @!P0 FMUL.FTZ R82, R47.reuse, R30 ;  /* 0x0000001e2f528220 */ /* 0x040fe20000410000 */
[----:B------:R-:W-:Y:S01]  /*6410*/  @!P0 MOV R35, R65 ;  /* 0x0000004100238202 */ /* 0x000fe20000000f00 */
[----:B------:R-:W-:Y:S02]  /*6420*/  @!P0 FFMA.FTZ R8, R47, R50, R8 ;  /* 0x000000322f088223 */ /* 0x000fe40000010008 */
[----:B------:R-:W-:Y:S02]  /*6430*/  @!P0 FFMA.FTZ R9, R52, R49, R9 ;  /* 0x0000003134098223 */ /* 0x000fe40000010009 */
[----:B------:R-:W-:Y:S01]  /*6440*/  @!P0 FFMA.FTZ R81, R29, R48, -R81 ;  /* 0x000000301d518223 */ /* 0x000fe20000010851 */
[----:B------:R-:W-:Y:S01]  /*6450*/  @!P0 F2FP.PACK_AB R80, R8, R7 ;  /* 0x000000070850823e */ /* 0x000fe200000000ff */
[----:B------:R-:W-:Y:S02]  /*6460*/  @!P0 FFMA.FTZ R82, R23, R50, -R82 ;  /* 0x0000003217528223 */ /* 0x000fe40000010852 */
[----:B------:R-:W-:Y:S01]  /*6470*/  @!P0 FFMA.FTZ R10, R51, R53, R10 ;  /* 0x00000035330a8223 */ /* 0x000fe2000001000a */
[----:B------:R-:W-:Y:S01]  /*6480*/  @!P0 MOV R58, R80 ;  /* 0x00000050003a8202 */ /* 0x000fe20000000f00 */
[----:B------:R-:W-:Y:S01]  /*6490*/  @!P0 IMAD.MOV.U32 R57, RZ, RZ, R64 ;  /* 0x000000ffff398224 */ /* 0x000fe200078e0040 */
[----:B------:R-:W-:Y:S02]  /*64a0*/  @!P0 F2FP.PACK_AB R82, R82, R81 ;  /* 0x000000515252823e */ /* 0x000fe400000000ff */
[----:B------:R-:W-:Y:S03]  /*64b0*/  @!P0 F2FP.PACK_AB R81, R10, R9 ;  /* 0x000000090a51823e */ /* 0x000fe600000000ff */
[----:B------:R-:W-:Y:S01]  /*64c0*/  @!P0 IMAD.MOV.U32 R34, RZ, RZ, R82 ;  /* 0x000000ffff228224 */ /* 0x000fe200078e0052 */
[----:B------:R-:W-:Y:S02]  /*64d0*/  @!P0 MOV R59, R81 ;  /* 0x00000051003b8202 */ /* 0x000fe40000000f00 */
[C---:B--2---:R-:W-:Y:S04]  /*64e0*/  LEA R62, P0, R121.reuse, R54, 0x1 ;  /* 0x00000036793e7211 */ /* 0x044fe800078008ff */
[----:B----4-:R-:W-:Y:S02]  /*64f0*/  LEA.HI.X R63, R121, R55, R118, 0x1, P0 ;  /* 0x00000037793f7211 */ /* 0x010fe400000f0c76 */
[C---:B------:R-:W-:Y:S03]  /*6500*/  ISETP.GE.AND P0, PT, R60.reuse, c[0x0][0x1d4], PT ;  /* 0x000075003c007a0c */ /* 0x040fe60003f06270 */
[----:B------:R1:W-:Y:S10]  /*6510*/  ST.E.128 [R62.64], R32 ;  /* 0x000000203e007985 */ /* 0x0003f4000c101d1a */
[----:B------:R-:W-:Y:S05]  /*6520*/  @!P0 IMAD.WIDE R60, R60, 0x2, R54 ;  /* 0x000000023c3c8825 */ /* 0x000fea00078e0236 */
[----:B------:R1:W-:Y:S02]  /*6530*/  @!P0 ST.E.128 [R60.64], R56 ;  /* 0x000000383c008985 */ /* 0x0003e4000c101d1a */
.L_x_1646:
[----:B------:R-:W-:Y:S05]  /*6540*/  BSYNC B0 ;  /* 0x0000000000007941 */ /* 0x000fea0003800000 */
.L_x_1645:
[----:B------:R-:W-:Y:S11]  /*6550*/  ISETP.GE.AND P0, PT, R14, c[0x0][0x1d4], PT ;  /* 0x000075000e007a0c */ /* 0x000ff60003f06270 */
[----:B------:R-:W-:Y:S02]  /*6560*/  @!UPT UIADD3 URZ, URZ, URZ, URZ ;  /* 0x0000003f3f3ff290 */ /* 0x000fe4000fffe03f */
[----:B------:R-:W-:-:S05]  /*6570*/  @P0 BRA `(.L_x_1630) ;  /* 0x00000b3000000947 */ /* 0x000fca0003800000 */
[----:B------:R-:W-:Y:S01]  /*6580*/  SEL R71, R66, R71, !P2 ;  /* 0x0000004742477207 */ /* 0x000fe20005000000 */
[----:B------:R-:W5:Y:S01]  /*6590*/  LDS.128 R28, [R124+0xa080] ;  /* 0x00a080007c1c7984 */ /* 0x000f620000000c00 */
[C---:B-12---:R-:W-:Y:S02]  /*65a0*/  LEA R56, P0, R128.reuse, R54, 0x1 ;  /* 0x0000003680387211 */ /* 0x046fe400078008ff */
        /* <DEDUP_REMOVED lines=11> */
[--C-:B------:R-:W-:Y:S01]  /*6660*/  @!P0 HADD2.F32 R42, -RZ, R69.reuse.H0_H0 ;  /* 0x20000045ff2a8230 */ /* 0x100fe20000004100 */
[----:B------:R-:W-:Y:S01]  /*6670*/  LOP3.LUT R58, R59, R106, RZ, 0x3c, !PT ;  /* 0x0000006a3b3a7212 */ /* 0x000fe200078e3cff */
[----:B------:R-:W-:Y:S01]  /*6680*/  @!P0 HADD2.F32 R46, -RZ, R69.H1_H1 ;  /* 0x30000045ff2e8230 */ /* 0x000fe20000004100 */
[----:B------:R-:W-:Y:S01]  /*6690*/  @!P0 SHF.R.U64 R32, R24, 0x10, R25 ;  /* 0x0000001018208819 */ /* 0x000fe20000001219 */
[----:B------:R-:W-:Y:S01]  /*66a0*/  IMAD R35, R36, 0xc00, R11 ;  /* 0x00000c0024237824 */ /* 0x000fe200078e020b */
[----:B------:R-:W-:Y:S02]  /*66b0*/  @!P0 SHF.R.U32.HI R24, RZ, 0x10, R27 ;  /* 0x00000010ff188819 */ /* 0x000fe4000001161b */
[----:B------:R-:W-:Y:S01]  /*66c0*/  @!P0 SHF.R.U64 R39, R72, 0x10, R73 ;  /* 0x0000001048278819 */ /* 0x000fe20000001249 */
[----:B------:R-:W-:Y:S01]  /*66d0*/  IMAD.IADD R58, R35, 0x1, R58 ;  /* 0x00000001233a7824 */ /* 0x000fe200078e023a */
[----:B------:R-:W-:Y:S01]  /*66e0*/  @!P0 HADD2.F32 R33, -RZ, R32.H0_H0 ;  /* 0x20000020ff218230 */ /* 0x000fe20000004100 */
[----:B------:R-:W-:Y:S01]  /*66f0*/  @!P0 SHF.R.U64 R23, R26, 0x10, R27 ;  /* 0x000000101a178819 */ /* 0x000fe2000000121b */
[----:B------:R-:W-:Y:S01]  /*6700*/  @!P0 HADD2.F32 R27, -RZ, R22.H1_H1 ;  /* 0x30000016ff1b8230 */ /* 0x000fe20000004100 */
[----:B------:R-:W-:Y:S01]  /*6710*/  @!P0 SHF.R.U32.HI R25, RZ, 0x10, R25 ;  /* 0x00000010ff198819 */ /* 0x000fe20000011619 */
[----:B------:R-:W-:Y:S01]  /*6720*/  @!P0 HADD2.F32 R39, -RZ, R39.H0_H0 ;  /* 0x20000027ff278230 */ /* 0x000fe20000004100 */
[----:B------:R-:W-:Y:S01]  /*6730*/  SHF.L.U32 R52, R58, 0x1, RZ ;  /* 0x000000013a347819 */ /* 0x000fe200000006ff */
[----:B-----5:R-:W-:Y:S02]  /*6740*/  @!P0 IMAD.MOV.U32 R34, RZ, RZ, R28 ;  /* 0x000000ffff228224 */ /* 0x020fe400078e001c */
[----:B------:R-:W-:Y:S01]  /*6750*/  @!P0 HADD2.F32 R25, -RZ, R25.H0_H0 ;  /* 0x20000019ff198230 */ /* 0x000fe20000004100 */
[----:B------:R-:W-:Y:S01]  /*6760*/  @!P0 SHF.R.U32.HI R72, RZ, 0x10, R73 ;  /* 0x00000010ff488819 */ /* 0x000fe20000011649 */
[----:B------:R-:W1:Y:S01]  /*6770*/  LDS.128 R48, [R52+0xa080] ;  /* 0x00a0800034307984 */ /* 0x000e620000000c00 */
[--C-:B------:R-:W-:Y:S01]  /*6780*/  @!P0 SHF.R.U32.HI R47, RZ, 0x10, R75.reuse ;  /* 0x00000010ff2f8819 */ /* 0x100fe2000001164b */
[--C-:B------:R-:W-:Y:S01]  /*6790*/  @!P0 HADD2.F32 R26, -RZ, R34.reuse.H0_H0 ;  /* 0x20000022ff1a8230 */ /* 0x100fe20000004100 */
[----:B------:R-:W-:Y:S01]  /*67a0*/  @!P0 SHF.R.U64 R44, R74, 0x10, R75 ;  /* 0x000000104a2c8819 */ /* 0x000fe2000000124b */
        /* <DEDUP_REMOVED lines=9> */
[----:B------:R-:W-:Y:S03]  /*6840*/  @!P0 HADD2.F32 R38, -RZ, R38.H1_H1 ;  /* 0x30000026ff268230 */ /* 0x000fe60000004100 */
[----:B------:R-:W-:Y:S02]  /*6850*/  @!P0 FFMA.FTZ R2, R36, R37, R2 ;  /* 0x0000002524028223 */ /* 0x000fe40000010002 */
[----:B------:R-:W-:Y:S02]  /*6860*/  @!P0 FMUL.FTZ R59, R38, R33 ;  /* 0x00000021263b8220 */ /* 0x000fe40000410000 */
[----:B------:R-:W-:Y:S01]  /*6870*/  @!P0 FMUL.FTZ R52, R36, R27 ;  /* 0x0000001b24348220 */ /* 0x000fe20000410000 */
[----:B------:R-:W-:Y:S01]  /*6880*/  @!P0 HADD2.F32 R36, -RZ, R70.H0_H0 ;  /* 0x20000046ff248230 */ /* 0x000fe20000004100 */
[----:B------:R-:W-:Y:S01]  /*6890*/  @!P0 FFMA.FTZ R59, R32, R39, -R59 ;  /* 0x00000027203b8223 */ /* 0x000fe2000001083b */
[----:B------:R-:W-:Y:S01]  /*68a0*/  @!P0 MOV R32, R29 ;  /* 0x0000001d00208202 */ /* 0x000fe20000000f00 */
[----:B------:R-:W-:Y:S01]  /*68b0*/  @!P0 FFMA.FTZ R3, R38, R39, R3 ;  /* 0x0000002726038223 */ /* 0x000fe20000010003 */
[----:B------:R-:W-:Y:S01]  /*68c0*/  @!P0 HADD2.F32 R38, -RZ, R40.H1_H1 ;  /* 0x30000028ff268230 */ /* 0x000fe20000004100 */
[----:B------:R-:W-:Y:S01]  /*68d0*/  @!P0 FFMA.FTZ R52, R26, R37, -R52 ;  /* 0x000000251a348223 */ /* 0x000fe20000010834 */
[----:B------:R-:W-:Y:S02]  /*68e0*/  @!P0 HADD2.F32 R26, -RZ, R22.H0_H0 ;  /* 0x20000016ff1a8230 */ /* 0x000fe40000004100 */
[----:B------:R-:W-:Y:S01]  /*68f0*/  @!P0 HADD2.F32 R22, -RZ, R32.H1_H1 ;  /* 0x30000020ff168230 */ /* 0x000fe20000004100 */
[-C--:B------:R-:W-:Y:S01]  /*6900*/  @!P0 FMUL.FTZ R61, R38, R25.reuse ;  /* 0x00000019263d8220 */ /* 0x080fe20000410000 */
[----:B------:R-:W-:Y:S01]  /*6910*/  @!P0 HADD2.F32 R39, -RZ, R72.H0_H0 ;  /* 0x20000048ff278230 */ /* 0x000fe20000004100 */
[----:B------:R-:W-:Y:S01]  /*6920*/  @!P0 F2FP.PACK_AB R59, R59, R52 ;  /* 0x000000343b3b823e */ /* 0x000fe200000000ff */
[----:B------:R-:W-:Y:S01]  /*6930*/  @!P0 HADD2.F32 R37, -RZ, R40.H0_H0 ;  /* 0x20000028ff258230 */ /* 0x000fe20000004100 */
[----:B------:R-:W-:Y:S01]  /*6940*/  @!P0 IMAD.MOV.U32 R40, RZ, RZ, R51 ;  /* 0x000000ffff288224 */ /* 0x000fe200078e0033 */
[----:B------:R-:W-:Y:S01]  /*6950*/  @!P0 HADD2.F32 R27, -RZ, R32.H0_H0 ;  /* 0x20000020ff1b8230 */ /* 0x000fe20000004100 */
[C---:B------:R-:W-:Y:S01]  /*6960*/  @!P0 FMUL.FTZ R5, R22.reuse, R25 ;  /* 0x0000001916058220 */ /* 0x040fe20000410000 */
[----:B------:R-:W-:Y:S01]  /*6970*/  @!P0 MOV R28, R59 ;  /* 0x0000003b001c8202 */ /* 0x000fe20000000f00 */
[----:B------:R-:W-:Y:S01]  /*6980*/  @!P0 FFMA.FTZ R61, R22, R39, -R61 ;  /* 0x00000027163d8223 */ /* 0x000fe2000001083d */
[----:B------:R-:W-:Y:S01]  /*6990*/  @!P0 MOV R22, R31 ;  /* 0x0000001f00168202 */ /* 0x000fe20000000f00 */
[-C--:B------:R-:W-:Y:S01]  /*69a0*/  @!P0 FMUL.FTZ R58, R37, R26.reuse ;  /* 0x0000001a253a8220 */ /* 0x080fe20000410000 */
[----:B------:R-:W-:Y:S01]  /*69b0*/  @!P0 HADD2.F32 R25, -RZ, R24.H0_H0 ;  /* 0x20000018ff198230 */ /* 0x000fe20000004100 */
[C---:B------:R-:W-:Y:S01]  /*69c0*/  @!P0 FMUL.FTZ R4, R27.reuse, R26 ;  /* 0x0000001a1b048220 */ /* 0x040fe20000410000 */
[----:B------:R-:W-:Y:S01]  /*69d0*/  @!P0 HADD2.F32 R45, -RZ, R40.H1_H1 ;  /* 0x30000028ff2d8230 */ /* 0x000fe20000004100 */
[-C--:B------:R-:W-:Y:S01]  /*69e0*/  @!P0 FFMA.FTZ R58, R27, R36.reuse, -R58 ;  /* 0x000000241b3a8223 */ /* 0x080fe2000001083a */
[--C-:B------:R-:W-:Y:S01]  /*69f0*/  @!P0 HADD2.F32 R27, -RZ, R22.reuse.H0_H0 ;  /* 0x20000016ff1b8230 */ /* 0x100fe20000004100 */
[----:B------:R-:W-:Y:S01]  /*6a00*/  @!P0 FFMA.FTZ R4, R37, R36, R4 ;  /* 0x0000002425048223 */ /* 0x000fe20000010004 */
[----:B------:R-:W-:Y:S01]  /*6a10*/  @!P0 HADD2.F32 R22, -RZ, R22.H1_H1 ;  /* 0x30000016ff168230 */ /* 0x000fe20000004100 */
[----:B------:R-:W-:Y:S01]  /*6a20*/  @!P0 FMUL.FTZ R63, R45, R25 ;  /* 0x000000192d3f8220 */ /* 0x000fe20000410000 */
[--C-:B------:R-:W-:Y:S01]  /*6a30*/  @!P0 HADD2.F32 R26, -RZ, R17.reuse.H1_H1 ;  /* 0x30000011ff1a8230 */ /* 0x100fe20000004100 */
[----:B------:R-:W-:Y:S01]  /*6a40*/  @!P0 FFMA.FTZ R5, R38, R39, R5 ;  /* 0x0000002726058223 */ /* 0x000fe20000010005 */
[----:B------:R-:W-:Y:S01]  /*6a50*/  @!P0 HADD2.F32 R24, -RZ, R17.H0_H0 ;  /* 0x20000011ff188230 */ /* 0x000fe20000004100 */
[----:B------:R-:W-:Y:S01]  /*6a60*/  @!P0 IMAD.MOV.U32 R17, RZ, RZ, R30 ;  /* 0x000000ffff118224 */ /* 0x000fe200078e001e */
[----:B------:R-:W-:Y:S01]  /*6a70*/  @!P0 F2FP.PACK_AB R58, R61, R58 ;  /* 0x0000003a3d3a823e */ /* 0x000fe200000000ff */
[C---:B------:R-:W-:Y:S01]  /*6a80*/  @!P0 FMUL.FTZ R10, R22.reuse, R25 ;  /* 0x00000019160a8220 */ /* 0x040fe20000410000 */
[----:B------:R-:W-:Y:S01]  /*6a90*/  @!P0 HADD2.F32 R43, -RZ, R40.H0_H0 ;  /* 0x20000028ff2b8230 */ /* 0x000fe20000004100 */
[----:B------:R-:W-:Y:S01]  /*6aa0*/  @!P0 FFMA.FTZ R63, R22, R47, -R63 ;  /* 0x0000002f163f8223 */ /* 0x000fe2000001083f */
[----:B------:R-:W-:Y:S01]  /*6ab0*/  @!P0 HADD2.F32 R40, -RZ, R41.H0_H0 ;  /* 0x20000029ff288230 */ /* 0x000fe20000004100 */
[-C--:B------:R-:W-:Y:S01]  /*6ac0*/  @!P0 FMUL.FTZ R9, R27, R26.reuse ;  /* 0x0000001a1b098220 */ /* 0x080fe20000410000 */
[----:B------:R-:W-:Y:S01]  /*6ad0*/  @!P0 HADD2.F32 R22, -RZ, R23.H0_H0 ;  /* 0x20000017ff168230 */ /* 0x000fe20000004100 */
[----:B------:R-:W-:Y:S01]  /*6ae0*/  @!P0 FMUL.FTZ R60, R43, R26 ;  /* 0x0000001a2b3c8220 */ /* 0x000fe20000410000 */
[----:B------:R-:W-:Y:S01]  /*6af0*/  @!P0 HADD2.F32 R41, -RZ, R41.H1_H1 ;  /* 0x30000029ff298230 */ /* 0x000fe20000004100 */
[C---:B------:R-:W-:Y:S01]  /*6b00*/  @!P0 FMUL.FTZ R62, R40.reuse, R24 ;  /* 0x00000018283e8220 */ /* 0x040fe20000410000 */
[----:B------:R-:W-:Y:S01]  /*6b10*/  @!P0 MOV R29, R58 ;  /* 0x0000003a001d8202 */ /* 0x000fe20000000f00 */
[----:B------:R-:W-:Y:S01]  /*6b20*/  @!P0 FFMA.FTZ R60, R27, R46, -R60 ;  /* 0x0000002e1b3c8223 */ /* 0x000fe2000001083c */
[----:B------:R-:W-:Y:S01]  /*6b30*/  @!P0 F2FP.PACK_AB R61, R5, R4 ;  /* 0x00000004053d823e */ /* 0x000fe200000000ff */
[----:B------:R-:W-:Y:S01]  /*6b40*/  @!P0 FMUL.FTZ R65, R41, R22 ;  /* 0x0000001629418220 */ /* 0x000fe20000410000 */
[----:B------:R-:W-:Y:S01]  /*6b50*/  @!P0 F2FP.PACK_AB R52, R3, R2 ;  /* 0x000000020334823e */ /* 0x000fe200000000ff */
[--C-:B------:R-:W-:Y:S01]  /*6b60*/  @!P0 HADD2.F32 R23, -RZ, R17.reuse.H0_H0 ;  /* 0x20000011ff178230 */ /* 0x100fe20000004100 */
[----:B------:R-:W-:Y:S01]  /*6b70*/  @!P0 F2FP.PACK_AB R60, R63, R60 ;  /* 0x0000003c3f3c823e */ /* 0x000fe200000000ff */
[----:B------:R-:W-:Y:S01]  /*6b80*/  @!P0 IMAD.MOV.U32 R49, RZ, RZ, R61 ;  /* 0x000000ffff318224 */ /* 0x000fe200078e003d */
[----:B------:R-:W-:Y:S01]  /*6b90*/  @!P0 HADD2.F32 R17, -RZ, R17.H1_H1 ;  /* 0x30000011ff118230 */ /* 0x000fe20000004100 */
[----:B------:R-:W-:Y:S01]  /*6ba0*/  @!P0 MOV R48, R52 ;  /* 0x0000003400308202 */ /* 0x000fe20000000f00 */
[C---:B------:R-:W-:Y:S01]  /*6bb0*/  @!P0 FFMA.FTZ R62, R23.reuse, R42, -R62 ;  /* 0x0000002a173e8223 */ /* 0x040fe2000001083e */
[----:B------:R-:W-:Y:S01]  /*6bc0*/  @!P0 MOV R31, R60 ;  /* 0x0000003c001f8202 */ /* 0x000fe20000000f00 */
[----:B------:R-:W-:Y:S02]  /*6bd0*/  @!P0 FMUL.FTZ R7, R23, R24 ;  /* 0x0000001817078220 */ /* 0x000fe40000410000 */
[C---:B------:R-:W-:Y:S02]  /*6be0*/  @!P0 FFMA.FTZ R65, R17.reuse, R44, -R65 ;  /* 0x0000002c11418223 */ /* 0x040fe40000010841 */
[----:B------:R-:W-:Y:S02]  /*6bf0*/  @!P0 FMUL.FTZ R8, R17, R22 ;  /* 0x0000001611088220 */ /* 0x000fe40000410000 */
[----:B------:R-:W-:Y:S01]  /*6c00*/  @!P0 FFMA.FTZ R7, R40, R42, R7 ;  /* 0x0000002a28078223 */ /* 0x000fe20000010007 */
[----:B------:R-:W-:Y:S01]  /*6c10*/  @!P0 F2FP.PACK_AB R65, R65, R62 ;  /* 0x0000003e4141823e */ /* 0x000fe200000000ff */
[----:B------:R-:W-:Y:S02]  /*6c20*/  @!P0 FFMA.FTZ R8, R41, R44, R8 ;  /* 0x0000002c29088223 */ /* 0x000fe40000010008 */
[----:B------:R-:W-:Y:S02]  /*6c30*/  @!P0 FFMA.FTZ R9, R43, R46, R9 ;  /* 0x0000002e2b098223 */ /* 0x000fe40000010009 */
        /* <DEDUP_REMOVED lines=14> */
.L_x_1616:
[----:B------:R1:W2:Y:S01]  /*6d20*/  SHFL.IDX PT, R5, R133, RZ, 0x181f ;  /* 0x00181fff85057589 */ /* 0x0002a200000e0000 */
[----:B------:R-:W-:Y:S01]  /*6d30*/  UIMAD UR5, UR6, -0x30, UR4 ;  /* 0xffffffd0060578a4 */ /* 0x000fe2000f8e0204 */
[----:B------:R-:W-:Y:S02]  /*6d40*/  BSSY B0, `(.L_x_1647) ;  /* 0x000001d000007945 */ /* 0x000fe40003800000 */
[----:B------:R1:W3:Y:S01]  /*6d50*/  SHFL.IDX PT, R3, R150, RZ, 0x181f ;  /* 0x00181fff96037589 */ /* 0x0002e200000e0000 */
[----:B------:R-:W-:Y:S04]  /*6d60*/  UISETP.LT.AND UP0, UPT, UR5, 0x30, UPT ;  /* 0x000000300500788c */ /* 0x000fe8000bf01270 */
[----:B------:R-:W-:Y:S06]  /*6d70*/  USEL UR31, UR5, 0x30, UP0 ;  /* 0x00000030051f7887 */ /* 0x000fec0008000000 */
[----:B------:R-:W-:Y:S04]  /*6d80*/  IADD3 R2, -R16, UR31, RZ ;  /* 0x0000001f10027c10 */ /* 0x000fe8000fffe1ff */
[----:B------:R-:W-:Y:S11]  /*6d90*/  ISETP.GE.AND P0, PT, R2, 0x1, PT ;  /* 0x000000010200780c */ /* 0x000ff60003f06270 */
[----:B------:R-:W-:Y:S02]  /*6da0*/  @!UPT UIADD3 URZ, URZ, URZ, URZ ;  /* 0x0000003f3f3ff290 */ /* 0x000fe4000fffe03f */
[----:B------:R-:W-:-:S05]  /*6db0*/  @!P0 BRA `(.L_x_1648) ;  /* 0x0000015000008947 */ /* 0x000fca0003800000 */
[----:B-123--:R-:W-:Y:S02]  /*6dc0*/  ISETP.GE.AND P0, PT, R18, c[0x0][0x1d4], PT ;  /* 0x0000750012007a0c */ /* 0x00efe40003f06270 */
        /* <DEDUP_REMOVED lines=20> */
.L_x_1648:
[----:B-123--:R-:W-:Y:S05]  /*6f10*/  BSYNC B0 ;  /* 0x0000000000007941 */ /* 0x00efea0003800000 */
.L_x_1647:
[----:B------:R-:W1:Y:S01]  /*6f20*/  SHFL.IDX PT, R133, R133, 0x1, 0x181f ;  /* 0x00381f0085857f89 */ /* 0x000e6200000e0000 */
[----:B------:R-:W-:Y:S03]  /*6f30*/  ISETP.GE.AND P0, PT, R2, 0x21, PT ;  /* 0x000000210200780c */ /* 0x000fe60003f06270 */
[----:B------:R2:W3:Y:S10]  /*6f40*/  SHFL.IDX PT, R3, R150, 0x1, 0x181f ;  /* 0x00381f0096037f89 */ /* 0x0004f400000e0000 */
[----:B------:R-:W-:-:S05]  /*6f50*/  @!P0 BRA `(.L_x_1630) ;  /* 0x0000015000008947 */ /* 0x000fca0003800000 */
[----:B------:R-:W-:Y:S02]  /*6f60*/  ISETP.GE.AND P0, PT, R18, c[0x0][0x1d4], PT ;  /* 0x0000750012007a0c */ /* 0x000fe40003f06270 */
[----:B------:R-:W-:Y:S11]  /*6f70*/  ISETP.GE.AND P4, PT, R14, c[0x0][0x1d4], PT ;  /* 0x000075000e007a0c */ /* 0x000ff60003f86270 */
[----:B------:R-:W4:Y:S01]  /*6f80*/  @!P0 LDS.128 R36, [R96+0xb080] ;  /* 0x00b0800060248984 */ /* 0x000f220000000c00 */
[C---:B---3--:R-:W-:Y:S04]  /*6f90*/  @!P0 LEA R22, P3, R18.reuse, R3, 0x1 ;  /* 0x0000000312168211 */ /* 0x048fe800078608ff */
[----:B-1----:R-:W-:Y:S02]  /*6fa0*/  @!P0 LEA.HI.X R23, R18, R133, R19, 0x1, P3 ;  /* 0x0000008512178211 */ /* 0x002fe400018f0c13 */
[C---:B------:R-:W-:Y:S04]  /*6fb0*/  @!P4 LEA R8, P3, R112.reuse, R3, 0x1 ;  /* 0x000000037008c211 */ /* 0x040fe800078608ff */
[----:B------:R-:W-:Y:S02]  /*6fc0*/  @!P4 LEA.HI.X R9, R112, R133, R119, 0x1, P3 ;  /* 0x000000857009c211 */ /* 0x000fe400018f0c77 */
[----:B------:R-:W-:Y:S11]  /*6fd0*/  ISETP.GE.AND P3, PT, R100, c[0x0][0x1d4], PT ;  /* 0x0000750064007a0c */ /* 0x000ff60003f66270 */
[----:B------:R-:W-:Y:S02]  /*6fe0*/  @!UPT UIADD3 URZ, URZ, URZ, URZ ;  /* 0x0000003f3f3ff290 */ /* 0x000fe4000fffe03f */
[C---:B------:R-:W-:Y:S04]  /*6ff0*/  @!P3 LEA R4, P5, R110.reuse, R3, 0x1 ;  /* 0x000000036e04b211 */ /* 0x040fe800078a08ff */
[----:B------:R-:W-:Y:S01]  /*7000*/  @!P3 LEA.HI.X R5, R110, R133, R109, 0x1, P5 ;  /* 0x000000856e05b211 */ /* 0x000fe200028f0c6d */
        /* <DEDUP_REMOVED lines=10> */
.L_x_1630:
[----:B------:R-:W-:Y:S05]  /*70b0*/  BSYNC B2 ;  /* 0x0000000000027941 */ /* 0x000fea0003800000 */
.L_x_1615:
[----:B-12---:R-:W-:Y:S01]  /*70c0*/  IADD3 R2, -R16, UR31, RZ ;  /* 0x0000001f10027c10 */ /* 0x006fe2000fffe1ff */
[----:B---3--:R-:W-:Y:S01]  /*70d0*/  IMAD.U32 R3, RZ, RZ, UR6 ;  /* 0x00000006ff037e24 */ /* 0x008fe2000f8e00ff */
[----:B------:R-:W-:Y:S01]  /*70e0*/  P2R R4, PR, RZ, 0x2 ;  /* 0x00000002ff047803 */ /* 0x000fe20000000000 */
[----:B------:R-:W-:Y:S01]  /*70f0*/  BSSY B0, `(.L_x_1649) ;  /* 0x000004c000007945 */ /* 0x000fe20003800000 */
[----:B------:R-:W-:Y:S01]  /*7100*/  ISETP.GE.AND P3, PT, R2, 0x21, PT ;  /* 0x000000210200780c */ /* 0x000fe20003f66270 */
[----:B------:R-:W-:Y:S01]  /*7110*/  IMAD.WIDE R8, R3, 0x30, R134 ;  /* 0x0000003003087825 */ /* 0x000fe200078e0286 */
[----:B------:R-:W-:Y:S02]  /*7120*/  ISETP.NE.AND P1, PT, R104, RZ, PT ;  /* 0x000000ff6800720c */ /* 0x000fe40003f25270 */
[----:B------:R-:W-:Y:S02]  /*7130*/  ISETP.NE.AND P6, PT, R102, RZ, PT ;  /* 0x000000ff6600720c */ /* 0x000fe40003fc5270 */
[----:B------:R-:W-:Y:S07]  /*7140*/  ISETP.NE.AND P5, PT, R101, RZ, PT ;  /* 0x000000ff6500720c */ /* 0x000fee0003fa5270 */
[----:B------:R-:W-:Y:S05]  /*7150*/  @P3 IADD3 R5, P0, R8, 0x20, RZ ;  /* 0x0000002008053810 */ /* 0x000fea0007f1e0ff */
[----:B------:R-:W-:Y:S01]  /*7160*/  @P3 IMAD.X R3, RZ, RZ, R9, P0 ;  /* 0x000000ffff033224 */ /* 0x000fe200000e0609 */
[----:B------:R-:W-:Y:S03]  /*7170*/  ISETP.GE.AND P0, PT, R2, 0x1, PT ;  /* 0x000000010200780c */ /* 0x000fe60003f06270 */
[----:B------:R-:W-:Y:S04]  /*7180*/  @P3 IMAD R10, R3, c[0x0][0x258], RZ ;  /* 0x00009600030a3a24 */ /* 0x000fe800078e02ff */
[----:B------:R-:W-:Y:S06]  /*7190*/  @P3 IMAD R10, R5, c[0x0][0x25c], R10 ;  /* 0x00009700050a3a24 */ /* 0x000fec00078e020a */
[----:B------:R-:W-:Y:S01]  /*71a0*/  @P0 MOV R23, R115 ;  /* 0x0000007300170202 */ /* 0x000fe20000000f00 */
[----:B------:R-:W-:Y:S02]  /*71b0*/  @P0 IMAD R2, R9, c[0x0][0x258], RZ ;  /* 0x0000960009020a24 */ /* 0x000fe400078e02ff */
[----:B------:R-:W-:Y:S02]  /*71c0*/  @P0 IMAD.MOV.U32 R22, RZ, RZ, R136 ;  /* 0x000000ffff160224 */ /* 0x000fe400078e0088 */
[C---:B------:R-:W-:Y:S02]  /*71d0*/  @P0 IMAD R2, R8.reuse, c[0x0][0x25c], R2 ;  /* 0x0000970008020a24 */ /* 0x040fe400078e0202 */
[----:B------:R-:W-:Y:S04]  /*71e0*/  @P0 IMAD.WIDE.U32 R22, R8, c[0x0][0x258], R22 ;  /* 0x0000960008160a25 */ /* 0x000fe800078e0016 */
[----:B------:R-:W-:Y:S01]  /*71f0*/  @P0 IMAD.IADD R2, R23, 0x1, R2 ;  /* 0x0000000117020824 */ /* 0x000fe200078e0202 */
[C---:B------:R-:W-:Y:S04]  /*7200*/  @P0 LEA R8, P4, R22.reuse, c[0x0][0x250], 0x1 ;  /* 0x0000940016080a11 */ /* 0x040fe800078808ff */
[----:B------:R-:W-:Y:S01]  /*7210*/  @P0 LEA.HI.X R9, R22, c[0x0][0x254], R2, 0x1, P4 ;  /* 0x0000950016090a11 */ /* 0x000fe200020f0c02 */
[----:B------:R-:W-:Y:S02]  /*7220*/  IMAD R2, R130, c[0x0][0x208], RZ ;  /* 0x0000820082027a24 */ /* 0x000fe400078e02ff */
[C---:B------:R-:W-:Y:S02]  /*7230*/  IMAD.WIDE.U32 R22, R131.reuse, c[0x0][0x208], RZ ;  /* 0x0000820083167a25 */ /* 0x040fe400078e00ff */
[----:B------:R-:W-:Y:S01]  /*7240*/  @!PT LDS RZ, [RZ] ;  /* 0x00000000fffff984 */ /* 0x000fe20000000800 */
[----:B------:R-:W-:Y:S01]  /*7250*/  @!PT LDS RZ, [RZ] ;  /* 0x00000000fffff984 */ /* 0x000fe20000000800 */
[----:B------:R-:W-:Y:S01]  /*7260*/  @!PT LDS RZ, [RZ] ;  /* 0x00000000fffff984 */ /* 0x000fe20000000800 */
[----:B------:R1:W-:Y:S02]  /*7270*/  @P0 LDGSTS.E.BYPASS.LTC128B.128 [R96+0x4080], [R8.64], !P1 ;  /* 0x0408000008600fae */ /* 0x0003e4000c901d5a */
[----:B------:R-:W-:Y:S04]  /*7280*/  IMAD R2, R131, c[0x0][0x20c], R2 ;  /* 0x0000830083027a24 */ /* 0x000fe800078e0202 */
[----:B------:R-:W-:Y:S02]  /*7290*/  IMAD.IADD R23, R23, 0x1, R2 ;  /* 0x0000000117177824 */ /* 0x000fe400078e0202 */
[----:B------:R-:W-:Y:S02]  /*72a0*/  IMAD R2, R129, c[0x0][0x218], RZ ;  /* 0x0000860081027a24 */ /* 0x000fe400078e02ff */
[C---:B------:R-:W-:Y:S04]  /*72b0*/  IMAD.WIDE.U32 R22, R132.reuse, c[0x0][0x218], R22 ;  /* 0x0000860084167a25 */ /* 0x040fe800078e0016 */
[----:B------:R-:W-:Y:S01]  /*72c0*/  IMAD R2, R132, c[0x0][0x21c], R2 ;  /* 0x0000870084027a24 */ /* 0x000fe200078e0202 */
[----:B------:R-:W-:Y:S02]  /*72d0*/  IADD3 R7, P4, R22, UR48, RZ ;  /* 0x0000003016077c10 */ /* 0x000fe4000ff9e0ff */
[----:B------:R-:W-:Y:S02]  /*72e0*/  @P3 MOV R22, R136 ;  /* 0x0000008800163202 */ /* 0x000fe40000000f00 */
[----:B------:R-:W-:Y:S01]  /*72f0*/  IADD3.X R2, R23, UR45, R2, P4, !PT ;  /* 0x0000002d17027c10 */ /* 0x000fe2000a7fe402 */
[----:B------:R-:W-:Y:S04]  /*7300*/  @P3 IMAD.MOV.U32 R23, RZ, RZ, R115 ;  /* 0x000000ffff173224 */ /* 0x000fe800078e0073 */
[----:B------:R-:W-:Y:S05]  /*7310*/  @P3 IMAD.WIDE.U32 R22, R5, c[0x0][0x258], R22 ;  /* 0x0000960005163a25 */ /* 0x000fea00078e0016 */
[C---:B------:R-:W-:Y:S02]  /*7320*/  @P3 LEA R24, P4, R22.reuse, c[0x0][0x250], 0x1 ;  /* 0x0000940016183a11 */ /* 0x040fe400078808ff */
[----:B------:R-:W-:Y:S04]  /*7330*/  @P3 IADD3 R10, R23, R10, RZ ;  /* 0x0000000a170a3210 */ /* 0x000fe80007ffe0ff */
[----:B------:R-:W-:Y:S02]  /*7340*/  @P3 LEA.HI.X R25, R22, c[0x0][0x254], R10, 0x1, P4 ;  /* 0x0000950016193a11 */ /* 0x000fe400020f0c0a */
[C---:B------:R-:W-:Y:S04]  /*7350*/  LEA R3, P4, R7.reuse, c[0x0][0x1f8], 0x1 ;  /* 0x00007e0007037a11 */ /* 0x040fe800078808ff */
[----:B------:R-:W-:Y:S01]  /*7360*/  LEA.HI.X R2, R7, c[0x0][0x1fc], R2, 0x1, P4 ;  /* 0x00007f0007027a11 */ /* 0x000fe200020f0c02 */
[----:B------:R1:W2:Y:S01]  /*7370*/  SHFL.IDX PT, R5, R3, RZ, 0x181f ;  /* 0x00181fff03057589 */ /* 0x0002a200000e0000 */
        /* <DEDUP_REMOVED lines=10> */
[----:B------:R-:W0:Y:S01]  /*7420*/  LDGDEPBAR ;  /* 0x00000000000079af */ /* 0x000e220000000000 */
[----:B------:R-:W-:Y:S04]  /*7430*/  DEPBAR.LE SB0, 0x0 ;  /* 0x000080000000791a */ /* 0x000fe80000000000 */
[----:B------:R-:W-:Y:S06]  /*7440*/  BAR.SYNC.DEFER_BLOCKING 0x0 ;  /* 0x0000000000007b1d */ /* 0x000fec0000010000 */
        /* <DEDUP_REMOVED lines=22> */
.L_x_1650:
[----:B-123--:R-:W-:Y:S05]  /*75b0*/  BSYNC B0 ;  /* 0x0000000000007941 */ /* 0x00efea0003800000 */
.L_x_1649:
[----:B------:R1:W2:Y:S01]  /*75c0*/  SHFL.IDX PT, R5, R2, 0x1, 0x181f ;  /* 0x00381f0002057f89 */ /* 0x0002a200000e0000 */
[----:B------:R-:W-:Y:S03]  /*75d0*/  BSSY B0, `(.L_x_1651) ;  /* 0x0000018000007945 */ /* 0x000fe60003800000 */
[----:B------:R-:W3:Y:S01]  /*75e0*/  SHFL.IDX PT, R3, R3, 0x1, 0x181f ;  /* 0x00381f0003037f89 */ /* 0x000ee200000e0000 */
[----:B------:R-:W-:-:S05]  /*75f0*/  @!P3 BRA `(.L_x_1652) ;  /* 0x000001500000b947 */ /* 0x000fca0003800000 */
[----:B------:R-:W-:Y:S02]  /*7600*/  ISETP.GE.AND P0, PT, R18, c[0x0][0x1d4], PT ;  /* 0x0000750012007a0c */ /* 0x000fe40003f06270 */
[----:B------:R-:W-:Y:S11]  /*7610*/  ISETP.GE.AND P4, PT, R14, c[0x0][0x1d4], PT ;  /* 0x000075000e007a0c */ /* 0x000ff60003f86270 */
[----:B------:R-:W5:Y:S01]  /*7620*/  @!P0 LDS.128 R36, [R96+0x5080] ;  /* 0x0050800060248984 */ /* 0x000f620000000c00 */
[C---:B---3--:R-:W-:Y:S04]  /*7630*/  @!P0 LEA R40, P3, R18.reuse, R3, 0x1 ;  /* 0x0000000312288211 */ /* 0x048fe800078608ff */
[----:B--2---:R-:W-:Y:S02]  /*7640*/  @!P0 LEA.HI.X R41, R18, R5, R19, 0x1, P3 ;  /* 0x0000000512298211 */ /* 0x004fe400018f0c13 */
[C---:B------:R-:W-:Y:S04]  /*7650*/  @!P4 LEA R22, P3, R112.reuse, R3, 0x1 ;  /* 0x000000037016c211 */ /* 0x040fe800078608ff */
[----:B------:R-:W-:Y:S02]  /*7660*/  @!P4 LEA.HI.X R23, R112, R5, R119, 0x1, P3 ;  /* 0x000000057017c211 */ /* 0x000fe400018f0c77 */
[----:B------:R-:W-:Y:S11]  /*7670*/  ISETP.GE.AND P3, PT, R100, c[0x0][0x1d4], PT ;  /* 0x0000750064007a0c */ /* 0x000ff60003f66270 */
[----:B------:R-:W-:Y:S02]  /*7680*/  @!UPT UIADD3 URZ, URZ, URZ, URZ ;  /* 0x0000003f3f3ff290 */ /* 0x000fe4000fffe03f */
[C---:B------:R-:W-:Y:S04]  /*7690*/  @!P3 LEA R8, P5, R110.reuse, R3, 0x1 ;  /* 0x000000036e08b211 */ /* 0x040fe800078a08ff */
[----:B------:R-:W-:Y:S01]  /*76a0*/  @!P3 LEA.HI.X R9, R110, R5, R109, 0x1, P5 ;  /* 0x000000056e09b211 */ /* 0x000fe200028f0c6d */
[----:B-----5:R-:W-:Y:S01]  /*76b0*/  @!P0 ST.E.128 [R40.64], R36 ;  /* 0x0000002428008985 */ /* 0x020fe2000c101d1a */
[----:B------:R-:W-:Y:S03]  /*76c0*/  ISETP.GE.AND P0, PT, R98, c[0x0][0x1d4], PT ;  /* 0x0000750062007a0c */ /* 0x000fe60003f06270 */
[----:B------:R-:W2:Y:S10]  /*76d0*/  @!P4 LDS.128 R32, [R96+0x6880] ;  /* 0x006880006020c984 */ /* 0x000eb40000000c00 */
[C---:B-1----:R-:W-:Y:S04]  /*76e0*/  @!P0 LEA R2, P5, R111.reuse, R3, 0x1 ;  /* 0x000000036f028211 */ /* 0x042fe800078a08ff */
[----:B------:R-:W-:Y:S01]  /*76f0*/  @!P0 LEA.HI.X R3, R111, R5, R108, 0x1, P5 ;  /* 0x000000056f038211 */ /* 0x000fe200028f0c6c */
[----:B--2---:R-:W-:Y:S04]  /*7700*/  @!P4 ST.E.128 [R22.64], R32 ;  /* 0x000000201600c985 */ /* 0x004fe8000c101d1a */
[----:B------:R-:W1:Y:S04]  /*7710*/  @!P3 LDS.128 R28, [R96+0x8080] ;  /* 0x00808000601cb984 */ /* 0x000e680000000c00 */
[----:B-1----:R-:W-:Y:S04]  /*7720*/  @!P3 ST.E.128 [R8.64], R28 ;  /* 0x0000001c0800b985 */ /* 0x002fe8000c101d1a */
[----:B------:R-:W1:Y:S04]  /*7730*/  @!P0 LDS.128 R24, [R96+0x9880] ;  /* 0x0098800060188984 */ /* 0x000e680000000c00 */
[----:B-1----:R1:W-:Y:S02]  /*7740*/  @!P0 ST.E.128 [R2.64], R24 ;  /* 0x0000001802008985 */ /* 0x0023e4000c101d1a */
.L_x_1652:
[----:B------:R-:W-:Y:S05]  /*7750*/  BSYNC B0 ;  /* 0x0000000000007941 */ /* 0x000fea0003800000 */
.L_x_1651:
[----:B------:R-:W-:Y:S06]  /*7760*/  UISETP.GT.AND UP0, UPT, UR6, UR7, UPT ;  /* 0x000000070600728c */ /* 0x000fec000bf04270 */
[----:B------:R-:W-:Y:S11]  /*7770*/  PLOP3.LUT P0, PT, PT, PT, UP0, 0x80, 0x0 ;  /* 0x000000000000781c */ /* 0x000ff60003f0f008 */
[----:B------:R-:W-:Y:S02]  /*7780*/  @!UPT UIADD3 URZ, URZ, URZ, URZ ;  /* 0x0000003f3f3ff290 */ /* 0x000fe4000fffe03f */
[----:B------:R-:W-:-:S05]  /*7790*/  @!P0 BRA `(.L_x_1653) ;  /* 0x0000024000008947 */ /* 0x000fca0003800000 */
[----:B------:R-:W-:Y:S01]  /*77a0*/  UIADD3 UR11, UR6, -0x1, URZ ;  /* 0xffffffff060b7890 */ /* 0x000fe2000fffe03f */
[----:B------:R-:W-:Y:S01]  /*77b0*/  ISETP.GE.AND P3, PT, R107, 0x1, PT ;  /* 0x000000016b00780c */ /* 0x000fe20003f66270 */
[----:B------:R-:W-:Y:S01]  /*77c0*/  IMAD.MOV.U32 R22, RZ, RZ, R138 ;  /* 0x000000ffff167224 */ /* 0x000fe200078e008a */
[----:B------:R-:W-:Y:S01]  /*77d0*/  P2R R4, PR, RZ, 0x2 ;  /* 0x00000002ff047803 */ /* 0x000fe20000000000 */
[----:B------:R-:W-:Y:S01]  /*77e0*/  USHF.R.S32.HI UR10, URZ, 0x1f, UR11 ;  /* 0x0000001f3f0a7899 */ /* 0x000fe2000801140b */
[----:B------:R-:W-:Y:S01]  /*77f0*/  IMAD.MOV.U32 R23, RZ, RZ, R141 ;  /* 0x000000ffff177224 */ /* 0x000fe200078e008d */
[----:B------:R-:W-:Y:S01]  /*7800*/  UIMAD UR5, UR23, UR11, URZ ;  /* 0x0000000b170572a4 */ /* 0x000fe2000f8e023f */
[----:B------:R-:W-:Y:S02]  /*7810*/  ISETP.NE.AND P1, PT, R104, RZ, PT ;  /* 0x000000ff6800720c */ /* 0x000fe40003f25270 */
[----:B------:R-:W-:Y:S01]  /*7820*/  IMAD.WIDE.U32 R22, R94, UR11, R22 ;  /* 0x0000000b5e167c25 */ /* 0x000fe2000f8e0016 */
[----:B------:R-:W-:Y:S01]  /*7830*/  UIMAD UR5, UR10, UR24, UR5 ;  /* 0x000000180a0572a4 */ /* 0x000fe2000f8e0205 */
[----:B------:R-:W-:Y:S02]  /*7840*/  ISETP.NE.AND P6, PT, R102, RZ, PT ;  /* 0x000000ff6600720c */ /* 0x000fe40003fc5270 */
[----:B------:R-:W-:Y:S02]  /*7850*/  ISETP.NE.AND P5, PT, R101, RZ, PT ;  /* 0x000000ff6500720c */ /* 0x000fe40003fa5270 */
[C---:B------:R-:W-:Y:S02]  /*7860*/  @P3 LEA R8, P0, R22.reuse, c[0x0][0x220], 0x1 ;  /* 0x0000880016083a11 */ /* 0x040fe400078008ff */
[----:B-1----:R-:W-:Y:S04]  /*7870*/  IADD3 R2, R23, UR5, RZ ;  /* 0x0000000517027c10 */ /* 0x002fe8000fffe0ff */
[----:B------:R-:W-:Y:S02]  /*7880*/  @P3 LEA.HI.X R9, R22, c[0x0][0x224], R2, 0x1, P0 ;  /* 0x0000890016093a11 */ /* 0x000fe400000f0c02 */
[----:B------:R-:W-:Y:S03]  /*7890*/  ISETP.GE.AND P0, PT, R107, 0x21, PT ;  /* 0x000000216b00780c */ /* 0x000fe60003f06270 */
[----:B------:R-:W-:Y:S01]  /*78a0*/  @!PT LDS RZ, [RZ] ;  /* 0x00000000fffff984 */ /* 0x000fe20000000800 */
[----:B------:R-:W-:Y:S01]  /*78b0*/  @!PT LDS RZ, [RZ] ;  /* 0x00000000fffff984 */ /* 0x000fe20000000800 */
[----:B------:R-:W-:Y:S01]  /*78c0*/  @!PT LDS RZ, [RZ] ;  /* 0x00000000fffff984 */ /* 0x000fe20000000800 */
[----:B------:R1:W-:Y:S01]  /*78d0*/  @P3 LDGSTS.E.BYPASS.LTC128B.128 [R96+0xa080], [R8.64], !P1 ;  /* 0x0a08000008603fae */ /* 0x0003e2000c901d5a */
[----:B------:R-:W-:Y:S09]  /*78e0*/  ISETP.NE.AND P1, PT, R4, RZ, PT ;  /* 0x000000ff0400720c */ /* 0x000ff20003f25270 */
[----:B---3--:R-:W-:Y:S04]  /*78f0*/  @P0 IADD3 R3, P4, R22, UR29, RZ ;  /* 0x0000001d16030c10 */ /* 0x008fe8000ff9e0ff */
[----:B------:R-:W-:Y:S02]  /*7900*/  @P0 IADD3.X R2, R2, UR28, RZ, P4, !PT ;  /* 0x0000001c02020c10 */ /* 0x000fe4000a7fe4ff */
[C---:B------:R-:W-:Y:S04]  /*7910*/  @P0 LEA R22, P4, R3.reuse, c[0x0][0x220], 0x1 ;  /* 0x0000880003160a11 */ /* 0x040fe800078808ff */
[----:B------:R-:W-:Y:S02]  /*7920*/  @P0 LEA.HI.X R23, R3, c[0x0][0x224], R2, 0x1, P4 ;  /* 0x0000890003170a11 */ /* 0x000fe400020f0c02 */
[----:B------:R-:W-:Y:S11]  /*7930*/  ISETP.NE.AND P4, PT, R103, RZ, PT ;  /* 0x000000ff6700720c */ /* 0x000ff60003f85270 */
[----:B------:R-:W-:Y:S02]  /*7940*/  @!UPT UIADD3 URZ, URZ, URZ, URZ ;  /* 0x0000003f3f3ff290 */ /* 0x000fe4000fffe03f */
[----:B------:R1:W-:Y:S04]  /*7950*/  @P3 LDGSTS.E.BYPASS.LTC128B.128 [R96+0xb880], [R8.64+0x80], !P4 ;  /* 0x0b88008008603fae */ /* 0x0003e8000e101d5a */
[----:B------:R1:W-:Y:S04]  /*7960*/  @P3 LDGSTS.E.BYPASS.LTC128B.128 [R96+0xd080], [R8.64+0x100], !P6 ;  /* 0x0d08010008603fae */ /* 0x0003e8000f101d5a */
[----:B------:R1:W-:Y:S01]  /*7970*/  @P3 LDGSTS.E.BYPASS.LTC128B.128 [R96+0xe880], [R8.64+0x180], !P5 ;  /* 0x0e88018008603fae */ /* 0x0003e2000e901d5a */
[----:B------:R-:W-:Y:S11]  /*7980*/  ISETP.NE.AND P3, PT, R104, RZ, PT ;  /* 0x000000ff6800720c */ /* 0x000ff60003f65270 */
[----:B------:R-:W-:Y:S02]  /*7990*/  @!UPT UIADD3 URZ, URZ, URZ, URZ ;  /* 0x0000003f3f3ff290 */ /* 0x000fe4000fffe03f */
[----:B------:R1:W-:Y:S04]  /*79a0*/  @P0 LDGSTS.E.BYPASS.LTC128B.128 [R96+0xb080], [R22.64], !P3 ;  /* 0x0b08000016600fae */ /* 0x0003e8000d901d5a */
[----:B------:R1:W-:Y:S04]  /*79b0*/  @P0 LDGSTS.E.BYPASS.LTC128B.128 [R96+0xc880], [R22.64+0x80], !P4 ;  /* 0x0c88008016600fae */ /* 0x0003e8000e101d5a */
[----:B------:R1:W-:Y:S04]  /*79c0*/  @P0 LDGSTS.E.BYPASS.LTC128B.128 [R96+0xe080], [R22.64+0x100], !P6 ;  /* 0x0e08010016600fae */ /* 0x0003e8000f101d5a */
[----:B------:R1:W-:Y:S02]  /*79d0*/  @P0 LDGSTS.E.BYPASS.LTC128B.128 [R96+0xf880], [R22.64+0x180], !P5 ;  /* 0x0f88018016600fae */ /* 0x0003e4000e901d5a */
.L_x_1653:
[----:B------:R-:W0:Y:S01]  /*79e0*/  LDGDEPBAR ;  /* 0x00000000000079af */ /* 0x000e220000000000 */
[----:B------:R-:W-:Y:S01]  /*79f0*/  UIADD3 UR6, UR6, -0x1, URZ ;  /* 0xffffffff06067890 */ /* 0x000fe2000fffe03f */
[----:B------:R-:W-:Y:S11]  /*7a00*/  PLOP3.LUT P0, PT, PT, PT, UP0, 0x80, 0x0 ;  /* 0x000000000000781c */ /* 0x000ff60003f0f008 */
[----:B------:R-:W-:Y:S02]  /*7a10*/  @!UPT UIADD3 URZ, URZ, URZ, URZ ;  /* 0x0000003f3f3ff290 */ /* 0x000fe4000fffe03f */
[----:B------:R-:W-:-:S05]  /*7a20*/  @P0 BRA `(.L_x_1654) ;  /* 0xffffa20000000947 */ /* 0x000fca000383ffff */
[----:B------:R-:W-:Y:S06]  /*7a30*/  BAR.SYNC.DEFER_BLOCKING 0x0 ;  /* 0x0000000000007b1d */ /* 0x000fec0000010000 */
.L_x_1614:
[----:B-1----:R-:W-:Y:S01]  /*7a40*/  UIADD3 UR6, UR18, 0x7f, URZ ;  /* 0x0000007f12067890 */ /* 0x002fe2000fffe03f */
[----:B------:R-:W-:Y:S01]  /*7a50*/  PLOP3.LUT P2, PT, PT, PT, PT, 0x80, 0x0 ;  /* 0x000000000000781c */ /* 0x000fe20003f4f070 */
[----:B------:R-:W-:Y:S01]  /*7a60*/  ULDC.64 UR4, c[0x0][0x2c8] ;  /* 0x0000b20000047ab9 */ /* 0x000fe20000000a00 */
[----:B---3--:R-:W-:Y:S01]  /*7a70*/  IMAD.MOV.U32 R3, RZ, RZ, RZ ;  /* 0x000000ffff037224 */ /* 0x008fe200078e00ff */
[----:B------:R-:W-:Y:S01]  /*7a80*/  UIMAD.WIDE.U32 UR8, UR6, UR4, URZ ;  /* 0x00000004060872a5 */ /* 0x000fe2000f8e003f */
[----:B------:R-:W-:Y:S01]  /*7a90*/  IMAD.MOV.U32 R130, RZ, RZ, RZ ;  /* 0x000000ffff827224 */ /* 0x000fe200078e00ff */
[----:B------:R-:W-:Y:S01]  /*7aa0*/  CS2R R128, SRZ ;  /* 0x0000000000807805 */ /* 0x000fe2000001ff00 */
[----:B------:R-:W-:Y:S01]  /*7ab0*/  CS2R R126, SRZ ;  /* 0x00000000007e7805 */ /* 0x000fe2000001ff00 */
[----:B------:R-:W-:Y:S01]  /*7ac0*/  @UP2 USHF.R.U32.HI UR6, URZ, UR5, UR9 ;  /* 0x000000053f062299 */ /* 0x000fe20008011609 */
[----:B------:R-:W-:Y:S01]  /*7ad0*/  CS2R R124, SRZ ;  /* 0x00000000007c7805 */ /* 0x000fe2000001ff00 */
[----:B------:R-:W-:Y:S01]  /*7ae0*/  CS2R R122, SRZ ;  /* 0x00000000007a7805 */ /* 0x000fe2000001ff00 */
[----:B------:R-:W-:Y:S01]  /*7af0*/  CS2R R120, SRZ ;  /* 0x0000000000787805 */ /* 0x000fe2000001ff00 */
[----:B------:R-:W-:Y:S01]  /*7b00*/  UIADD3 UR6, UR12, UR6, URZ ;  /* 0x000000060c067290 */ /* 0x000fe2000fffe03f */
[----:B------:R-:W-:Y:S01]  /*7b10*/  CS2R R118, SRZ ;  /* 0x0000000000767805 */ /* 0x000fe2000001ff00 */
[----:B------:R-:W-:Y:S01]  /*7b20*/  CS2R R116, SRZ ;  /* 0x0000000000747805 */ /* 0x000fe2000001ff00 */
[----:B------:R-:W-:Y:S01]  /*7b30*/  CS2R R114, SRZ ;  /* 0x0000000000727805 */ /* 0x000fe2000001ff00 */
[----:B------:R-:W-:Y:S01]  /*7b40*/  UIMAD.WIDE UR4, UR6, 0x2aaaaaab, URZ ;  /* 0x2aaaaaab060478a5 */ /* 0x000fe2000f8e023f */
[----:B------:R-:W-:Y:S01]  /*7b50*/  CS2R R112, SRZ ;  /* 0x0000000000707805 */ /* 0x000fe2000001ff00 */
[----:B------:R-:W-:Y:S01]  /*7b60*/  CS2R R110, SRZ ;  /* 0x00000000006e7805 */ /* 0x000fe2000001ff00 */
[----:B------:R-:W-:Y:S01]  /*7b70*/  CS2R R108, SRZ ;  /* 0x00000000006c7805 */ /* 0x000fe2000001ff00 */
[----:B------:R-:W-:Y:S01]  /*7b80*/  USHF.R.U32.HI UR4, URZ, 0x1f, UR5 ;  /* 0x0000001f3f047899 */ /* 0x000fe20008011605 */
[----:B------:R-:W-:Y:S01]  /*7b90*/  CS2R R106, SRZ ;  /* 0x00000000006a7805 */ /* 0x000fe2000001ff00 */
[----:B-----5:R-:W-:Y:S01]  /*7ba0*/  CS2R R104, SRZ ;  /* 0x0000000000687805 */ /* 0x020fe2000001ff00 */
[----:B------:R-:W-:Y:S01]  /*7bb0*/  CS2R R102, SRZ ;  /* 0x0000000000667805 */ /* 0x000fe2000001ff00 */
[----:B------:R-:W-:Y:S01]  /*7bc0*/  ULEA.HI.SX32 UR4, UR5, UR4, 0x1d ;  /* 0x0000000405047291 */ /* 0x000fe2000f8fea3f */
[----:B------:R-:W-:Y:S01]  /*7bd0*/  CS2R R100, SRZ ;  /* 0x0000000000647805 */ /* 0x000fe2000001ff00 */
[----:B------:R-:W-:Y:S01]  /*7be0*/  CS2R R98, SRZ ;  /* 0x0000000000627805 */ /* 0x000fe2000001ff00 */
[----:B------:R-:W-:Y:S01]  /*7bf0*/  CS2R R96, SRZ ;  /* 0x0000000000607805 */ /* 0x000fe2000001ff00 */
[----:B------:R-:W-:Y:S01]  /*7c00*/  UISETP.LT.AND UP0, UPT, UR13, UR4, UPT ;  /* 0x000000040d00728c */ /* 0x000fe2000bf01270 */
[----:B------:R-:W-:Y:S01]  /*7c10*/  CS2R R94, SRZ ;  /* 0x00000000005e7805 */ /* 0x000fe2000001ff00 */
[----:B------:R-:W-:Y:S01]  /*7c20*/  MOV R93, RZ ;  /* 0x000000ff005d7202 */ /* 0x000fe20000000f00 */
[----:B------:R-:W-:Y:S01]  /*7c30*/  CS2R R6, SRZ ;  /* 0x0000000000067805 */ /* 0x000fe2000001ff00 */
[----:B------:R-:W-:Y:S01]  /*7c40*/  USEL UR13, UR13, UR4, UP0 ;  /* 0x000000040d0d7287 */ /* 0x000fe20008000000 */
[----:B------:R-:W-:Y:S01]  /*7c50*/  CS2R R90, SRZ ;  /* 0x00000000005a7805 */ /* 0x000fe2000001ff00 */
[----:B------:R-:W-:Y:S01]  /*7c60*/  CS2R R88, SRZ ;  /* 0x0000000000587805 */ /* 0x000fe2000001ff00 */
[----:B------:R-:W-:Y:S01]  /*7c70*/  CS2R R86, SRZ ;  /* 0x0000000000567805 */ /* 0x000fe2000001ff00 */
[----:B------:R-:W-:Y:S01]  /*7c80*/  UISETP.GE.AND UP0, UPT, UR13, 0x1, UPT ;  /* 0x000000010d00788c */ /* 0x000fe2000bf06270 */
[----:B------:R-:W-:Y:S01]  /*7c90*/  CS2R R84, SRZ ;  /* 0x0000000000547805 */ /* 0x000fe2000001ff00 */
[----:B----4-:R-:W-:Y:S01]  /*7ca0*/  CS2R R82, SRZ ;  /* 0x0000000000527805 */ /* 0x010fe2000001ff00 */
        /* <DEDUP_REMOVED lines=54> */
[----:B------:R1:W3:Y:S01]  /*8010*/  @P2 LDG.E R0, [R2.64] ;  /* 0x0000001a02002981 */ /* 0x0002e2000c1e1900 */
        /* <DEDUP_REMOVED lines=19> */
[----:B------:R-:W-:Y:S01]  /*8150*/  IMAD.SHL.U32 R196, R50, 0x8, RZ ;  /* 0x0000000832c47824 */ /* 0x000fe200078e00ff */
[----:B------:R-:W-:Y:S01]  /*8160*/  UIMAD UR6, UR15, UR4, URZ ;  /* 0x000000040f0672a4 */ /* 0x000fe2000f8e023f */
[----:B------:R-:W-:Y:S01]  /*8170*/  LEA.HI R116, R4, R223, RZ, 0x6 ;  /* 0x000000df04747211 */ /* 0x000fe200078f30ff */
[----:B------:R-:W-:Y:S01]  /*8180*/  USEL UR7, UR7, URZ, !UP0 ;  /* 0x0000003f07077287 */ /* 0x000fe2000c000000 */
[----:B------:R-:W-:Y:S01]  /*8190*/  LOP3.LUT R119, R119, 0x1c0, RZ, 0xc0, !PT ;  /* 0x000001c077777812 */ /* 0x000fe200078ec0ff */
[----:B------:R-:W-:Y:S01]  /*81a0*/  UIMAD UR6, UR16, UR5, UR6 ;  /* 0x00000005100672a4 */ /* 0x000fe2000f8e0206 */
[----:B-1----:R-:W-:Y:S01]  /*81b0*/  IADD3 R2, R225, UR18, RZ ;  /* 0x00000012e1027c10 */ /* 0x002fe2000fffe0ff */
[----:B------:R-:W-:Y:S01]  /*81c0*/  UIMAD.WIDE.U32 UR10, UR16, UR4, UR8 ;  /* 0x00000004100a72a5 */ /* 0x000fe2000f8e0008 */
[C---:B------:R-:W-:Y:S01]  /*81d0*/  IADD3 R229, R196.reuse, 0x40, RZ ;  /* 0x00000040c4e57810 */ /* 0x040fe20007ffe0ff */
[----:B------:R-:W-:Y:S01]  /*81e0*/  USEL UR8, UR22, URZ, !UP0 ;  /* 0x0000003f16087287 */ /* 0x000fe2000c000000 */
[----:B------:R-:W-:Y:S01]  /*81f0*/  IADD3 R51, R196, 0xc0, RZ ;  /* 0x000000c0c4337810 */ /* 0x000fe20007ffe0ff */
[----:B------:R-:W-:Y:S01]  /*8200*/  ULDC.64 UR4, c[0x0][0x1c0] ;  /* 0x0000700000047ab9 */ /* 0x000fe20000000a00 */
[----:B------:R-:W-:Y:S01]  /*8210*/  @P1 IMAD.HI.U32 R3, R2, c[0x0][0x2c8], RZ ;  /* 0x0000b20002031a27 */ /* 0x000fe200078e00ff */
[----:B------:R-:W-:Y:S01]  /*8220*/  UIMAD UR7, UR7, UR4, URZ ;  /* 0x00000004070772a4 */ /* 0x000fe2000f8e023f */
[----:B------:R-:W-:Y:S01]  /*8230*/  IADD3 R48, R196, 0x80, RZ ;  /* 0x00000080c4307810 */ /* 0x000fe20007ffe0ff */
[----:B------:R-:W-:Y:S01]  /*8240*/  UIADD3 UR11, UR11, UR6, URZ ;  /* 0x000000060b0b7290 */ /* 0x000fe2000fffe03f */
[----:B------:R-:W-:Y:S01]  /*8250*/  IMAD.MOV.U32 R6, RZ, RZ, R2 ;  /* 0x000000ffff067224 */ /* 0x000fe200078e0002 */
[----:B------:R-:W-:Y:S01]  /*8260*/  UIMAD UR5, UR8, UR5, UR7 ;  /* 0x00000005080572a4 */ /* 0x000fe2000f8e0207 */
[----:B------:R-:W-:Y:S01]  /*8270*/  @P0 SHF.R.U32.HI R6, RZ, c[0x0][0x2cc], R3 ;  /* 0x0000b300ff060a19 */ /* 0x000fe20000011603 */
[----:B------:R-:W-:Y:S01]  /*8280*/  UIMAD.WIDE.U32 UR8, UR8, UR4, UR10 ;  /* 0x00000004080872a5 */ /* 0x000fe2000f8e000a */
[----:B------:R-:W-:Y:S01]  /*8290*/  IMAD.SHL.U32 R116, R116, 0x8, RZ ;  /* 0x0000000874747824 */ /* 0x000fe200078e00ff */
[----:B------:R-:W-:Y:S01]  /*82a0*/  ISETP.GE.AND P4, PT, R196, c[0x0][0x198], PT ;  /* 0x00006600c4007a0c */ /* 0x000fe20003f86270 */
[----:B------:R-:W-:Y:S01]  /*82b0*/  ULDC UR10, c[0x0][0x2c4] ;  /* 0x0000b100000a7ab9 */ /* 0x000fe20000000800 */
[--C-:B------:R-:W-:Y:S01]  /*82c0*/  SHF.R.S32.HI R9, RZ, 0x1f, R6.reuse ;  /* 0x0000001fff097819 */ /* 0x100fe20000011406 */
[----:B------:R-:W-:Y:S01]  /*82d0*/  UIADD3 UR5, UR9, UR5, URZ ;  /* 0x0000000509057290 */ /* 0x000fe2000fffe03f */
[----:B--2---:R-:W-:Y:S01]  /*82e0*/  IMAD.MOV R5, RZ, RZ, -R6 ;  /* 0x000000ffff057224 */ /* 0x004fe200078e0a06 */
[----:B------:R-:W-:Y:S01]  /*82f0*/  UIMAD UR10, UR21, UR10, URZ ;  /* 0x0000000a150a72a4 */ /* 0x000fe2000f8e023f */
[----:B------:R-:W-:Y:S01]  /*8300*/  IMAD.U32 R10, RZ, RZ, UR8 ;  /* 0x00000008ff0a7e24 */ /* 0x000fe2000f8e00ff */
[----:B------:R-:W-:Y:S01]  /*8310*/  SHF.R.U32.HI R117, RZ, 0x3, R119 ;  /* 0x00000003ff757819 */ /* 0x000fe20000011677 */
[----:B------:R-:W-:Y:S01]  /*8320*/  IMAD R9, R9, c[0x0][0x1b0], RZ ;  /* 0x00006c0009097a24 */ /* 0x000fe200078e02ff */
[----:B------:R-:W-:Y:S01]  /*8330*/  ISETP.GE.AND P3, PT, R229, c[0x0][0x198], PT ;  /* 0x00006600e5007a0c */ /* 0x000fe20003f66270 */
[----:B------:R-:W-:Y:S01]  /*8340*/  IMAD R8, R5, c[0x0][0x2c4], R2 ;  /* 0x0000b10005087a24 */ /* 0x000fe200078e0202 */
[----:B------:R-:W-:Y:S01]  /*8350*/  ISETP.GE.AND P5, PT, R51, c[0x0][0x198], PT ;  /* 0x0000660033007a0c */ /* 0x000fe20003fa6270 */
[----:B------:R-:W-:Y:S01]  /*8360*/  IMAD.U32 R3, RZ, RZ, UR5 ;  /* 0x00000005ff037e24 */ /* 0x000fe2000f8e00ff */
[----:B------:R-:W-:Y:S01]  /*8370*/  LOP3.LUT R116, R116, 0xfffffe00, RZ, 0xc0, !PT ;  /* 0xfffffe0074747812 */ /* 0x000fe200078ec0ff */
[----:B------:R-:W-:Y:S01]  /*8380*/  IMAD.MOV.U32 R2, RZ, RZ, R10 ;  /* 0x000000ffff027224 */ /* 0x000fe200078e000a */
[----:B------:R-:W-:Y:S01]  /*8390*/  SHF.R.S32.HI R5, RZ, 0x1f, R8 ;  /* 0x0000001fff057819 */ /* 0x000fe20000011408 */
[----:B------:R-:W-:-:S02]  /*83a0*/  IMAD R9, R6, c[0x0][0x1b4], R9 ;  /* 0x00006d0006097a24 */ /* 0x000fc400078e0209 */
[----:B------:R-:W-:Y:S01]  /*83b0*/  IMAD.WIDE.U32 R6, R6, c[0x0][0x1b0], R2 ;  /* 0x00006c0006067a25 */ /* 0x000fe200078e0002 */
[----:B------:R-:W-:-:S03]  /*83c0*/  LOP3.LUT R2, R63, 0xfffffff0, RZ, 0xc0, !PT ;  /* 0xfffffff03f027812 */ /* 0x000fc600078ec0ff */
[----:B------:R-:W-:Y:S02]  /*83d0*/  IMAD R5, R5, c[0x0][0x1a8], RZ ;  /* 0x00006a0005057a24 */ /* 0x000fe400078e02ff */
[----:B------:R-:W-:Y:S02]  /*83e0*/  IMAD.IADD R3, R223, 0x1, -R2 ;  /* 0x00000001df037824 */ /* 0x000fe400078e0a02 */
[----:B------:R-:W-:Y:S02]  /*83f0*/  IMAD.IADD R7, R7, 0x1, R9 ;  /* 0x0000000107077824 */ /* 0x000fe400078e0209 */
[C---:B------:R-:W-:Y:S01]  /*8400*/  IMAD R5, R8.reuse, c[0x0][0x1ac], R5 ;  /* 0x00006b0008057a24 */ /* 0x040fe200078e0205 */
[----:B------:R-:W-:Y:S01]  /*8410*/  SHF.R.S32.HI R2, RZ, 0x1f, R3 ;  /* 0x0000001fff027819 */ /* 0x000fe20000011403 */
[----:B------:R-:W-:-:S03]  /*8420*/  IMAD.WIDE.U32 R8, R8, c[0x0][0x1a8], R6 ;  /* 0x00006a0008087a25 */ /* 0x000fc600078e0006 */
[----:B------:R-:W-:Y:S01]  /*8430*/  LEA.HI R2, R2, R3, RZ, 0x3 ;  /* 0x0000000302027211 */ /* 0x000fe200078f18ff */
[----:B------:R-:W-:Y:S01]  /*8440*/  IMAD.IADD R6, R9, 0x1, R5 ;  /* 0x0000000109067824 */ /* 0x000fe200078e0205 */
[----:B------:R-:W-:Y:S01]  /*8450*/  IADD3 R9, R197, UR18, RZ ;  /* 0x00000012c5097c10 */ /* 0x000fe2000fffe0ff */
[----:B------:R-:W-:Y:S01]  /*8460*/  IMAD.MOV.U32 R5, RZ, RZ, 0x10 ;  /* 0x00000010ff057424 */ /* 0x000fe200078e00ff */
[----:B------:R-:W-:Y:S01]  /*8470*/  LOP3.LUT R62, R2, 0xfffffff8, RZ, 0xc0, !PT ;  /* 0xfffffff8023e7812 */ /* 0x000fe200078ec0ff */
[----:B------:R-:W-:Y:S01]  /*8480*/  IMAD.U32 R11, RZ, RZ, UR9 ;  /* 0x00000009ff0b7e24 */ /* 0x000fe2000f8e00ff */
[----:B------:R-:W-:Y:S01]  /*8490*/  ISETP.GE.AND P6, PT, R9, UR10, PT ;  /* 0x0000000a09007c0c */ /* 0x000fe2000bfc6270 */
[----:B------:R-:W-:Y:S01]  /*84a0*/  IMAD.MOV.U32 R226, RZ, RZ, -0x1 ;  /* 0xffffffffffe27424 */ /* 0x000fe200078e00ff */
[C---:B------:R-:W-:Y:S01]  /*84b0*/  LEA R16, P0, R8.reuse, c[0x0][0x160], 0x1 ;  /* 0x0000580008107a11 */ /* 0x040fe200078008ff */
[----:B------:R-:W-:Y:S01]  /*84c0*/  IMAD.IADD R62, R3, 0x1, -R62 ;  /* 0x00000001033e7824 */ /* 0x000fe200078e0a3e */
[----:B------:R-:W-:Y:S01]  /*84d0*/  P2R R10, PR, RZ, 0x40 ;  /* 0x00000040ff0a7803 */ /* 0x000fe20000000000 */
[----:B------:R-:W-:Y:S01]  /*84e0*/  IMAD.MOV.U32 R3, RZ, RZ, 0x20 ;  /* 0x00000020ff037424 */ /* 0x000fe200078e00ff */
[----:B------:R-:W-:Y:S01]  /*84f0*/  LEA.HI.X R6, R8, c[0x0][0x164], R6, 0x1, P0 ;  /* 0x0000590008067a11 */ /* 0x000fe200000f0c06 */
[----:B------:R1:W2:Y:S01]  /*8500*/  SHFL.IDX PT, R14, R16, RZ, 0x181f ;  /* 0x00181fff100e7589 */ /* 0x0002a200000e0000 */
[----:B------:R-:W-:-:S03]  /*8510*/  ISETP.GE.AND P0, PT, R48, c[0x0][0x198], PT ;  /* 0x0000660030007a0c */ /* 0x000fc60003f06270 */
[----:B------:R1:W4:Y:S01]  /*8520*/  SHFL.IDX PT, R15, R6, RZ, 0x181f ;  /* 0x00181fff060f7589 */ /* 0x00032200000e0000 */
[----:B---3--:R3:W5:Y:S01]  /*8530*/  @P2 R2UR UR11, R0 ;  /* 0x00000000000b23c2 */ /* 0x00876200000e0000 */
[----:B------:R-:W-:Y:S01]  /*8540*/  R2P PR, R62, 0x6 ;  /* 0x000000063e007804 */ /* 0x000fe20000000000 */
[----:B-----5:R-:W-:-:S04]  /*8550*/  @!UP1 UMOV UR11, UR22 ;  /* 0x00000016000b9c82 */ /* 0x020fc80008000000 */
[----:B------:R-:W-:Y:S02]  /*8560*/  SEL R5, R5, 0xfffffff0, !P1 ;  /* 0xfffffff005057807 */ /* 0x000fe40004800000 */
[----:B------:R-:W-:Y:S02]  /*8570*/  SEL R3, R3, 0xffffffe0, !P2 ;  /* 0xffffffe003037807 */ /* 0x000fe40005000000 */
[----:B---3--:R-:W-:-:S04]  /*8580*/  LOP3.LUT R0, R119, 0x38, R196, 0xf8, !PT ;  /* 0x0000003877007812 */ /* 0x008fc800078ef8c4 */
[----:B------:R-:W-:-:S05]  /*8590*/  LOP3.LUT R7, R0, R117, RZ, 0x3c, !PT ;  /* 0x0000007500077212 */ /* 0x000fca00078e3cff */
[----:B------:R-:W-:Y:S01]  /*85a0*/  IMAD.IADD R0, R7, 0x1, R116 ;  /* 0x0000000107007824 */ /* 0x000fe200078e0274 */
        /* <DEDUP_REMOVED lines=20> */
.L_x_1657:
[----:B-12-4-:R-:W-:Y:S05]  /*86f0*/  BSYNC B0 ;  /* 0x0000000000007941 */ /* 0x016fea0003800000 */
.L_x_1656:
        /* <DEDUP_REMOVED lines=26> */
.L_x_1659:
[----:B------:R-:W-:Y:S05]  /*88a0*/  BSYNC B0 ;  /* 0x0000000000007941 */ /* 0x000fea0003800000 */
.L_x_1658:
        /* <DEDUP_REMOVED lines=8> */
[----:B-1--4-:R-:W-:Y:S01]  /*8930*/  IMAD.WIDE R20, R196, 0x2, R18 ;  /* 0x00000002c4147825 */ /* 0x012fe200078e0212 */
[----:B------:R-:W-:Y:S02]  /*8940*/  SHF.R.S32.HI R11, RZ, 0x1f, R48 ;  /* 0x0000001fff0b7819 */ /* 0x000fe40000011430 */
[----:B---3--:R-:W-:Y:S02]  /*8950*/  SHF.R.S32.HI R14, RZ, 0x1f, R51 ;  /* 0x0000001fff0e7819 */ /* 0x008fe40000011433 */
        /* <DEDUP_REMOVED lines=15> */
.L_x_1661:
[----:B------:R-:W-:Y:S05]  /*8a50*/  BSYNC B0 ;  /* 0x0000000000007941 */ /* 0x000fea0003800000 */
.L_x_1660:
[----:B------:R-:W-:Y:S01]  /*8a60*/  IADD3 R7, R9, 0x60, RZ ;  /* 0x0000006009077810 */ /* 0x000fe20007ffe0ff */
[----:B-1-3--:R-:W-:Y:S01]  /*8a70*/  SHFL.IDX PT, R14, R16, 0x3, 0x181f ;  /* 0x00781f00100e7f89 */ /* 0x00afe200000e0000 */
[----:B------:R-:W-:Y:S01]  /*8a80*/  UMOV UR6, 0x30 ;  /* 0x0000003000067882 */ /* 0x000fe20000000000 */
[----:B------:R-:W-:Y:S01]  /*8a90*/  IMAD.MOV.U32 R224, RZ, RZ, c[0x0][0x2b8] ;  /* 0x0000ae00ffe07624 */ /* 0x000fe200078e00ff */
[----:B------:R-:W-:Y:S01]  /*8aa0*/  ISETP.GE.AND P2, PT, R7, UR10, PT ;  /* 0x0000000a07007c0c */ /* 0x000fe2000bf46270 */
[----:B------:R1:W3:Y:S01]  /*8ab0*/  SHFL.IDX PT, R15, R6, 0x3, 0x181f ;  /* 0x00781f00060f7f89 */ /* 0x0002e200000e0000 */
[----:B------:R-:W-:Y:S01]  /*8ac0*/  UIMAD UR6, UR13, UR6, -0x30 ;  /* 0xffffffd00d0674a4 */ /* 0x000fe2000f8e0206 */
        /* <DEDUP_REMOVED lines=10> */
[----:B------:R-:W-:Y:S01]  /*8b70*/  @!P2 SHF.R.S32.HI R17, RZ, 0x1f, R48 ;  /* 0x0000001fff11a819 */ /* 0x000fe20000011430 */
[----:B------:R-:W-:Y:S01]  /*8b80*/  UIMAD UR7, UR11, UR5, UR7 ;  /* 0x000000050b0772a4 */ /* 0x000fe2000f8e0207 */
[----:B----4-:R-:W-:Y:S02]  /*8b90*/  @!P2 LEA.HI R19, R12, R229, RZ, 0x3 ;  /* 0x000000e50c13a211 */ /* 0x010fe400078f18ff */
[----:B------:R-:W-:Y:S01]  /*8ba0*/  @!P2 LEA.HI R17, R17, R48, RZ, 0x3 ;  /* 0x000000301111a211 */ /* 0x000fe200078f18ff */
[----:B------:R-:W-:Y:S01]  /*8bb0*/  UIADD3 UR7, UR9, UR7, URZ ;  /* 0x0000000709077290 */ /* 0x000fe2000fffe03f */
[----:B------:R-:W-:Y:S01]  /*8bc0*/  @!P2 LOP3.LUT R19, R19, 0xfffffff8, RZ, 0xc0, !PT ;  /* 0xfffffff81313a812 */ /* 0x000fe200078ec0ff */
[----:B------:R-:W-:Y:S01]  /*8bd0*/  ULDC.64 UR4, c[0x0][0x1e8] ;  /* 0x00007a0000047ab9 */ /* 0x000fe20000000a00 */
[----:B------:R-:W-:-:S02]  /*8be0*/  @!P2 LOP3.LUT R17, R17, 0xfffffff8, RZ, 0xc0, !PT ;  /* 0xfffffff81111a812 */ /* 0x000fc400078ec0ff */
[----:B-12---:R-:W-:Y:S01]  /*8bf0*/  @!P2 SHF.R.S32.HI R6, RZ, 0x1f, R51 ;  /* 0x0000001fff06a819 */ /* 0x006fe20000011433 */
[--C-:B---3--:R-:W-:Y:S01]  /*8c00*/  @!P2 IMAD.WIDE R20, R196, 0x2, R14.reuse ;  /* 0x00000002c414a825 */ /* 0x108fe200078e020e */
[----:B------:R-:W-:Y:S02]  /*8c10*/  @P1 LOP3.LUT R49, R49, 0x8, RZ, 0xfc, !PT ;  /* 0x0000000831311812 */ /* 0x000fe400078efcff */
[----:B------:R-:W-:Y:S01]  /*8c20*/  @!P2 LEA.HI R7, R6, R51, RZ, 0x3 ;  /* 0x000000330607a211 */ /* 0x000fe200078f18ff */
[--C-:B------:R-:W-:Y:S01]  /*8c30*/  @!P2 IMAD.WIDE R18, R19, 0x2, R14.reuse ;  /* 0x000000021312a825 */ /* 0x100fe200078e020e */
[----:B------:R-:W-:Y:S01]  /*8c40*/  @!PT LDS RZ, [RZ] ;  /* 0x00000000fffff984 */ /* 0x000fe20000000800 */
[----:B------:R1:W-:Y:S02]  /*8c50*/  @!P2 LDGSTS.E.BYPASS.LTC128B.128 [R11+0x13080], [R20.64], !P4 ;  /* 0x13080000140bafae */ /* 0x0003e4000e101d5a */
[----:B------:R-:W-:Y:S01]  /*8c60*/  @!P2 LOP3.LUT R7, R7, 0xfffffff8, RZ, 0xc0, !PT ;  /* 0xfffffff80707a812 */ /* 0x000fe200078ec0ff */
[--C-:B------:R-:W-:Y:S01]  /*8c70*/  @!P2 IMAD.WIDE R16, R17, 0x2, R14.reuse ;  /* 0x000000021110a825 */ /* 0x100fe200078e020e */
[----:B------:R2:W-:Y:S03]  /*8c80*/  @!P2 LDGSTS.E.BYPASS.LTC128B.128 [R11+0x17080], [R18.64], !P3 ;  /* 0x17080000120bafae */ /* 0x0005e6000d901d5a */
[----:B------:R-:W-:Y:S01]  /*8c90*/  @!P2 IMAD.WIDE R14, R7, 0x2, R14 ;  /* 0x00000002070ea825 */ /* 0x000fe200078e020e */
[----:B------:R3:W-:Y:S01]  /*8ca0*/  @!P2 LDGSTS.E.BYPASS.LTC128B.128 [R11+0x1b080], [R16.64], !P0 ;  /* 0x1b080000100bafae */ /* 0x0007e2000c101d5a */
[----:B------:R-:W-:-:S02]  /*8cb0*/  ISETP.GE.AND P0, PT, R228, UR14, PT ;  /* 0x0000000ee4007c0c */ /* 0x000fc4000bf06270 */
[----:B------:R-:W-:Y:S01]  /*8cc0*/  IADD3 R228, R228, UR19, RZ ;  /* 0x00000013e4e47c10 */ /* 0x000fe2000fffe0ff */
[----:B------:R4:W-:Y:S01]  /*8cd0*/  @!P2 LDGSTS.E.BYPASS.LTC128B.128 [R11+0x1f080], [R14.64], !P5 ;  /* 0x1f0800000e0bafae */ /* 0x0009e2000e901d5a */
[----:B------:R-:W-:-:S03]  /*8ce0*/  ISETP.GT.OR P0, PT, R225, 0x2f, P0 ;  /* 0x0000002fe100780c */ /* 0x000fc60000704670 */
[----:B------:R-:W0:Y:S01]  /*8cf0*/  LDGDEPBAR ;  /* 0x00000000000079af */ /* 0x000e220000000000 */
[----:B------:R-:W-:-:S04]  /*8d00*/  @P1 IMAD.HI.U32 R12, R228, c[0x0][0x2bc], RZ ;  /* 0x0000af00e40c1a27 */ /* 0x000fc800078e00ff */
[----:B------:R-:W-:Y:S01]  /*8d10*/  IMAD.MOV.U32 R6, RZ, RZ, R228 ;  /* 0x000000ffff067224 */ /* 0x000fe200078e00e4 */
[----:B------:R-:W-:-:S04]  /*8d20*/  @P1 SHF.R.U32.HI R6, RZ, c[0x0][0x2c0], R12 ;  /* 0x0000b000ff061a19 */ /* 0x000fc8000001160c */
[----:B------:R-:W-:-:S04]  /*8d30*/  @!P0 IADD3 R12, P1, R6, UR8, RZ ;  /* 0x00000008060c8c10 */ /* 0x000fc8000ff3e0ff */
[----:B------:R-:W-:Y:S02]  /*8d40*/  @!P0 LEA.HI.X.SX32 R7, R6, UR7, 0x1, P1 ;  /* 0x0000000706078c11 */ /* 0x000fe400088f0eff */
[----:B---3--:R-:W-:-:S04]  /*8d50*/  @!P0 LEA R16, P1, R12, c[0x0][0x2a0], 0x2 ;  /* 0x0000a8000c108a11 */ /* 0x008fc800078210ff */
[----:B------:R-:W-:Y:S01]  /*8d60*/  @!P0 LEA.HI.X R17, R12, c[0x0][0x2a4], R7, 0x2, P1 ;  /* 0x0000a9000c118a11 */ /* 0x000fe200008f1407 */
[----:B------:R-:W-:Y:S06]  /*8d70*/  BAR.SYNC.DEFER_BLOCKING 0x0 ;  /* 0x0000000000007b1d */ /* 0x000fec0000010000 */
[----:B------:R-:W3:Y:S01]  /*8d80*/  @!P0 LDG.E R227, [R16.64] ;  /* 0x0000001a10e38981 */ /* 0x000ee2000c1e1900 */
[----:B------:R-:W-:Y:S01]  /*8d90*/  IMAD.MOV R7, RZ, RZ, -R6 ;  /* 0x000000ffff077224 */ /* 0x000fe200078e0a06 */
[----:B------:R-:W-:Y:S01]  /*8da0*/  UIMAD UR11, UR15, UR4, URZ ;  /* 0x000000040f0b72a4 */ /* 0x000fe2000f8e023f */
[----:B------:R-:W-:Y:S01]  /*8db0*/  ISETP.GE.AND P6, PT, R196, c[0x0][0x1d4], PT ;  /* 0x00007500c4007a0c */ /* 0x000fe20003fc6270 */
[----:B------:R-:W-:Y:S01]  /*8dc0*/  UIADD3 UR20, UR13, -0x1, URZ ;  /* 0xffffffff0d147890 */ /* 0x000fe2000fffe03f */
[----:B------:R-:W-:Y:S01]  /*8dd0*/  IMAD R228, R7, c[0x0][0x2b8], R228 ;  /* 0x0000ae0007e47a24 */ /* 0x000fe200078e02e4 */
[----:B------:R-:W-:Y:S01]  /*8de0*/  UIMAD.WIDE.U32 UR24, UR16, UR4, URZ ;  /* 0x00000004101872a5 */ /* 0x000fe2000f8e003f */
[----:B------:R-:W-:Y:S01]  /*8df0*/  ISETP.GE.AND P3, PT, R229, c[0x0][0x1d4], PT ;  /* 0x00007500e5007a0c */ /* 0x000fe20003f66270 */
[----:B------:R-:W-:Y:S01]  /*8e00*/  UIMAD UR11, UR16, UR5, UR11 ;  /* 0x00000005100b72a4 */ /* 0x000fe2000f8e020b */
[----:B----4-:R-:W-:Y:S01]  /*8e10*/  IMAD.WIDE.U32 R14, R228, c[0x0][0x1e0], RZ ;  /* 0x00007800e40e7a25 */ /* 0x010fe200078e00ff */
[----:B------:R-:W-:Y:S01]  /*8e20*/  SHF.R.S32.HI R61, RZ, 0x1f, R228 ;  /* 0x0000001fff3d7819 */ /* 0x000fe200000114e4 */
[----:B------:R-:W-:Y:S01]  /*8e30*/  UIMAD UR20, UR20, -0x30, UR14 ;  /* 0xffffffd0141478a4 */ /* 0x000fe2000f8e020e */
[----:B------:R-:W-:Y:S01]  /*8e40*/  ISETP.GE.AND P5, PT, R48, c[0x0][0x1d4], PT ;  /* 0x0000750030007a0c */ /* 0x000fe20003fa6270 */
[----:B------:R-:W-:Y:S01]  /*8e50*/  UIADD3 UR11, UR25, UR11, URZ ;  /* 0x0000000b190b7290 */ /* 0x000fe2000fffe03f */
[----:B------:R-:W-:Y:S01]  /*8e60*/  ISETP.GE.AND P4, PT, R51, c[0x0][0x1d4], PT ;  /* 0x0000750033007a0c */ /* 0x000fe20003f86270 */
[----:B------:R-:W-:Y:S01]  /*8e70*/  IMAD R7, R61, c[0x0][0x1e0], RZ ;  /* 0x000078003d077a24 */ /* 0x000fe200078e02ff */
[----:B------:R-:W-:Y:S01]  /*8e80*/  UISETP.LT.AND UP0, UPT, UR20, 0x30, UPT ;  /* 0x000000301400788c */ /* 0x000fe2000bf01270 */
[----:B------:R-:W-:-:S02]  /*8e90*/  LOP3.LUT R49, R49, 0xfffffffe, RZ, 0xc0, !PT ;  /* 0xfffffffe31317812 */ /* 0x000fc400078ec0ff */
[----:B------:R-:W-:Y:S01]  /*8ea0*/  IMAD R6, R228, c[0x0][0x1e4], R7 ;  /* 0x00007900e4067a24 */ /* 0x000fe200078e0207 */
[----:B------:R-:W-:Y:S01]  /*8eb0*/  USEL UR4, UR20, 0x30, UP0 ;  /* 0x0000003014047887 */ /* 0x000fe20008000000 */
[----:B------:R-:W-:Y:S02]  /*8ec0*/  @P3 LOP3.LUT R49, R49, 0x1, RZ, 0xfc, !PT ;  /* 0x0000000131313812 */ /* 0x000fe400078efcff */
[----:B------:R-:W-:Y:S01]  /*8ed0*/  IMAD.IADD R15, R15, 0x1, R6 ;  /* 0x000000010f0f7824 */ /* 0x000fe200078e0206 */
[----:B---3--:R-:W-:-:S03]  /*8ee0*/  SHF.R.S32.HI R60, RZ, 0x1f, R227 ;  /* 0x0000001fff3c7819 */ /* 0x008fc600000114e3 */
[----:B------:R-:W-:Y:S01]  /*8ef0*/  IMAD.WIDE.U32 R6, R227, c[0x0][0x1f0], R14 ;  /* 0x00007c00e3067a25 */ /* 0x000fe200078e000e */
[----:B------:R-:W-:Y:S01]  /*8f00*/  IADD3 R14, -R197, UR4, RZ ;  /* 0x00000004c50e7c10 */ /* 0x000fe2000fffe1ff */
[----:B------:R-:W-:Y:S02]  /*8f10*/  ULDC.64 UR4, c[0x0][0x210] ;  /* 0x0000840000047ab9 */ /* 0x000fe40000000a00 */
[----:B------:R-:W-:Y:S01]  /*8f20*/  IMAD R12, R60, c[0x0][0x1f0], RZ ;  /* 0x00007c003c0c7a24 */ /* 0x000fe200078e02ff */
[----:B------:R-:W-:Y:S01]  /*8f30*/  IADD3 R6, P0, R6, UR24, RZ ;  /* 0x0000001806067c10 */ /* 0x000fe2000ff1e0ff */
[----:B------:R-:W-:Y:S02]  /*8f40*/  UIMAD UR12, UR15, UR4, URZ ;  /* 0x000000040f0c72a4 */ /* 0x000fe4000f8e023f */
[----:B------:R-:W-:Y:S01]  /*8f50*/  IMAD R15, R227, c[0x0][0x1f4], R12 ;  /* 0x00007d00e30f7a24 */ /* 0x000fe200078e020c */
[----:B------:R-:W-:Y:S02]  /*8f60*/  UIMAD.WIDE.U32 UR28, UR16, UR4, URZ ;  /* 0x00000004101c72a5 */ /* 0x000fe4000f8e003f */
[----:B------:R-:W-:-:S02]  /*8f70*/  UIMAD UR12, UR16, UR5, UR12 ;  /* 0x00000005100c72a4 */ /* 0x000fc4000f8e020c */
[----:B------:R-:W-:Y:S02]  /*8f80*/  IADD3.X R15, R7, UR11, R15, P0, !PT ;  /* 0x0000000b070f7c10 */ /* 0x000fe400087fe40f */
[----:B------:R-:W-:Y:S01]  /*8f90*/  LEA R16, P0, R6, c[0x0][0x1c8], 0x1 ;  /* 0x0000720006107a11 */ /* 0x000fe200078008ff */
[----:B------:R-:W-:-:S03]  /*8fa0*/  UIADD3 UR12, UR29, UR12, URZ ;  /* 0x0000000c1d0c7290 */ /* 0x000fc6000fffe03f */
[----:B------:R-:W-:Y:S01]  /*8fb0*/  LEA.HI.X R15, R6, c[0x0][0x1cc], R15, 0x1, P0 ;  /* 0x00007300060f7a11 */ /* 0x000fe200000f0c0f */
[----:B--2---:R-:W-:Y:S01]  /*8fc0*/  SHFL.IDX PT, R18, R16, RZ, 0x181f ;  /* 0x00181fff10127589 */ /* 0x004fe200000e0000 */
[----:B------:R-:W-:-:S03]  /*8fd0*/  ISETP.GE.AND P0, PT, R14, 0x1, PT ;  /* 0x000000010e00780c */ /* 0x000fc60003f06270 */
[----:B------:R-:W2:Y:S10]  /*8fe0*/  SHFL.IDX PT, R19, R15, RZ, 0x181f ;  /* 0x00181fff0f137589 */ /* 0x000eb400000e0000 */
[----:B------:R-:W-:-:S02]  /*8ff0*/  @P0 SHF.R.S32.HI R12, RZ, 0x1f, R229 ;  /* 0x0000001fff0c0819 */ /* 0x000fc400000114e5 */
[----:B------:R-:W-:Y:S02]  /*9000*/  @P0 SHF.R.S32.HI R7, RZ, 0x1f, R48 ;  /* 0x0000001fff070819 */ /* 0x000fe40000011430 */
[----:B------:R-:W-:Y:S02]  /*9010*/  @P0 SHF.R.S32.HI R6, RZ, 0x1f, R51 ;  /* 0x0000001fff060819 */ /* 0x000fe40000011433 */
[----:B-1----:R-:W-:Y:S01]  /*9020*/  @P0 LEA.HI R11, R12, R229, RZ, 0x3 ;  /* 0x000000e50c0b0211 */ /* 0x002fe200078f18ff */
[----:B------:R-:W-:Y:S01]  /*9030*/  @P0 IMAD.SHL.U32 R12, R0, 0x2, RZ ;  /* 0x00000002000c0824 */ /* 0x000fe200078e00ff */
[----:B------:R-:W-:Y:S02]  /*9040*/  @P0 LEA.HI R7, R7, R48, RZ, 0x3 ;  /* 0x0000003007070211 */ /* 0x000fe400078f18ff */
[----:B------:R-:W-:Y:S02]  /*9050*/  @P0 LEA.HI R6, R6, R51, RZ, 0x3 ;  /* 0x0000003306060211 */ /* 0x000fe400078f18ff */
[----:B------:R-:W-:-:S02]  /*9060*/  @P0 LOP3.LUT R11, R11, 0xfffffff8, RZ, 0xc0, !PT ;  /* 0xfffffff80b0b0812 */ /* 0x000fc400078ec0ff */
[----:B------:R-:W-:Y:S01]  /*9070*/  @P0 LOP3.LUT R7, R7, 0xfffffff8, RZ, 0xc0, !PT ;  /* 0xfffffff807070812 */ /* 0x000fe200078ec0ff */
[----:B--2---:R-:W-:Y:S01]  /*9080*/  @P0 IMAD.WIDE R20, R196, 0x2, R18 ;  /* 0x00000002c4140825 */ /* 0x004fe200078e0212 */
        /* <DEDUP_REMOVED lines=11> */
[----:B------:R-:W5:Y:S06]  /*9140*/  SHFL.IDX PT, R19, R15, 0x1, 0x181f ;  /* 0x00381f000f137f89 */ /* 0x000f6c00000e0000 */
[----:B------:R-:W-:-:S02]  /*9150*/  @P0 SHF.R.S32.HI R14, RZ, 0x1f, R229 ;  /* 0x0000001fff0e0819 */ /* 0x000fc400000114e5 */
[----:B------:R-:W-:Y:S02]  /*9160*/  @P0 SHF.R.S32.HI R11, RZ, 0x1f, R48 ;  /* 0x0000001fff0b0819 */ /* 0x000fe40000011430 */
[----:B-1----:R-:W-:Y:S02]  /*9170*/  @P0 SHF.R.S32.HI R20, RZ, 0x1f, R51 ;  /* 0x0000001fff140819 */ /* 0x002fe40000011433 */
[----:B------:R-:W-:Y:S01]  /*9180*/  @P0 LEA.HI R17, R14, R229, RZ, 0x3 ;  /* 0x000000e50e110211 */ /* 0x000fe200078f18ff */
[----:B------:R-:W-:Y:S01]  /*9190*/  @P0 IMAD.SHL.U32 R14, R0, 0x2, RZ ;  /* 0x00000002000e0824 */ /* 0x000fe200078e00ff */
[----:B------:R-:W-:Y:S02]  /*91a0*/  @P0 LEA.HI R11, R11, R48, RZ, 0x3 ;  /* 0x000000300b0b0211 */ /* 0x000fe400078f18ff */
[----:B------:R-:W-:Y:S02]  /*91b0*/  @P0 LEA.HI R20, R20, R51, RZ, 0x3 ;  /* 0x0000003314140211 */ /* 0x000fe400078f18ff */
[----:B------:R-:W-:-:S02]  /*91c0*/  @P0 LOP3.LUT R17, R17, 0xfffffff8, RZ, 0xc0, !PT ;  /* 0xfffffff811110812 */ /* 0x000fc400078ec0ff */
[----:B------:R-:W-:Y:S02]  /*91d0*/  @P0 LOP3.LUT R11, R11, 0xfffffff8, RZ, 0xc0, !PT ;  /* 0xfffffff80b0b0812 */ /* 0x000fe400078ec0ff */
[----:B----4-:R-:W-:Y:S01]  /*91e0*/  @P0 LOP3.LUT R7, R20, 0xfffffff8, RZ, 0xc0, !PT ;  /* 0xfffffff814070812 */ /* 0x010fe200078ec0ff */
[----:B-----5:R-:W-:-:S04]  /*91f0*/  @P0 IMAD.WIDE R20, R196, 0x2, R18 ;  /* 0x00000002c4140825 */ /* 0x020fc800078e0212 */
[--C-:B------:R-:W-:Y:S01]  /*9200*/  @P0 IMAD.WIDE R16, R17, 0x2, R18.reuse ;  /* 0x0000000211100825 */ /* 0x100fe200078e0212 */
[----:B------:R3:W-:Y:S03]  /*9210*/  @P0 LDGSTS.E.BYPASS.LTC128B.128 [R14+0xb080], [R20.64], !P6 ;  /* 0x0b080000140e0fae */ /* 0x0007e6000f101d5a */
[--C-:B--2---:R-:W-:Y:S01]  /*9220*/  @P0 IMAD.WIDE R22, R11, 0x2, R18.reuse ;  /* 0x000000020b160825 */ /* 0x104fe200078e0212 */
[----:B------:R3:W-:Y:S01]  /*9230*/  @P0 LDGSTS.E.BYPASS.LTC128B.128 [R14+0xc880], [R16.64], !P3 ;  /* 0x0c880000100e0fae */ /* 0x0007e2000d901d5a */
[----:B------:R-:W-:Y:S02]  /*9240*/  ISETP.GT.AND P3, PT, R225, 0x2f, PT ;  /* 0x0000002fe100780c */ /* 0x000fe40003f64270 */
[----:B------:R-:W-:Y:S01]  /*9250*/  @P0 IMAD.WIDE R18, R7, 0x2, R18 ;  /* 0x0000000207120825 */ /* 0x000fe200078e0212 */
[----:B------:R3:W-:Y:S01]  /*9260*/  @P0 LDGSTS.E.BYPASS.LTC128B.128 [R14+0xe080], [R22.64], !P5 ;  /* 0x0e080000160e0fae */ /* 0x0007e2000e901d5a */
[----:B------:R-:W-:-:S03]  /*9270*/  LEA.HI R7, R4, R223, RZ, 0x5 ;  /* 0x000000df04077211 */ /* 0x000fc600078f28ff */
[----:B------:R3:W-:Y:S01]  /*9280*/  @P0 LDGSTS.E.BYPASS.LTC128B.128 [R14+0xf880], [R18.64], !P4 ;  /* 0x0f880000120e0fae */ /* 0x0007e2000e101d5a */
[----:B------:R-:W-:Y:S02]  /*9290*/  ISETP.LT.AND P0, PT, RZ, c[0x0][0x27c], PT ;  /* 0x00009f00ff007a0c */ /* 0x000fe40003f01270 */
[----:B------:R-:W-:Y:S01]  /*92a0*/  SHF.R.S32.HI R6, RZ, 0x5, R7 ;  /* 0x00000005ff067819 */ /* 0x000fe20000011407 */
[----:B------:R-:W0:Y:S10]  /*92b0*/  LDGDEPBAR ;  /* 0x00000000000079af */ /* 0x000e340000000000 */
[----:B------:R-:W-:Y:S05]  /*92c0*/  @P0 BRA `(.L_x_1662) ;  /* 0x0000002000000947 */ /* 0x000fea0003800000 */
[----:B------:R-:W-:-:S04]  /*92d0*/  DEPBAR.LE SB0, 0x1 ;  /* 0x000080400000791a */ /* 0x000fc80000000000 */
[----:B------:R-:W-:Y:S05]  /*92e0*/  BRA `(.L_x_1663) ;  /* 0x00008d4000007947 */ /* 0x000fea0003800000 */
.L_x_1662:
[----:B------:R-:W-:Y:S01]  /*92f0*/  ULDC.U8 UR4, c[0x0][0x298] ;  /* 0x0000a60000047ab9 */ /* 0x000fe20000000000 */
[----:B---3--:R-:W-:Y:S01]  /*9300*/  SHF.R.S32.HI R17, RZ, 0x1f, R92 ;  /* 0x0000001fff117819 */ /* 0x008fe2000001145c */
[----:B------:R-:W-:Y:S01]  /*9310*/  IMAD.WIDE.U32 R14, R92, c[0x0][0x280], RZ ;  /* 0x0000a0005c0e7a25 */ /* 0x000fe200078e00ff */
        /* <DEDUP_REMOVED lines=13> */
[----:B------:R-:W-:Y:S01]  /*93f0*/  BSSY B0, `(.L_x_1665) ;  /* 0x000004b000007945 */ /* 0x000fe20003800000 */
[----:B------:R-:W-:Y:S01]  /*9400*/  ISETP.NE.AND P1, PT, R10, RZ, PT ;  /* 0x000000ff0a00720c */ /* 0x000fe20003f25270 */
        /* <DEDUP_REMOVED lines=8> */
[----:B------:R-:W-:-:S02]  /*9490*/  CS2R R104, SRZ ;  /* 0x0000000000687805 */ /* 0x000fc4000001ff00 */
[----:B------:R-:W-:Y:S01]  /*94a0*/  @P0 IMAD.HI.U32 R10, R9, c[0x0][0x2c8], RZ ;  /* 0x0000b200090a0a27 */ /* 0x000fe200078e00ff */
[----:B------:R-:W-:-:S13]  /*94b0*/  PLOP3.LUT P0, PT, PT, PT, UP2, 0x80, 0x0 ;  /* 0x000000000000781c */ /* 0x000fda0003f0f028 */
[----:B------:R-:W-:Y:S01]  /*94c0*/  @P0 SHF.R.U32.HI R9, RZ, c[0x0][0x2cc], R10 ;  /* 0x0000b300ff090a19 */ /* 0x000fe2000001160a */
[----:B------:R-:W-:-:S03]  /*94d0*/  IMAD.MOV.U32 R10, RZ, RZ, R14 ;  /* 0x000000ffff0a7224 */ /* 0x000fc600078e000e */
[----:B------:R-:W-:Y:S01]  /*94e0*/  SHF.R.S32.HI R12, RZ, 0x1f, R9 ;  /* 0x0000001fff0c7819 */ /* 0x000fe20000011409 */
[----:B------:R-:W-:-:S04]  /*94f0*/  IMAD.WIDE.U32 R10, R9, c[0x0][0x280], R10 ;  /* 0x0000a000090a7a25 */ /* 0x000fc800078e000a */
[----:B------:R-:W-:Y:S01]  /*9500*/  IMAD R16, R12, c[0x0][0x280], RZ ;  /* 0x0000a0000c107a24 */ /* 0x000fe200078e02ff */
[----:B------:R-:W-:Y:S01]  /*9510*/  LEA R14, P0, R10, c[0x0][0x270], 0x1 ;  /* 0x00009c000a0e7a11 */ /* 0x000fe200078008ff */
[----:B------:R-:W-:Y:S02]  /*9520*/  IMAD R12, R12, c[0x0][0x290], RZ ;  /* 0x0000a4000c0c7a24 */ /* 0x000fe400078e02ff */
[----:B------:R-:W-:Y:S02]  /*9530*/  IMAD R16, R9, c[0x0][0x284], R16 ;  /* 0x0000a10009107a24 */ /* 0x000fe400078e0210 */
[----:B------:R1:W2:Y:S03]  /*9540*/  SHFL.IDX PT, R22, R14, RZ, 0x181f ;  /* 0x00181fff0e167589 */ /* 0x0002a600000e0000 */
[----:B------:R-:W-:Y:S01]  /*9550*/  IADD3 R18, R11, R16, RZ ;  /* 0x000000100b127210 */ /* 0x000fe20007ffe0ff */
[----:B------:R-:W-:-:S03]  /*9560*/  IMAD.MOV.U32 R16, RZ, RZ, R92 ;  /* 0x000000ffff107224 */ /* 0x000fc600078e005c */
[----:B------:R-:W-:Y:S01]  /*9570*/  LEA.HI.X R18, R10, c[0x0][0x274], R18, 0x1, P0 ;  /* 0x00009d000a127a11 */ /* 0x000fe200000f0c12 */
[----:B------:R-:W-:-:S04]  /*9580*/  IMAD.WIDE.U32 R16, R9, c[0x0][0x290], R16 ;  /* 0x0000a40009107a25 */ /* 0x000fc800078e0010 */
[----:B------:R-:W-:Y:S01]  /*9590*/  IMAD R9, R9, c[0x0][0x294], R12 ;  /* 0x0000a50009097a24 */ /* 0x000fe200078e020c */
[C---:B------:R-:W-:Y:S01]  /*95a0*/  LEA R12, P0, R16.reuse, c[0x0][0x288], 0x1 ;  /* 0x0000a200100c7a11 */ /* 0x040fe200078008ff */
[----:B------:R1:W3:Y:S03]  /*95b0*/  SHFL.IDX PT, R23, R18, RZ, 0x181f ;  /* 0x00181fff12177589 */ /* 0x0002e600000e0000 */
[----:B------:R-:W-:Y:S01]  /*95c0*/  IADD3 R17, R17, R9, RZ ;  /* 0x0000000911117210 */ /* 0x000fe20007ffe0ff */
[----:B------:R1:W4:Y:S03]  /*95d0*/  SHFL.IDX PT, R20, R12, RZ, 0x181f ;  /* 0x00181fff0c147589 */ /* 0x00032600000e0000 */
[----:B------:R-:W-:Y:S01]  /*95e0*/  LEA.HI.X R17, R16, c[0x0][0x28c], R17, 0x1, P0 ;  /* 0x0000a30010117a11 */ /* 0x000fe200000f0c11 */
[----:B------:R-:W-:-:S04]  /*95f0*/  IMAD.SHL.U32 R16, R50, 0x4, RZ ;  /* 0x0000000432107824 */ /* 0x000fc800078e00ff */
[----:B------:R1:W1:Y:S01]  /*9600*/  SHFL.IDX PT, R21, R17, RZ, 0x181f ;  /* 0x00181fff11157589 */ /* 0x00026200000e0000 */
[----:B------:R-:W-:Y:S05]  /*9610*/  @P1 BRA `(.L_x_1666) ;  /* 0x0000028000001947 */ /* 0x000fea0003800000 */
[C---:B--2---:R-:W-:Y:S01]  /*9620*/  ISETP.GE.AND P0, PT, R16.reuse, c[0x0][0x27c], PT ;  /* 0x00009f0010007a0c */ /* 0x044fe20003f06270 */
[----:B------:R-:W-:Y:S01]  /*9630*/  CS2R R102, SRZ ;  /* 0x0000000000667805 */ /* 0x000fe2000001ff00 */
[----:B------:R-:W-:Y:S01]  /*9640*/  CS2R R104, SRZ ;  /* 0x0000000000687805 */ /* 0x000fe2000001ff00 */
[----:B------:R-:W-:-:S10]  /*9650*/  IADD3 R9, R16, 0x20, RZ ;  /* 0x0000002010097810 */ /* 0x000fd40007ffe0ff */
[----:B---3--:R-:W-:-:S04]  /*9660*/  @!P0 IMAD.WIDE R26, R16, 0x2, R22 ;  /* 0x00000002101a8825 */ /* 0x008fc800078e0216 */
        /* <DEDUP_REMOVED lines=35> */
.L_x_1666:
[----:B--2---:R-:W-:Y:S05]  /*98a0*/  BSYNC B0 ;  /* 0x0000000000007941 */ /* 0x004fea0003800000 */
.L_x_1665:
[----:B------:R-:W-:Y:S01]  /*98b0*/  ISETP.NE.AND P0, PT, R13, RZ, PT ;  /* 0x000000ff0d00720c */ /* 0x000fe20003f05270 */
[----:B-----5:R-:W-:Y:S01]  /*98c0*/  IMAD.MOV.U32 R13, RZ, RZ, R110 ;  /* 0x000000ffff0d7224 */ /* 0x020fe200078e006e */
[----:B------:R-:W-:Y:S01]  /*98d0*/  MOV R9, R125 ;  /* 0x0000007d00097202 */ /* 0x000fe20000000f00 */
[----:B------:R-:W-:Y:S01]  /*98e0*/  IMAD.MOV.U32 R11, RZ, RZ, R111 ;  /* 0x000000ffff0b7224 */ /* 0x000fe200078e006f */
[----:B---3--:R2:W3:Y:S01]  /*98f0*/  SHFL.IDX PT, R23, R18, 0x1, 0x181f ;  /* 0x00381f0012177f89 */ /* 0x0084e200000e0000 */
        /* <DEDUP_REMOVED lines=9> */
[----:B------:R2:W4:Y:S01]  /*9990*/  SHFL.IDX PT, R22, R14, 0x1, 0x181f ;  /* 0x00381f000e167f89 */ /* 0x00052200000e0000 */
        /* <DEDUP_REMOVED lines=23> */
[C---:B---3--:R-:W-:Y:S01]  /*9b10*/  ISETP.GE.AND P0, PT, R16.reuse, c[0x0][0x27c], PT ;  /* 0x00009f0010007a0c */ /* 0x048fe20003f06270 */
[----:B------:R-:W-:Y:S01]  /*9b20*/  CS2R R98, SRZ ;  /* 0x0000000000627805 */ /* 0x000fe2000001ff00 */
[----:B------:R-:W-:Y:S01]  /*9b30*/  CS2R R94, SRZ ;  /* 0x00000000005e7805 */ /* 0x000fe2000001ff00 */
[----:B------:R-:W-:-:S10]  /*9b40*/  IADD3 R10, R16, 0x20, RZ ;  /* 0x00000020100a7810 */ /* 0x000fd40007ffe0ff */
[----:B------:R-:W-:-:S04]  /*9b50*/  @!P0 IMAD.WIDE R26, R16, 0x2, R22 ;  /* 0x00000002101a8825 */ /* 0x000fc800078e0216 */
        /* <DEDUP_REMOVED lines=21> */
[----:B---3--:R-:W-:-:S04]  /*9cb0*/  @!P0 IMAD.WIDE R24, R9, 0x2, R22 ;  /* 0x0000000209188825 */ /* 0x008fc800078e0216 */
        /* <DEDUP_REMOVED lines=13> */
.L_x_1668:
[----:B---3--:R-:W-:Y:S05]  /*9d90*/  BSYNC B0 ;  /* 0x0000000000007941 */ /* 0x008fea0003800000 */
.L_x_1667:
        /* <DEDUP_REMOVED lines=18> */
[----:B-1--4-:R1:W3:Y:S01]  /*9ec0*/  SHFL.IDX PT, R21, R18, 0x2, 0x181f ;  /* 0x00581f0012157f89 */ /* 0x0122e200000e0000 */
[----:B------:R-:W-:Y:S01]  /*9ed0*/  IMAD.MOV.U32 R13, RZ, RZ, R89 ;  /* 0x000000ffff0d7224 */ /* 0x000fe200078e0059 */
[----:B------:R-:W-:Y:S01]  /*9ee0*/  PRMT R67, R8, 0x5410, R9 ;  /* 0x0000541008437816 */ /* 0x000fe20000000009 */
[----:B------:R-:W-:Y:S01]  /*9ef0*/  IMAD.MOV.U32 R9, RZ, RZ, R94 ;  /* 0x000000ffff097224 */ /* 0x000fe200078e005e */
[----:B------:R-:W-:Y:S01]  /*9f00*/  PRMT R74, R10, 0x5410, R11 ;  /* 0x000054100a4a7816 */ /* 0x000fe2000000000b */
[----:B------:R1:W4:Y:S01]  /*9f10*/  SHFL.IDX PT, R20, R14, 0x2, 0x181f ;  /* 0x00581f000e147f89 */ /* 0x00032200000e0000 */
        /* <DEDUP_REMOVED lines=56> */
.L_x_1670:
[----:B------:R-:W-:Y:S05]  /*a2a0*/  BSYNC B0 ;  /* 0x0000000000007941 */ /* 0x000fea0003800000 */
.L_x_1669:
        /* <DEDUP_REMOVED lines=77> */
.L_x_1672:
[----:B------:R-:W-:Y:S05]  /*a780*/  BSYNC B0 ;  /* 0x0000000000007941 */ /* 0x000fea0003800000 */
.L_x_1671:
        /* <DEDUP_REMOVED lines=56> */
[----:B------:R-:W-:Y:S01]  /*ab10*/  HADD2.F32 R10, -RZ, R10.H1_H1 ;  /* 0x3000000aff0a7230 */ /* 0x000fe20000004100 */
[-C--:B------:R-:W-:Y:S01]  /*ab20*/  FMUL.FTZ R116, R107, R113.reuse ;  /* 0x000000716b747220 */ /* 0x080fe20000410000 */
[--C-:B------:R-:W-:Y:S01]  /*ab30*/  HADD2.F32 R112, -RZ, R9.reuse.H0_H0 ;  /* 0x20000009ff707230 */ /* 0x100fe20000004100 */
[-C--:B------:R-:W-:Y:S01]  /*ab40*/  FFMA.FTZ R102, R105, R114.reuse, -R102 ;  /* 0x0000007269667223 */ /* 0x080fe20000010866 */
[----:B------:R-:W-:Y:S01]  /*ab50*/  HADD2.F32 R9, -RZ, R9.H1_H1 ;  /* 0x30000009ff097230 */ /* 0x000fe20000004100 */
[----:B------:R-:W-:Y:S01]  /*ab60*/  FMUL.FTZ R122, R106, R113 ;  /* 0x000000716a7a7220 */ /* 0x000fe20000410000 */
[----:B------:R-:W-:Y:S01]  /*ab70*/  HADD2.F32 R105, -RZ, R100.H0_H0 ;  /* 0x20000064ff697230 */ /* 0x000fe20000004100 */
[----:B------:R-:W-:-:S02]  /*ab80*/  FFMA.FTZ R11, R11, R114, R104 ;  /* 0x000000720b0b7223 */ /* 0x000fc40000010068 */
[----:B------:R-:W-:Y:S02]  /*ab90*/  FFMA.FTZ R116, R106, R115, -R116 ;  /* 0x000000736a747223 */ /* 0x000fe40000010874 */
[-C--:B------:R-:W-:Y:S01]  /*aba0*/  FMUL.FTZ R100, R10, R97.reuse ;  /* 0x000000610a647220 */ /* 0x080fe20000410000 */
[----:B------:R-:W-:Y:S01]  /*abb0*/  F2FP.PACK_AB R11, R11, R102 ;  /* 0x000000660b0b723e */ /* 0x000fe200000000ff */
[----:B------:R-:W-:Y:S02]  /*abc0*/  FMUL.FTZ R97, R8, R97 ;  /* 0x0000006108617220 */ /* 0x000fe40000410000 */
[-C--:B------:R-:W-:Y:S02]  /*abd0*/  FMUL.FTZ R104, R9, R103.reuse ;  /* 0x0000006709687220 */ /* 0x080fe40000410000 */
[----:B------:R-:W-:Y:S02]  /*abe0*/  FMUL.FTZ R106, R112, R103 ;  /* 0x00000067706a7220 */ /* 0x000fe40000410000 */
        /* <DEDUP_REMOVED lines=9> */
.L_x_1676:
[----:B------:R-:W-:Y:S05]  /*ac80*/  BSYNC B0 ;  /* 0x0000000000007941 */ /* 0x000fea0003800000 */
.L_x_1675:
        /* <DEDUP_REMOVED lines=30> */
[----:B------:R-:W-:-:S02]  /*ae70*/  FFMA.FTZ R112, R102, R107, -R112 ;  /* 0x0000006b66707223 */ /* 0x000fc40000010870 */
[-C--:B------:R-:W-:Y:S02]  /*ae80*/  FMUL.FTZ R96, R10, R93.reuse ;  /* 0x0000005d0a607220 */ /* 0x080fe40000410000 */
[-C--:B------:R-:W-:Y:S02]  /*ae90*/  FMUL.FTZ R102, R9, R100.reuse ;  /* 0x0000006409667220 */ /* 0x080fe40000410000 */
[----:B------:R-:W-:Y:S02]  /*aea0*/  FMUL.FTZ R93, R8, R93 ;  /* 0x0000005d085d7220 */ /* 0x000fe40000410000 */
[----:B------:R-:W-:Y:S02]  /*aeb0*/  FMUL.FTZ R100, R104, R100 ;  /* 0x0000006468647220 */ /* 0x000fe40000410000 */
[----:B------:R-:W-:Y:S02]  /*aec0*/  FFMA.FTZ R11, R11, R128, R126 ;  /* 0x000000800b0b7223 */ /* 0x000fe4000001007e */
[----:B------:R-:W-:-:S02]  /*aed0*/  FFMA.FTZ R103, R103, R107, R114 ;  /* 0x0000006b67677223 */ /* 0x000fc40000010072 */
[-C--:B------:R-:W-:Y:S01]  /*aee0*/  FFMA.FTZ R96, R8, R101.reuse, -R96 ;  /* 0x0000006508607223 */ /* 0x080fe20000010860 */
[----:B------:R-:W-:Y:S01]  /*aef0*/  F2FP.PACK_AB R11, R11, R106 ;  /* 0x0000006a0b0b723e */ /* 0x000fe200000000ff */
[----:B------:R-:W-:Y:S01]  /*af00*/  FFMA.FTZ R93, R10, R101, R93 ;  /* 0x000000650a5d7223 */ /* 0x000fe2000001005d */
[----:B------:R-:W-:Y:S01]  /*af10*/  F2FP.PACK_AB R8, R103, R112 ;  /* 0x000000706708723e */ /* 0x000fe200000000ff */
[-C--:B------:R-:W-:Y:S02]  /*af20*/  FFMA.FTZ R102, R104, R97.reuse, -R102 ;  /* 0x0000006168667223 */ /* 0x080fe40000010866 */
[----:B------:R-:W-:Y:S01]  /*af30*/  FFMA.FTZ R9, R9, R97, R100 ;  /* 0x0000006109097223 */ /* 0x000fe20000010064 */
[----:B------:R-:W-:-:S04]  /*af40*/  F2FP.PACK_AB R10, R93, R96 ;  /* 0x000000605d0a723e */ /* 0x000fc800000000ff */
[----:B------:R-:W-:-:S05]  /*af50*/  F2FP.PACK_AB R9, R9, R102 ;  /* 0x000000660909723e */ /* 0x000fca00000000ff */
[----:B------:R1:W-:Y:S02]  /*af60*/  STS.128 [R118+0x14080], R8 ;  /* 0x0140800876007388 */ /* 0x0003e40000000c00 */
.L_x_1678:
[----:B------:R-:W-:Y:S05]  /*af70*/  BSYNC B0 ;  /* 0x0000000000007941 */ /* 0x000fea0003800000 */
.L_x_1677:
        /* <DEDUP_REMOVED lines=46> */
.L_x_1680:
[----:B------:R-:W-:Y:S05]  /*b260*/  BSYNC B0 ;  /* 0x0000000000007941 */ /* 0x000fea0003800000 */
.L_x_1679:
[----:B-1----:R-:W-:-:S04]  /*b270*/  IADD3 R8, R16, 0x60, RZ ;  /* 0x0000006010087810 */ /* 0x002fc80007ffe0ff */
        /* <DEDUP_REMOVED lines=44> */
.L_x_1674:
[----:B------:R-:W-:Y:S05]  /*b540*/  BSYNC B1 ;  /* 0x0000000000017941 */ /* 0x000fea0003800000 */
.L_x_1673:
        /* <DEDUP_REMOVED lines=22> */
[----:B------:R-:W-:Y:S01]  /*b6b0*/  FMUL.FTZ R98, R11, R94 ;  /* 0x0000005e0b627220 */ /* 0x000fe20000410000 */
[--C-:B------:R-:W-:Y:S01]  /*b6c0*/  HADD2.F32 R8, -RZ, R10.reuse.H0_H0 ;  /* 0x2000000aff087230 */ /* 0x100fe20000004100 */
[----:B------:R-:W-:Y:S01]  /*b6d0*/  FMUL.FTZ R99, R93, R96 ;  /* 0x000000605d637220 */ /* 0x000fe20000410000 */
        /* <DEDUP_REMOVED lines=24> */
.L_x_1684:
[----:B------:R-:W-:Y:S05]  /*b860*/  BSYNC B0 ;  /* 0x0000000000007941 */ /* 0x000fea0003800000 */
.L_x_1683:
[----:B-1----:R-:W-:Y:S01]  /*b870*/  IADD3 R8, R16, 0x20, RZ ;  /* 0x0000002010087810 */ /* 0x002fe20007ffe0ff */
[----:B------:R-:W-:Y:S03]  /*b880*/  BSSY B0, `(.L_x_1685) ;  /* 0x000002d000007945 */ /* 0x000fe60003800000 */
[----:B------:R-:W-:-:S13]  /*b890*/  ISETP.GE.AND P0, PT, R8, c[0x0][0x27c], PT ;  /* 0x00009f0008007a0c */ /* 0x000fda0003f06270 */
[----:B------:R-:W-:Y:S05]  /*b8a0*/  @P0 BRA `(.L_x_1686) ;  /* 0x000002a000000947 */ /* 0x000fea0003800000 */
[----:B------:R-:W1:Y:S01]  /*b8b0*/  LDS.128 R8, [R118+0x15080] ;  /* 0x0150800076087984 */ /* 0x000e620000000c00 */
[--C-:B------:R-:W-:Y:S01]  /*b8c0*/  SHF.R.U64 R80, R88, 0x10, R89.reuse ;  /* 0x0000001058507819 */ /* 0x100fe20000001259 */
[----:B------:R-:W-:Y:S01]  /*b8d0*/  HADD2.F32 R93, -RZ, R74.H1_H1 ;  /* 0x3000004aff5d7230 */ /* 0x000fe20000004100 */
[----:B------:R-:W-:Y:S02]  /*b8e0*/  SHF.R.U32.HI R88, RZ, 0x10, R89 ;  /* 0x00000010ff587819 */ /* 0x000fe40000011659 */
        /* <DEDUP_REMOVED lines=38> */
.L_x_1686:
[----:B------:R-:W-:Y:S05]  /*bb50*/  BSYNC B0 ;  /* 0x0000000000007941 */ /* 0x000fea0003800000 */
.L_x_1685:
        /* <DEDUP_REMOVED lines=46> */
.L_x_1688:
[----:B------:R-:W-:Y:S05]  /*be40*/  BSYNC B0 ;  /* 0x0000000000007941 */ /* 0x000fea0003800000 */
.L_x_1687:
[----:B-1----:R-:W-:-:S04]  /*be50*/  IADD3 R8, R16, 0x60, RZ ;  /* 0x0000006010087810 */ /* 0x002fc80007ffe0ff */
        /* <DEDUP_REMOVED lines=44> */
.L_x_1682:
[----:B------:R-:W-:Y:S05]  /*c120*/  BSYNC B1 ;  /* 0x0000000000017941 */ /* 0x000fea0003800000 */
.L_x_1681:
        /* <DEDUP_REMOVED lines=37> */
[----:B------:R-:W-:Y:S02]  /*c380*/  FMUL.FTZ R47, R8, R47 ;  /* 0x0000002f082f7220 */ /* 0x000fe40000410000 */
        /* <DEDUP_REMOVED lines=11> */
.L_x_1692:
[----:B------:R-:W-:Y:S05]  /*c440*/  BSYNC B0 ;  /* 0x0000000000007941 */ /* 0x000fea0003800000 */
.L_x_1691:
        /* <DEDUP_REMOVED lines=46> */
.L_x_1694:
[----:B------:R-:W-:Y:S05]  /*c730*/  BSYNC B0 ;  /* 0x0000000000007941 */ /* 0x000fea0003800000 */
.L_x_1693:
        /* <DEDUP_REMOVED lines=46> */
.L_x_1696:
[----:B------:R-:W-:Y:S05]  /*ca20*/  BSYNC B0 ;  /* 0x0000000000007941 */ /* 0x000fea0003800000 */
.L_x_1695:
        /* <DEDUP_REMOVED lines=45> */
.L_x_1690:
[----:B------:R-:W-:Y:S05]  /*cd00*/  BSYNC B1 ;  /* 0x0000000000017941 */ /* 0x000fea0003800000 */
.L_x_1689:
        /* <DEDUP_REMOVED lines=48> */
.L_x_1699:
[----:B------:R-:W-:Y:S05]  /*d010*/  BSYNC B0 ;  /* 0x0000000000007941 */ /* 0x000fea0003800000 */
.L_x_1698:
        /* <DEDUP_REMOVED lines=46> */
.L_x_1701:
[----:B------:R-:W-:Y:S05]  /*d300*/  BSYNC B0 ;  /* 0x0000000000007941 */ /* 0x000fea0003800000 */
.L_x_1700:
        /* <DEDUP_REMOVED lines=46> */
.L_x_1703:
[----:B------:R-:W-:Y:S05]  /*d5f0*/  BSYNC B0 ;  /* 0x0000000000007941 */ /* 0x000fea0003800000 */
.L_x_1702:
        /* <DEDUP_REMOVED lines=46> */
.L_x_1664:
        /* <DEDUP_REMOVED lines=57> */
.L_x_1705:
[----:B--2---:R-:W-:Y:S05]  /*dc70*/  BSYNC B0 ;  /* 0x0000000000007941 */ /* 0x004fea0003800000 */
.L_x_1704:
        /* <DEDUP_REMOVED lines=59> */
.L_x_1707:
[----:B--2---:R-:W-:Y:S05]  /*e030*/  BSYNC B0 ;  /* 0x0000000000007941 */ /* 0x004fea0003800000 */
.L_x_1706:
        /* <DEDUP_REMOVED lines=61> */
.L_x_1709:
[----:B--23--:R-:W-:Y:S05]  /*e410*/  BSYNC B0 ;  /* 0x0000000000007941 */ /* 0x00cfea0003800000 */
.L_x_1708:
        /* <DEDUP_REMOVED lines=58> */
.L_x_1711:
[----:B------:R-:W-:Y:S05]  /*e7c0*/  BSYNC B0 ;  /* 0x0000000000007941 */ /* 0x000fea0003800000 */
.L_x_1710:
        /* <DEDUP_REMOVED lines=41> */
[----:B------:R-:W-:Y:S01]  /*ea60*/  SHF.R.U64 R96, R96, 0x10, R97 ;  /* 0x0000001060607819 */ /* 0x000fe20000001261 */
[----:B------:R-:W-:Y:S01]  /*ea70*/  HADD2.F32 R130, -RZ, R122.H0_H0 ;  /* 0x2000007aff827230 */ /* 0x000fe20000004100 */
[----:B------:R-:W-:Y:S01]  /*ea80*/  SHF.R.S32.HI R8, RZ, 0x1f, R9 ;  /* 0x0000001fff087819 */ /* 0x000fe20000011409 */
[----:B------:R-:W-:Y:S01]  /*ea90*/  HADD2.F32 R138, -RZ, R124.H0_H0 ;  /* 0x2000007cff8a7230 */ /* 0x000fe20000004100 */
[----:B------:R-:W-:Y:S01]  /*eaa0*/  SHF.L.U32 R10, R9, 0x3, RZ ;  /* 0x00000003090a7819 */ /* 0x000fe200000006ff */
[----:B------:R-:W-:Y:S01]  /*eab0*/  HADD2.F32 R122, -RZ, R122.H1_H1 ;  /* 0x3000007aff7a7230 */ /* 0x000fe20000004100 */
[----:B------:R-:W-:Y:S01]  /*eac0*/  LEA.HI R8, R8, R9, RZ, 0x3 ;  /* 0x0000000908087211 */ /* 0x000fe200078f18ff */
[----:B------:R-:W-:Y:S01]  /*ead0*/  HADD2.F32 R124, -RZ, R124.H1_H1 ;  /* 0x3000007cff7c7230 */ /* 0x000fe20000004100 */
[----:B------:R-:W-:Y:S01]  /*eae0*/  LOP3.LUT R10, R119, 0x38, R10, 0xf8, !PT ;  /* 0x00000038770a7812 */ /* 0x000fe200078ef80a */
[--C-:B------:R-:W-:Y:S01]  /*eaf0*/  HADD2.F32 R135, -RZ, R125.reuse.H1_H1 ;  /* 0x3000007dff877230 */ /* 0x100fe20000004100 */
[----:B------:R-:W-:Y:S01]  /*eb00*/  SHF.L.U32 R8, R8, 0xa, RZ ;  /* 0x0000000a08087819 */ /* 0x000fe200000006ff */
[----:B------:R-:W-:Y:S01]  /*eb10*/  HADD2.F32 R125, -RZ, R125.H0_H0 ;  /* 0x2000007dff7d7230 */ /* 0x000fe20000004100 */
[----:B------:R-:W-:Y:S01]  /*eb20*/  LOP3.LUT R9, R10, R117, RZ, 0x3c, !PT ;  /* 0x000000750a097212 */ /* 0x000fe200078e3cff */
[----:B------:R-:W-:Y:S01]  /*eb30*/  HADD2.F32 R96, -RZ, R96.H0_H0 ;  /* 0x20000060ff607230 */ /* 0x000fe20000004100 */
[----:B------:R-:W-:-:S02]  /*eb40*/  LOP3.LUT R8, R8, 0x7fffe000, RZ, 0xc0, !PT ;  /* 0x7fffe00008087812 */ /* 0x000fc400078ec0ff */
[----:B------:R-:W-:Y:S02]  /*eb50*/  SHF.R.U32.HI R126, RZ, 0x10, R97 ;  /* 0x00000010ff7e7819 */ /* 0x000fe40000011661 */
[----:B------:R-:W-:Y:S02]  /*eb60*/  IADD3 R8, R9, R8, R116 ;  /* 0x0000000809087210 */ /* 0x000fe40007ffe074 */
[--C-:B------:R-:W-:Y:S01]  /*eb70*/  SHF.R.U64 R97, R102, 0x10, R103.reuse ;  /* 0x0000001066617819 */ /* 0x100fe20000001267 */
[----:B------:R-:W-:Y:S01]  /*eb80*/  HADD2.F32 R126, -RZ, R126.H0_H0 ;  /* 0x2000007eff7e7230 */ /* 0x000fe20000004100 */
        /* <DEDUP_REMOVED lines=25> */
[--C-:B------:R-:W-:Y:S01]  /*ed20*/  HADD2.F32 R132, -RZ, R8.reuse.H0_H0 ;  /* 0x20000008ff847230 */ /* 0x100fe20000004100 */
[C---:B------:R-:W-:Y:S01]  /*ed30*/  FMUL.FTZ R130, R131.reuse, R130 ;  /* 0x0000008283827220 */ /* 0x040fe20000410000 */
[----:B------:R-:W-:Y:S01]  /*ed40*/  HADD2.F32 R133, -RZ, R8.H1_H1 ;  /* 0x30000008ff857230 */ /* 0x000fe20000004100 */
[----:B------:R-:W-:Y:S01]  /*ed50*/  FFMA.FTZ R136, R131, R138, R136 ;  /* 0x0000008a83887223 */ /* 0x000fe20000010088 */
[--C-:B------:R-:W-:Y:S01]  /*ed60*/  HADD2.F32 R131, -RZ, R123.reuse.H1_H1 ;  /* 0x3000007bff837230 */ /* 0x100fe20000004100 */
[C---:B------:R-:W-:Y:S01]  /*ed70*/  FMUL.FTZ R126, R9.reuse, R126 ;  /* 0x0000007e097e7220 */ /* 0x040fe20000410000 */
[----:B------:R-:W-:Y:S01]  /*ed80*/  HADD2.F32 R123, -RZ, R123.H0_H0 ;  /* 0x2000007bff7b7230 */ /* 0x000fe20000004100 */
[----:B------:R-:W-:Y:S01]  /*ed90*/  FFMA.FTZ R9, R9, R142, R140 ;  /* 0x0000008e09097223 */ /* 0x000fe2000001008c */
[--C-:B------:R-:W-:Y:S01]  /*eda0*/  HADD2.F32 R8, -RZ, R10.reuse.H0_H0 ;  /* 0x2000000aff087230 */ /* 0x100fe20000004100 */
        /* <DEDUP_REMOVED lines=8> */
[C---:B------:R-:W-:Y:S01]  /*ee30*/  FMUL.FTZ R131, R8.reuse, R131 ;  /* 0x0000008308837220 */ /* 0x040fe20000410000 */
[----:B------:R-:W-:Y:S01]  /*ee40*/  F2FP.PACK_AB R9, R9, R136 ;  /* 0x000000880909723e */ /* 0x000fe200000000ff */
[----:B------:R-:W-:-:S02]  /*ee50*/  FFMA.FTZ R99, R8, R135, R137 ;  /* 0x0000008708637223 */ /* 0x000fc40000010089 */
[-C--:B------:R-:W-:Y:S02]  /*ee60*/  FMUL.FTZ R8, R15, R140.reuse ;  /* 0x0000008c0f087220 */ /* 0x080fe40000410000 */
[C---:B------:R-:W-:Y:S02]  /*ee70*/  FMUL.FTZ R123, R10.reuse, R123 ;  /* 0x0000007b0a7b7220 */ /* 0x040fe40000410000 */
[----:B------:R-:W-:Y:S02]  /*ee80*/  FFMA.FTZ R132, R10, R125, R132 ;  /* 0x0000007d0a847223 */ /* 0x000fe40000010084 */
[----:B------:R-:W-:Y:S02]  /*ee90*/  FMUL.FTZ R140, R11, R140 ;  /* 0x0000008c0b8c7220 */ /* 0x000fe40000410000 */
[----:B------:R-:W-:Y:S02]  /*eea0*/  FMUL.FTZ R10, R129, R98 ;  /* 0x00000062810a7220 */ /* 0x000fe40000410000 */
[----:B------:R-:W-:-:S02]  /*eeb0*/  FFMA.FTZ R11, R11, R102, R8 ;  /* 0x000000660b0b7223 */ /* 0x000fc40000010008 */
[----:B------:R-:W-:Y:S02]  /*eec0*/  FMUL.FTZ R137, R133, R96 ;  /* 0x0000006085897220 */ /* 0x000fe40000410000 */
[----:B------:R-:W-:Y:S01]  /*eed0*/  FMUL.FTZ R98, R134, R98 ;  /* 0x0000006286627220 */ /* 0x000fe20000410000 */
[----:B------:R-:W-:Y:S01]  /*eee0*/  F2FP.PACK_AB R11, R11, R132 ;  /* 0x000000840b0b723e */ /* 0x000fe200000000ff */
        /* <DEDUP_REMOVED lines=19> */
.L_x_1715:
[----:B------:R-:W-:Y:S05]  /*f020*/  BSYNC B0 ;  /* 0x0000000000007941 */ /* 0x000fea0003800000 */
.L_x_1714:
[----:B------:R-:W-:-:S13]  /*f030*/  ISETP.GE.AND P0, PT, R229, c[0x0][0x27c], PT ;  /* 0x00009f00e5007a0c */ /* 0x000fda0003f06270 */
[----:B------:R-:W-:Y:S05]  /*f040*/  @P0 BRA `(.L_x_1713) ;  /* 0x0000067000000947 */ /* 0x000fea0003800000 */
[----:B-1----:R-:W-:Y:S01]  /*f050*/  SHF.R.S32.HI R8, RZ, 0x1f, R229 ;  /* 0x0000001fff087819 */ /* 0x002fe200000114e5 */
[----:B------:R-:W-:Y:S01]  /*f060*/  HADD2.F32 R124, -RZ, R113.H0_H0 ;  /* 0x20000071ff7c7230 */ /* 0x000fe20000004100 */
[----:B------:R-:W-:Y:S01]  /*f070*/  SHF.R.U32.HI R98, RZ, 0x10, R81 ;  /* 0x00000010ff627819 */ /* 0x000fe20000011651 */
[----:B------:R-:W-:Y:S01]  /*f080*/  HADD2.F32 R102, -RZ, R112.H0_H0 ;  /* 0x20000070ff667230 */ /* 0x000fe20000004100 */
        /* <DEDUP_REMOVED lines=10> */
[----:B------:R-:W-:Y:S01]  /*f130*/  LOP3.LUT R9, R10, R117, RZ, 0x3c, !PT ;  /* 0x000000750a097212 */ /* 0x000fe200078e3cff */
[----:B------:R-:W-:Y:S01]  /*f140*/  HADD2.F32 R113, -RZ, R113.H1_H1 ;  /* 0x30000071ff717230 */ /* 0x000fe20000004100 */
[----:B------:R-:W-:Y:S01]  /*f150*/  SHF.L.U32 R11, R11, 0x7, RZ ;  /* 0x000000070b0b7819 */ /* 0x000fe200000006ff */
[----:B------:R-:W-:Y:S01]  /*f160*/  HADD2.F32 R115, -RZ, R115.H1_H1 ;  /* 0x30000073ff737230 */ /* 0x000fe20000004100 */
[----:B------:R-:W-:-:S02]  /*f170*/  SHF.L.U32 R10, R121, 0x3, RZ ;  /* 0x00000003790a7819 */ /* 0x000fc400000006ff */
[----:B------:R-:W-:Y:S02]  /*f180*/  LEA.HI R8, R8, R121, RZ, 0x3 ;  /* 0x0000007908087211 */ /* 0x000fe400078f18ff */
[----:B------:R-:W-:Y:S02]  /*f190*/  LOP3.LUT R11, R11, 0x7fffe000, RZ, 0xc0, !PT ;  /* 0x7fffe0000b0b7812 */ /* 0x000fe400078ec0ff */
[----:B------:R-:W-:Y:S02]  /*f1a0*/  LOP3.LUT R10, R119, 0x38, R10, 0xf8, !PT ;  /* 0x00000038770a7812 */ /* 0x000fe400078ef80a */
[----:B------:R-:W-:Y:S02]  /*f1b0*/  SHF.L.U32 R8, R8, 0xa, RZ ;  /* 0x0000000a08087819 */ /* 0x000fe400000006ff */
[----:B------:R-:W-:Y:S02]  /*f1c0*/  IADD3 R9, R9, R11, R116 ;  /* 0x0000000b09097210 */ /* 0x000fe40007ffe074 */
[----:B------:R-:W-:-:S02]  /*f1d0*/  LOP3.LUT R117, R10, R117, RZ, 0x3c, !PT ;  /* 0x000000750a757212 */ /* 0x000fc400078e3cff */
[----:B------:R-:W-:Y:S02]  /*f1e0*/  LOP3.LUT R8, R8, 0x7fffe000, RZ, 0xc0, !PT ;  /* 0x7fffe00008087812 */ /* 0x000fe400078ec0ff */
[----:B------:R-:W-:Y:S02]  /*f1f0*/  SHF.L.U32 R96, R9, 0x1, RZ ;  /* 0x0000000109607819 */ /* 0x000fe400000006ff */
[----:B------:R-:W-:Y:S02]  /*f200*/  IADD3 R8, R117, R8, R116 ;  /* 0x0000000875087210 */ /* 0x000fe40007ffe074 */
[--C-:B------:R-:W-:Y:S01]  /*f210*/  SHF.R.U64 R84, R84, 0x10, R85.reuse ;  /* 0x0000001054547819 */ /* 0x100fe20000001255 */
[----:B------:R-:W1:Y:S01]  /*f220*/  LDS.128 R12, [R96+0x10080] ;  /* 0x01008000600c7984 */ /* 0x000e620000000c00 */
[----:B------:R-:W-:Y:S02]  /*f230*/  SHF.L.U32 R97, R8, 0x1, RZ ;  /* 0x0000000108617819 */ /* 0x000fe400000006ff */
[----:B------:R-:W-:Y:S01]  /*f240*/  SHF.R.U32.HI R85, RZ, 0x10, R85 ;  /* 0x00000010ff557819 */ /* 0x000fe20000011655 */
[----:B------:R-:W-:Y:S01]  /*f250*/  HADD2.F32 R84, -RZ, R84.H0_H0 ;  /* 0x20000054ff547230 */ /* 0x000fe20000004100 */
[----:B------:R-:W-:Y:S01]  /*f260*/  SHF.R.U64 R80, R80, 0x10, R81 ;  /* 0x0000001050507819 */ /* 0x000fe20000001251 */
[----:B------:R-:W2:Y:S01]  /*f270*/  LDS.128 R8, [R97+0x10080] ;  /* 0x0100800061087984 */ /* 0x000ea20000000c00 */
[--C-:B------:R-:W-:Y:S01]  /*f280*/  SHF.R.U64 R81, R86, 0x10, R87.reuse ;  /* 0x0000001056517819 */ /* 0x100fe20000001257 */
[----:B------:R-:W-:Y:S01]  /*f290*/  HADD2.F32 R126, -RZ, R85.H0_H0 ;  /* 0x20000055ff7e7230 */ /* 0x000fe20000004100 */
[----:B------:R-:W-:-:S02]  /*f2a0*/  SHF.R.U32.HI R86, RZ, 0x10, R87 ;  /* 0x00000010ff567819 */ /* 0x000fc40000011657 */
[--C-:B------:R-:W-:Y:S02]  /*f2b0*/  SHF.R.U64 R82, R82, 0x10, R83.reuse ;  /* 0x0000001052527819 */ /* 0x100fe40000001253 */
        /* <DEDUP_REMOVED lines=28> */
[----:B------:R-:W-:Y:S01]  /*f480*/  HADD2.F32 R8, -RZ, R10.H0_H0 ;  /* 0x2000000aff087230 */ /* 0x000fe20000004100 */
[C---:B------:R-:W-:Y:S01]  /*f490*/  FMUL.FTZ R102, R103.reuse, R102 ;  /* 0x0000006667667220 */ /* 0x040fe20000410000 */
[----:B------:R-:W-:Y:S01]  /*f4a0*/  HADD2.F32 R14, -RZ, R14.H1_H1 ;  /* 0x3000000eff0e7230 */ /* 0x000fe20000004100 */
[----:B------:R-:W-:Y:S01]  /*f4b0*/  FFMA.FTZ R120, R103, R122, R120 ;  /* 0x0000007a67787223 */ /* 0x000fe20000010078 */
[----:B------:R-:W-:Y:S01]  /*f4c0*/  HADD2.F32 R103, -RZ, R82.H0_H0 ;  /* 0x20000052ff677230 */ /* 0x000fe20000004100 */
[----:B------:R-:W-:Y:S01]  /*f4d0*/  FFMA.FTZ R11, R11, R132, R86 ;  /* 0x000000840b0b7223 */ /* 0x000fe20000010056 */
[----:B------:R-:W-:Y:S01]  /*f4e0*/  HADD2.F32 R86, -RZ, R80.H0_H0 ;  /* 0x20000050ff567230 */ /* 0x000fe20000004100 */
[-C--:B------:R-:W-:Y:S01]  /*f4f0*/  FMUL.FTZ R9, R12, R113.reuse ;  /* 0x000000710c097220 */ /* 0x080fe20000410000 */
[----:B------:R-:W-:Y:S01]  /*f500*/  HADD2.F32 R10, -RZ, R10.H1_H1 ;  /* 0x3000000aff0a7230 */ /* 0x000fe20000004100 */
[C---:B------:R-:W-:Y:S01]  /*f510*/  FMUL.FTZ R113, R8.reuse, R113 ;  /* 0x0000007108717220 */ /* 0x040fe20000410000 */
[----:B------:R-:W-:Y:S01]  /*f520*/  F2FP.PACK_AB R11, R11, R128 ;  /* 0x000000800b0b723e */ /* 0x000fe200000000ff */
[----:B------:R-:W-:Y:S01]  /*f530*/  FFMA.FTZ R80, R8, R115, R9 ;  /* 0x0000007308507223 */ /* 0x000fe20000010009 */
[----:B------:R-:W-:Y:S01]  /*f540*/  HADD2.F32 R9, -RZ, R81.H0_H0 ;  /* 0x20000051ff097230 */ /* 0x000fe20000004100 */
[----:B------:R-:W-:-:S02]  /*f550*/  FMUL.FTZ R119, R101, R86 ;  /* 0x0000005665777220 */ /* 0x000fc40000410000 */
[-C--:B------:R-:W-:Y:S02]  /*f560*/  FMUL.FTZ R81, R14, R103.reuse ;  /* 0x000000670e517220 */ /* 0x080fe40000410000 */
        /* <DEDUP_REMOVED lines=18> */
[----:B------:R1:W-:Y:S01]  /*f690*/  STS.128 [R96+0x10080], R12 ;  /* 0x0100800c60007388 */ /* 0x0003e20000000c00 */
[----:B------:R-:W-:-:S05]  /*f6a0*/  F2FP.PACK_AB R10, R81, R80 ;  /* 0x00000050510a723e */ /* 0x000fca00000000ff */
[----:B------:R1:W-:Y:S02]  /*f6b0*/  STS.128 [R97+0x10080], R8 ;  /* 0x0100800861007388 */ /* 0x0003e40000000c00 */
.L_x_1713:
[----:B------:R-:W-:Y:S05]  /*f6c0*/  BSYNC B1 ;  /* 0x0000000000017941 */ /* 0x000fea0003800000 */
.L_x_1712:
        /* <DEDUP_REMOVED lines=22> */
[----:B------:R-:W-:Y:S01]  /*f830*/  LOP3.LUT R11, R8, R81, RZ, 0x3c, !PT ;  /* 0x00000051080b7212 */ /* 0x000fe200078e3cff */
[----:B------:R-:W-:Y:S01]  /*f840*/  HADD2.F32 R110, -RZ, R110.H1_H1 ;  /* 0x3000006eff6e7230 */ /* 0x000fe20000004100 */
[----:B------:R-:W-:Y:S01]  /*f850*/  SHF.L.U32 R8, R10, 0x3, RZ ;  /* 0x000000030a087819 */ /* 0x000fe200000006ff */
[--C-:B------:R-:W-:Y:S01]  /*f860*/  HADD2.F32 R103, -RZ, R111.reuse.H1_H1 ;  /* 0x3000006fff677230 */ /* 0x100fe20000004100 */
[----:B------:R-:W-:Y:S01]  /*f870*/  LEA.HI R9, R9, R10, RZ, 0x3 ;  /* 0x0000000a09097211 */ /* 0x000fe200078f18ff */
        /* <DEDUP_REMOVED lines=40> */
[----:B------:R-:W-:Y:S01]  /*fb00*/  HADD2.F32 R97, -RZ, R14.H1_H1 ;  /* 0x3000000eff617230 */ /* 0x000fe20000004100 */
[----:B------:R-:W-:Y:S01]  /*fb10*/  FFMA.FTZ R9, R9, R118, R116 ;  /* 0x0000007609097223 */ /* 0x000fe20000010074 */
[--C-:B------:R-:W-:Y:S01]  /*fb20*/  HADD2.F32 R100, -RZ, R8.reuse.H0_H0 ;  /* 0x20000008ff647230 */ /* 0x100fe20000004100 */
[----:B------:R-:W-:Y:S01]  /*fb30*/  FMUL.FTZ R113, R12, R99 ;  /* 0x000000630c717220 */ /* 0x000fe20000410000 */
[----:B------:R-:W-:Y:S01]  /*fb40*/  HADD2.F32 R14, -RZ, R15.H0_H0 ;  /* 0x2000000fff0e7230 */ /* 0x000fe20000004100 */
[----:B------:R-:W-:Y:S01]  /*fb50*/  FFMA.FTZ R98, R71, R114, -R98 ;  /* 0x0000007247627223 */ /* 0x000fe20000010862 */
        /* <DEDUP_REMOVED lines=17> */
[C---:B------:R-:W-:Y:S01]  /*fc70*/  FMUL.FTZ R109, R10.reuse, R109 ;  /* 0x0000006d0a6d7220 */ /* 0x040fe20000410000 */
[----:B------:R-:W-:Y:S01]  /*fc80*/  F2FP.PACK_AB R9, R9, R112 ;  /* 0x000000700909723e */ /* 0x000fe200000000ff */
[----:B------:R-:W-:-:S02]  /*fc90*/  FFMA.FTZ R100, R10, R111, R100 ;  /* 0x0000006f0a647223 */ /* 0x000fc40000010064 */
        /* <DEDUP_REMOVED lines=21> */
.L_x_1719:
[----:B------:R-:W-:Y:S05]  /*fdf0*/  BSYNC B0 ;  /* 0x0000000000007941 */ /* 0x000fea0003800000 */
.L_x_1718:
        /* <DEDUP_REMOVED lines=14> */
[----:B------:R-:W-:Y:S01]  /*fee0*/  LOP3.LUT R10, R83, 0x38, R10, 0xf8, !PT ;  /* 0x00000038530a7812 */ /* 0x000fe200078ef80a */
[----:B------:R-:W-:Y:S01]  /*fef0*/  HADD2.F32 R106, -RZ, R106.H1_H1 ;  /* 0x3000006aff6a7230 */ /* 0x000fe20000004100 */
[----:B------:R-:W-:Y:S01]  /*ff00*/  SHF.R.S32.HI R8, RZ, 0x1f, R85 ;  /* 0x0000001fff087819 */ /* 0x000fe20000011455 */
[----:B------:R-:W-:Y:S01]  /*ff10*/  HADD2.F32 R105, -RZ, R105.H1_H1 ;  /* 0x30000069ff697230 */ /* 0x000fe20000004100 */
[----:B------:R-:W-:Y:S01]  /*ff20*/  LOP3.LUT R9, R9, 0x7fffe000, RZ, 0xc0, !PT ;  /* 0x7fffe00009097812 */ /* 0x000fe200078ec0ff */
[----:B------:R-:W-:Y:S01]  /*ff30*/  HADD2.F32 R107, -RZ, R107.H1_H1 ;  /* 0x3000006bff6b7230 */ /* 0x000fe20000004100 */
[----:B------:R-:W-:-:S02]  /*ff40*/  LOP3.LUT R11, R10, R81, RZ, 0x3c, !PT ;  /* 0x000000510a0b7212 */ /* 0x000fc400078e3cff */
[----:B------:R-:W-:Y:S02]  /*ff50*/  SHF.L.U32 R10, R85, 0x3, RZ ;  /* 0x00000003550a7819 */ /* 0x000fe400000006ff */
[----:B------:R-:W-:Y:S02]  /*ff60*/  LEA.HI R8, R8, R85, RZ, 0x3 ;  /* 0x0000005508087211 */ /* 0x000fe400078f18ff */
[----:B------:R-:W-:Y:S02]  /*ff70*/  IADD3 R9, R11, R9, R80 ;  /* 0x000000090b097210 */ /* 0x000fe40007ffe050 */
[----:B------:R-:W-:Y:S02]  /*ff80*/  LOP3.LUT R10, R83, 0x38, R10, 0xf8, !PT ;  /* 0x00000038530a7812 */ /* 0x000fe400078ef80a */
[----:B------:R-:W-:Y:S02]  /*ff90*/  SHF.L.U32 R8, R8, 0xa, RZ ;  /* 0x0000000a08087819 */ /* 0x000fe400000006ff */
[----:B------:R-:W-:-:S02]  /*ffa0*/  SHF.L.U32 R64, R9, 0x1, RZ ;  /* 0x0000000109407819 */ /* 0x000fc400000006ff */
[----:B------:R-:W-:Y:S02]  /*ffb0*/  LOP3.LUT R81, R10, R81, RZ, 0x3c, !PT ;  /* 0x000000510a517212 */ /* 0x000fe400078e3cff */
[----:B------:R-:W-:Y:S01]  /*ffc0*/  LOP3.LUT R9, R8, 0x7fffe000, RZ, 0xc0, !PT ;  /* 0x7fffe00008097812 */ /* 0x000fe200078ec0ff */
[----:B------:R-:W1:Y:S01]  /*ffd0*/  LDS.128 R12, [R64+0x10080] ;  /* 0x01008000400c7984 */ /* 0x000e620000000c00 */
[--C-:B------:R-:W-:Y:S02]  /*ffe0*/  SHF.R.U64 R56, R56, 0x10, R57.reuse ;  /* 0x0000001038387819 */ /* 0x100fe40000001239 */
[----:B------:R-:W-:Y:S02]  /*fff0*/  IADD3 R9, R81, R9, R80 ;  /* 0x0000000951097210 */ /* 0x000fe40007ffe050 */
[----:B------:R-:W-:Y:S01]  /*10000*/  SHF.R.U32.HI R57, RZ, 0x10, R57 ;  /* 0x00000010ff397819 */ /* 0x000fe20000011639 */
[----:B------:R-:W-:Y:S01]  /*10010*/  HADD2.F32 R56, -RZ, R56.H0_H0 ;  /* 0x20000038ff387230 */ /* 0x000fe20000004100 */
[----:B------:R-:W-:-:S02]  /*10020*/  SHF.L.U32 R65, R9, 0x1, RZ ;  /* 0x0000000109417819 */ /* 0x000fc400000006ff */
[----:B------:R-:W-:Y:S01]  /*10030*/  SHF.R.U64 R52, R52, 0x10, R53 ;  /* 0x0000001034347819 */ /* 0x000fe20000001235 */
[----:B------:R-:W-:Y:S01]  /*10040*/  HADD2.F32 R98, -RZ, R57.H0_H0 ;  /* 0x20000039ff627230 */ /* 0x000fe20000004100 */
[--C-:B------:R-:W-:Y:S01]  /*10050*/  SHF.R.U64 R53, R58, 0x10, R59.reuse ;  /* 0x000000103a357819 */ /* 0x100fe2000000123b */
[----:B------:R-:W2:Y:S01]  /*10060*/  LDS.128 R8, [R65+0x10080] ;  /* 0x0100800041087984 */ /* 0x000ea20000000c00 */
[----:B------:R-:W-:Y:S02]  /*10070*/  SHF.R.U32.HI R58, RZ, 0x10, R59 ;  /* 0x00000010ff3a7819 */ /* 0x000fe4000001163b */
[--C-:B------:R-:W-:Y:S02]  /*10080*/  SHF.R.U64 R54, R54, 0x10, R55.reuse ;  /* 0x0000001036367819 */ /* 0x100fe40000001237 */
[----:B------:R-:W-:Y:S01]  /*10090*/  SHF.R.U32.HI R55, RZ, 0x10, R55 ;  /* 0x00000010ff377819 */ /* 0x000fe20000011637 */
[----:B------:R-:W-:Y:S02]  /*100a0*/  HADD2.F32 R108, -RZ, R58.H0_H0 ;  /* 0x2000003aff6c7230 */ /* 0x000fe40000004100 */
[----:B-1----:R-:W-:-:S02]  /*100b0*/  HADD2.F32 R67, -RZ, R13.H1_H1 ;  /* 0x3000000dff437230 */ /* 0x002fc40000004100 */
[----:B------:R-:W-:Y:S02]  /*100c0*/  HADD2.F32 R59, -RZ, R13.H0_H0 ;  /* 0x2000000dff3b7230 */ /* 0x000fe40000004100 */
[--C-:B------:R-:W-:Y:S01]  /*100d0*/  HADD2.F32 R13, -RZ, R15.reuse.H0_H0 ;  /* 0x2000000fff0d7230 */ /* 0x100fe20000004100 */
[----:B------:R-:W-:Y:S01]  /*100e0*/  FMUL.FTZ R57, R67, R66 ;  /* 0x0000004243397220 */ /* 0x000fe20000410000 */
[--C-:B------:R-:W-:Y:S01]  /*100f0*/  HADD2.F32 R68, -RZ, R12.reuse.H0_H0 ;  /* 0x2000000cff447230 */ /* 0x100fe20000004100 */
[----:B------:R-:W-:Y:S01]  /*10100*/  FMUL.FTZ R84, R59, R70 ;  /* 0x000000463b547220 */ /* 0x000fe20000410000 */
[----:B------:R-:W-:Y:S01]  /*10110*/  HADD2.F32 R15, -RZ, R15.H1_H1 ;  /* 0x3000000fff0f7230 */ /* 0x000fe20000004100 */
[----:B------:R-:W-:Y:S01]  /*10120*/  FMUL.FTZ R100, R13, R96 ;  /* 0x000000600d647220 */ /* 0x000fe20000410000 */
[----:B------:R-:W-:Y:S02]  /*10130*/  HADD2.F32 R69, -RZ, R12.H1_H1 ;  /* 0x3000000cff457230 */ /* 0x000fe40000004100 */
[----:B--2---:R-:W-:-:S02]  /*10140*/  HADD2.F32 R80, -RZ, R9.H1_H1 ;  /* 0x30000009ff507230 */ /* 0x004fc40000004100 */
[----:B------:R-:W-:Y:S02]  /*10150*/  HADD2.F32 R71, -RZ, R9.H0_H0 ;  /* 0x20000009ff477230 */ /* 0x000fe40000004100 */
[----:B------:R-:W-:Y:S01]  /*10160*/  HADD2.F32 R9, -RZ, R11.H0_H0 ;  /* 0x2000000bff097230 */ /* 0x000fe20000004100 */
[C---:B------:R-:W-:Y:S01]  /*10170*/  FMUL.FTZ R66, R80.reuse, R66 ;  /* 0x0000004250427220 */ /* 0x040fe20000410000 */
[----:B------:R-:W-:Y:S01]  /*10180*/  HADD2.F32 R81, -RZ, R8.H0_H0 ;  /* 0x20000008ff517230 */ /* 0x000fe20000004100 */
[----:B------:R-:W-:Y:S01]  /*10190*/  FFMA.FTZ R57, R80, R98, R57 ;  /* 0x0000006250397223 */ /* 0x000fe20000010039 */
[----:B------:R-:W-:Y:S01]  /*101a0*/  HADD2.F32 R80, -RZ, R55.H0_H0 ;  /* 0x20000037ff507230 */ /* 0x000fe20000004100 */
[C---:B------:R-:W-:Y:S01]  /*101b0*/  FMUL.FTZ R96, R9.reuse, R96 ;  /* 0x0000006009607220 */ /* 0x040fe20000410000 */
[----:B------:R-:W-:Y:S01]  /*101c0*/  HADD2.F32 R11, -RZ, R11.H1_H1 ;  /* 0x3000000bff0b7230 */ /* 0x000fe20000004100 */
[----:B------:R-:W-:Y:S01]  /*101d0*/  FFMA.FTZ R100, R9, R102, R100 ;  /* 0x0000006609647223 */ /* 0x000fe20000010064 */
[----:B------:R-:W-:Y:S01]  /*101e0*/  HADD2.F32 R12, -RZ, R14.H0_H0 ;  /* 0x2000000eff0c7230 */ /* 0x000fe20000004100 */
[----:B------:R-:W-:Y:S01]  /*101f0*/  FMUL.FTZ R9, R68, R104 ;  /* 0x0000006844097220 */ /* 0x000fe20000410000 */
[----:B------:R-:W-:Y:S01]  /*10200*/  HADD2.F32 R82, -RZ, R8.H1_H1 ;  /* 0x30000008ff527230 */ /* 0x000fe20000004100 */
[----:B------:R-:W-:Y:S01]  /*10210*/  FMUL.FTZ R58, R15, R80 ;  /* 0x000000500f3a7220 */ /* 0x000fe20000410000 */
[----:B------:R-:W-:Y:S01]  /*10220*/  HADD2.F32 R8, -RZ, R10.H0_H0 ;  /* 0x2000000aff087230 */ /* 0x000fe20000004100 */
[----:B------:R-:W-:Y:S01]  /*10230*/  FMUL.FTZ R55, R81, R104 ;  /* 0x0000006851377220 */ /* 0x000fe20000410000 */
[----:B------:R-:W-:Y:S01]  /*10240*/  HADD2.F32 R14, -RZ, R14.H1_H1 ;  /* 0x3000000eff0e7230 */ /* 0x000fe20000004100 */
[----:B------:R-:W-:Y:S01]  /*10250*/  FMUL.FTZ R80, R11, R80 ;  /* 0x000000500b507220 */ /* 0x000fe20000410000 */
[----:B------:R-:W-:Y:S01]  /*10260*/  HADD2.F32 R10, -RZ, R10.H1_H1 ;  /* 0x3000000aff0a7230 */ /* 0x000fe20000004100 */
[----:B------:R-:W-:-:S02]  /*10270*/  FFMA.FTZ R81, R81, R106, R9 ;  /* 0x0000006a51517223 */ /* 0x000fc40000010009 */
[C---:B------:R-:W-:Y:S02]  /*10280*/  FMUL.FTZ R70, R71.reuse, R70 ;  /* 0x0000004647467220 */ /* 0x040fe40000410000 */
[----:B------:R-:W-:Y:S01]  /*10290*/  FFMA.FTZ R84, R71, R86, R84 ;  /* 0x0000005647547223 */ /* 0x000fe20000010054 */
[----:B------:R-:W-:Y:S01]  /*102a0*/  HADD2.F32 R71, -RZ, R54.H0_H0 ;  /* 0x20000036ff477230 */ /* 0x000fe20000004100 */
[----:B------:R-:W-:Y:S01]  /*102b0*/  FFMA.FTZ R11, R11, R108, R58 ;  /* 0x0000006c0b0b7223 */ /* 0x000fe2000001003a */
[----:B------:R-:W-:Y:S01]  /*102c0*/  HADD2.F32 R58, -RZ, R52.H0_H0 ;  /* 0x20000034ff3a7230 */ /* 0x000fe20000004100 */
[-C--:B------:R-:W-:Y:S02]  /*102d0*/  FMUL.FTZ R9, R12, R105.reuse ;  /* 0x000000690c097220 */ /* 0x080fe40000410000 */
        /* <DEDUP_REMOVED lines=27> */
.L_x_1717:
[----:B------:R-:W-:Y:S05]  /*10490*/  BSYNC B1 ;  /* 0x0000000000017941 */ /* 0x000fea0003800000 */
.L_x_1716:
        /* <DEDUP_REMOVED lines=114> */
.L_x_1723:
[----:B------:R-:W-:Y:S05]  /*10bc0*/  BSYNC B0 ;  /* 0x0000000000007941 */ /* 0x000fea0003800000 */
.L_x_1722:
[----:B------:R-:W-:-:S13]  /*10bd0*/  ISETP.GE.AND P0, PT, R229, c[0x0][0x27c], PT ;  /* 0x00009f00e5007a0c */ /* 0x000fda0003f06270 */
[----:B------:R-:W-:Y:S05]  /*10be0*/  @P0 BRA `(.L_x_1721) ;  /* 0x0000067000000947 */ /* 0x000fea0003800000 */
[----:B-1----:R-:W-:Y:S01]  /*10bf0*/  SHF.R.S32.HI R10, RZ, 0x1f, R229 ;  /* 0x0000001fff0a7819 */ /* 0x002fe200000114e5 */
[----:B------:R-:W-:Y:S01]  /*10c00*/  HADD2.F32 R58, -RZ, R89.H0_H0 ;  /* 0x20000059ff3a7230 */ /* 0x000fe20000004100 */
[----:B------:R-:W-:Y:S01]  /*10c10*/  SHF.R.U64 R34, R44, 0x10, R45 ;  /* 0x000000102c227819 */ /* 0x000fe2000000122d */
[----:B------:R-:W-:Y:S01]  /*10c20*/  HADD2.F32 R66, -RZ, R91.H0_H0 ;  /* 0x2000005bff427230 */ /* 0x000fe20000004100 */
[CC--:B------:R-:W-:Y:S01]  /*10c30*/  LEA.HI R8, R10.reuse, R229.reuse, RZ, 0x3 ;  /* 0x000000e50a087211 */ /* 0x0c0fe200078f18ff */
[----:B------:R-:W-:Y:S01]  /*10c40*/  HADD2.F32 R89, -RZ, R89.H1_H1 ;  /* 0x30000059ff597230 */ /* 0x000fe20000004100 */
[----:B------:R-:W-:Y:S01]  /*10c50*/  LEA.HI R9, R10, R229, RZ, 0x6 ;  /* 0x000000e50a097211 */ /* 0x000fe200078f30ff */
[----:B------:R-:W-:Y:S01]  /*10c60*/  HADD2.F32 R91, -RZ, R91.H1_H1 ;  /* 0x3000005bff5b7230 */ /* 0x000fe20000004100 */
[----:B------:R-:W-:Y:S01]  /*10c70*/  LEA.HI.SX32 R53, R8, R53, 0x1d ;  /* 0x0000003508357211 */ /* 0x000fe200078feaff */
[----:B------:R-:W-:Y:S01]  /*10c80*/  HADD2.F32 R34, -RZ, R34.H0_H0 ;  /* 0x20000022ff227230 */ /* 0x000fe20000004100 */
[----:B------:R-:W-:-:S02]  /*10c90*/  SHF.L.U32 R9, R9, 0x7, RZ ;  /* 0x0000000709097819 */ /* 0x000fc400000006ff */
[----:B------:R-:W-:Y:S02]  /*10ca0*/  LOP3.LUT R11, R57, 0x38, R8, 0xf8, !PT ;  /* 0x00000038390b7812 */ /* 0x000fe400078ef808 */
[----:B------:R-:W-:Y:S02]  /*10cb0*/  SHF.R.S32.HI R8, RZ, 0x1f, R53 ;  /* 0x0000001fff087819 */ /* 0x000fe40000011435 */
[----:B------:R-:W-:Y:S02]  /*10cc0*/  LOP3.LUT R9, R9, 0x7fffe000, RZ, 0xc0, !PT ;  /* 0x7fffe00009097812 */ /* 0x000fe400078ec0ff */
[----:B------:R-:W-:Y:S02]  /*10cd0*/  LOP3.LUT R11, R11, R56, RZ, 0x3c, !PT ;  /* 0x000000380b0b7212 */ /* 0x000fe400078e3cff */
[----:B------:R-:W-:Y:S02]  /*10ce0*/  SHF.L.U32 R10, R53, 0x3, RZ ;  /* 0x00000003350a7819 */ /* 0x000fe400000006ff */
[----:B------:R-:W-:-:S02]  /*10cf0*/  LEA.HI R8, R8, R53, RZ, 0x3 ;  /* 0x0000003508087211 */ /* 0x000fc400078f18ff */
[----:B------:R-:W-:Y:S02]  /*10d00*/  IADD3 R9, R11, R9, R52 ;  /* 0x000000090b097210 */ /* 0x000fe40007ffe034 */
[----:B------:R-:W-:Y:S02]  /*10d10*/  LOP3.LUT R57, R57, 0x38, R10, 0xf8, !PT ;  /* 0x0000003839397812 */ /* 0x000fe400078ef80a */
[----:B------:R-:W-:Y:S02]  /*10d20*/  SHF.L.U32 R8, R8, 0xa, RZ ;  /* 0x0000000a08087819 */ /* 0x000fe400000006ff */
[----:B------:R-:W-:Y:S02]  /*10d30*/  SHF.L.U32 R32, R9, 0x1, RZ ;  /* 0x0000000109207819 */ /* 0x000fe400000006ff */
[----:B------:R-:W-:Y:S01]  /*10d40*/  LOP3.LUT R56, R57, R56, RZ, 0x3c, !PT ;  /* 0x0000003839387212 */ /* 0x000fe200078e3cff */
[----:B------:R-:W-:Y:S01]  /*10d50*/  HADD2.F32 R57, -RZ, R90.H0_H0 ;  /* 0x2000005aff397230 */ /* 0x000fe20000004100 */
[----:B------:R-:W-:Y:S01]  /*10d60*/  LOP3.LUT R9, R8, 0x7fffe000, RZ, 0xc0, !PT ;  /* 0x7fffe00008097812 */ /* 0x000fe200078ec0ff */
[----:B------:R-:W1:Y:S01]  /*10d70*/  LDS.128 R12, [R32+0x10080] ;  /* 0x01008000200c7984 */ /* 0x000e620000000c00 */
[----:B------:R-:W-:Y:S01]  /*10d80*/  SHF.R.U32.HI R44, RZ, 0x10, R45 ;  /* 0x00000010ff2c7819 */ /* 0x000fe2000001162d */
[--C-:B------:R-:W-:Y:S01]  /*10d90*/  HADD2.F32 R45, -RZ, R88.reuse.H0_H0 ;  /* 0x20000058ff2d7230 */ /* 0x100fe20000004100 */
[----:B------:R-:W-:Y:S01]  /*10da0*/  IADD3 R9, R56, R9, R52 ;  /* 0x0000000938097210 */ /* 0x000fe20007ffe034 */
[----:B------:R-:W-:Y:S01]  /*10db0*/  HADD2.F32 R88, -RZ, R88.H1_H1 ;  /* 0x30000058ff587230 */ /* 0x000fe20000004100 */
[----:B------:R-:W-:Y:S01]  /*10dc0*/  SHF.R.U64 R35, R36, 0x10, R37 ;  /* 0x0000001024237819 */ /* 0x000fe20000001225 */
[----:B------:R-:W-:Y:S01]  /*10dd0*/  HADD2.F32 R90, -RZ, R90.H1_H1 ;  /* 0x3000005aff5a7230 */ /* 0x000fe20000004100 */
[----:B------:R-:W-:-:S02]  /*10de0*/  SHF.L.U32 R33, R9, 0x1, RZ ;  /* 0x0000000109217819 */ /* 0x000fc400000006ff */
[----:B------:R-:W-:Y:S02]  /*10df0*/  SHF.R.U32.HI R37, RZ, 0x10, R37 ;  /* 0x00000010ff257819 */ /* 0x000fe40000011625 */
[--C-:B------:R-:W-:Y:S01]  /*10e00*/  SHF.R.U64 R36, R46, 0x10, R47.reuse ;  /* 0x000000102e247819 */ /* 0x100fe2000000122f */
[----:B------:R-:W2:Y:S01]  /*10e10*/  LDS.128 R8, [R33+0x10080] ;  /* 0x0100800021087984 */ /* 0x000ea20000000c00 */
        /* <DEDUP_REMOVED lines=11> */
[----:B------:R-:W-:-:S02]  /*10ed0*/  HADD2.F32 R42, -RZ, R12.H0_H0 ;  /* 0x2000000cff2a7230 */ /* 0x000fc40000004100 */
[----:B------:R-:W-:Y:S01]  /*10ee0*/  HADD2.F32 R43, -RZ, R12.H1_H1 ;  /* 0x3000000cff2b7230 */ /* 0x000fe20000004100 */
[-C--:B------:R-:W-:Y:S01]  /*10ef0*/  FMUL.FTZ R64, R13, R58.reuse ;  /* 0x0000003a0d407220 */ /* 0x080fe20000410000 */
[----:B------:R-:W-:Y:S02]  /*10f00*/  HADD2.F32 R12, -RZ, R14.H0_H0 ;  /* 0x2000000eff0c7230 */ /* 0x000fe40000004100 */
[--C-:B--2---:R-:W-:Y:S01]  /*10f10*/  HADD2.F32 R52, -RZ, R9.reuse.H0_H0 ;  /* 0x20000009ff347230 */ /* 0x104fe20000004100 */
[----:B------:R-:W-:Y:S01]  /*10f20*/  FMUL.FTZ R59, R43, R39 ;  /* 0x000000272b3b7220 */ /* 0x000fe20000410000 */
[----:B------:R-:W-:Y:S02]  /*10f30*/  HADD2.F32 R47, -RZ, R9.H1_H1 ;  /* 0x30000009ff2f7230 */ /* 0x000fe40000004100 */
        /* <DEDUP_REMOVED lines=12> */
[----:B------:R-:W-:Y:S01]  /*11000*/  HADD2.F32 R14, -RZ, R14.H1_H1 ;  /* 0x3000000eff0e7230 */ /* 0x000fe20000004100 */
[C---:B------:R-:W-:Y:S01]  /*11010*/  FMUL.FTZ R37, R53.reuse, R88 ;  /* 0x0000005835257220 */ /* 0x040fe20000410000 */
[----:B------:R-:W-:Y:S01]  /*11020*/  HADD2.F32 R11, -RZ, R11.H1_H1 ;  /* 0x3000000bff0b7230 */ /* 0x000fe20000004100 */
[----:B------:R-:W-:Y:S01]  /*11030*/  FFMA.FTZ R53, R53, R90, R9 ;  /* 0x0000005a35357223 */ /* 0x000fe20000010009 */
[----:B------:R-:W-:Y:S01]  /*11040*/  HADD2.F32 R10, -RZ, R10.H1_H1 ;  /* 0x3000000aff0a7230 */ /* 0x000fe20000004100 */
[----:B------:R-:W-:-:S02]  /*11050*/  FMUL.FTZ R56, R47, R56 ;  /* 0x000000382f387220 */ /* 0x000fc40000410000 */
[----:B------:R-:W-:Y:S01]  /*11060*/  FFMA.FTZ R44, R47, R52, R44 ;  /* 0x000000342f2c7223 */ /* 0x000fe2000001002c */
[----:B------:R-:W-:Y:S01]  /*11070*/  HADD2.F32 R47, -RZ, R38.H0_H0 ;  /* 0x20000026ff2f7230 */ /* 0x000fe20000004100 */
[----:B------:R-:W-:Y:S02]  /*11080*/  FMUL.FTZ R9, R12, R89 ;  /* 0x000000590c097220 */ /* 0x000fe40000410000 */
[----:B------:R-:W-:Y:S02]  /*11090*/  FMUL.FTZ R46, R15, R68 ;  /* 0x000000440f2e7220 */ /* 0x000fe40000410000 */
[C---:B------:R-:W-:Y:S01]  /*110a0*/  FFMA.FTZ R35, R8.reuse, R91, R9 ;  /* 0x0000005b08237223 */ /* 0x040fe20000010009 */
[----:B------:R-:W-:Y:S01]  /*110b0*/  HADD2.F32 R9, -RZ, R36.H0_H0 ;  /* 0x20000024ff097230 */ /* 0x000fe20000004100 */
[----:B------:R-:W-:Y:S02]  /*110c0*/  FMUL.FTZ R89, R8, R89 ;  /* 0x0000005908597220 */ /* 0x000fe40000410000 */
[----:B------:R-:W-:-:S02]  /*110d0*/  FMUL.FTZ R36, R14, R47 ;  /* 0x0000002f0e247220 */ /* 0x000fc40000410000 */
[----:B------:R-:W-:Y:S02]  /*110e0*/  FMUL.FTZ R68, R11, R68 ;  /* 0x000000440b447220 */ /* 0x000fe40000410000 */
        /* <DEDUP_REMOVED lines=20> */
[----:B------:R-:W-:Y:S02]  /*11230*/  F2FP.PACK_AB R8, R8, R53 ;  /* 0x000000350808723e */ /* 0x000fe400000000ff */
[----:B------:R-:W-:-:S05]  /*11240*/  F2FP.PACK_AB R10, R10, R35 ;  /* 0x000000230a0a723e */ /* 0x000fca00000000ff */
[----:B------:R1:W-:Y:S02]  /*11250*/  STS.128 [R33+0x10080], R8 ;  /* 0x0100800821007388 */ /* 0x0003e40000000c00 */
.L_x_1721:
[----:B------:R-:W-:Y:S05]  /*11260*/  BSYNC B1 ;  /* 0x0000000000017941 */ /* 0x000fea0003800000 */
.L_x_1720:
        /* <DEDUP_REMOVED lines=113> */
.L_x_1725:
[----:B------:R-:W-:Y:S05]  /*11980*/  BSYNC B0 ;  /* 0x0000000000007941 */ /* 0x000fea0003800000 */
.L_x_1724:
        /* <DEDUP_REMOVED lines=105> */
.L_x_1697:
[----:B------:R-:W-:Y:S05]  /*12020*/  BSYNC B2 ;  /* 0x0000000000027941 */ /* 0x000fea0003800000 */
.L_x_1663:
[----:B-1----:R-:W-:Y:S01]  /*12030*/  IMAD R9, R61, c[0x0][0x208], RZ ;  /* 0x000082003d097a24 */ /* 0x002fe200078e02ff */
[----:B------:R-:W-:Y:S01]  /*12040*/  SHF.R.S32.HI R10, RZ, 0x4, R63 ;  /* 0x00000004ff0a7819 */ /* 0x000fe2000001143f */
[----:B---3--:R-:W-:Y:S01]  /*12050*/  IMAD.WIDE.U32 R12, R228, c[0x0][0x208], RZ ;  /* 0x00008200e40c7a25 */ /* 0x008fe200078e00ff */
[----:B------:R-:W-:-:S04]  /*12060*/  DEPBAR.LE SB0, 0x0 ;  /* 0x000080000000791a */ /* 0x000fc80000000000 */
[----:B------:R-:W-:Y:S01]  /*12070*/  IMAD R9, R228, c[0x0][0x20c], R9 ;  /* 0x00008300e4097a24 */ /* 0x000fe200078e0209 */
[----:B------:R-:W-:Y:S01]  /*12080*/  LEA.HI R11, R63, R10, RZ, 0x1 ;  /* 0x0000000a3f0b7211 */ /* 0x000fe200078f08ff */
[----:B------:R-:W-:Y:S01]  /*12090*/  IMAD.SHL.U32 R14, R50, 0x40, RZ ;  /* 0x00000040320e7824 */ /* 0x000fe200078e00ff */
[----:B------:R-:W-:Y:S01]  /*120a0*/  ISETP.GE.AND P1, PT, R196, c[0x0][0x1d4], PT ;  /* 0x00007500c4007a0c */ /* 0x000fe20003f26270 */
[----:B------:R-:W-:Y:S01]  /*120b0*/  IMAD.IADD R13, R13, 0x1, R9 ;  /* 0x000000010d0d7824 */ /* 0x000fe200078e0209 */
[----:B------:R-:W-:Y:S01]  /*120c0*/  LOP3.LUT R11, R11, 0xfffffffe, RZ, 0xc0, !PT ;  /* 0xfffffffe0b0b7812 */ /* 0x000fe200078ec0ff */
[----:B------:R-:W-:Y:S01]  /*120d0*/  IMAD.SHL.U32 R9, R197, 0x8, RZ ;  /* 0x00000008c5097824 */ /* 0x000fe200078e00ff */
[----:B------:R-:W-:Y:S01]  /*120e0*/  LOP3.LUT R14, R14, 0x1c0, RZ, 0xc0, !PT ;  /* 0x000001c00e0e7812 */ /* 0x000fe200078ec0ff */
[----:B------:R-:W-:Y:S01]  /*120f0*/  IMAD.WIDE.U32 R12, R227, c[0x0][0x218], R12 ;  /* 0x00008600e30c7a25 */ /* 0x000fe200078e000c */
[----:B------:R-:W-:Y:S01]  /*12100*/  ISETP.GE.AND P2, PT, R229, c[0x0][0x1d4], PT ;  /* 0x00007500e5007a0c */ /* 0x000fe20003f46270 */
[----:B------:R-:W-:Y:S01]  /*12110*/  BSSY B0, `(.L_x_1726) ;  /* 0x000006b000007945 */ /* 0x000fe20003800000 */
[----:B------:R-:W-:Y:S01]  /*12120*/  LOP3.LUT R49, R49, 0xfffffffb, RZ, 0xc0, !PT ;  /* 0xfffffffb31317812 */ /* 0x000fe200078ec0ff */
[----:B------:R-:W-:Y:S01]  /*12130*/  IMAD R8, R60, c[0x0][0x218], RZ ;  /* 0x000086003c087a24 */ /* 0x000fe200078e02ff */
[----:B------:R-:W-:Y:S01]  /*12140*/  IADD3 R15, P0, R12, UR28, RZ ;  /* 0x0000001c0c0f7c10 */ /* 0x000fe2000ff1e0ff */
[----:B------:R-:W-:Y:S01]  /*12150*/  IMAD.IADD R11, R10, 0x1, -R11 ;  /* 0x000000010a0b7824 */ /* 0x000fe200078e0a0b */
[----:B------:R-:W-:Y:S01]  /*12160*/  LOP3.LUT R12, R14, 0x8, R9, 0xf8, !PT ;  /* 0x000000080e0c7812 */ /* 0x000fe200078ef809 */
[----:B------:R-:W-:Y:S01]  /*12170*/  IMAD R8, R227, c[0x0][0x21c], R8 ;  /* 0x00008700e3087a24 */ /* 0x000fe200078e0208 */
[----:B------:R-:W-:Y:S01]  /*12180*/  SHF.R.U32.HI R9, RZ, 0x3, R14 ;  /* 0x00000003ff097819 */ /* 0x000fe2000001160e */
[----:B------:R-:W-:Y:S01]  /*12190*/  IMAD.SHL.U32 R10, R11, 0x8, RZ ;  /* 0x000000080b0a7824 */ /* 0x000fe200078e00ff */
[----:B------:R-:W-:Y:S01]  /*121a0*/  SHF.R.S32.HI R232, RZ, 0x1f, R51 ;  /* 0x0000001fffe87819 */ /* 0x000fe20000011433 */
[----:B------:R-:W-:Y:S01]  /*121b0*/  IMAD.SHL.U32 R77, R2, 0x40, RZ ;  /* 0x00000040024d7824 */ /* 0x000fe200078e00ff */
[----:B------:R-:W-:Y:S01]  /*121c0*/  LOP3.LUT R12, R12, R9, RZ, 0x3c, !PT ;  /* 0x000000090c0c7212 */ /* 0x000fe200078e3cff */
[----:B------:R-:W-:Y:S01]  /*121d0*/  IMAD.SHL.U32 R9, R62, 0x40, RZ ;  /* 0x000000403e097824 */ /* 0x000fe200078e00ff */
[----:B------:R-:W-:Y:S01]  /*121e0*/  IADD3.X R14, R13, UR12, R8, P0, !PT ;  /* 0x0000000c0d0e7c10 */ /* 0x000fe200087fe408 */
[----:B------:R-:W-:Y:S01]  /*121f0*/  IMAD.SHL.U32 R230, R0, 0x2, RZ ;  /* 0x0000000200e67824 */ /* 0x000fe200078e00ff */
[----:B------:R-:W-:Y:S01]  /*12200*/  BAR.SYNC.DEFER_BLOCKING 0x0 ;  /* 0x0000000000007b1d */ /* 0x000fe20000010000 */
[----:B------:R-:W-:Y:S01]  /*12210*/  LEA R8, P0, R15, c[0x0][0x1f8], 0x1 ;  /* 0x00007e000f087a11 */ /* 0x000fe200078008ff */
[----:B------:R-:W-:Y:S01]  /*12220*/  IMAD R221, R11, 0x200, R12 ;  /* 0x000002000bdd7824 */ /* 0x000fe200078e020c */
[----:B------:R-:W-:-:S02]  /*12230*/  LOP3.LUT R9, R9, 0x1c0, RZ, 0xc0, !PT ;  /* 0x000001c009097812 */ /* 0x000fc400078ec0ff */
[----:B------:R-:W-:Y:S01]  /*12240*/  LEA.HI.X R15, R15, c[0x0][0x1fc], R14, 0x1, P0 ;  /* 0x00007f000f0f7a11 */ /* 0x000fe200000f0c0e */
[----:B------:R-:W-:Y:S01]  /*12250*/  IMAD.SHL.U32 R221, R221, 0x2, RZ ;  /* 0x00000002dddd7824 */ /* 0x000fe200078e00ff */
[----:B------:R-:W-:Y:S02]  /*12260*/  LOP3.LUT P0, RZ, R50, 0x2, RZ, 0xc0, !PT ;  /* 0x0000000232ff7812 */ /* 0x000fe4000780c0ff */
[----:B------:R-:W-:Y:S01]  /*12270*/  LOP3.LUT R13, R9, 0x8, R10, 0xf8, !PT ;  /* 0x00000008090d7812 */ /* 0x000fe200078ef80a */
[----:B------:R-:W-:Y:S01]  /*12280*/  SHFL.IDX PT, R11, R15, RZ, 0x181f ;  /* 0x00181fff0f0b7589 */ /* 0x000fe200000e0000 */
[----:B------:R-:W-:Y:S02]  /*12290*/  SHF.R.U32.HI R2, RZ, 0x3, R9 ;  /* 0x00000003ff027819 */ /* 0x000fe40000011609 */
[----:B------:R-:W-:Y:S01]  /*122a0*/  LOP3.LUT R77, R77, 0xfffffe00, RZ, 0xc0, !PT ;  /* 0xfffffe004d4d7812 */ /* 0x000fe200078ec0ff */
[----:B------:R-:W1:Y:S01]  /*122b0*/  SHFL.IDX PT, R10, R8, RZ, 0x181f ;  /* 0x00181fff080a7589 */ /* 0x000e6200000e0000 */
[----:B------:R-:W-:-:S02]  /*122c0*/  IADD3 R9, R221, 0xa080, RZ ;  /* 0x0000a080dd097810 */ /* 0x000fc40007ffe0ff */
[----:B------:R-:W-:Y:S01]  /*122d0*/  LOP3.LUT R2, R13, R2, RZ, 0x3c, !PT ;  /* 0x000000020d027212 */ /* 0x000fe200078e3cff */
[----:B------:R-:W-:Y:S01]  /*122e0*/  IMAD R13, R6, 0x400, R77 ;  /* 0x00000400060d7824 */ /* 0x000fe200078e024d */
[----:B------:R-:W-:Y:S02]  /*122f0*/  IADD3 R219, R221, 0xa0a0, RZ ;  /* 0x0000a0a0dddb7810 */ /* 0x000fe40007ffe0ff */
[----:B------:R-:W-:Y:S01]  /*12300*/  @P0 IADD3 R219, R9, -0x20, RZ ;  /* 0xffffffe009db0810 */ /* 0x000fe20007ffe0ff */
[----:B------:R-:W-:Y:S01]  /*12310*/  IMAD.IADD R0, R2, 0x1, R13 ;  /* 0x0000000102007824 */ /* 0x000fe200078e020d */
[----:B------:R-:W-:Y:S01]  /*12320*/  IADD3 R9, -R197, UR20, RZ ;  /* 0x00000014c5097c10 */ /* 0x000fe2000fffe1ff */
[----:B------:R2:W3:Y:S01]  /*12330*/  LDSM.16.M88.4 R52, [R221+0xa080] ;  /* 0x00a08000dd34783b */ /* 0x0004e20000000200 */
[----:B------:R-:W-:Y:S01]  /*12340*/  @P2 LOP3.LUT R49, R49, 0x4, RZ, 0xfc, !PT ;  /* 0x0000000431312812 */ /* 0x000fe200078efcff */
[C---:B------:R-:W-:Y:S01]  /*12350*/  IMAD.SHL.U32 R28, R0.reuse, 0x2, RZ ;  /* 0x00000002001c7824 */ /* 0x040fe200078e00ff */
[----:B------:R-:W-:Y:S01]  /*12360*/  ISETP.LT.OR P0, PT, R9, 0x1, P1 ;  /* 0x000000010900780c */ /* 0x000fe20000f01670 */
[----:B------:R2:W4:Y:S01]  /*12370*/  LDSM.16.M88.4 R44, [R221+0xa880] ;  /* 0x00a88000dd2c783b */ /* 0x0005220000000200 */
[----:B------:R-:W-:-:S02]  /*12380*/  LEA R222, R0, 0x10080, 0x1 ;  /* 0x0001008000de7811 */ /* 0x000fc400078e08ff */
[----:B------:R-:W-:Y:S01]  /*12390*/  SHF.R.S32.HI R0, RZ, 0x1f, R229 ;  /* 0x0000001fff007819 */ /* 0x000fe200000114e5 */
[----:B------:R2:W2:Y:S01]  /*123a0*/  LDSM.16.M88.4 R24, [R221+0xb080] ;  /* 0x00b08000dd18783b */ /* 0x0004a20000000200 */
[----:B------:R-:W-:Y:S01]  /*123b0*/  SHF.R.S32.HI R13, RZ, 0x1f, R48 ;  /* 0x0000001fff0d7819 */ /* 0x000fe20000011430 */
[----:B------:R-:W-:Y:S01]  /*123c0*/  IMAD R220, R5, 0x2, R222 ;  /* 0x0000000205dc7824 */ /* 0x000fe200078e02de */
[----:B------:R-:W-:Y:S01]  /*123d0*/  LEA.HI R235, R0, R229, RZ, 0x3 ;  /* 0x000000e500eb7211 */ /* 0x000fe200078f18ff */
[----:B------:R2:W2:Y:S01]  /*123e0*/  LDSM.16.M88.4 R64, [R219] ;  /* 0x00000000db40783b */ /* 0x0004a20000000200 */
[----:B------:R-:W-:Y:S01]  /*123f0*/  LEA.HI R234, R13, R48, RZ, 0x3 ;  /* 0x000000300dea7211 */ /* 0x000fe200078f18ff */
[----:B-1----:R-:W-:Y:S01]  /*12400*/  IMAD.WIDE R18, R196, 0x2, R10 ;  /* 0x00000002c4127825 */ /* 0x002fe200078e020a */
[----:B------:R-:W-:Y:S01]  /*12410*/  LOP3.LUT R235, R235, 0xfffffff8, RZ, 0xc0, !PT ;  /* 0xfffffff8ebeb7812 */ /* 0x000fe200078ec0ff */
[----:B------:R1:W1:Y:S01]  /*12420*/  LDSM.16.M88.4 R20, [R219+0x800] ;  /* 0x00080000db14783b */ /* 0x0002620000000200 */
[----:B------:R-:W-:-:S02]  /*12430*/  LOP3.LUT R234, R234, 0xfffffff8, RZ, 0xc0, !PT ;  /* 0xfffffff8eaea7812 */ /* 0x000fc400078ec0ff */
[----:B------:R-:W-:Y:S01]  /*12440*/  LOP3.LUT R49, R49, 0xfffffffd, RZ, 0xc0, !PT ;  /* 0xfffffffd31317812 */ /* 0x000fe200078ec0ff */
[----:B------:R1:W1:Y:S01]  /*12450*/  LDSM.16.M88.4 R68, [R219+0x1000] ;  /* 0x00100000db44783b */ /* 0x0002620000000200 */
[--C-:B------:R-:W-:Y:S01]  /*12460*/  IMAD.WIDE R16, R235, 0x2, R10.reuse ;  /* 0x00000002eb107825 */ /* 0x100fe200078e020a */
[----:B------:R-:W-:Y:S02]  /*12470*/  LEA.HI R232, R232, R51, RZ, 0x3 ;  /* 0x00000033e8e87211 */ /* 0x000fe400078f18ff */
[----:B------:R-:W1:Y:S01]  /*12480*/  LDSM.16.M88.4 R28, [R28+0x10080] ;  /* 0x010080001c1c783b */ /* 0x000e620000000200 */
[----:B------:R-:W-:Y:S01]  /*12490*/  IMAD.WIDE R12, R234, 0x2, R10 ;  /* 0x00000002ea0c7825 */ /* 0x000fe200078e020a */
[----:B------:R-:W-:Y:S02]  /*124a0*/  LOP3.LUT R232, R232, 0xfffffff8, RZ, 0xc0, !PT ;  /* 0xfffffff8e8e87812 */ /* 0x000fe400078ec0ff */
[----:B------:R1:W1:Y:S01]  /*124b0*/  LDSM.16.M88.4 R32, [R220] ;  /* 0x00000000dc20783b */ /* 0x0002620000000200 */
[----:B------:R-:W-:-:S02]  /*124c0*/  SHF.R.S32.HI R199, RZ, 0x1f, R196 ;  /* 0x0000001fffc77819 */ /* 0x000fc400000114c4 */
[----:B------:R-:W-:Y:S01]  /*124d0*/  IMAD.WIDE R10, R232, 0x2, R10 ;  /* 0x00000002e80a7825 */ /* 0x000fe200078e020a */
[----:B------:R-:W-:Y:S01]  /*124e0*/  @!PT LDS RZ, [RZ] ;  /* 0x00000000fffff984 */ /* 0x000fe20000000800 */
[----:B------:R-:W-:Y:S01]  /*124f0*/  @!PT LDS RZ, [RZ] ;  /* 0x00000000fffff984 */ /* 0x000fe20000000800 */
[----:B------:R-:W-:Y:S01]  /*12500*/  @!PT LDS RZ, [RZ] ;  /* 0x00000000fffff984 */ /* 0x000fe20000000800 */
[----:B------:R1:W-:Y:S01]  /*12510*/  LDGSTS.E.BYPASS.LTC128B.128 [R230+0x4080], [R18.64], !P0 ;  /* 0x0408000012e67fae */ /* 0x0003e2000c101d5a */
[----:B------:R-:W-:Y:S02]  /*12520*/  ISETP.LT.OR P0, PT, R9, 0x1, P2 ;  /* 0x000000010900780c */ /* 0x000fe40001701670 */
[----:B------:R-:W-:Y:S02]  /*12530*/  ISETP.GE.AND P2, PT, R48, c[0x0][0x1d4], PT ;  /* 0x0000750030007a0c */ /* 0x000fe40003f46270 */
[----:B------:R-:W-:Y:S02]  /*12540*/  SHF.R.S32.HI R236, RZ, 0x1f, R235 ;  /* 0x0000001fffec7819 */ /* 0x000fe400000114eb */
[----:B------:R-:W-:Y:S02]  /*12550*/  SHF.R.S32.HI R233, RZ, 0x1f, R234 ;  /* 0x0000001fffe97819 */ /* 0x000fe400000114ea */
[----:B------:R-:W-:-:S02]  /*12560*/  SHF.R.S32.HI R231, RZ, 0x1f, R232 ;  /* 0x0000001fffe77819 */ /* 0x000fc400000114e8 */
[C---:B------:R-:W-:Y:S02]  /*12570*/  IADD3 R211, R219.reuse, 0x800, RZ ;  /* 0x00000800dbd37810 */ /* 0x040fe40007ffe0ff */
[----:B------:R-:W-:Y:S01]  /*12580*/  IADD3 R210, R219, 0x1000, RZ ;  /* 0x00001000dbd27810 */ /* 0x000fe20007ffe0ff */
[----:B------:R1:W-:Y:S01]  /*12590*/  LDGSTS.E.BYPASS.LTC128B.128 [R230+0x5880], [R16.64], !P0 ;  /* 0x0588000010e67fae */ /* 0x0003e2000c101d5a */
[----:B------:R-:W-:Y:S02]  /*125a0*/  ISETP.LT.OR P0, PT, R9, 0x1, P2 ;  /* 0x000000010900780c */ /* 0x000fe40001701670 */
[----:B------:R-:W-:Y:S02]  /*125b0*/  @P2 LOP3.LUT R49, R49, 0x2, RZ, 0xfc, !PT ;  /* 0x0000000231312812 */ /* 0x000fe400078efcff */
[----:B------:R-:W-:Y:S02]  /*125c0*/  ISETP.GE.AND P2, PT, R51, c[0x0][0x1d4], PT ;  /* 0x0000750033007a0c */ /* 0x000fe40003f46270 */
[----:B------:R-:W-:-:S07]  /*125d0*/  LOP3.LUT R49, R49, 0xffffffef, RZ, 0xc0, !PT ;  /* 0xffffffef31317812 */ /* 0x000fce00078ec0ff */
[----:B------:R1:W-:Y:S01]  /*125e0*/  LDGSTS.E.BYPASS.LTC128B.128 [R230+0x7080], [R12.64], !P0 ;  /* 0x070800000ce67fae */ /* 0x0003e2000c101d5a */
[----:B------:R-:W-:-:S13]  /*125f0*/  ISETP.LT.OR P0, PT, R9, 0x1, P2 ;  /* 0x000000010900780c */ /* 0x000fda0001701670 */
[----:B------:R1:W-:Y:S01]  /*12600*/  LDGSTS.E.BYPASS.LTC128B.128 [R230+0x8880], [R10.64], !P0 ;  /* 0x088800000ae67fae */ /* 0x0003e2000c101d5a */
[----:B------:R-:W-:-:S13]  /*12610*/  ISETP.GT.AND P0, PT, R223, 0x7f, PT ;  /* 0x0000007fdf00780c */ /* 0x000fda0003f04270 */
[----:B------:R-:W-:Y:S01]  /*12620*/  @P0 LOP3.LUT R49, R49, 0x10, RZ, 0xfc, !PT ;  /* 0x0000001031310812 */ /* 0x000fe200078efcff */
[----:B------:R-:W-:Y:S05]  /*12630*/  @P0 BRA `(.L_x_1727) ;  /* 0x0000018000000947 */ /* 0x000fea0003800000 */
[----:B--234-:R-:W-:Y:S05]  /*12640*/  BRA.DIV ~URZ, `(.L_x_1728) ;  /* 0x0000c0927f007947 */ /* 0x01cfea000b800000 */
[----:B------:R2:W3:Y:S04]  /*12650*/  SHFL.IDX PT, R0, R15, 0x1, 0x181f ;  /* 0x00381f000f007f89 */ /* 0x0004e800000e0000 */
[----:B-1----:R2:W1:Y:S02]  /*12660*/  SHFL.IDX PT, R13, R8, 0x1, 0x181f ;  /* 0x00381f00080d7f89 */ /* 0x00246400000e0000 */
.L_x_1762:
[----:B-1----:R-:W-:-:S04]  /*12670*/  LEA R14, P0, R235, R13, 0x1 ;  /* 0x0000000deb0e7211 */ /* 0x002fc800078008ff */
[----:B--23--:R-:W-:Y:S02]  /*12680*/  LEA.HI.X R15, R235, R0, R236, 0x1, P0 ;  /* 0x00000000eb0f7211 */ /* 0x00cfe400000f0cec */
[----:B------:R-:W-:-:S04]  /*12690*/  LEA R10, P0, R234, R13, 0x1 ;  /* 0x0000000dea0a7211 */ /* 0x000fc800078008ff */
        /* <DEDUP_REMOVED lines=18> */
.L_x_1727:
[----:B--234-:R-:W-:Y:S05]  /*127c0*/  BSYNC B0 ;  /* 0x0000000000007941 */ /* 0x01cfea0003800000 */
.L_x_1726:
[----:B------:R-:W-:Y:S01]  /*127d0*/  IMAD.MOV.U32 R0, RZ, RZ, 0x40 ;  /* 0x00000040ff007424 */ /* 0x000fe200078e00ff */
[----:B------:R-:W-:Y:S01]  /*127e0*/  LOP3.LUT P0, RZ, R50, 0x4, RZ, 0xc0, !PT ;  /* 0x0000000432ff7812 */ /* 0x000fe2000780c0ff */
[----:B------:R-:W0:Y:S01]  /*127f0*/  LDGDEPBAR ;  /* 0x00000000000079af */ /* 0x000e220000000000 */
[----:B------:R-:W-:Y:S01]  /*12800*/  WARPSYNC 0xffffffff ;  /* 0xffffffff00007948 */ /* 0x000fe20003800000 */
[C---:B-1----:R-:W-:Y:S01]  /*12810*/  HMMA.16816.F32 R16, R28.reuse, R52, RZ ;  /* 0x000000341c10723c */ /* 0x042fe200000018ff */
[----:B------:R-:W-:Y:S01]  /*12820*/  SEL R0, R0, 0xffffffc0, !P0 ;  /* 0xffffffc000007807 */ /* 0x000fe20004000000 */
[C---:B------:R-:W-:Y:S01]  /*12830*/  IMAD R218, R3.reuse, 0x2, R222 ;  /* 0x0000000203da7824 */ /* 0x040fe200078e02de */
[----:B------:R-:W-:Y:S01]  /*12840*/  UISETP.GE.AND UP0, UPT, UR13, 0x2, UPT ;  /* 0x000000020d00788c */ /* 0x000fe2000bf06270 */
[----:B------:R-:W-:Y:S01]  /*12850*/  IMAD R217, R3, 0x2, R220 ;  /* 0x0000000203d97824 */ /* 0x000fe200078e02dc */
[----:B------:R-:W-:Y:S01]  /*12860*/  IADD3 R208, R219, 0x1800, RZ ;  /* 0x00001800dbd07810 */ /* 0x000fe20007ffe0ff */
[--C-:B------:R-:W-:Y:S01]  /*12870*/  IMAD.IADD R215, R221, 0x1, R0.reuse ;  /* 0x00000001ddd77824 */ /* 0x100fe200078e0200 */
[----:B------:R-:W-:Y:S01]  /*12880*/  LDSM.16.M88.4 R36, [R218] ;  /* 0x00000000da24783b */ /* 0x000fe20000000200 */
[----:B------:R-:W-:Y:S01]  /*12890*/  HMMA.16816.F32 R52, R28, R54, RZ ;  /* 0x000000361c34723c */ /* 0x000fe200000018ff */
[----:B------:R-:W-:Y:S01]  /*128a0*/  IMAD.IADD R209, R219, 0x1, R0 ;  /* 0x00000001dbd17824 */ /* 0x000fe200078e0200 */
[----:B------:R-:W-:Y:S01]  /*128b0*/  PLOP3.LUT P0, PT, PT, PT, UP0, 0x40, 0x0 ;  /* 0x000000000000781c */ /* 0x000fe20003f0e808 */
[----:B------:R-:W1:Y:S01]  /*128c0*/  LDSM.16.M88.4 R60, [R215+0xa080] ;  /* 0x00a08000d73c783b */ /* 0x000e620000000200 */
[----:B------:R-:W-:Y:S01]  /*128d0*/  IMAD.IADD R2, R77, 0x1, R2 ;  /* 0x000000014d027824 */ /* 0x000fe200078e0202 */
[----:B------:R-:W-:-:S02]  /*128e0*/  IADD3 R207, R219, 0x2000, RZ ;  /* 0x00002000dbcf7810 */ /* 0x000fc40007ffe0ff */
[----:B------:R-:W-:Y:S01]  /*128f0*/  LDSM.16.M88.4 R12, [R217] ;  /* 0x00000000d90c783b */ /* 0x000fe20000000200 */
[----:B------:R-:W-:Y:S01]  /*12900*/  HMMA.16816.F32 R48, R28, R44, RZ ;  /* 0x0000002c1c30723c */ /* 0x000fe200000018ff */
[C---:B------:R-:W-:Y:S02]  /*12910*/  IADD3 R206, R219.reuse, 0x2800, RZ ;  /* 0x00002800dbce7810 */ /* 0x040fe40007ffe0ff */
[----:B------:R-:W2:Y:S01]  /*12920*/  LDSM.16.M88.4 R56, [R209] ;  /* 0x00000000d138783b */ /* 0x000ea20000000200 */
[C---:B------:R-:W-:Y:S02]  /*12930*/  IADD3 R205, R219.reuse, 0x3000, RZ ;  /* 0x00003000dbcd7810 */ /* 0x040fe40007ffe0ff */
[C---:B------:R-:W-:Y:S01]  /*12940*/  IADD3 R204, R219.reuse, 0x3800, RZ ;  /* 0x00003800dbcc7810 */ /* 0x040fe20007ffe0ff */
[----:B------:R-:W3:Y:S01]  /*12950*/  LDSM.16.M88.4 R8, [R215+0xa880] ;  /* 0x00a88000d708783b */ /* 0x000ee20000000200 */
[----:B------:R-:W-:Y:S01]  /*12960*/  HMMA.16816.F32 R16, R32, R64, R16 ;  /* 0x000000402010723c */ /* 0x000fe20000001810 */
[----:B------:R-:W-:-:S02]  /*12970*/  IADD3 R203, R219, 0x4000, RZ ;  /* 0x00004000dbcb7810 */ /* 0x000fc40007ffe0ff */
[----:B------:R-:W4:Y:S01]  /*12980*/  LDSM.16.M88.4 R72, [R215+0xb080] ;  /* 0x00b08000d748783b */ /* 0x000f220000000200 */
[C---:B------:R-:W-:Y:S02]  /*12990*/  IADD3 R202, R219.reuse, 0x4800, RZ ;  /* 0x00004800dbca7810 */ /* 0x040fe40007ffe0ff */
[C---:B------:R-:W-:Y:S02]  /*129a0*/  IADD3 R201, R219.reuse, 0x5000, RZ ;  /* 0x00005000dbc97810 */ /* 0x040fe40007ffe0ff */
[----:B------:R-:W-:Y:S01]  /*129b0*/  HMMA.16816.F32 R52, R32, R66, R52 ;  /* 0x000000422034723c */ /* 0x000fe20000001834 */
[----:B------:R-:W-:Y:S01]  /*129c0*/  LDSM.16.M88.4 R64, [R221+0xb880] ;  /* 0x00b88000dd40783b */ /* 0x000fe20000000200 */
[----:B------:R-:W-:-:S06]  /*129d0*/  IADD3 R200, R219, 0x5800, RZ ;  /* 0x00005800dbc87810 */ /* 0x000fcc0007ffe0ff */
[C---:B------:R-:W-:Y:S08]  /*129e0*/  HMMA.16816.F32 R44, R28.reuse, R46, RZ ;  /* 0x0000002e1c2c723c */ /* 0x040ff000000018ff */
[C---:B------:R-:W-:Y:S08]  /*129f0*/  HMMA.16816.F32 R40, R28.reuse, R24, RZ ;  /* 0x000000181c28723c */ /* 0x040ff000000018ff */
[----:B------:R-:W-:Y:S01]  /*12a00*/  HMMA.16816.F32 R28, R28, R26, RZ ;  /* 0x0000001a1c1c723c */ /* 0x000fe200000018ff */
[----:B------:R-:W5:Y:S07]  /*12a10*/  LDSM.16.M88.4 R24, [R222+0x4000] ;  /* 0x00400000de18783b */ /* 0x000f6e0000000200 */
[C---:B-1----:R-:W-:Y:S08]  /*12a20*/  HMMA.16816.F32 R16, R36.reuse, R60, R16 ;  /* 0x0000003c2410723c */ /* 0x042ff00000001810 */
[----:B------:R-:W-:Y:S01]  /*12a30*/  HMMA.16816.F32 R52, R36, R62, R52 ;  /* 0x0000003e2434723c */ /* 0x000fe20000001834 */
[----:B------:R-:W-:Y:S07]  /*12a40*/  LDSM.16.M88.4 R60, [R219+0x1800] ;  /* 0x00180000db3c783b */ /* 0x000fee0000000200 */
[C---:B------:R-:W-:Y:S08]  /*12a50*/  HMMA.16816.F32 R48, R32.reuse, R20, R48 ;  /* 0x000000142030723c */ /* 0x040ff00000001830 */
[C---:B------:R-:W-:Y:S01]  /*12a60*/  HMMA.16816.F32 R44, R32.reuse, R22, R44 ;  /* 0x00000016202c723c */ /* 0x040fe2000000182c */
[----:B------:R-:W1:Y:S07]  /*12a70*/  LDSM.16.M88.4 R20, [R209+0x800] ;  /* 0x00080000d114783b */ /* 0x000e6e0000000200 */
[C---:B------:R-:W-:Y:S08]  /*12a80*/  HMMA.16816.F32 R40, R32.reuse, R68, R40 ;  /* 0x000000442028723c */ /* 0x040ff00000001828 */
[----:B------:R-:W-:Y:S01]  /*12a90*/  HMMA.16816.F32 R32, R32, R70, R28 ;  /* 0x000000462020723c */ /* 0x000fe2000000181c */
[----:B------:R-:W1:Y:S04]  /*12aa0*/  LDSM.16.M88.4 R68, [R209+0x1000] ;  /* 0x00100000d144783b */ /* 0x000e680000000200 */
[----:B------:R-:W1:Y:S03]  /*12ab0*/  LDSM.16.M88.4 R28, [R220+0x4000] ;  /* 0x00400000dc1c783b */ /* 0x000e660000000200 */
[C---:B--2---:R-:W-:Y:S08]  /*12ac0*/  HMMA.16816.F32 R16, R12.reuse, R56, R16 ;  /* 0x000000380c10723c */ /* 0x044ff00000001810 */
[----:B------:R-:W-:Y:S01]  /*12ad0*/  HMMA.16816.F32 R52, R12, R58, R52 ;  /* 0x0000003a0c34723c */ /* 0x000fe20000001834 */
[----:B------:R-:W-:Y:S07]  /*12ae0*/  LDSM.16.M88.4 R56, [R215+0xb880] ;  /* 0x00b88000d738783b */ /* 0x000fee0000000200 */
[C---:B---3--:R-:W-:Y:S08]  /*12af0*/  HMMA.16816.F32 R48, R36.reuse, R8, R48 ;  /* 0x000000082430723c */ /* 0x048ff00000001830 */
[C---:B------:R-:W-:Y:S01]  /*12b00*/  HMMA.16816.F32 R44, R36.reuse, R10, R44 ;  /* 0x0000000a242c723c */ /* 0x040fe2000000182c */
[----:B------:R-:W2:Y:S07]  /*12b10*/  LDSM.16.M88.4 R8, [R221+0xc080] ;  /* 0x00c08000dd08783b */ /* 0x000eae0000000200 */
[C---:B----4-:R-:W-:Y:S08]  /*12b20*/  HMMA.16816.F32 R40, R36.reuse, R72, R40 ;  /* 0x000000482428723c */ /* 0x050ff00000001828 */
[----:B------:R-:W-:Y:S01]  /*12b30*/  HMMA.16816.F32 R36, R36, R74, R32 ;  /* 0x0000004a2424723c */ /* 0x000fe20000001820 */
[----:B------:R-:W3:Y:S04]  /*12b40*/  LDSM.16.M88.4 R72, [R221+0xc880] ;  /* 0x00c88000dd48783b */ /* 0x000ee80000000200 */
[----:B------:R-:W4:Y:S03]  /*12b50*/  LDSM.16.M88.4 R32, [R218+0x4000] ;  /* 0x00400000da20783b */ /* 0x000f260000000200 */
[C---:B-----5:R-:W-:Y:S08]  /*12b60*/  HMMA.16816.F32 R16, R24.reuse, R64, R16 ;  /* 0x000000401810723c */ /* 0x060ff00000001810 */
[----:B------:R-:W-:Y:S01]  /*12b70*/  HMMA.16816.F32 R52, R24, R66, R52 ;  /* 0x000000421834723c */ /* 0x000fe20000001834 */
[----:B------:R-:W-:Y:S07]  /*12b80*/  LDSM.16.M88.4 R64, [R209+0x1800] ;  /* 0x00180000d140783b */ /* 0x000fee0000000200 */
[C---:B-1----:R-:W-:Y:S08]  /*12b90*/  HMMA.16816.F32 R48, R12.reuse, R20, R48 ;  /* 0x000000140c30723c */ /* 0x042ff00000001830 */
[C---:B------:R-:W-:Y:S01]  /*12ba0*/  HMMA.16816.F32 R44, R12.reuse, R22, R44 ;  /* 0x000000160c2c723c */ /* 0x040fe2000000182c */
[----:B------:R-:W1:Y:S07]  /*12bb0*/  LDSM.16.M88.4 R20, [R219+0x2000] ;  /* 0x00200000db14783b */ /* 0x000e6e0000000200 */
[C---:B------:R-:W-:Y:S08]  /*12bc0*/  HMMA.16816.F32 R40, R12.reuse, R68, R40 ;  /* 0x000000440c28723c */ /* 0x040ff00000001828 */
[----:B------:R-:W-:Y:S01]  /*12bd0*/  HMMA.16816.F32 R36, R12, R70, R36 ;  /* 0x000000460c24723c */ /* 0x000fe20000001824 */
[----:B------:R-:W5:Y:S04]  /*12be0*/  LDSM.16.M88.4 R68, [R219+0x2800] ;  /* 0x00280000db44783b */ /* 0x000f680000000200 */
[----:B------:R-:W1:Y:S03]  /*12bf0*/  LDSM.16.M88.4 R12, [R217+0x4000] ;  /* 0x00400000d90c783b */ /* 0x000e660000000200 */
[C---:B------:R-:W-:Y:S08]  /*12c00*/  HMMA.16816.F32 R16, R28.reuse, R60, R16 ;  /* 0x0000003c1c10723c */ /* 0x040ff00000001810 */
[----:B------:R-:W-:Y:S01]  /*12c10*/  HMMA.16816.F32 R52, R28, R62, R52 ;  /* 0x0000003e1c34723c */ /* 0x000fe20000001834 */
[----:B------:R-:W-:Y:S07]  /*12c20*/  LDSM.16.M88.4 R60, [R221+0xd080] ;  /* 0x00d08000dd3c783b */ /* 0x000fee0000000200 */
[C---:B--2---:R-:W-:Y:S08]  /*12c30*/  HMMA.16816.F32 R48, R24.reuse, R8, R48 ;  /* 0x000000081830723c */ /* 0x044ff00000001830 */
[C---:B------:R-:W-:Y:S01]  /*12c40*/  HMMA.16816.F32 R44, R24.reuse, R10, R44 ;  /* 0x0000000a182c723c */ /* 0x040fe2000000182c */
[----:B------:R-:W2:Y:S07]  /*12c50*/  LDSM.16.M88.4 R8, [R215+0xc080] ;  /* 0x00c08000d708783b */ /* 0x000eae0000000200 */
[C---:B---3--:R-:W-:Y:S08]  /*12c60*/  HMMA.16816.F32 R40, R24.reuse, R72, R40 ;  /* 0x000000481828723c */ /* 0x048ff00000001828 */
[----:B------:R-:W-:Y:S01]  /*12c70*/  HMMA.16816.F32 R36, R24, R74, R36 ;  /* 0x0000004a1824723c */ /* 0x000fe20000001824 */
[----:B------:R-:W3:Y:S04]  /*12c80*/  LDSM.16.M88.4 R72, [R215+0xc880] ;  /* 0x00c88000d748783b */ /* 0x000ee80000000200 */
[----:B------:R-:W2:Y:S03]  /*12c90*/  LDSM.16.M88.4 R24, [R222+0x8000] ;  /* 0x00800000de18783b */ /* 0x000ea60000000200 */
[C---:B----4-:R-:W-:Y:S08]  /*12ca0*/  HMMA.16816.F32 R16, R32.reuse, R56, R16 ;  /* 0x000000382010723c */ /* 0x050ff00000001810 */
[----:B------:R-:W-:Y:S01]  /*12cb0*/  HMMA.16816.F32 R52, R32, R58, R52 ;  /* 0x0000003a2034723c */ /* 0x000fe20000001834 */
[----:B------:R-:W-:Y:S07]  /*12cc0*/  LDSM.16.M88.4 R56, [R220+0x8000] ;  /* 0x00800000dc38783b */ /* 0x000fee0000000200 */
[C---:B-1----:R-:W-:Y:S08]  /*12cd0*/  HMMA.16816.F32 R48, R28.reuse, R20, R48 ;  /* 0x000000141c30723c */ /* 0x042ff00000001830 */
[C---:B------:R-:W-:Y:S01]  /*12ce0*/  HMMA.16816.F32 R44, R28.reuse, R22, R44 ;  /* 0x000000161c2c723c */ /* 0x040fe2000000182c */
[----:B------:R-:W1:Y:S07]  /*12cf0*/  LDSM.16.M88.4 R20, [R209+0x2000] ;  /* 0x00200000d114783b */ /* 0x000e6e0000000200 */
[C---:B-----5:R-:W-:Y:S08]  /*12d00*/  HMMA.16816.F32 R40, R28.reuse, R68, R40 ;  /* 0x000000441c28723c */ /* 0x060ff00000001828 */
[----:B------:R-:W-:Y:S01]  /*12d10*/  HMMA.16816.F32 R36, R28, R70, R36 ;  /* 0x000000461c24723c */ /* 0x000fe20000001824 */
[----:B------:R-:W4:Y:S04]  /*12d20*/  LDSM.16.M88.4 R68, [R209+0x2800] ;  /* 0x00280000d144783b */ /* 0x000f280000000200 */
[----:B------:R-:W5:Y:S03]  /*12d30*/  LDSM.16.M88.4 R28, [R219+0x3000] ;  /* 0x00300000db1c783b */ /* 0x000f660000000200 */
        /* <DEDUP_REMOVED lines=10> */
[C---:B------:R-:W-:Y:S08]  /*12de0*/  HMMA.16816.F32 R16, R24.reuse, R60, R16 ;  /* 0x0000003c1810723c */ /* 0x040ff00000001810 */
[----:B------:R-:W-:Y:S01]  /*12df0*/  HMMA.16816.F32 R52, R24, R62, R52 ;  /* 0x0000003e1834723c */ /* 0x000fe20000001834 */
[----:B------:R-:W-:Y:S07]  /*12e00*/  LDSM.16.M88.4 R60, [R209+0x3000] ;  /* 0x00300000d13c783b */ /* 0x000fee0000000200 */
[C---:B-1----:R-:W-:Y:S08]  /*12e10*/  HMMA.16816.F32 R48, R12.reuse, R20, R48 ;  /* 0x000000140c30723c */ /* 0x042ff00000001830 */
[C---:B------:R-:W-:Y:S01]  /*12e20*/  HMMA.16816.F32 R44, R12.reuse, R22, R44 ;  /* 0x000000160c2c723c */ /* 0x040fe2000000182c */
[----:B------:R-:W1:Y:S07]  /*12e30*/  LDSM.16.M88.4 R20, [R219+0x3800] ;  /* 0x00380000db14783b */ /* 0x000e6e0000000200 */
[C---:B----4-:R-:W-:Y:S08]  /*12e40*/  HMMA.16816.F32 R40, R12.reuse, R68, R40 ;  /* 0x000000440c28723c */ /* 0x050ff00000001828 */
[----:B------:R-:W-:Y:S01]  /*12e50*/  HMMA.16816.F32 R36, R12, R70, R36 ;  /* 0x000000460c24723c */ /* 0x000fe20000001824 */
[----:B------:R-:W4:Y:S04]  /*12e60*/  LDSM.16.M88.4 R68, [R219+0x4000] ;  /* 0x00400000db44783b */ /* 0x000f280000000200 */
[----:B------:R-:W1:Y:S03]  /*12e70*/  LDSM.16.M88.4 R12, [R217+0x8000] ;  /* 0x00800000d90c783b */ /* 0x000e660000000200 */
[C---:B-----5:R-:W-:Y:S08]  /*12e80*/  HMMA.16816.F32 R16, R56.reuse, R28, R16 ;  /* 0x0000001c3810723c */ /* 0x060ff00000001810 */
        /* <DEDUP_REMOVED lines=8> */
[----:B------:R-:W-:Y:S03]  /*12f10*/  LDSM.16.M88.4 R24, [R221+0xe880] ;  /* 0x00e88000dd18783b */ /* 0x000fe60000000200 */
        /* <DEDUP_REMOVED lines=21> */
[----:B------:R-:W-:Y:S01]  /*13070*/  HMMA.16816.F32 R52, R20, R26, R52 ;  /* 0x0000001a1434723c */ /* 0x000fe20000001834 */
[----:B------:R-:W-:Y:S07]  /*13080*/  LDSM.16.M88.4 R24, [R215+0xf080] ;  /* 0x00f08000d718783b */ /* 0x000fee0000000200 */
[C---:B------:R-:W-:Y:S08]  /*13090*/  HMMA.16816.F32 R48, R12.reuse, R28, R48 ;  /* 0x0000001c0c30723c */ /* 0x040ff00000001830 */
[C---:B------:R-:W-:Y:S01]  /*130a0*/  HMMA.16816.F32 R44, R12.reuse, R30, R44 ;  /* 0x0000001e0c2c723c */ /* 0x040fe2000000182c */
[----:B------:R-:W1:Y:S07]  /*130b0*/  LDSM.16.M88.4 R28, [R215+0xe880] ;  /* 0x00e88000d71c783b */ /* 0x000e6e0000000200 */
[C---:B----4-:R-:W-:Y:S08]  /*130c0*/  HMMA.16816.F32 R40, R12.reuse, R56, R40 ;  /* 0x000000380c28723c */ /* 0x050ff00000001828 */
[----:B------:R-:W-:Y:S01]  /*130d0*/  HMMA.16816.F32 R36, R12, R58, R36 ;  /* 0x0000003a0c24723c */ /* 0x000fe20000001824 */
[----:B------:R-:W4:Y:S04]  /*130e0*/  LDSM.16.M88.4 R56, [R219+0x5800] ;  /* 0x00580000db38783b */ /* 0x000f280000000200 */
[----:B------:R-:W-:Y:S03]  /*130f0*/  LDSM.16.M88.4 R12, [R209+0x4800] ;  /* 0x00480000d10c783b */ /* 0x000fe60000000200 */
[C---:B-----5:R-:W-:Y:S08]  /*13100*/  HMMA.16816.F32 R16, R64.reuse, R68, R16 ;  /* 0x000000444010723c */ /* 0x060ff00000001810 */
[----:B------:R-:W-:Y:S08]  /*13110*/  HMMA.16816.F32 R52, R64, R70, R52 ;  /* 0x000000464034723c */ /* 0x000ff00000001834 */
[C---:B--2---:R-:W-:Y:S08]  /*13120*/  HMMA.16816.F32 R48, R20.reuse, R8, R48 ;  /* 0x000000081430723c */ /* 0x044ff00000001830 */
[C---:B------:R-:W-:Y:S01]  /*13130*/  HMMA.16816.F32 R44, R20.reuse, R10, R44 ;  /* 0x0000000a142c723c */ /* 0x040fe2000000182c */
[----:B------:R-:W2:Y:S07]  /*13140*/  LDSM.16.M88.4 R8, [R217+0xc000] ;  /* 0x00c00000d908783b */ /* 0x000eae0000000200 */
[C---:B---3--:R-:W-:Y:S08]  /*13150*/  HMMA.16816.F32 R40, R20.reuse, R72, R40 ;  /* 0x000000481428723c */ /* 0x048ff00000001828 */
[----:B------:R-:W-:Y:S01]  /*13160*/  HMMA.16816.F32 R36, R20, R74, R36 ;  /* 0x0000004a1424723c */ /* 0x000fe20000001824 */
[----:B------:R-:W3:Y:S07]  /*13170*/  LDSM.16.M88.4 R20, [R215+0xf880] ;  /* 0x00f88000d714783b */ /* 0x000eee0000000200 */
[C---:B-1----:R-:W-:Y:S08]  /*13180*/  HMMA.16816.F32 R16, R32.reuse, R28, R16 ;  /* 0x0000001c2010723c */ /* 0x042ff00000001810 */
[----:B------:R-:W-:Y:S08]  /*13190*/  HMMA.16816.F32 R52, R32, R30, R52 ;  /* 0x0000001e2034723c */ /* 0x000ff00000001834 */
[C---:B------:R-:W-:Y:S08]  /*131a0*/  HMMA.16816.F32 R48, R64.reuse, R60, R48 ;  /* 0x0000003c4030723c */ /* 0x040ff00000001830 */
[C---:B------:R-:W-:Y:S08]  /*131b0*/  HMMA.16816.F32 R44, R64.reuse, R62, R44 ;  /* 0x0000003e402c723c */ /* 0x040ff0000000182c */
[C---:B----4-:R-:W-:Y:S01]  /*131c0*/  HMMA.16816.F32 R60, R64.reuse, R56, R40 ;  /* 0x00000038403c723c */ /* 0x050fe20000001828 */
[----:B------:R-:W1:Y:S07]  /*131d0*/  LDSM.16.M88.4 R40, [R209+0x5000] ;  /* 0x00500000d128783b */ /* 0x000e6e0000000200 */
[----:B------:R-:W-:Y:S01]  /*131e0*/  HMMA.16816.F32 R56, R64, R58, R36 ;  /* 0x0000003a4038723c */ /* 0x000fe20000001824 */
[----:B------:R-:W4:Y:S01]  /*131f0*/  LDSM.16.M88.4 R36, [R209+0x5800] ;  /* 0x00580000d124783b */ /* 0x000f220000000200 */
[----:B------:R-:W-:-:S06]  /*13200*/  DEPBAR.LE SB0, 0x0 ;  /* 0x000080000000791a */ /* 0x000fcc0000000000 */
[C---:B--2---:R-:W-:Y:S08]  /*13210*/  HMMA.16816.F32 R16, R8.reuse, R12, R16 ;  /* 0x0000000c0810723c */ /* 0x044ff00000001810 */
[----:B------:R-:W-:Y:S08]  /*13220*/  HMMA.16816.F32 R52, R8, R14, R52 ;  /* 0x0000000e0834723c */ /* 0x000ff00000001834 */
[C---:B------:R-:W-:Y:S08]  /*13230*/  HMMA.16816.F32 R48, R32.reuse, R24, R48 ;  /* 0x000000182030723c */ /* 0x040ff00000001830 */
[----:B------:R-:W-:Y:S01]  /*13240*/  HMMA.16816.F32 R44, R32, R26, R44 ;  /* 0x0000001a202c723c */ /* 0x000fe2000000182c */
[----:B------:R-:W-:-:S02]  /*13250*/  FMUL.FTZ R0, R16, c[0x0][0x320] ;  /* 0x0000c80010007a20 */ /* 0x000fc40000410000 */
[----:B------:R-:W-:Y:S02]  /*13260*/  FMUL.FTZ R16, R17, c[0x0][0x320] ;  /* 0x0000c80011107a20 */ /* 0x000fe40000410000 */
[----:B------:R-:W-:Y:S02]  /*13270*/  FMUL.FTZ R19, R19, c[0x0][0x320] ;  /* 0x0000c80013137a20 */ /* 0x000fe40000410000 */
[----:B------:R-:W-:Y:S01]  /*13280*/  FMUL.FTZ R18, R18, c[0x0][0x320] ;  /* 0x0000c80012127a20 */ /* 0x000fe20000410000 */
[----:B---3--:R-:W-:Y:S01]  /*13290*/  HMMA.16816.F32 R60, R32, R20, R60 ;  /* 0x00000014203c723c */ /* 0x008fe2000000183c */
[----:B------:R-:W-:Y:S01]  /*132a0*/  FMUL.FTZ R14, R52, c[0x0][0x320] ;  /* 0x0000c800340e7a20 */ /* 0x000fe20000410000 */
[----:B------:R-:W2:Y:S01]  /*132b0*/  MUFU.TANH R0, R0 ;  /* 0x0000000000007308 */ /* 0x000ea20000002400 */
[----:B------:R-:W-:-:S05]  /*132c0*/  FMUL.FTZ R12, R53, c[0x0][0x320] ;  /* 0x0000c800350c7a20 */ /* 0x000fca0000410000 */
[----:B------:R-:W-:Y:S02]  /*132d0*/  HMMA.16816.F32 R56, R32, R22, R56 ;  /* 0x000000162038723c */ /* 0x000fe40000001838 */
[----:B------:R-:W3:Y:S06]  /*132e0*/  MUFU.TANH R16, R16 ;  /* 0x0000001000107308 */ /* 0x000eec0000002400 */
[C---:B-1----:R-:W-:Y:S02]  /*132f0*/  HMMA.16816.F32 R48, R8.reuse, R40, R48 ;  /* 0x000000280830723c */ /* 0x042fe40000001830 */
        /* <DEDUP_REMOVED lines=9> */
[----:B--23--:R-:W-:Y:S01]  /*13390*/  IMAD.U32 R8, RZ, RZ, UR6 ;  /* 0x00000006ff087e24 */ /* 0x00cfe2000f8e00ff */
[----:B------:R-:W-:Y:S01]  /*133a0*/  ISETP.NE.AND P1, PT, R224, 0x1, PT ;  /* 0x00000001e000780c */ /* 0x000fe20003f25270 */
[----:B------:R-:W-:-:S03]  /*133b0*/  IMAD.MOV.U32 R227, RZ, RZ, RZ ;  /* 0x000000ffffe37224 */ /* 0x000fc600078e00ff */
[----:B------:R-:W-:-:S04]  /*133c0*/  IADD3 R8, R225, UR19, R8 ;  /* 0x00000013e1087c10 */ /* 0x000fc8000fffe008 */
[----:B------:R-:W-:-:S05]  /*133d0*/  IADD3 R228, R8, -0x30, RZ ;  /* 0xffffffd008e47810 */ /* 0x000fca0007ffe0ff */
[----:B------:R-:W-:-:S04]  /*133e0*/  @P1 IMAD.HI.U32 R9, R228, c[0x0][0x2bc], RZ ;  /* 0x0000af00e4091a27 */ /* 0x000fc800078e00ff */
[----:B------:R-:W-:Y:S01]  /*133f0*/  IMAD.MOV.U32 R8, RZ, RZ, R228 ;  /* 0x000000ffff087224 */ /* 0x000fe200078e00e4 */
[----:B------:R-:W-:-:S04]  /*13400*/  @P1 SHF.R.U32.HI R8, RZ, c[0x0][0x2c0], R9 ;  /* 0x0000b000ff081a19 */ /* 0x000fc80000011609 */
[----:B-1----:R-:W-:-:S04]  /*13410*/  @!P3 IADD3 R18, P0, R8, UR8, RZ ;  /* 0x000000080812bc10 */ /* 0x002fc8000ff1e0ff */
[----:B------:R-:W-:Y:S02]  /*13420*/  @!P3 LEA.HI.X.SX32 R9, R8, UR7, 0x1, P0 ;  /* 0x000000070809bc11 */ /* 0x000fe400080f0eff */
[----:B------:R-:W-:-:S04]  /*13430*/  @!P3 LEA R10, P0, R18, c[0x0][0x2a0], 0x2 ;  /* 0x0000a800120aba11 */ /* 0x000fc800078010ff */
[----:B------:R-:W-:-:S05]  /*13440*/  @!P3 LEA.HI.X R11, R18, c[0x0][0x2a4], R9, 0x2, P0 ;  /* 0x0000a900120bba11 */ /* 0x000fca00000f1409 */
[----:B------:R-:W2:Y:S01]  /*13450*/  @!P3 LDG.E R227, [R10.64] ;  /* 0x0000001a0ae3b981 */ /* 0x000ea2000c1e1900 */
[----:B------:R-:W-:Y:S01]  /*13460*/  IMAD.MOV R9, RZ, RZ, -R8 ;  /* 0x000000ffff097224 */ /* 0x000fe200078e0a08 */
[----:B------:R-:W-:Y:S01]  /*13470*/  BSSY B0, `(.L_x_1730) ;  /* 0x0000022000007945 */ /* 0x000fe20003800000 */
[----:B------:R-:W-:Y:S02]  /*13480*/  ISETP.GE.AND P1, PT, R229, c[0x0][0x1d4], PT ;  /* 0x00007500e5007a0c */ /* 0x000fe40003f26270 */
        /* <DEDUP_REMOVED lines=13> */
[----:B------:R-:W-:Y:S01]  /*13560*/  LEA.HI.X R9, R9, c[0x0][0x1cc], R8, 0x1, P0 ;  /* 0x0000730009097a11 */ /* 0x000fe200000f0c08 */
[----:B------:R1:W2:Y:S01]  /*13570*/  SHFL.IDX PT, R11, R10, RZ, 0x181f ;  /* 0x00181fff0a0b7589 */ /* 0x0002a200000e0000 */
[----:B------:R-:W-:-:S03]  /*13580*/  IADD3 R8, -R197, 0x30, RZ ;  /* 0x00000030c5087810 */ /* 0x000fc60007ffe1ff */
[----:B------:R1:W3:Y:S01]  /*13590*/  SHFL.IDX PT, R13, R9, RZ, 0x181f ;  /* 0x00181fff090d7589 */ /* 0x0002e200000e0000 */
[----:B------:R-:W-:-:S13]  /*135a0*/  ISETP.GE.AND P0, PT, R8, 0x1, PT ;  /* 0x000000010800780c */ /* 0x000fda0003f06270 */
[----:B------:R-:W-:Y:S05]  /*135b0*/  @!P0 BRA `(.L_x_1731) ;  /* 0x000000d000008947 */ /* 0x000fea0003800000 */
        /* <DEDUP_REMOVED lines=13> */
.L_x_1731:
[----:B------:R-:W-:Y:S05]  /*13690*/  BSYNC B0 ;  /* 0x0000000000007941 */ /* 0x000fea0003800000 */
.L_x_1730:
[----:B------:R-:W-:Y:S01]  /*136a0*/  ISETP.GE.AND P0, PT, R8, 0x21, PT ;  /* 0x000000210800780c */ /* 0x000fe20003f06270 */
[----:B-1----:R-:W1:Y:S01]  /*136b0*/  SHFL.IDX PT, R9, R9, 0x1, 0x181f ;  /* 0x00381f0009097f89 */ /* 0x002e6200000e0000 */
[----:B------:R-:W-:Y:S03]  /*136c0*/  BSSY B0, `(.L_x_1729) ;  /* 0x0000010000007945 */ /* 0x000fe60003800000 */
[----:B--2---:R2:W4:Y:S08]  /*136d0*/  SHFL.IDX PT, R11, R10, 0x1, 0x181f ;  /* 0x00381f000a0b7f89 */ /* 0x00453000000e0000 */
[----:B------:R-:W-:Y:S05]  /*136e0*/  @!P0 BRA `(.L_x_1732) ;  /* 0x000000d000008947 */ /* 0x000fea0003800000 */
[----:B----4-:R-:W-:-:S04]  /*136f0*/  LEA R26, P0, R196, R11, 0x1 ;  /* 0x0000000bc41a7211 */ /* 0x010fc800078008ff */
[----:B-1----:R-:W-:Y:S02]  /*13700*/  LEA.HI.X R27, R196, R9, R199, 0x1, P0 ;  /* 0x00000009c41b7211 */ /* 0x002fe400000f0cc7 */
        /* <DEDUP_REMOVED lines=11> */
.L_x_1732:
[----:B------:R-:W-:Y:S05]  /*137c0*/  BSYNC B0 ;  /* 0x0000000000007941 */ /* 0x000fea0003800000 */
.L_x_1729:
[----:B-123--:R-:W-:Y:S01]  /*137d0*/  LOP3.LUT R8, R7, 0xffffffe0, RZ, 0xc0, !PT ;  /* 0xffffffe007087812 */ /* 0x00efe200078ec0ff */
[----:B------:R-:W-:Y:S01]  /*137e0*/  FMUL.FTZ R48, R48, c[0x0][0x320] ;  /* 0x0000c80030307a20 */ /* 0x000fe20000410000 */
[----:B------:R-:W-:Y:S01]  /*137f0*/  LEA.HI R4, R4, R223, RZ, 0x2 ;  /* 0x000000df04047211 */ /* 0x000fe200078f10ff */
[----:B------:R-:W-:Y:S01]  /*13800*/  FMUL.FTZ R49, R49, c[0x0][0x320] ;  /* 0x0000c80031317a20 */ /* 0x000fe20000410000 */
[----:B----4-:R-:W-:Y:S01]  /*13810*/  SHF.R.S32.HI R11, RZ, 0x1f, R6 ;  /* 0x0000001fff0b7819 */ /* 0x010fe20000011406 */
[----:B------:R-:W-:Y:S01]  /*13820*/  IMAD.IADD R8, R223, 0x1, -R8 ;  /* 0x00000001df087824 */ /* 0x000fe200078e0a08 */
[----:B------:R-:W-:Y:S01]  /*13830*/  LOP3.LUT R4, R4, 0xfffffffc, RZ, 0xc0, !PT ;  /* 0xfffffffc04047812 */ /* 0x000fe200078ec0ff */
[----:B------:R-:W1:Y:S01]  /*13840*/  MUFU.TANH R10, R48 ;  /* 0x00000030000a7308 */ /* 0x000e620000002400 */
[----:B------:R-:W-:Y:S01]  /*13850*/  LEA.HI R11, R11, R6, RZ, 0x3 ;  /* 0x000000060b0b7211 */ /* 0x000fe200078f18ff */
[----:B------:R-:W-:Y:S01]  /*13860*/  FMUL.FTZ R44, R44, c[0x0][0x320] ;  /* 0x0000c8002c2c7a20 */ /* 0x000fe20000410000 */
[----:B------:R-:W-:Y:S01]  /*13870*/  SHF.R.S32.HI R7, RZ, 0x1f, R8 ;  /* 0x0000001fff077819 */ /* 0x000fe20000011408 */
[----:B------:R-:W-:Y:S01]  /*13880*/  IMAD.IADD R9, R223, 0x1, -R4 ;  /* 0x00000001df097824 */ /* 0x000fe200078e0a04 */
[----:B------:R-:W-:Y:S01]  /*13890*/  LOP3.LUT R11, R11, 0xffffff8, RZ, 0xc0, !PT ;  /* 0x0ffffff80b0b7812 */ /* 0x000fe200078ec0ff */
[----:B------:R-:W-:Y:S01]  /*138a0*/  FMUL.FTZ R45, R45, c[0x0][0x320] ;  /* 0x0000c8002d2d7a20 */ /* 0x000fe20000410000 */
[----:B------:R-:W-:Y:S01]  /*138b0*/  LEA.HI R7, R7, R8, RZ, 0x2 ;  /* 0x0000000807077211 */ /* 0x000fe200078f10ff */
[----:B------:R-:W-:Y:S01]  /*138c0*/  FMUL.FTZ R60, R60, c[0x0][0x320] ;  /* 0x0000c8003c3c7a20 */ /* 0x000fe20000410000 */
[----:B------:R-:W-:Y:S01]  /*138d0*/  LEA.HI R4, R9, R9, RZ, 0x1 ;  /* 0x0000000909047211 */ /* 0x000fe200078f08ff */
[----:B------:R-:W-:Y:S01]  /*138e0*/  IMAD.IADD R11, R6, 0x1, -R11 ;  /* 0x00000001060b7824 */ /* 0x000fe200078e0a0b */
[----:B------:R-:W-:Y:S01]  /*138f0*/  LEA.HI.SX32 R6, R7, UR18, 0x1e ;  /* 0x0000001207067c11 */ /* 0x000fe2000f8ff2ff */
[----:B------:R-:W-:Y:S01]  /*13900*/  MUFU.TANH R188, R60 ;  /* 0x0000003c00bc7308 */ /* 0x000fe20000002400 */
[----:B------:R-:W-:Y:S01]  /*13910*/  LOP3.LUT R4, R4, 0x1ffffffe, RZ, 0xc0, !PT ;  /* 0x1ffffffe04047812 */ /* 0x000fe200078ec0ff */
[----:B------:R-:W-:Y:S01]  /*13920*/  FMUL.FTZ R61, R61, c[0x0][0x320] ;  /* 0x0000c8003d3d7a20 */ /* 0x000fe20000410000 */
[----:B------:R-:W-:Y:S01]  /*13930*/  PLOP3.LUT P0, PT, PT, PT, UP2, 0x80, 0x0 ;  /* 0x000000000000781c */ /* 0x000fe20003f0f028 */
[----:B------:R-:W-:Y:S01]  /*13940*/  IMAD R6, R11, 0x10, R6 ;  /* 0x000000100b067824 */ /* 0x000fe200078e0206 */
[----:B------:R-:W-:Y:S01]  /*13950*/  LOP3.LUT R239, R7, 0x7ffffffc, RZ, 0xc0, !PT ;  /* 0x7ffffffc07ef7812 */ /* 0x000fe200078ec0ff */
[----:B------:R-:W-:Y:S01]  /*13960*/  IMAD.IADD R9, R9, 0x1, -R4 ;  /* 0x0000000109097824 */ /* 0x000fe200078e0a04 */
[----:B------:R-:W-:Y:S01]  /*13970*/  @UP2 USHF.L.U32 UR17, UR17, 0x7, URZ ;  /* 0x0000000711112899 */ /* 0x000fe2000800063f */
[----:B------:R-:W-:Y:S01]  /*13980*/  MUFU.TANH R194, R61 ;  /* 0x0000003d00c27308 */ /* 0x000fe20000002400 */
[----:B------:R-:W-:Y:S01]  /*13990*/  FMUL.FTZ R56, R56, c[0x0][0x320] ;  /* 0x0000c80038387a20 */ /* 0x000fe20000410000 */
[----:B------:R-:W-:Y:S01]  /*139a0*/  ULDC.64 UR4, c[0x0][0x2c8] ;  /* 0x0000b20000047ab9 */ /* 0x000fe20000000a00 */
[----:B------:R-:W-:Y:S01]  /*139b0*/  IMAD R198, R9, 0x8, R6 ;  /* 0x0000000809c67824 */ /* 0x000fe200078e0206 */
[----:B------:R-:W-:Y:S01]  /*139c0*/  UIMAD.WIDE.U32 UR30, UR17, UR4, URZ ;  /* 0x00000004111e72a5 */ /* 0x000fe2000f8e003f */
[----:B------:R-:W-:Y:S01]  /*139d0*/  IMAD.IADD R239, R8, 0x1, -R239 ;  /* 0x0000000108ef7824 */ /* 0x000fe200078e0aef */
[----:B------:R-:W-:Y:S01]  /*139e0*/  UIADD3 UR13, UR13, -0x2, URZ ;  /* 0xfffffffe0d0d7890 */ /* 0x000fe2000fffe03f */
[----:B------:R-:W-:Y:S01]  /*139f0*/  IMAD.MOV.U32 R11, RZ, RZ, R198 ;  /* 0x000000ffff0b7224 */ /* 0x000fe200078e00c6 */
[----:B------:R-:W-:Y:S01]  /*13a00*/  MUFU.TANH R8, R45 ;  /* 0x0000002d00087308 */ /* 0x000fe20000002400 */
[----:B------:R-:W-:Y:S01]  /*13a10*/  @P0 IMAD.HI.U32 R4, R198, c[0x0][0x2c8], RZ ;  /* 0x0000b200c6040a27 */ /* 0x000fe200078e00ff */
[----:B------:R-:W-:Y:S01]  /*13a20*/  PLOP3.LUT P0, PT, PT, PT, UP2, 0x80, 0x0 ;  /* 0x000000000000781c */ /* 0x000fe20003f0f028 */
[----:B------:R-:W-:Y:S01]  /*13a30*/  @UP2 UMOV UR17, UR31 ;  /* 0x0000001f00112c82 */ /* 0x000fe20008000000 */
[----:B------:R-:W0:Y:S01]  /*13a40*/  LDGDEPBAR ;  /* 0x00000000000079af */ /* 0x000e220000000000 */
[----:B------:R-:W-:Y:S01]  /*13a50*/  IMAD.U32 R6, RZ, RZ, UR20 ;  /* 0x00000014ff067e24 */ /* 0x000fe2000f8e00ff */
[----:B------:R-:W-:Y:S01]  /*13a60*/  @UP2 USHF.R.U32.HI UR18, URZ, UR5, UR17 ;  /* 0x000000053f122299 */ /* 0x000fe20008011611 */
[----:B------:R-:W-:Y:S01]  /*13a70*/  IMAD.SHL.U32 R239, R239, 0x2, RZ ;  /* 0x00000002efef7824 */ /* 0x000fe200078e00ff */
[----:B------:R-:W-:Y:S01]  /*13a80*/  MUFU.TANH R192, R56 ;  /* 0x0000003800c07308 */ /* 0x000fe20000002400 */
[----:B------:R-:W-:Y:S01]  /*13a90*/  FMUL.FTZ R57, R57, c[0x0][0x320] ;  /* 0x0000c80039397a20 */ /* 0x000fe20000410000 */
[----:B------:R-:W-:Y:S01]  /*13aa0*/  UIADD3 UR18, UR18, UR14, -UR21 ;  /* 0x0000000e12127290 */ /* 0x000fe2000fffe815 */
[----:B------:R-:W-:Y:S01]  /*13ab0*/  FMUL.FTZ R54, R54, c[0x0][0x320] ;  /* 0x0000c80036367a20 */ /* 0x000fe20000410000 */
[----:B------:R-:W-:Y:S01]  /*13ac0*/  IADD3 R6, -R239, 0x1, R6 ;  /* 0x00000001ef067810 */ /* 0x000fe20007ffe106 */
[----:B------:R-:W-:Y:S01]  /*13ad0*/  FMUL.FTZ R55, R55, c[0x0][0x320] ;  /* 0x0000c80037377a20 */ /* 0x000fe20000410000 */
[----:B------:R-:W-:Y:S01]  /*13ae0*/  IADD3 R9, -R239, UR20, RZ ;  /* 0x00000014ef097c10 */ /* 0x000fe2000fffe1ff */
[----:B------:R-:W-:Y:S01]  /*13af0*/  FMUL.FTZ R50, R50, c[0x0][0x320] ;  /* 0x0000c80032327a20 */ /* 0x000fe20000410000 */
[----:B------:R-:W-:Y:S01]  /*13b00*/  @P0 SHF.R.U32.HI R11, RZ, c[0x0][0x2cc], R4 ;  /* 0x0000b300ff0b0a19 */ /* 0x000fe20000011604 */
[----:B------:R-:W-:Y:S01]  /*13b10*/  MUFU.TANH R190, R57 ;  /* 0x0000003900be7308 */ /* 0x000fe20000002400 */
[----:B------:R-:W-:Y:S01]  /*13b20*/  IADD3 R7, R6, -UR21, RZ ;  /* 0x8000001506077c10 */ /* 0x000fe2000fffe0ff */
[----:B------:R-:W-:Y:S01]  /*13b30*/  FMUL.FTZ R51, R51, c[0x0][0x320] ;  /* 0x0000c80033337a20 */ /* 0x000fe20000410000 */
[----:B------:R-:W-:Y:S01]  /*13b40*/  UIMAD.WIDE UR4, UR18, 0x2aaaaaab, URZ ;  /* 0x2aaaaaab120478a5 */ /* 0x000fe2000f8e023f */
[----:B------:R-:W2:Y:S01]  /*13b50*/  SHFL.IDX PT, R4, R11, RZ, 0x1c1f ;  /* 0x001c1fff0b047589 */ /* 0x000ea200000e0000 */
[----:B------:R-:W-:-:S02]  /*13b60*/  FMUL.FTZ R46, R46, c[0x0][0x320] ;  /* 0x0000c8002e2e7a20 */ /* 0x000fc40000410000 */
[----:B------:R-:W-:Y:S01]  /*13b70*/  FMUL.FTZ R47, R47, c[0x0][0x320] ;  /* 0x0000c8002f2f7a20 */ /* 0x000fe20000410000 */
[----:B------:R-:W3:Y:S01]  /*13b80*/  MUFU.TANH R6, R49 ;  /* 0x0000003100067308 */ /* 0x000ee20000002400 */
[----:B------:R-:W-:Y:S01]  /*13b90*/  FMUL.FTZ R62, R62, c[0x0][0x320] ;  /* 0x0000c8003e3e7a20 */ /* 0x000fe20000410000 */
[----:B------:R-:W-:Y:S01]  /*13ba0*/  USHF.R.U32.HI UR4, URZ, 0x1f, UR5 ;  /* 0x0000001f3f047899 */ /* 0x000fe20008011605 */
[----:B------:R-:W-:Y:S02]  /*13bb0*/  FMUL.FTZ R63, R63, c[0x0][0x320] ;  /* 0x0000c8003f3f7a20 */ /* 0x000fe40000410000 */
[----:B------:R-:W-:Y:S01]  /*13bc0*/  FMUL.FTZ R58, R58, c[0x0][0x320] ;  /* 0x0000c8003a3a7a20 */ /* 0x000fe20000410000 */
[----:B------:R-:W-:Y:S01]  /*13bd0*/  ULEA.HI.SX32 UR4, UR5, UR4, 0x1d ;  /* 0x0000000405047291 */ /* 0x000fe2000f8fea3f */
[----:B------:R-:W-:Y:S01]  /*13be0*/  FMUL.FTZ R59, R59, c[0x0][0x320] ;  /* 0x0000c8003b3b7a20 */ /* 0x000fe20000410000 */
[----:B------:R-:W-:Y:S01]  /*13bf0*/  MUFU.TANH R17, R54 ;  /* 0x0000003600117308 */ /* 0x000fe20000002400 */
[----:B------:R-:W-:-:S03]  /*13c00*/  IMAD.SHL.U32 R216, R2, 0x2, RZ ;  /* 0x0000000202d87824 */ /* 0x000fc600078e00ff */
[----:B------:R-:W-:Y:S01]  /*13c10*/  IMNMX R240, RZ, UR4, !PT ;  /* 0x00000004fff07c17 */ /* 0x000fe2000f800200 */
[--C-:B------:R-:W-:Y:S01]  /*13c20*/  IMAD R214, R5, 0x2, R216.reuse ;  /* 0x0000000205d67824 */ /* 0x100fe200078e02d8 */
[----:B------:R-:W-:Y:S01]  /*13c30*/  LDSM.16.MT88.4 R148, [R216+0x4080] ;  /* 0x00408000d894783b */ /* 0x000fe20000004200 */
[C---:B------:R-:W-:Y:S01]  /*13c40*/  IMAD R213, R3.reuse, 0x2, R216 ;  /* 0x0000000203d57824 */ /* 0x040fe200078e02d8 */
[----:B------:R-:W-:Y:S01]  /*13c50*/  MUFU.TANH R15, R46 ;  /* 0x0000002e000f7308 */ /* 0x000fe20000002400 */
[----:B------:R-:W-:Y:S01]  /*13c60*/  IMAD R212, R3, 0x2, R214 ;  /* 0x0000000203d47824 */ /* 0x000fe200078e02d6 */
[----:B------:R-:W-:Y:S01]  /*13c70*/  LDSM.16.MT88.4 R140, [R214+0x4080] ;  /* 0x00408000d68c783b */ /* 0x000fe20000004200 */
[----:B--2---:R-:W-:-:S03]  /*13c80*/  IMAD.IADD R4, R7, 0x1, R4 ;  /* 0x0000000107047824 */ /* 0x004fc600078e0204 */
[----:B------:R-:W-:Y:S02]  /*13c90*/  LDSM.16.MT88.4 R32, [R212+0x4080] ;  /* 0x00408000d420783b */ /* 0x000fe40000004200 */
[----:B------:R-:W-:Y:S01]  /*13ca0*/  MUFU.TANH R195, R62 ;  /* 0x0000003e00c37308 */ /* 0x000fe20000002400 */
[----:B------:R-:W-:Y:S01]  /*13cb0*/  IMNMX R13, R9, R4, PT ;  /* 0x00000004090d7217 */ /* 0x000fe20003800200 */
[----:B------:R-:W-:Y:S03]  /*13cc0*/  LDSM.16.MT88.4 R132, [R213+0x4080] ;  /* 0x00408000d584783b */ /* 0x000fe60000004200 */
[C---:B------:R-:W-:Y:S01]  /*13cd0*/  ISETP.GT.AND P0, PT, R13.reuse, RZ, PT ;  /* 0x000000ff0d00720c */ /* 0x040fe20003f04270 */
[----:B------:R-:W-:Y:S02]  /*13ce0*/  LDSM.16.MT88.4 R40, [R216+0x5880] ;  /* 0x00588000d828783b */ /* 0x000fe40000004200 */
[----:B------:R-:W2:Y:S01]  /*13cf0*/  MUFU.TANH R4, R44 ;  /* 0x0000002c00047308 */ /* 0x000ea20000002400 */
[----:B------:R-:W-:Y:S01]  /*13d00*/  FSEL R18, R0, -INF , P0 ;  /* 0xff80000000127808 */ /* 0x000fe20000000000 */
[----:B------:R-:W-:Y:S01]  /*13d10*/  LDSM.16.MT88.4 R64, [R212+0x5880] ;  /* 0x00588000d440783b */ /* 0x000fe20000004200 */
[----:B------:R-:W-:-:S03]  /*13d20*/  ISETP.GT.AND P0, PT, R13, 0x1, PT ;  /* 0x000000010d00780c */ /* 0x000fc60003f04270 */
[----:B------:R-:W4:Y:S01]  /*13d30*/  SHFL.IDX PT, R0, R11, 0x1, 0x1c1f ;  /* 0x003c1f000b007f89 */ /* 0x000f2200000e0000 */
[----:B------:R-:W-:Y:S01]  /*13d40*/  FSEL R16, R16, -INF , P0 ;  /* 0xff80000010107808 */ /* 0x000fe20000000000 */
[----:B------:R-:W-:Y:S01]  /*13d50*/  MUFU.TANH R193, R63 ;  /* 0x0000003f00c17308 */ /* 0x000fe20000002400 */
[C---:B------:R-:W-:Y:S01]  /*13d60*/  ISETP.GT.AND P0, PT, R13.reuse, 0x8, PT ;  /* 0x000000080d00780c */ /* 0x040fe20003f04270 */
[----:B------:R-:W-:Y:S01]  /*13d70*/  LDSM.16.MT88.4 R72, [R216+0x7080] ;  /* 0x00708000d848783b */ /* 0x000fe20000004200 */
[----:B------:R-:W-:Y:S02]  /*13d80*/  FMNMX.FTZ R23, R18, R16, !PT ;  /* 0x0000001012177209 */ /* 0x000fe40007810000 */
[----:B------:R-:W-:Y:S01]  /*13d90*/  FSEL R14, R14, -INF , P0 ;  /* 0xff8000000e0e7808 */ /* 0x000fe20000000000 */
[----:B------:R-:W-:Y:S01]  /*13da0*/  LDSM.16.MT88.4 R80, [R214+0x7080] ;  /* 0x00708000d650783b */ /* 0x000fe20000004200 */
[----:B------:R-:W-:Y:S01]  /*13db0*/  ISETP.GT.AND P0, PT, R13, 0x9, PT ;  /* 0x000000090d00780c */ /* 0x000fe20003f04270 */
[----:B------:R-:W-:Y:S01]  /*13dc0*/  MUFU.TANH R191, R58 ;  /* 0x0000003a00bf7308 */ /* 0x000fe20000002400 */
[----:B------:R-:W-:Y:S01]  /*13dd0*/  FMNMX.FTZ R23, R14, R23, !PT ;  /* 0x000000170e177209 */ /* 0x000fe20007810000 */
[----:B------:R-:W-:Y:S01]  /*13de0*/  LDSM.16.MT88.4 R88, [R213+0x7080] ;  /* 0x00708000d558783b */ /* 0x000fe20000004200 */
[----:B------:R-:W-:-:S02]  /*13df0*/  FSEL R12, R12, -INF , P0 ;  /* 0xff8000000c0c7808 */ /* 0x000fc40000000000 */
[C---:B------:R-:W-:Y:S01]  /*13e00*/  ISETP.GT.AND P0, PT, R13.reuse, 0x10, PT ;  /* 0x000000100d00780c */ /* 0x040fe20003f04270 */
[----:B------:R-:W-:Y:S01]  /*13e10*/  LDSM.16.MT88.4 R96, [R212+0x7080] ;  /* 0x00708000d460783b */ /* 0x000fe20000004200 */
[----:B------:R-:W-:Y:S01]  /*13e20*/  FMNMX.FTZ R23, R12, R23, !PT ;  /* 0x000000170c177209 */ /* 0x000fe20007810000 */
[----:B------:R5:W-:Y:S01]  /*13e30*/  MUFU.TANH R189, R59 ;  /* 0x0000003b00bd7308 */ /* 0x000be20000002400 */
[----:B-1----:R-:W-:Y:S01]  /*13e40*/  FSEL R10, R10, -INF , P0 ;  /* 0xff8000000a0a7808 */ /* 0x002fe20000000000 */
[----:B------:R-:W-:Y:S01]  /*13e50*/  LDSM.16.MT88.4 R104, [R216+0x8880] ;  /* 0x00888000d868783b */ /* 0x000fe20000004200 */
[----:B------:R-:W-:Y:S02]  /*13e60*/  ISETP.GT.AND P0, PT, R13, 0x11, PT ;  /* 0x000000110d00780c */ /* 0x000fe40003f04270 */
[----:B------:R-:W-:Y:S01]  /*13e70*/  FMNMX.FTZ R23, R10, R23, !PT ;  /* 0x000000170a177209 */ /* 0x000fe20007810000 */
[----:B----4-:R-:W-:Y:S01]  /*13e80*/  IMAD.IADD R0, R7, 0x1, R0 ;  /* 0x0000000107007824 */ /* 0x010fe200078e0200 */
[----:B---3--:R-:W-:Y:S01]  /*13e90*/  FSEL R6, R6, -INF , P0 ;  /* 0xff80000006067808 */ /* 0x008fe20000000000 */
[----:B------:R-:W1:Y:S01]  /*13ea0*/  MUFU.TANH R7, R55 ;  /* 0x0000003700077308 */ /* 0x000e620000002400 */
[----:B------:R-:W-:Y:S01]  /*13eb0*/  ISETP.GT.AND P0, PT, R13, 0x18, PT ;  /* 0x000000180d00780c */ /* 0x000fe20003f04270 */
[----:B------:R-:W-:Y:S01]  /*13ec0*/  LDSM.16.MT88.4 R112, [R214+0x8880] ;  /* 0x00888000d670783b */ /* 0x000fe20000004200 */
[----:B------:R-:W-:-:S02]  /*13ed0*/  IMNMX R0, R9, R0, PT ;  /* 0x0000000009007217 */ /* 0x000fc40003800200 */
[----:B--2---:R-:W-:Y:S01]  /*13ee0*/  FSEL R4, R4, -INF , P0 ;  /* 0xff80000004047808 */ /* 0x004fe20000000000 */
[----:B------:R-:W-:Y:S01]  /*13ef0*/  LDSM.16.MT88.4 R120, [R213+0x8880] ;  /* 0x00888000d578783b */ /* 0x000fe20000004200 */
[C---:B------:R-:W-:Y:S01]  /*13f00*/  ISETP.GT.AND P0, PT, R13.reuse, 0x19, PT ;  /* 0x000000190d00780c */ /* 0x040fe20003f04270 */
[----:B------:R-:W2:Y:S01]  /*13f10*/  MUFU.TANH R11, R50 ;  /* 0x00000032000b7308 */ /* 0x000ea20000002400 */
[----:B------:R-:W-:Y:S01]  /*13f20*/  FMNMX.FTZ R23, R6, R23, !PT ;  /* 0x0000001706177209 */ /* 0x000fe20007810000 */
[----:B-----5:R-:W-:Y:S01]  /*13f30*/  LDSM.16.MT88.4 R56, [R213+0x5880] ;  /* 0x00588000d538783b */ /* 0x020fe20000004200 */
[----:B------:R-:W-:Y:S02]  /*13f40*/  FSEL R8, R8, -INF , P0 ;  /* 0xff80000008087808 */ /* 0x000fe40000000000 */
[C---:B------:R-:W-:Y:S01]  /*13f50*/  ISETP.GT.AND P0, PT, R13.reuse, 0x20, PT ;  /* 0x000000200d00780c */ /* 0x040fe20003f04270 */
[----:B------:R-:W-:Y:S01]  /*13f60*/  LDSM.16.MT88.4 R164, [R213+0x6080] ;  /* 0x00608000d5a4783b */ /* 0x000fe20000004200 */
[----:B------:R-:W-:Y:S01]  /*13f70*/  FMNMX.FTZ R23, R4, R23, !PT ;  /* 0x0000001704177209 */ /* 0x000fe20007810000 */
[----:B------:R3:W4:Y:S01]  /*13f80*/  MUFU.TANH R9, R51 ;  /* 0x0000003300097308 */ /* 0x0007220000002400 */
[----:B------:R-:W-:Y:S01]  /*13f90*/  FSEL R188, R188, -INF , P0 ;  /* 0xff800000bcbc7808 */ /* 0x000fe20000000000 */
[----:B------:R-:W-:Y:S01]  /*13fa0*/  LDSM.16.MT88.4 R168, [R214+0x6080] ;  /* 0x00608000d6a8783b */ /* 0x000fe20000004200 */
[----:B------:R-:W-:-:S02]  /*13fb0*/  ISETP.GT.AND P0, PT, R13, 0x21, PT ;  /* 0x000000210d00780c */ /* 0x000fc40003f04270 */
[----:B------:R-:W-:Y:S01]  /*13fc0*/  FMNMX.FTZ R23, R8, R23, !PT ;  /* 0x0000001708177209 */ /* 0x000fe20007810000 */
[----:B------:R-:W-:Y:S01]  /*13fd0*/  LDSM.16.MT88.4 R172, [R216+0x6080] ;  /* 0x00608000d8ac783b */ /* 0x000fe20000004200 */
[----:B------:R-:W-:Y:S02]  /*13fe0*/  FSEL R194, R194, -INF , P0 ;  /* 0xff800000c2c27808 */ /* 0x000fe40000000000 */
[C---:B------:R-:W-:Y:S01]  /*13ff0*/  ISETP.GT.AND P0, PT, R13.reuse, 0x28, PT ;  /* 0x000000280d00780c */ /* 0x040fe20003f04270 */
[----:B------:R-:W-:Y:S01]  /*14000*/  LDSM.16.MT88.4 R160, [R212+0x6080] ;  /* 0x00608000d4a0783b */ /* 0x000fe20000004200 */
[----:B------:R-:W-:Y:S02]  /*14010*/  FMNMX.FTZ R23, R188, R23, !PT ;  /* 0x00000017bc177209 */ /* 0x000fe40007810000 */
[----:B------:R-:W-:Y:S01]  /*14020*/  FSEL R192, R192, -INF , P0 ;  /* 0xff800000c0c07808 */ /* 0x000fe20000000000 */
[----:B------:R-:W-:Y:S01]  /*14030*/  LDSM.16.MT88.4 R24, [R214+0x7880] ;  /* 0x00788000d618783b */ /* 0x000fe20000004200 */
[----:B------:R-:W-:-:S02]  /*14040*/  ISETP.GT.AND P0, PT, R13, 0x29, PT ;  /* 0x000000290d00780c */ /* 0x000fc40003f04270 */
[----:B------:R-:W5:Y:S01]  /*14050*/  MUFU.TANH R13, R47 ;  /* 0x0000002f000d7308 */ /* 0x000f620000002400 */
[----:B------:R-:W-:Y:S01]  /*14060*/  FMNMX.FTZ R23, R194, R23, !PT ;  /* 0x00000017c2177209 */ /* 0x000fe20007810000 */
[----:B---3--:R-:W-:Y:S01]  /*14070*/  LDSM.16.MT88.4 R48, [R214+0x5880] ;  /* 0x00588000d630783b */ /* 0x008fe20000004200 */
[----:B------:R-:W-:Y:S02]  /*14080*/  FSEL R190, R190, -INF , P0 ;  /* 0xff800000bebe7808 */ /* 0x000fe40000000000 */
[----:B------:R-:W-:Y:S02]  /*14090*/  ISETP.GT.AND P0, PT, R0, RZ, PT ;  /* 0x000000ff0000720c */ /* 0x000fe40003f04270 */
[----:B------:R-:W-:Y:S02]  /*140a0*/  FMNMX.FTZ R23, R192, R23, !PT ;  /* 0x00000017c0177209 */ /* 0x000fe40007810000 */
[----:B------:R-:W-:Y:S02]  /*140b0*/  FSEL R20, R20, -INF , P0 ;  /* 0xff80000014147808 */ /* 0x000fe40000000000 */
[----:B------:R-:W-:-:S02]  /*140c0*/  ISETP.GT.AND P0, PT, R0, 0x1, PT ;  /* 0x000000010000780c */ /* 0x000fc40003f04270 */
[----:B------:R-:W-:Y:S02]  /*140d0*/  FMNMX.FTZ R23, R190, R23, !PT ;  /* 0x00000017be177209 */ /* 0x000fe40007810000 */
[----:B------:R-:W-:Y:S02]  /*140e0*/  FSEL R19, R19, -INF , P0 ;  /* 0xff80000013137808 */ /* 0x000fe40000000000 */
[----:B------:R-:W-:Y:S02]  /*140f0*/  ISETP.GT.AND P0, PT, R0, 0x8, PT ;  /* 0x000000080000780c */ /* 0x000fe40003f04270 */
[----:B------:R-:W-:Y:S02]  /*14100*/  FMNMX.FTZ R22, R20, R19, !PT ;  /* 0x0000001314167209 */ /* 0x000fe40007810000 */
[----:B------:R-:W-:Y:S02]  /*14110*/  FSEL R17, R17, -INF , P0 ;  /* 0xff80000011117808 */ /* 0x000fe40000000000 */
[----:B------:R-:W-:-:S02]  /*14120*/  ISETP.GT.AND P0, PT, R0, 0x9, PT ;  /* 0x000000090000780c */ /* 0x000fc40003f04270 */
[----:B------:R-:W-:Y:S02]  /*14130*/  FMNMX.FTZ R22, R17, R22, !PT ;  /* 0x0000001611167209 */ /* 0x000fe40007810000 */
[----:B-1----:R-:W-:Y:S02]  /*14140*/  FSEL R7, R7, -INF , P0 ;  /* 0xff80000007077808 */ /* 0x002fe40000000000 */
[C---:B------:R-:W-:Y:S02]  /*14150*/  ISETP.GT.AND P0, PT, R0.reuse, 0x10, PT ;  /* 0x000000100000780c */ /* 0x040fe40003f04270 */
[----:B------:R-:W-:Y:S02]  /*14160*/  FMNMX.FTZ R22, R7, R22, !PT ;  /* 0x0000001607167209 */ /* 0x000fe40007810000 */
[----:B--2---:R-:W-:Y:S02]  /*14170*/  FSEL R11, R11, -INF , P0 ;  /* 0xff8000000b0b7808 */ /* 0x004fe40000000000 */
[----:B------:R-:W-:-:S02]  /*14180*/  ISETP.GT.AND P0, PT, R0, 0x11, PT ;  /* 0x000000110000780c */ /* 0x000fc40003f04270 */
[----:B------:R-:W-:Y:S02]  /*14190*/  FMNMX.FTZ R22, R11, R22, !PT ;  /* 0x000000160b167209 */ /* 0x000fe40007810000 */
[----:B----4-:R-:W-:Y:S02]  /*141a0*/  FSEL R9, R9, -INF , P0 ;  /* 0xff80000009097808 */ /* 0x010fe40000000000 */
[C---:B------:R-:W-:Y:S02]  /*141b0*/  ISETP.GT.AND P0, PT, R0.reuse, 0x18, PT ;  /* 0x000000180000780c */ /* 0x040fe40003f04270 */
[----:B------:R-:W-:Y:S02]  /*141c0*/  FMNMX.FTZ R22, R9, R22, !PT ;  /* 0x0000001609167209 */ /* 0x000fe40007810000 */
[----:B------:R-:W-:Y:S02]  /*141d0*/  FSEL R15, R15, -INF , P0 ;  /* 0xff8000000f0f7808 */ /* 0x000fe40000000000 */
[----:B------:R-:W-:-:S02]  /*141e0*/  ISETP.GT.AND P0, PT, R0, 0x19, PT ;  /* 0x000000190000780c */ /* 0x000fc40003f04270 */
[----:B------:R-:W-:Y:S02]  /*141f0*/  FMNMX.FTZ R22, R15, R22, !PT ;  /* 0x000000160f167209 */ /* 0x000fe40007810000 */
[----:B-----5:R-:W-:Y:S02]  /*14200*/  FSEL R13, R13, -INF , P0 ;  /* 0xff8000000d0d7808 */ /* 0x020fe40000000000 */
[C---:B------:R-:W-:Y:S02]  /*14210*/  ISETP.GT.AND P0, PT, R0.reuse, 0x20, PT ;  /* 0x000000200000780c */ /* 0x040fe40003f04270 */
[----:B------:R-:W-:Y:S02]  /*14220*/  FMNMX.FTZ R22, R13, R22, !PT ;  /* 0x000000160d167209 */ /* 0x000fe40007810000 */
[----:B------:R-:W-:Y:S02]  /*14230*/  FSEL R195, R195, -INF , P0 ;  /* 0xff800000c3c37808 */ /* 0x000fe40000000000 */
[----:B------:R-:W-:-:S02]  /*14240*/  ISETP.GT.AND P0, PT, R0, 0x21, PT ;  /* 0x000000210000780c */ /* 0x000fc40003f04270 */
[----:B------:R-:W-:Y:S02]  /*14250*/  FMNMX.FTZ R22, R195, R22, !PT ;  /* 0x00000016c3167209 */ /* 0x000fe40007810000 */
[----:B------:R-:W-:Y:S02]  /*14260*/  FSEL R193, R193, -INF , P0 ;  /* 0xff800000c1c17808 */ /* 0x000fe40000000000 */
[C---:B------:R-:W-:Y:S02]  /*14270*/  ISETP.GT.AND P0, PT, R0.reuse, 0x28, PT ;  /* 0x000000280000780c */ /* 0x040fe40003f04270 */
[----:B------:R-:W-:Y:S02]  /*14280*/  FMNMX.FTZ R22, R193, R22, !PT ;  /* 0x00000016c1167209 */ /* 0x000fe40007810000 */
[----:B------:R-:W-:Y:S02]  /*14290*/  FSEL R191, R191, -INF , P0 ;  /* 0xff800000bfbf7808 */ /* 0x000fe40000000000 */
[----:B------:R-:W-:-:S02]  /*142a0*/  ISETP.GT.AND P0, PT, R0, 0x29, PT ;  /* 0x000000290000780c */ /* 0x000fc40003f04270 */
[----:B------:R-:W1:Y:S01]  /*142b0*/  SHFL.BFLY PT, R0, R23, 0x2, 0x1f ;  /* 0x0c401f0017007f89 */ /* 0x000e6200000e0000 */
[----:B------:R-:W-:Y:S02]  /*142c0*/  FMNMX.FTZ R22, R191, R22, !PT ;  /* 0x00000016bf167209 */ /* 0x000fe40007810000 */
[----:B------:R-:W-:Y:S02]  /*142d0*/  FSEL R189, R189, -INF , P0 ;  /* 0xff800000bdbd7808 */ /* 0x000fe40000000000 */
[----:B-1----:R-:W-:-:S05]  /*142e0*/  FMNMX.FTZ R21, R0, R23, !PT ;  /* 0x0000001700157209 */ /* 0x002fca0007810000 */
[----:B------:R-:W1:Y:S02]  /*142f0*/  SHFL.BFLY PT, R0, R21, 0x1, 0x1f ;  /* 0x0c201f0015007f89 */ /* 0x000e6400000e0000 */
[----:B-1----:R-:W-:Y:S02]  /*14300*/  FMNMX.FTZ R0, R21, R0, !PT ;  /* 0x0000000015007209 */ /* 0x002fe40007810000 */
[----:B------:R-:W-:Y:S02]  /*14310*/  FMNMX.FTZ R21, R189, R22, !PT ;  /* 0x00000016bd157209 */ /* 0x000fe40007810000 */
[C---:B------:R-:W-:Y:S01]  /*14320*/  FSETP.NEU.FTZ.AND P0, PT, R0.reuse, -INF , PT ;  /* 0xff8000000000780b */ /* 0x040fe20003f1d000 */
[----:B------:R-:W-:Y:S02]  /*14330*/  FMUL.FTZ R241, R0, c[0x0][0x2d0] ;  /* 0x0000b40000f17a20 */ /* 0x000fe40000410000 */
        /* <DEDUP_REMOVED lines=11> */
[----:B------:R-:W2:Y:S01]  /*143f0*/  MUFU.EX2 R180, R180 ;  /* 0x000000b400b47308 */ /* 0x000ea20000000800 */
[----:B-1----:R-:W-:Y:S01]  /*14400*/  FMNMX.FTZ R22, R21, R22, !PT ;  /* 0x0000001615167209 */ /* 0x002fe20007810000 */
[--C-:B------:R-:W-:Y:S02]  /*14410*/  FFMA.FTZ R188, R188, c[0x0][0x2d0], -R241.reuse ;  /* 0x0000b400bcbc7a23 */ /* 0x100fe400000108f1 */
[--C-:B------:R-:W-:Y:S02]  /*14420*/  FFMA.FTZ R237, R194, c[0x0][0x2d0], -R241.reuse ;  /* 0x0000b400c2ed7a23 */ /* 0x100fe400000108f1 */
[----:B------:R-:W1:Y:S01]  /*14430*/  SHFL.BFLY PT, R159, R22, 0x1, 0x1f ;  /* 0x0c201f00169f7f89 */ /* 0x000e6200000e0000 */
[--C-:B------:R-:W-:Y:S01]  /*14440*/  FFMA.FTZ R192, R192, c[0x0][0x2d0], -R241.reuse ;  /* 0x0000b400c0c07a23 */ /* 0x100fe200000108f1 */
[----:B------:R-:W-:Y:S01]  /*14450*/  MUFU.EX2 R179, R179 ;  /* 0x000000b300b37308 */ /* 0x000fe20000000800 */
[----:B------:R-:W-:-:S07]  /*14460*/  FFMA.FTZ R241, R190, c[0x0][0x2d0], -R241 ;  /* 0x0000b400bef17a23 */ /* 0x000fce00000108f1 */
[----:B------:R-:W3:Y:S01]  /*14470*/  MUFU.EX2 R156, R156 ;  /* 0x0000009c009c7308 */ /* 0x000ee20000000800 */
[----:B--2---:R-:W-:Y:S01]  /*14480*/  F2FP.PACK_AB R128, R180, R181 ;  /* 0x000000b5b480723e */ /* 0x004fe200000000ff */
[----:B------:R-:W-:-:S06]  /*14490*/  FADD.FTZ R180, R181, R180 ;  /* 0x000000b4b5b47221 */ /* 0x000fcc0000010000 */
[----:B------:R-:W-:Y:S01]  /*144a0*/  MUFU.EX2 R3, R3 ;  /* 0x0000000300037308 */ /* 0x000fe20000000800 */
[----:B-1----:R-:W-:Y:S02]  /*144b0*/  FMNMX.FTZ R159, R159, R22, !PT ;  /* 0x000000169f9f7209 */ /* 0x002fe40007810000 */
[----:B---3--:R-:W-:-:S05]  /*144c0*/  F2FP.PACK_AB R130, R156, R179 ;  /* 0x000000b39c82723e */ /* 0x008fca00000000ff */
[----:B------:R-:W-:Y:S01]  /*144d0*/  MUFU.EX2 R176, R176 ;  /* 0x000000b000b07308 */ /* 0x000fe20000000800 */
[C---:B------:R-:W-:Y:S01]  /*144e0*/  FSETP.NEU.FTZ.AND P0, PT, R159.reuse, -INF , PT ;  /* 0xff8000009f00780b */ /* 0x040fe20003f1d000 */
[----:B------:R-:W-:Y:S02]  /*144f0*/  FMUL.FTZ R186, R159, c[0x0][0x2d0] ;  /* 0x0000b4009fba7a20 */ /* 0x000fe40000410000 */
[----:B------:R-:W-:-:S03]  /*14500*/  FADD.FTZ R179, R179, R180 ;  /* 0x000000b4b3b37221 */ /* 0x000fc60000010000 */
[----:B------:R-:W-:Y:S01]  /*14510*/  FSEL R186, R186, RZ, P0 ;  /* 0x000000ffbaba7208 */ /* 0x000fe20000000000 */
[----:B------:R-:W-:Y:S01]  /*14520*/  MUFU.EX2 R2, R2 ;  /* 0x0000000200027308 */ /* 0x000fe20000000800 */
[----:B------:R-:W-:Y:S01]  /*14530*/  FADD.FTZ R156, R156, R179 ;  /* 0x000000b39c9c7221 */ /* 0x000fe20000010000 */
[----:B------:R-:W-:Y:S02]  /*14540*/  ISETP.LE.AND P0, PT, R240, UR13, PT ;  /* 0x0000000df0007c0c */ /* 0x000fe4000bf03270 */
[--C-:B------:R-:W-:Y:S02]  /*14550*/  FFMA.FTZ R178, R20, c[0x0][0x2d0], -R186.reuse ;  /* 0x0000b40014b27a23 */ /* 0x100fe400000108ba */
[--C-:B------:R-:W-:Y:S01]  /*14560*/  FFMA.FTZ R183, R19, c[0x0][0x2d0], -R186.reuse ;  /* 0x0000b40013b77a23 */ /* 0x100fe200000108ba */
[----:B------:R-:W-:Y:S01]  /*14570*/  LDSM.16.MT88.4 R20, [R216+0x4880] ;  /* 0x00488000d814783b */ /* 0x000fe20000004200 */
[--C-:B------:R-:W-:Y:S01]  /*14580*/  FFMA.FTZ R158, R17, c[0x0][0x2d0], -R186.reuse ;  /* 0x0000b400119e7a23 */ /* 0x100fe200000108ba */
[----:B------:R-:W-:Y:S01]  /*14590*/  MUFU.EX2 R177, R177 ;  /* 0x000000b100b17308 */ /* 0x000fe20000000800 */
[--C-:B------:R-:W-:Y:S01]  /*145a0*/  FFMA.FTZ R157, R7, c[0x0][0x2d0], -R186.reuse ;  /* 0x0000b400079d7a23 */ /* 0x100fe200000108ba */
[----:B------:R-:W-:Y:S01]  /*145b0*/  LDSM.16.MT88.4 R16, [R213+0x4880] ;  /* 0x00488000d510783b */ /* 0x000fe20000004200 */
[----:B------:R-:W-:-:S02]  /*145c0*/  FFMA.FTZ R187, R11, c[0x0][0x2d0], -R186 ;  /* 0x0000b4000bbb7a23 */ /* 0x000fc400000108ba */
[--C-:B------:R-:W-:Y:S01]  /*145d0*/  FFMA.FTZ R184, R9, c[0x0][0x2d0], -R186.reuse ;  /* 0x0000b40009b87a23 */ /* 0x100fe200000108ba */
[----:B------:R-:W1:Y:S01]  /*145e0*/  LDSM.16.MT88.4 R4, [R212+0x8880] ;  /* 0x00888000d404783b */ /* 0x000e620000004200 */
[--C-:B------:R-:W-:Y:S01]  /*145f0*/  FFMA.FTZ R185, R15, c[0x0][0x2d0], -R186.reuse ;  /* 0x0000b4000fb97a23 */ /* 0x100fe200000108ba */
[----:B------:R-:W-:Y:S01]  /*14600*/  MUFU.EX2 R178, R178 ;  /* 0x000000b200b27308 */ /* 0x000fe20000000800 */
[--C-:B------:R-:W-:Y:S01]  /*14610*/  FFMA.FTZ R182, R13, c[0x0][0x2d0], -R186.reuse ;  /* 0x0000b4000db67a23 */ /* 0x100fe200000108ba */
[----:B------:R-:W2:Y:S01]  /*14620*/  LDSM.16.MT88.4 R8, [R214+0x4880] ;  /* 0x00488000d608783b */ /* 0x000ea20000004200 */
[--C-:B------:R-:W-:Y:S02]  /*14630*/  FFMA.FTZ R190, R195, c[0x0][0x2d0], -R186.reuse ;  /* 0x0000b400c3be7a23 */ /* 0x100fe400000108ba */
[--C-:B------:R-:W-:Y:S01]  /*14640*/  FFMA.FTZ R193, R193, c[0x0][0x2d0], -R186.reuse ;  /* 0x0000b400c1c17a23 */ /* 0x100fe200000108ba */
[----:B------:R-:W3:Y:S01]  /*14650*/  LDSM.16.MT88.4 R12, [R212+0x4880] ;  /* 0x00488000d40c783b */ /* 0x000ee20000004200 */
[--C-:B------:R-:W-:Y:S01]  /*14660*/  FFMA.FTZ R191, R191, c[0x0][0x2d0], -R186.reuse ;  /* 0x0000b400bfbf7a23 */ /* 0x100fe200000108ba */
[----:B------:R-:W4:Y:S01]  /*14670*/  MUFU.EX2 R183, R183 ;  /* 0x000000b700b77308 */ /* 0x000f220000000800 */
[----:B------:R-:W-:-:S07]  /*14680*/  FFMA.FTZ R186, R189, c[0x0][0x2d0], -R186 ;  /* 0x0000b400bdba7a23 */ /* 0x000fce00000108ba */
[----:B------:R-:W-:Y:S08]  /*14690*/  MUFU.EX2 R158, R158 ;  /* 0x0000009e009e7308 */ /* 0x000ff00000000800 */
[----:B------:R-:W5:Y:S01]  /*146a0*/  MUFU.EX2 R157, R157 ;  /* 0x0000009d009d7308 */ /* 0x000f620000000800 */
[----:B----4-:R-:W-:Y:S01]  /*146b0*/  F2FP.PACK_AB R129, R183, R178 ;  /* 0x000000b2b781723e */ /* 0x010fe200000000ff */
[----:B------:R-:W-:-:S06]  /*146c0*/  FADD.FTZ R183, R178, R183 ;  /* 0x000000b7b2b77221 */ /* 0x000fcc0000010000 */
[----:B------:R-:W-:Y:S01]  /*146d0*/  MUFU.EX2 R187, R187 ;  /* 0x000000bb00bb7308 */ /* 0x000fe20000000800 */
[----:B-----5:R-:W-:-:S07]  /*146e0*/  F2FP.PACK_AB R131, R157, R158 ;  /* 0x0000009e9d83723e */ /* 0x020fce00000000ff */
[----:B------:R-:W4:Y:S01]  /*146f0*/  MUFU.EX2 R184, R184 ;  /* 0x000000b800b87308 */ /* 0x000f220000000800 */
[C---:B------:R-:W-:Y:S07]  /*14700*/  HMMA.16816.F32 R144, R128.reuse, R140, RZ ;  /* 0x0000008c8090723c */ /* 0x040fee00000018ff */
[----:B------:R-:W-:Y:S01]  /*14710*/  MUFU.EX2 R185, R185 ;  /* 0x000000b900b97308 */ /* 0x000fe20000000800 */
[C---:B------:R-:W-:Y:S07]  /*14720*/  HMMA.16816.F32 R140, R128.reuse, R142, RZ ;  /* 0x0000008e808c723c */ /* 0x040fee00000018ff */
[----:B------:R-:W5:Y:S01]  /*14730*/  MUFU.EX2 R182, R182 ;  /* 0x000000b600b67308 */ /* 0x000f620000000800 */
[C---:B------:R-:W-:Y:S07]  /*14740*/  HMMA.16816.F32 R28, R128.reuse, R32, RZ ;  /* 0x00000020801c723c */ /* 0x040fee00000018ff */
[----:B------:R-:W-:Y:S01]  /*14750*/  MUFU.EX2 R188, R188 ;  /* 0x000000bc00bc7308 */ /* 0x000fe20000000800 */
[C---:B------:R-:W-:Y:S07]  /*14760*/  HMMA.16816.F32 R32, R128.reuse, R34, RZ ;  /* 0x000000228020723c */ /* 0x040fee00000018ff */
[----:B------:R-:W1:Y:S01]  /*14770*/  MUFU.EX2 R237, R237 ;  /* 0x000000ed00ed7308 */ /* 0x000e620000000800 */
[C---:B------:R-:W-:Y:S07]  /*14780*/  HMMA.16816.F32 R152, R128.reuse, R148, RZ ;  /* 0x000000948098723c */ /* 0x040fee00000018ff */
[----:B------:R-:W-:Y:S01]  /*14790*/  MUFU.EX2 R192, R192 ;  /* 0x000000c000c07308 */ /* 0x000fe20000000800 */
[C---:B------:R-:W-:Y:S07]  /*147a0*/  HMMA.16816.F32 R136, R128.reuse, R132, RZ ;  /* 0x000000848088723c */ /* 0x040fee00000018ff */
[----:B------:R-:W-:Y:S01]  /*147b0*/  MUFU.EX2 R241, R241 ;  /* 0x000000f100f17308 */ /* 0x000fe20000000800 */
[C---:B------:R-:W-:Y:S07]  /*147c0*/  HMMA.16816.F32 R36, R128.reuse, R40, RZ ;  /* 0x000000288024723c */ /* 0x040fee00000018ff */
[----:B------:R-:W-:Y:S01]  /*147d0*/  MUFU.EX2 R190, R190 ;  /* 0x000000be00be7308 */ /* 0x000fe20000000800 */
[C---:B------:R-:W-:Y:S07]  /*147e0*/  HMMA.16816.F32 R44, R128.reuse, R48, RZ ;  /* 0x00000030802c723c */ /* 0x040fee00000018ff */
[----:B------:R-:W1:Y:S01]  /*147f0*/  MUFU.EX2 R193, R193 ;  /* 0x000000c100c17308 */ /* 0x000e620000000800 */
[C---:B------:R-:W-:Y:S07]  /*14800*/  HMMA.16816.F32 R52, R128.reuse, R56, RZ ;  /* 0x000000388034723c */ /* 0x040fee00000018ff */
[----:B------:R-:W-:Y:S01]  /*14810*/  MUFU.EX2 R191, R191 ;  /* 0x000000bf00bf7308 */ /* 0x000fe20000000800 */
[C---:B------:R-:W-:Y:S07]  /*14820*/  HMMA.16816.F32 R60, R128.reuse, R64, RZ ;  /* 0x00000040803c723c */ /* 0x040fee00000018ff */
[----:B------:R-:W1:Y:S01]  /*14830*/  MUFU.EX2 R186, R186 ;  /* 0x000000ba00ba7308 */ /* 0x000e620000000800 */
        /* <DEDUP_REMOVED lines=20> */
[C---:B-1----:R-:W-:Y:S07]  /*14980*/  HMMA.16816.F32 R124, R128.reuse, R4, RZ ;  /* 0x00000004807c723c */ /* 0x042fee00000018ff */
[----:B------:R-:W-:Y:S01]  /*14990*/  F2FP.PACK_AB R4, R176, R3 ;  /* 0x00000003b004723e */ /* 0x000fe200000000ff */
[----:B------:R-:W-:Y:S01]  /*149a0*/  HMMA.16816.F32 R128, R128, R6, RZ ;  /* 0x000000068080723c */ /* 0x000fe200000018ff */
[----:B----4-:R-:W-:Y:S01]  /*149b0*/  F2FP.PACK_AB R5, R184, R187 ;  /* 0x000000bbb805723e */ /* 0x010fe200000000ff */
[----:B------:R-:W-:-:S04]  /*149c0*/  FADD.FTZ R3, R3, R156 ;  /* 0x0000009c03037221 */ /* 0x000fc80000010000 */
[----:B------:R-:W-:Y:S01]  /*149d0*/  FADD.FTZ R3, R176, R3 ;  /* 0x00000003b0037221 */ /* 0x000fe20000010000 */
[----:B------:R-:W-:Y:S02]  /*149e0*/  F2FP.PACK_AB R6, R177, R2 ;  /* 0x00000002b106723e */ /* 0x000fe400000000ff */
[----:B-----5:R-:W-:Y:S01]  /*149f0*/  F2FP.PACK_AB R7, R182, R185 ;  /* 0x000000b9b607723e */ /* 0x020fe200000000ff */
[----:B------:R-:W-:-:S04]  /*14a00*/  FADD.FTZ R2, R2, R3 ;  /* 0x0000000302027221 */ /* 0x000fc80000010000 */
[----:B------:R-:W-:Y:S02]  /*14a10*/  FADD.FTZ R177, R177, R2 ;  /* 0x00000002b1b17221 */ /* 0x000fe40000010000 */
[C---:B--2---:R-:W-:Y:S08]  /*14a20*/  HMMA.16816.F32 R144, R4.reuse, R8, R144 ;  /* 0x000000080490723c */ /* 0x044ff00000001890 */
[C---:B------:R-:W-:Y:S01]  /*14a30*/  HMMA.16816.F32 R140, R4.reuse, R10, R140 ;  /* 0x0000000a048c723c */ /* 0x040fe2000000188c */
[----:B------:R-:W1:Y:S07]  /*14a40*/  LDSM.16.MT88.4 R8, [R216+0x7880] ;  /* 0x00788000d808783b */ /* 0x000e6e0000004200 */
[C---:B---3--:R-:W-:Y:S08]  /*14a50*/  HMMA.16816.F32 R28, R4.reuse, R12, R28 ;  /* 0x0000000c041c723c */ /* 0x048ff0000000181c */
[C---:B------:R-:W-:Y:S01]  /*14a60*/  HMMA.16816.F32 R32, R4.reuse, R14, R32 ;  /* 0x0000000e0420723c */ /* 0x040fe20000001820 */
[----:B------:R-:W2:Y:S07]  /*14a70*/  LDSM.16.MT88.4 R12, [R212+0x7880] ;  /* 0x00788000d40c783b */ /* 0x000eae0000004200 */
[C---:B------:R-:W-:Y:S08]  /*14a80*/  HMMA.16816.F32 R152, R4.reuse, R20, R152 ;  /* 0x000000140498723c */ /* 0x040ff00000001898 */
[C---:B------:R-:W-:Y:S01]  /*14a90*/  HMMA.16816.F32 R148, R4.reuse, R22, R148 ;  /* 0x000000160494723c */ /* 0x040fe20000001894 */
[----:B------:R-:W-:Y:S07]  /*14aa0*/  LDSM.16.MT88.4 R20, [R213+0x7880] ;  /* 0x00788000d514783b */ /* 0x000fee0000004200 */
[C---:B------:R-:W-:Y:S08]  /*14ab0*/  HMMA.16816.F32 R136, R4.reuse, R16, R136 ;  /* 0x000000100488723c */ /* 0x040ff00000001888 */
        /* <DEDUP_REMOVED lines=43> */
[----:B------:R-:W-:-:S03]  /*14d70*/  F2FP.PACK_AB R7, R186, R191 ;  /* 0x000000bfba07723e */ /* 0x000fc600000000ff */
[----:B------:R-:W-:-:S04]  /*14d80*/  FADD.FTZ R192, R192, R237 ;  /* 0x000000edc0c07221 */ /* 0x000fc80000010000 */
[----:B-1----:R-:W-:Y:S01]  /*14d90*/  HMMA.16816.F32 R136, R4, R8, R136 ;  /* 0x000000080488723c */ /* 0x002fe20000001888 */
[----:B------:R-:W-:-:S07]  /*14da0*/  FADD.FTZ R238, R241, R192 ;  /* 0x000000c0f1ee7221 */ /* 0x000fce0000010000 */
[C---:B------:R-:W-:Y:S01]  /*14db0*/  HMMA.16816.F32 R132, R4.reuse, R10, R132 ;  /* 0x0000000a0484723c */ /* 0x040fe20000001884 */
[----:B------:R-:W1:Y:S07]  /*14dc0*/  LDSM.16.MT88.4 R8, [R213+0x6880] ;  /* 0x00688000d508783b */ /* 0x000e6e0000004200 */
[C---:B--2---:R-:W-:Y:S08]  /*14dd0*/  HMMA.16816.F32 R44, R4.reuse, R12, R44 ;  /* 0x0000000c042c723c */ /* 0x044ff0000000182c */
[C---:B------:R-:W-:Y:S01]  /*14de0*/  HMMA.16816.F32 R48, R4.reuse, R14, R48 ;  /* 0x0000000e0430723c */ /* 0x040fe20000001830 */
[----:B------:R-:W2:Y:S07]  /*14df0*/  LDSM.16.MT88.4 R12, [R213+0x9880] ;  /* 0x00988000d50c783b */ /* 0x000eae0000004200 */
[C---:B-----5:R-:W-:Y:S08]  /*14e00*/  HMMA.16816.F32 R152, R4.reuse, R160, R152 ;  /* 0x000000a00498723c */ /* 0x060ff00000001898 */
[C---:B------:R-:W-:Y:S01]  /*14e10*/  HMMA.16816.F32 R148, R4.reuse, R162, R148 ;  /* 0x000000a20494723c */ /* 0x040fe20000001894 */
[----:B------:R-:W4:Y:S07]  /*14e20*/  LDSM.16.MT88.4 R160, [R213+0x8080] ;  /* 0x00808000d5a0783b */ /* 0x000f2e0000004200 */
[C---:B------:R-:W-:Y:S08]  /*14e30*/  HMMA.16816.F32 R144, R4.reuse, R24, R144 ;  /* 0x000000180490723c */ /* 0x040ff00000001890 */
[C---:B------:R-:W-:Y:S01]  /*14e40*/  HMMA.16816.F32 R140, R4.reuse, R26, R140 ;  /* 0x0000001a048c723c */ /* 0x040fe2000000188c */
[----:B------:R-:W5:Y:S07]  /*14e50*/  LDSM.16.MT88.4 R24, [R212+0x8080] ;  /* 0x00808000d418783b */ /* 0x000f6e0000004200 */
[C---:B------:R-:W-:Y:S08]  /*14e60*/  HMMA.16816.F32 R28, R4.reuse, R20, R28 ;  /* 0x00000014041c723c */ /* 0x040ff0000000181c */
        /* <DEDUP_REMOVED lines=8> */
[C---:B--2---:R-:W-:Y:S07]  /*14ef0*/  HMMA.16816.F32 R116, R4.reuse, R12, R116 ;  /* 0x0000000c0474723c */ /* 0x044fee0000001874 */
[----:B------:R-:W-:Y:S01]  /*14f00*/  FADD.FTZ R12, R158, R183 ;  /* 0x000000b79e0c7221 */ /* 0x000fe20000010000 */
[----:B------:R-:W-:Y:S03]  /*14f10*/  HMMA.16816.F32 R60, R4, R172, R60 ;  /* 0x000000ac043c723c */ /* 0x000fe6000000183c */
[----:B------:R-:W-:-:S04]  /*14f20*/  FADD.FTZ R12, R157, R12 ;  /* 0x0000000c9d0c7221 */ /* 0x000fc80000010000 */
        /* <DEDUP_REMOVED lines=11> */
[----:B------:R-:W-:-:S05]  /*14fe0*/  FADD.FTZ R237, R186, R191 ;  /* 0x000000bfbaed7221 */ /* 0x000fca0000010000 */
[C---:B------:R-:W-:Y:S08]  /*14ff0*/  HMMA.16816.F32 R80, R4.reuse, R166, R80 ;  /* 0x000000a60450723c */ /* 0x040ff00000001850 */
[C---:B----4-:R-:W-:Y:S08]  /*15000*/  HMMA.16816.F32 R84, R4.reuse, R160, R84 ;  /* 0x000000a00454723c */ /* 0x050ff00000001854 */
[C---:B------:R-:W-:Y:S08]  /*15010*/  HMMA.16816.F32 R88, R4.reuse, R162, R88 ;  /* 0x000000a20458723c */ /* 0x040ff00000001858 */
[C---:B-----5:R-:W-:Y:S08]  /*15020*/  HMMA.16816.F32 R92, R4.reuse, R24, R92 ;  /* 0x00000018045c723c */ /* 0x060ff0000000185c */
[C---:B------:R-:W-:Y:S08]  /*15030*/  HMMA.16816.F32 R96, R4.reuse, R26, R96 ;  /* 0x0000001a0460723c */ /* 0x040ff00000001860 */
[C---:B------:R-:W-:Y:S08]  /*15040*/  HMMA.16816.F32 R100, R4.reuse, R20, R100 ;  /* 0x000000140464723c */ /* 0x040ff00000001864 */
[C---:B------:R-:W-:Y:S08]  /*15050*/  HMMA.16816.F32 R104, R4.reuse, R22, R104 ;  /* 0x000000160468723c */ /* 0x040ff00000001868 */
[C---:B---3--:R-:W-:Y:S08]  /*15060*/  HMMA.16816.F32 R108, R4.reuse, R16, R108 ;  /* 0x00000010046c723c */ /* 0x048ff0000000186c */
[C---:B------:R-:W-:Y:S08]  /*15070*/  HMMA.16816.F32 R112, R4.reuse, R18, R112 ;  /* 0x000000120470723c */ /* 0x040ff00000001870 */
[C---:B------:R-:W-:Y:S08]  /*15080*/  HMMA.16816.F32 R120, R4.reuse, R14, R120 ;  /* 0x0000000e0478723c */ /* 0x040ff00000001878 */
[C---:B-1----:R-:W-:Y:S08]  /*15090*/  HMMA.16816.F32 R124, R4.reuse, R8, R124 ;  /* 0x00000008047c723c */ /* 0x042ff0000000187c */
[----:B------:R-:W-:Y:S01]  /*150a0*/  HMMA.16816.F32 R128, R4, R10, R128 ;  /* 0x0000000a0480723c */ /* 0x000fe20000001880 */
[----:B------:R-:W-:Y:S07]  /*150b0*/  @!P0 BRA `(.L_x_1733) ;  /* 0x0000331000008947 */ /* 0x000fee0003800000 */
[----:B------:R-:W-:Y:S01]  /*150c0*/  IMAD.MOV.U32 R2, RZ, RZ, R159 ;  /* 0x000000ffff027224 */ /* 0x000fe200078e009f */
[C---:B------:R-:W-:Y:S01]  /*150d0*/  SHF.L.U64.HI R241, R196.reuse, 0x1, R199 ;  /* 0x00000001c4f17819 */ /* 0x040fe200000102c7 */
[----:B------:R-:W-:Y:S01]  /*150e0*/  IMAD.MOV.U32 R3, RZ, RZ, R0 ;  /* 0x000000ffff037224 */ /* 0x000fe200078e0000 */
[----:B------:R-:W-:Y:S01]  /*150f0*/  SHF.L.U32 R242, R196, 0x1, RZ ;  /* 0x00000001c4f27819 */ /* 0x000fe200000006ff */
[C---:B------:R-:W-:Y:S01]  /*15100*/  IMAD.SHL.U32 R244, R235.reuse, 0x2, RZ ;  /* 0x00000002ebf47824 */ /* 0x040fe200078e00ff */
[----:B------:R-:W-:Y:S01]  /*15110*/  SHF.L.U64.HI R243, R235, 0x1, R236 ;  /* 0x00000001ebf37819 */ /* 0x000fe200000102ec */
[----:B------:R-:W-:Y:S01]  /*15120*/  UMOV UR4, UR13 ;  /* 0x0000000d00047c82 */ /* 0x000fe20008000000 */
[----:B------:R-:W-:-:S02]  /*15130*/  SHF.L.U64.HI R245, R234, 0x1, R233 ;  /* 0x00000001eaf57819 */ /* 0x000fc400000102e9 */
[----:B------:R-:W-:-:S07]  /*15140*/  SHF.L.U32 R246, R234, 0x1, RZ ;  /* 0x00000001eaf67819 */ /* 0x000fce00000006ff */
.L_x_1738:
[----:B------:R-:W-:Y:S04]  /*15150*/  DEPBAR.LE SB0, 0x0 ;  /* 0x000080000000791a */ /* 0x000fe80000000000 */
[----:B------:R-:W-:Y:S01]  /*15160*/  BAR.SYNC.DEFER_BLOCKING 0x0 ;  /* 0x0000000000007b1d */ /* 0x000fe20000010000 */
[----:B------:R-:W-:Y:S05]  /*15170*/  ISETP.LE.AND P0, PT, RZ, UR4, PT ;  /* 0x00000004ff007c0c */ /* 0x000fea000bf03270 */
[----:B------:R1:W2:Y:S04]  /*15180*/  LDSM.16.M88.4 R156, [R222] ;  /* 0x00000000de9c783b */ /* 0x0002a80000000200 */
[----:B------:R1:W3:Y:S04]  /*15190*/  LDSM.16.M88.4 R160, [R221+0xa080] ;  /* 0x00a08000dda0783b */ /* 0x0002e80000000200 */
[----:B------:R1:W4:Y:S04]  /*151a0*/  LDSM.16.M88.4 R164, [R221+0xa880] ;  /* 0x00a88000dda4783b */ /* 0x0003280000000200 */
[----:B------:R1:W1:Y:S04]  /*151b0*/  LDSM.16.M88.4 R24, [R221+0xb080] ;  /* 0x00b08000dd18783b */ /* 0x0002680000000200 */
[----:B------:R1:W1:Y:S04]  /*151c0*/  LDSM.16.M88.4 R168, [R220] ;  /* 0x00000000dca8783b */ /* 0x0002680000000200 */
[----:B------:R1:W1:Y:S04]  /*151d0*/  LDSM.16.M88.4 R172, [R219] ;  /* 0x00000000dbac783b */ /* 0x0002680000000200 */
[----:B------:R1:W1:Y:S04]  /*151e0*/  LDSM.16.M88.4 R176, [R211] ;  /* 0x00000000d3b0783b */ /* 0x0002680000000200 */
[----:B------:R1:W1:Y:S01]  /*151f0*/  LDSM.16.M88.4 R180, [R210] ;  /* 0x00000000d2b4783b */ /* 0x0002620000000200 */
[----:B------:R-:W-:-:S05]  /*15200*/  @!P0 BRA `(.L_x_1734) ;  /* 0x0000036000008947 */ /* 0x000fca0003800000 */
[C---:B------:R-:W-:Y:S01]  /*15210*/  IMAD.WIDE.U32 R6, R228.reuse, c[0x0][0x208], RZ ;  /* 0x00008200e4067a25 */ /* 0x040fe200078e00ff */
[----:B------:R-:W-:Y:S01]  /*15220*/  SHF.R.S32.HI R9, RZ, 0x1f, R228 ;  /* 0x0000001fff097819 */ /* 0x000fe200000114e4 */
[----:B------:R-:W-:Y:S01]  /*15230*/  BSSY B0, `(.L_x_1734) ;  /* 0x0000033000007945 */ /* 0x000fe20003800000 */
[----:B------:R-:W-:Y:S02]  /*15240*/  SHF.R.S32.HI R5, RZ, 0x1f, R227 ;  /* 0x0000001fff057819 */ /* 0x000fe400000114e3 */
[----:B------:R-:W-:Y:S01]  /*15250*/  ISETP.GE.AND P1, PT, R229, c[0x0][0x1d4], PT ;  /* 0x00007500e5007a0c */ /* 0x000fe20003f26270 */
[----:B------:R-:W-:Y:S02]  /*15260*/  IMAD R9, R9, c[0x0][0x208], RZ ;  /* 0x0000820009097a24 */ /* 0x000fe400078e02ff */
[----:B------:R-:W-:Y:S02]  /*15270*/  IMAD R5, R5, c[0x0][0x218], RZ ;  /* 0x0000860005057a24 */ /* 0x000fe400078e02ff */
[----:B------:R-:W-:Y:S02]  /*15280*/  IMAD R9, R228, c[0x0][0x20c], R9 ;  /* 0x00008300e4097a24 */ /* 0x000fe400078e0209 */
[----:B------:R-:W-:Y:S02]  /*15290*/  IMAD R5, R227, c[0x0][0x21c], R5 ;  /* 0x00008700e3057a24 */ /* 0x000fe400078e0205 */
[----:B------:R-:W-:Y:S04]  /*152a0*/  IMAD.IADD R7, R7, 0x1, R9 ;  /* 0x0000000107077824 */ /* 0x000fe800078e0209 */
[----:B------:R-:W-:Y:S05]  /*152b0*/  IMAD.WIDE.U32 R6, R227, c[0x0][0x218], R6 ;  /* 0x00008600e3067a25 */ /* 0x000fea00078e0006 */
[----:B------:R-:W-:Y:S01]  /*152c0*/  IADD3 R4, P0, R6, UR28, RZ ;  /* 0x0000001c06047c10 */ /* 0x000fe2000ff1e0ff */
[----:B------:R-:W-:Y:S03]  /*152d0*/  IMAD.SHL.U32 R6, R232, 0x2, RZ ;  /* 0x00000002e8067824 */ /* 0x000fe600078e00ff */
[----:B------:R-:W-:Y:S02]  /*152e0*/  IADD3.X R5, R7, UR12, R5, P0, !PT ;  /* 0x0000000c07057c10 */ /* 0x000fe400087fe405 */
[C---:B------:R-:W-:Y:S04]  /*152f0*/  LEA R0, P0, R4.reuse, c[0x0][0x1f8], 0x1 ;  /* 0x00007e0004007a11 */ /* 0x040fe800078008ff */
[----:B------:R-:W-:Y:S02]  /*15300*/  LEA.HI.X R15, R4, c[0x0][0x1fc], R5, 0x1, P0 ;  /* 0x00007f00040f7a11 */ /* 0x000fe400000f0c05 */
[----:B------:R-:W5:Y:S01]  /*15310*/  SHFL.IDX PT, R5, R0, RZ, 0x181f ;  /* 0x00181fff00057589 */ /* 0x000f6200000e0000 */
[----:B------:R-:W-:Y:S03]  /*15320*/  SHF.L.U64.HI R4, R232, 0x1, R231 ;  /* 0x00000001e8047819 */ /* 0x000fe600000102e7 */
[----:B------:R-:W4:Y:S01]  /*15330*/  SHFL.IDX PT, R8, R15, RZ, 0x181f ;  /* 0x00181fff0f087589 */ /* 0x000f2200000e0000 */
[C---:B-----5:R-:W-:Y:S05]  /*15340*/  IADD3 R16, P0, R5.reuse, R242, RZ ;  /* 0x000000f205107210 */ /* 0x060fea0007f1e0ff */
[C---:B----4-:R-:W-:Y:S01]  /*15350*/  IMAD.X R17, R8.reuse, 0x1, R241, P0 ;  /* 0x0000000108117824 */ /* 0x050fe200000e06f1 */
[C---:B------:R-:W-:Y:S04]  /*15360*/  IADD3 R12, P0, R5.reuse, R244, RZ ;  /* 0x000000f4050c7210 */ /* 0x040fe80007f1e0ff */
[----:B------:R-:W-:Y:S01]  /*15370*/  @!PT LDS RZ, [RZ] ;  /* 0x00000000fffff984 */ /* 0x000fe20000000800 */
[----:B------:R4:W-:Y:S01]  /*15380*/  LDGSTS.E.BYPASS.LTC128B.128 [R230+0x4080], [R16.64], !P6 ;  /* 0x0408000010e67fae */ /* 0x0009e2000f101d5a */
[C---:B------:R-:W-:Y:S01]  /*15390*/  IMAD.X R13, R8.reuse, 0x1, R243, P0 ;  /* 0x00000001080d7824 */ /* 0x040fe200000e06f3 */
[C---:B------:R-:W-:Y:S04]  /*153a0*/  IADD3 R10, P0, R5.reuse, R246, RZ ;  /* 0x000000f6050a7210 */ /* 0x040fe80007f1e0ff */
[----:B------:R4:W-:Y:S01]  /*153b0*/  LDGSTS.E.BYPASS.LTC128B.128 [R230+0x5880], [R12.64], !P1 ;  /* 0x058800000ce67fae */ /* 0x0009e2000c901d5a */
[C---:B------:R-:W-:Y:S01]  /*153c0*/  IMAD.X R11, R8.reuse, 0x1, R245, P0 ;  /* 0x00000001080b7824 */ /* 0x040fe200000e06f5 */
[----:B------:R-:W-:Y:S02]  /*153d0*/  IADD3 R18, P0, R5, R6, RZ ;  /* 0x0000000605127210 */ /* 0x000fe40007f1e0ff */
[----:B------:R-:W-:Y:S02]  /*153e0*/  ISETP.GT.AND P1, PT, R223, 0x7f, PT ;  /* 0x0000007fdf00780c */ /* 0x000fe40003f24270 */
[----:B------:R4:W-:Y:S01]  /*153f0*/  LDGSTS.E.BYPASS.LTC128B.128 [R230+0x7080], [R10.64], !P5 ;  /* 0x070800000ae67fae */ /* 0x0009e2000e901d5a */
[----:B------:R-:W-:Y:S05]  /*15400*/  IMAD.X R19, R8, 0x1, R4, P0 ;  /* 0x0000000108137824 */ /* 0x000fea00000e0604 */
[----:B------:R4:W-:Y:S05]  /*15410*/  LDGSTS.E.BYPASS.LTC128B.128 [R230+0x8880], [R18.64], !P4 ;  /* 0x0888000012e67fae */ /* 0x0009ea000e101d5a */
[----:B------:R-:W-:-:S05]  /*15420*/  @P1 BRA `(.L_x_1735) ;  /* 0x0000013000001947 */ /* 0x000fca0003800000 */
[----:B------:R-:W-:-:S05]  /*15430*/  BRA.DIV ~URZ, `(.L_x_1736) ;  /* 0x000093527f007947 */ /* 0x000fca000b800000 */
[----:B------:R4:W3:Y:S04]  /*15440*/  SHFL.IDX PT, R8, R15, 0x1, 0x181f ;  /* 0x00381f000f087f89 */ /* 0x0008e800000e0000 */
[----:B----4-:R4:W2:Y:S02]  /*15450*/  SHFL.IDX PT, R13, R0, 0x1, 0x181f ;  /* 0x00381f00000d7f89 */ /* 0x0108a400000e0000 */
.L_x_1763:
[----:B--2---:R-:W-:Y:S02]  /*15460*/  IADD3 R16, P0, R13, R242, RZ ;  /* 0x000000f20d107210 */ /* 0x004fe40007f1e0ff */
[----:B------:R-:W-:Y:S03]  /*15470*/  ISETP.GE.AND P1, PT, R229, c[0x0][0x1d4], PT ;  /* 0x00007500e5007a0c */ /* 0x000fe60003f26270 */
[C---:B---3--:R-:W-:Y:S01]  /*15480*/  IMAD.X R17, R8.reuse, 0x1, R241, P0 ;  /* 0x0000000108117824 */ /* 0x048fe200000e06f1 */
[C---:B------:R-:W-:Y:S04]  /*15490*/  IADD3 R14, P0, R13.reuse, R244, RZ ;  /* 0x000000f40d0e7210 */ /* 0x040fe80007f1e0ff */
[----:B------:R-:W-:Y:S01]  /*154a0*/  @!PT LDS RZ, [RZ] ;  /* 0x00000000fffff984 */ /* 0x000fe20000000800 */
[----:B------:R-:W-:Y:S01]  /*154b0*/  @!PT LDS RZ, [RZ] ;  /* 0x00000000fffff984 */ /* 0x000fe20000000800 */
        /* <DEDUP_REMOVED lines=10> */
.L_x_1735:
[----:B------:R-:W-:Y:S05]  /*15560*/  BSYNC B0 ;  /* 0x0000000000007941 */ /* 0x000fea0003800000 */
.L_x_1734:
[----:B------:R-:W0:Y:S01]  /*15570*/  LDGDEPBAR ;  /* 0x00000000000079af */ /* 0x000e220000000000 */
[----:B------:R-:W-:Y:S01]  /*15580*/  WARPSYNC 0xffffffff ;  /* 0xffffffff00007948 */ /* 0x000fe20003800000 */
[C---:B--23--:R-:W-:Y:S01]  /*15590*/  HMMA.16816.F32 R4, R156.reuse, R160, RZ ;  /* 0x000000a09c04723c */ /* 0x04cfe200000018ff */
[----:B------:R-:W-:Y:S04]  /*155a0*/  UISETP.GE.AND UP0, UPT, UR4, 0x1, UPT ;  /* 0x000000010400788c */ /* 0x000fe8000bf06270 */
[----:B------:R-:W-:Y:S02]  /*155b0*/  LDSM.16.M88.4 R184, [R218] ;  /* 0x00000000dab8783b */ /* 0x000fe40000000200 */
[----:B------:R-:W-:Y:S01]  /*155c0*/  PLOP3.LUT P0, PT, PT, PT, UP0, 0x40, 0x0 ;  /* 0x000000000000781c */ /* 0x000fe20003f0e808 */
[C---:B----4-:R-:W-:Y:S04]  /*155d0*/  HMMA.16816.F32 R8, R156.reuse, R162, RZ ;  /* 0x000000a29c08723c */ /* 0x050fe800000018ff */
[----:B------:R-:W2:Y:S04]  /*155e0*/  LDSM.16.M88.4 R188, [R215+0xa080] ;  /* 0x00a08000d7bc783b */ /* 0x000ea80000000200 */
[C---:B------:R-:W-:Y:S03]  /*155f0*/  HMMA.16816.F32 R12, R156.reuse, R164, RZ ;  /* 0x000000a49c0c723c */ /* 0x040fe600000018ff */
[----:B------:R-:W-:Y:S05]  /*15600*/  LDSM.16.M88.4 R160, [R215+0xb080] ;  /* 0x00b08000d7a0783b */ /* 0x000fea0000000200 */
[C---:B------:R-:W-:Y:S02]  /*15610*/  HMMA.16816.F32 R16, R156.reuse, R166, RZ ;  /* 0x000000a69c10723c */ /* 0x040fe400000018ff */
[----:B------:R-:W-:Y:S06]  /*15620*/  LDSM.16.M88.4 R164, [R217] ;  /* 0x00000000d9a4783b */ /* 0x000fec0000000200 */
[C---:B-1----:R-:W-:Y:S01]  /*15630*/  HMMA.16816.F32 R20, R156.reuse, R24, RZ ;  /* 0x000000189c14723c */ /* 0x042fe200000018ff */
[----:B------:R-:W-:Y:S07]  /*15640*/  LDSM.16.M88.4 R192, [R209] ;  /* 0x00000000d1c0783b */ /* 0x000fee0000000200 */
[----:B------:R-:W-:Y:S01]  /*15650*/  HMMA.16816.F32 R24, R156, R26, RZ ;  /* 0x0000001a9c18723c */ /* 0x000fe200000018ff */
        /* <DEDUP_REMOVED lines=10> */
[C---:B--2---:R-:W-:Y:S01]  /*15700*/  HMMA.16816.F32 R4, R184.reuse, R188, R4 ;  /* 0x000000bcb804723c */ /* 0x044fe20000001804 */
[----:B------:R-:W2:Y:S07]  /*15710*/  LDSM.16.M88.4 R180, [R221+0xb880] ;  /* 0x00b88000ddb4783b */ /* 0x000eae0000000200 */
[C---:B------:R-:W-:Y:S01]  /*15720*/  HMMA.16816.F32 R8, R184.reuse, R190, R8 ;  /* 0x000000beb808723c */ /* 0x040fe20000001808 */
[----:B------:R-:W-:Y:S07]  /*15730*/  LDSM.16.M88.4 R188, [R208] ;  /* 0x00000000d0bc783b */ /* 0x000fee0000000200 */
[C---:B-1----:R-:W-:Y:S08]  /*15740*/  HMMA.16816.F32 R12, R184.reuse, R156, R12 ;  /* 0x0000009cb80c723c */ /* 0x042ff0000000180c */
[C---:B------:R-:W-:Y:S01]  /*15750*/  HMMA.16816.F32 R16, R184.reuse, R158, R16 ;  /* 0x0000009eb810723c */ /* 0x040fe20000001810 */
[----:B------:R-:W1:Y:S07]  /*15760*/  LDSM.16.M88.4 R156, [R221+0xc080] ;  /* 0x00c08000dd9c783b */ /* 0x000e6e0000000200 */
        /* <DEDUP_REMOVED lines=13> */
[C---:B--2---:R-:W-:Y:S01]  /*15840*/  HMMA.16816.F32 R4, R176.reuse, R180, R4 ;  /* 0x000000b4b004723c */ /* 0x044fe20000001804 */
[----:B------:R-:W2:Y:S07]  /*15850*/  LDSM.16.M88.4 R172, [R218+0x4000] ;  /* 0x00400000daac783b */ /* 0x000eae0000000200 */
        /* <DEDUP_REMOVED lines=79> */
[C---:B--2---:R-:W-:Y:S08]  /*15d50*/  HMMA.16816.F32 R4, R172.reuse, R192, R4 ;  /* 0x000000c0ac04723c */ /* 0x044ff00000001804 */
[C---:B------:R-:W-:Y:S01]  /*15d60*/  HMMA.16816.F32 R8, R172.reuse, R194, R8 ;  /* 0x000000c2ac08723c */ /* 0x040fe20000001808 */
[----:B------:R-:W-:Y:S07]  /*15d70*/  LDSM.16.M88.4 R192, [R209+0x4800] ;  /* 0x00480000d1c0783b */ /* 0x000fee0000000200 */
[C---:B-1----:R-:W-:Y:S08]  /*15d80*/  HMMA.16816.F32 R12, R172.reuse, R156, R12 ;  /* 0x0000009cac0c723c */ /* 0x042ff0000000180c */
        /* <DEDUP_REMOVED lines=28> */
[C---:B--2---:R-:W-:Y:S02]  /*15f50*/  HMMA.16816.F32 R20, R172.reuse, R160, R20 ;  /* 0x000000a0ac14723c */ /* 0x044fe40000001814 */
[----:B------:R-:W1:Y:S02]  /*15f60*/  MUFU.TANH R169, R169 ;  /* 0x000000a900a97308 */ /* 0x000e640000002400 */
[----:B------:R-:W-:Y:S02]  /*15f70*/  FMUL.FTZ R0, R6, c[0x0][0x320] ;  /* 0x0000c80006007a20 */ /* 0x000fe40000410000 */
[----:B------:R-:W-:Y:S02]  /*15f80*/  FMUL.FTZ R168, R7, c[0x0][0x320] ;  /* 0x0000c80007a87a20 */ /* 0x000fe40000410000 */
[----:B------:R-:W-:Y:S04]  /*15f90*/  HMMA.16816.F32 R24, R172, R162, R24 ;  /* 0x000000a2ac18723c */ /* 0x000fe80000001818 */
[----:B------:R-:W2:Y:S01]  /*15fa0*/  MUFU.TANH R170, R170 ;  /* 0x000000aa00aa7308 */ /* 0x000ea20000002400 */
[----:B------:R-:W-:Y:S02]  /*15fb0*/  FMUL.FTZ R171, R8, c[0x0][0x320] ;  /* 0x0000c80008ab7a20 */ /* 0x000fe40000410000 */
[----:B------:R-:W-:Y:S02]  /*15fc0*/  FMUL.FTZ R178, R9, c[0x0][0x320] ;  /* 0x0000c80009b27a20 */ /* 0x000fe40000410000 */
[----:B------:R-:W-:Y:S03]  /*15fd0*/  FMUL.FTZ R176, R10, c[0x0][0x320] ;  /* 0x0000c8000ab07a20 */ /* 0x000fe60000410000 */
[----:B------:R-:W-:Y:S02]  /*15fe0*/  FMUL.FTZ R177, R11, c[0x0][0x320] ;  /* 0x0000c8000bb17a20 */ /* 0x000fe40000410000 */
        /* <DEDUP_REMOVED lines=39> */
[----:B--234-:R-:W-:Y:S01]  /*16260*/  ISETP.NE.AND P1, PT, R224, 0x1, PT ;  /* 0x00000001e000780c */ /* 0x01cfe20003f25270 */
[----:B------:R-:W-:Y:S01]  /*16270*/  UIMAD UR5, UR4, 0x30, UR19 ;  /* 0x00000030040578a4 */ /* 0x000fe2000f8e0213 */
[----:B------:R-:W-:Y:S05]  /*16280*/  IMAD.MOV.U32 R227, RZ, RZ, RZ ;  /* 0x000000ffffe37224 */ /* 0x000fea00078e00ff */
        /* <DEDUP_REMOVED lines=25> */
[----:B------:R-:W2:Y:S01]  /*16420*/  SHFL.IDX PT, R7, R5, RZ, 0x181f ;  /* 0x00181fff05077589 */ /* 0x000ea200000e0000 */
[----:B------:R-:W-:Y:S03]  /*16430*/  IADD3 R6, -R197, 0x30, RZ ;  /* 0x00000030c5067810 */ /* 0x000fe60007ffe1ff */
[----:B------:R-:W3:Y:S01]  /*16440*/  SHFL.IDX PT, R8, R4, RZ, 0x181f ;  /* 0x00181fff04087589 */ /* 0x000ee200000e0000 */
[----:B------:R-:W-:Y:S03]  /*16450*/  ISETP.GE.AND P1, PT, R6, 0x1, PT ;  /* 0x000000010600780c */ /* 0x000fe60003f26270 */
[----:B------:R-:W4:Y:S04]  /*16460*/  SHFL.IDX PT, R5, R5, 0x1, 0x181f ;  /* 0x00381f0005057f89 */ /* 0x000f2800000e0000 */
[----:B------:R-:W5:Y:S06]  /*16470*/  SHFL.IDX PT, R4, R4, 0x1, 0x181f ;  /* 0x00381f0004047f89 */ /* 0x000f6c00000e0000 */
        /* <DEDUP_REMOVED lines=8> */
[----:B------:R-:W-:Y:S02]  /*16500*/  @P1 LEA.HI.X R17, R232, R8, R231, 0x1, P0 ;  /* 0x00000008e8111211 */ /* 0x000fe400000f0ce7 */
[----:B------:R-:W-:Y:S11]  /*16510*/  ISETP.GE.AND P0, PT, R6, 0x21, PT ;  /* 0x000000210600780c */ /* 0x000ff60003f06270 */
[----:B------:R-:W-:Y:S02]  /*16520*/  @!UPT UIADD3 URZ, URZ, URZ, URZ ;  /* 0x0000003f3f3ff290 */ /* 0x000fe4000fffe03f */
[C---:B----4-:R-:W-:Y:S05]  /*16530*/  @P0 IADD3 R8, P2, R5.reuse, R242, RZ ;  /* 0x000000f205080210 */ /* 0x050fea0007f5e0ff */
[C---:B-----5:R-:W-:Y:S01]  /*16540*/  @P0 IMAD.X R9, R4.reuse, 0x1, R241, P2 ;  /* 0x0000000104090824 */ /* 0x060fe200010e06f1 */
[----:B------:R-:W-:Y:S05]  /*16550*/  @P0 IADD3 R6, P2, R5, R244, RZ ;  /* 0x000000f405060210 */ /* 0x000fea0007f5e0ff */
[C---:B------:R-:W-:Y:S01]  /*16560*/  @P0 IMAD.X R7, R4.reuse, 0x1, R243, P2 ;  /* 0x0000000104070824 */ /* 0x040fe200010e06f3 */
[----:B------:R-:W-:Y:S11]  /*16570*/  ISETP.GE.AND P2, PT, R229, c[0x0][0x1d4], PT ;  /* 0x00007500e5007a0c */ /* 0x000ff60003f46270 */
[----:B------:R-:W-:Y:S02]  /*16580*/  @!UPT UIADD3 URZ, URZ, URZ, URZ ;  /* 0x0000003f3f3ff290 */ /* 0x000fe4000fffe03f */
[----:B------:R2:W-:Y:S04]  /*16590*/  @P1 LDGSTS.E.BYPASS.LTC128B.128 [R230+0xb880], [R12.64], !P2 ;  /* 0x0b8800000ce61fae */ /* 0x0005e8000d101d5a */
[----:B------:R2:W-:Y:S04]  /*165a0*/  @P1 LDGSTS.E.BYPASS.LTC128B.128 [R230+0xd080], [R10.64], !P5 ;  /* 0x0d0800000ae61fae */ /* 0x0005e8000e901d5a */
[----:B------:R2:W-:Y:S01]  /*165b0*/  @P1 LDGSTS.E.BYPASS.LTC128B.128 [R230+0xe880], [R16.64], !P4 ;  /* 0x0e88000010e61fae */ /* 0x0005e2000e101d5a */
[----:B------:R-:W-:Y:S03]  /*165c0*/  @P0 IADD3 R18, P1, R5, R246, RZ ;  /* 0x000000f605120210 */ /* 0x000fe60007f3e0ff */
[----:B------:R2:W-:Y:S02]  /*165d0*/  @P0 LDGSTS.E.BYPASS.LTC128B.128 [R230+0xb080], [R8.64], !P6 ;  /* 0x0b08000008e60fae */ /* 0x0005e4000f101d5a */
[----:B------:R-:W-:Y:S01]  /*165e0*/  @P0 IMAD.X R19, R4, 0x1, R245, P1 ;  /* 0x0000000104130824 */ /* 0x000fe200008e06f5 */
[C---:B------:R-:W-:Y:S01]  /*165f0*/  @P0 LEA R26, P1, R232.reuse, R5, 0x1 ;  /* 0x00000005e81a0211 */ /* 0x040fe200078208ff */
[----:B------:R2:W-:Y:S03]  /*16600*/  @P0 LDGSTS.E.BYPASS.LTC128B.128 [R230+0xc880], [R6.64], !P2 ;  /* 0x0c88000006e60fae */ /* 0x0005e6000d101d5a */
[----:B------:R-:W-:Y:S01]  /*16610*/  @P0 LEA.HI.X R27, R232, R4, R231, 0x1, P1 ;  /* 0x00000004e81b0211 */ /* 0x000fe200008f0ce7 */
[----:B------:R2:W-:Y:S04]  /*16620*/  @P0 LDGSTS.E.BYPASS.LTC128B.128 [R230+0xe080], [R18.64], !P5 ;  /* 0x0e08000012e60fae */ /* 0x0005e8000e901d5a */
[----:B------:R2:W-:Y:S04]  /*16630*/  @P0 LDGSTS.E.BYPASS.LTC128B.128 [R230+0xf880], [R26.64], !P4 ;  /* 0x0f8800001ae60fae */ /* 0x0005e8000e101d5a */
.L_x_1737:
[----:B--234-:R-:W-:Y:S01]  /*16640*/  PLOP3.LUT P0, PT, PT, PT, UP2, 0x80, 0x0 ;  /* 0x000000000000781c */ /* 0x01cfe20003f0f028 */
[----:B------:R-:W-:Y:S01]  /*16650*/  UIMAD UR5, UR4, -0x30, URZ ;  /* 0xffffffd0040578a4 */ /* 0x000fe2000f8e023f */
[----:B------:R-:W-:Y:S01]  /*16660*/  MOV R5, R198 ;  /* 0x000000c600057202 */ /* 0x000fe20000000f00 */
[----:B------:R-:W0:Y:S01]  /*16670*/  LDGDEPBAR ;  /* 0x00000000000079af */ /* 0x000e220000000000 */
[----:B------:R-:W-:Y:S03]  /*16680*/  UIADD3 UR13, UR4, -0x1, URZ ;  /* 0xffffffff040d7890 */ /* 0x000fe6000fffe03f */
[----:B------:R-:W-:Y:S04]  /*16690*/  MOV R6, UR5 ;  /* 0x0000000500067c02 */ /* 0x000fe80008000f00 */
[----:B------:R-:W-:Y:S02]  /*166a0*/  IADD3 R9, -R239, 0x1, R6 ;  /* 0x00000001ef097810 */ /* 0x000fe40007ffe106 */
[----:B------:R-:W-:Y:S01]  /*166b0*/  @P0 IMAD.HI.U32 R4, R198, c[0x0][0x2c8], RZ ;  /* 0x0000b200c6040a27 */ /* 0x000fe200078e00ff */
[----:B------:R-:W-:Y:S11]  /*166c0*/  PLOP3.LUT P0, PT, PT, PT, UP2, 0x80, 0x0 ;  /* 0x000000000000781c */ /* 0x000ff60003f0f028 */
[----:B------:R-:W-:Y:S02]  /*166d0*/  @!UPT UIADD3 URZ, URZ, URZ, URZ ;  /* 0x0000003f3f3ff290 */ /* 0x000fe4000fffe03f */
[----:B------:R-:W-:Y:S02]  /*166e0*/  @P0 SHF.R.U32.HI R5, RZ, c[0x0][0x2cc], R4 ;  /* 0x0000b300ff050a19 */ /* 0x000fe40000011604 */
[----:B------:R-:W-:Y:S03]  /*166f0*/  MOV R4, UR21 ;  /* 0x0000001500047c02 */ /* 0x000fe60008000f00 */
[----:B------:R-:W2:Y:S01]  /*16700*/  SHFL.IDX PT, R7, R5, RZ, 0x1c1f ;  /* 0x001c1fff05077589 */ /* 0x000ea200000e0000 */
[----:B------:R-:W-:Y:S07]  /*16710*/  IADD3 R4, -R4, UR14, R9 ;  /* 0x0000000e04047c10 */ /* 0x000fee000fffe109 */
[----:B------:R-:W3:Y:S01]  /*16720*/  SHFL.IDX PT, R5, R5, 0x1, 0x1c1f ;  /* 0x003c1f0005057f89 */ /* 0x000ee200000e0000 */
[----:B--2---:R-:W-:Y:S04]  /*16730*/  IADD3 R6, R4, R7, RZ ;  /* 0x0000000704067210 */ /* 0x004fe80007ffe0ff */
[C---:B------:R-:W-:Y:S04]  /*16740*/  ISETP.GT.AND P0, PT, R6.reuse, RZ, PT ;  /* 0x000000ff0600720c */ /* 0x040fe80003f04270 */
[----:B-1----:R-:W-:Y:S02]  /*16750*/  FSEL R10, R169, -INF , P0 ;  /* 0xff800000a90a7808 */ /* 0x002fe40000000000 */
[----:B------:R-:W-:Y:S02]  /*16760*/  ISETP.GT.AND P0, PT, R6, 0x1, PT ;  /* 0x000000010600780c */ /* 0x000fe40003f04270 */
[----:B---3--:R-:W-:Y:S02]  /*16770*/  IADD3 R4, R4, R5, RZ ;  /* 0x0000000504047210 */ /* 0x008fe40007ffe0ff */
[----:B------:R-:W-:Y:S02]  /*16780*/  FSEL R13, R170, -INF , P0 ;  /* 0xff800000aa0d7808 */ /* 0x000fe40000000000 */
[C---:B------:R-:W-:Y:S04]  /*16790*/  ISETP.GT.AND P0, PT, R6.reuse, 0x8, PT ;  /* 0x000000080600780c */ /* 0x040fe80003f04270 */
[----:B------:R-:W-:Y:S02]  /*167a0*/  FSEL R11, R171, -INF , P0 ;  /* 0xff800000ab0b7808 */ /* 0x000fe40000000000 */
[----:B------:R-:W-:Y:S04]  /*167b0*/  ISETP.GT.AND P0, PT, R6, 0x9, PT ;  /* 0x000000090600780c */ /* 0x000fe80003f04270 */
[----:B------:R-:W-:Y:S02]  /*167c0*/  FSEL R9, R178, -INF , P0 ;  /* 0xff800000b2097808 */ /* 0x000fe40000000000 */
[C---:B------:R-:W-:Y:S04]  /*167d0*/  ISETP.GT.AND P0, PT, R6.reuse, 0x10, PT ;  /* 0x000000100600780c */ /* 0x040fe80003f04270 */
[----:B------:R-:W-:Y:S02]  /*167e0*/  FSEL R249, R249, -INF , P0 ;  /* 0xff800000f9f97808 */ /* 0x000fe40000000000 */
[C---:B------:R-:W-:Y:S04]  /*167f0*/  ISETP.GT.AND P0, PT, R6.reuse, 0x11, PT ;  /* 0x000000110600780c */ /* 0x040fe80003f04270 */
        /* <DEDUP_REMOVED lines=9> */
[----:B------:R-:W-:Y:S04]  /*16890*/  ISETP.GT.AND P0, PT, R6, 0x28, PT ;  /* 0x000000280600780c */ /* 0x000fe80003f04270 */
[----:B------:R-:W-:Y:S02]  /*168a0*/  FSEL R187, R172, -INF , P0 ;  /* 0xff800000acbb7808 */ /* 0x000fe40000000000 */
[----:B------:R-:W-:Y:S04]  /*168b0*/  ISETP.GT.AND P0, PT, R6, 0x29, PT ;  /* 0x000000290600780c */ /* 0x000fe80003f04270 */
[----:B------:R-:W-:Y:S02]  /*168c0*/  FSEL R185, R21, -INF , P0 ;  /* 0xff80000015b97808 */ /* 0x000fe40000000000 */
[----:B------:R-:W-:Y:S04]  /*168d0*/  ISETP.GT.AND P0, PT, R4, RZ, PT ;  /* 0x000000ff0400720c */ /* 0x000fe80003f04270 */
[----:B------:R-:W-:Y:S02]  /*168e0*/  FSEL R21, R0, -INF , P0 ;  /* 0xff80000000157808 */ /* 0x000fe40000000000 */
[----:B------:R-:W-:Y:S02]  /*168f0*/  FMNMX.FTZ R0, R10, R3, !PT ;  /* 0x000000030a007209 */ /* 0x000fe40007810000 */
[----:B------:R-:W-:Y:S02]  /*16900*/  ISETP.GT.AND P0, PT, R4, 0x1, PT ;  /* 0x000000010400780c */ /* 0x000fe40003f04270 */
[----:B------:R-:W-:Y:S02]  /*16910*/  FMNMX.FTZ R0, R13, R0, !PT ;  /* 0x000000000d007209 */ /* 0x000fe40007810000 */
[----:B------:R-:W-:Y:S02]  /*16920*/  FSEL R19, R168, -INF , P0 ;  /* 0xff800000a8137808 */ /* 0x000fe40000000000 */
[----:B------:R-:W-:Y:S02]  /*16930*/  FMNMX.FTZ R0, R11, R0, !PT ;  /* 0x000000000b007209 */ /* 0x000fe40007810000 */
[----:B------:R-:W-:Y:S02]  /*16940*/  FMNMX.FTZ R8, R21, R2, !PT ;  /* 0x0000000215087209 */ /* 0x000fe40007810000 */
[----:B------:R-:W-:Y:S02]  /*16950*/  FMNMX.FTZ R0, R9, R0, !PT ;  /* 0x0000000009007209 */ /* 0x000fe40007810000 */
[----:B------:R-:W-:Y:S02]  /*16960*/  ISETP.GT.AND P0, PT, R4, 0x8, PT ;  /* 0x000000080400780c */ /* 0x000fe40003f04270 */
[----:B------:R-:W-:Y:S02]  /*16970*/  FMNMX.FTZ R0, R249, R0, !PT ;  /* 0x00000000f9007209 */ /* 0x000fe40007810000 */
[----:B------:R-:W-:Y:S02]  /*16980*/  FSEL R17, R176, -INF , P0 ;  /* 0xff800000b0117808 */ /* 0x000fe40000000000 */
[----:B------:R-:W-:Y:S02]  /*16990*/  FMNMX.FTZ R0, R247, R0, !PT ;  /* 0x00000000f7007209 */ /* 0x000fe40007810000 */
[C---:B------:R-:W-:Y:S02]  /*169a0*/  ISETP.GT.AND P0, PT, R4.reuse, 0x9, PT ;  /* 0x000000090400780c */ /* 0x040fe40003f04270 */
[----:B------:R-:W-:Y:S02]  /*169b0*/  FMNMX.FTZ R0, R171, R0, !PT ;  /* 0x00000000ab007209 */ /* 0x000fe40007810000 */
[----:B------:R-:W-:Y:S02]  /*169c0*/  FMNMX.FTZ R8, R19, R8, !PT ;  /* 0x0000000813087209 */ /* 0x000fe40007810000 */
[----:B------:R-:W-:Y:S02]  /*169d0*/  FMNMX.FTZ R0, R169, R0, !PT ;  /* 0x00000000a9007209 */ /* 0x000fe40007810000 */
        /* <DEDUP_REMOVED lines=9> */
[C---:B------:R-:W-:Y:S01]  /*16a70*/  ISETP.GT.AND P0, PT, R4.reuse, 0x11, PT ;  /* 0x000000110400780c */ /* 0x040fe20003f04270 */
[----:B------:R-:W1:Y:S01]  /*16a80*/  SHFL.BFLY PT, R7, R6, 0x2, 0x1f ;  /* 0x0c401f0006077f89 */ /* 0x000e6200000e0000 */
        /* <DEDUP_REMOVED lines=12> */
[----:B-1----:R-:W-:Y:S02]  /*16b50*/  FMNMX.FTZ R5, R7, R6, !PT ;  /* 0x0000000607057209 */ /* 0x002fe40007810000 */
[----:B------:R-:W-:Y:S02]  /*16b60*/  FSEL R189, R20, -INF , P0 ;  /* 0xff80000014bd7808 */ /* 0x000fe40000000000 */
[----:B------:R-:W-:Y:S01]  /*16b70*/  ISETP.GT.AND P0, PT, R4, 0x28, PT ;  /* 0x000000280400780c */ /* 0x000fe20003f04270 */
[----:B------:R-:W1:Y:S01]  /*16b80*/  SHFL.BFLY PT, R0, R5, 0x1, 0x1f ;  /* 0x0c201f0005007f89 */ /* 0x000e6200000e0000 */
[----:B------:R-:W-:Y:S02]  /*16b90*/  FMNMX.FTZ R8, R191, R8, !PT ;  /* 0x00000008bf087209 */ /* 0x000fe40007810000 */
[----:B------:R-:W-:Y:S02]  /*16ba0*/  FSEL R183, R24, -INF , P0 ;  /* 0xff80000018b77808 */ /* 0x000fe40000000000 */
[----:B------:R-:W-:Y:S02]  /*16bb0*/  ISETP.GT.AND P0, PT, R4, 0x29, PT ;  /* 0x000000290400780c */ /* 0x000fe40003f04270 */
[----:B------:R-:W-:Y:S02]  /*16bc0*/  FMNMX.FTZ R8, R189, R8, !PT ;  /* 0x00000008bd087209 */ /* 0x000fe40007810000 */
[----:B------:R-:W-:Y:S02]  /*16bd0*/  FSEL R157, R23, -INF , P0 ;  /* 0xff800000179d7808 */ /* 0x000fe40000000000 */
[----:B------:R-:W-:Y:S04]  /*16be0*/  FMNMX.FTZ R8, R183, R8, !PT ;  /* 0x00000008b7087209 */ /* 0x000fe80007810000 */
[----:B------:R-:W-:Y:S02]  /*16bf0*/  FMNMX.FTZ R6, R157, R8, !PT ;  /* 0x000000089d067209 */ /* 0x000fe40007810000 */
[----:B-1----:R-:W-:Y:S03]  /*16c00*/  FMNMX.FTZ R0, R5, R0, !PT ;  /* 0x0000000005007209 */ /* 0x002fe60007810000 */
[----:B------:R-:W1:Y:S01]  /*16c10*/  SHFL.BFLY PT, R5, R6, 0x2, 0x1f ;  /* 0x0c401f0006057f89 */ /* 0x000e6200000e0000 */
[C---:B------:R-:W-:Y:S01]  /*16c20*/  FSETP.NEU.FTZ.AND P0, PT, R0.reuse, -INF , PT ;  /* 0xff8000000000780b */ /* 0x040fe20003f1d000 */
[C---:B------:R-:W-:Y:S03]  /*16c30*/  FMUL.FTZ R184, R0.reuse, c[0x0][0x2d0] ;  /* 0x0000b40000b87a20 */ /* 0x040fe60000410000 */
[----:B------:R-:W-:Y:S02]  /*16c40*/  FSEL R4, R0, RZ, P0 ;  /* 0x000000ff00047208 */ /* 0x000fe40000000000 */
[----:B------:R-:W-:Y:S03]  /*16c50*/  FSEL R184, R184, RZ, P0 ;  /* 0x000000ffb8b87208 */ /* 0x000fe60000000000 */
[----:B------:R-:W-:Y:S02]  /*16c60*/  FADD.FTZ R4, -R4, R3 ;  /* 0x0000000304047221 */ /* 0x000fe40000010100 */
[--C-:B------:R-:W-:Y:S02]  /*16c70*/  FFMA.FTZ R180, R13, c[0x0][0x2d0], -R184.reuse ;  /* 0x0000b4000db47a23 */ /* 0x100fe400000108b8 */
[--C-:B------:R-:W-:Y:S02]  /*16c80*/  FFMA.FTZ R181, R10, c[0x0][0x2d0], -R184.reuse ;  /* 0x0000b4000ab57a23 */ /* 0x100fe400000108b8 */
[--C-:B------:R-:W-:Y:S02]  /*16c90*/  FFMA.FTZ R179, R11, c[0x0][0x2d0], -R184.reuse ;  /* 0x0000b4000bb37a23 */ /* 0x100fe400000108b8 */
[--C-:B------:R-:W-:Y:S01]  /*16ca0*/  FFMA.FTZ R178, R9, c[0x0][0x2d0], -R184.reuse ;  /* 0x0000b40009b27a23 */ /* 0x100fe200000108b8 */
[----:B------:R-:W-:Y:S01]  /*16cb0*/  MUFU.EX2 R180, R180 ;  /* 0x000000b400b47308 */ /* 0x000fe20000000800 */
[----:B------:R-:W-:Y:S02]  /*16cc0*/  FMUL.FTZ R3, R4, c[0x0][0x2d0] ;  /* 0x0000b40004037a20 */ /* 0x000fe40000410000 */
[--C-:B------:R-:W-:Y:S01]  /*16cd0*/  FFMA.FTZ R251, R171, c[0x0][0x2d0], -R184.reuse ;  /* 0x0000b400abfb7a23 */ /* 0x100fe200000108b8 */
[----:B-1----:R-:W-:Y:S01]  /*16ce0*/  FMNMX.FTZ R7, R6, R5, !PT ;  /* 0x0000000506077209 */ /* 0x002fe20007810000 */
[--C-:B------:R-:W-:Y:S02]  /*16cf0*/  FFMA.FTZ R190, R169, c[0x0][0x2d0], -R184.reuse ;  /* 0x0000b400a9be7a23 */ /* 0x100fe400000108b8 */
[----:B------:R-:W-:Y:S01]  /*16d00*/  LDSM.16.MT88.4 R168, [R212+0x6080] ;  /* 0x00608000d4a8783b */ /* 0x000fe20000004200 */
[--C-:B------:R-:W-:Y:S02]  /*16d10*/  FFMA.FTZ R186, R249, c[0x0][0x2d0], -R184.reuse ;  /* 0x0000b400f9ba7a23 */ /* 0x100fe400000108b8 */
[----:B------:R-:W1:Y:S01]  /*16d20*/  MUFU.EX2 R181, R181 ;  /* 0x000000b500b57308 */ /* 0x000e620000000800 */
[--C-:B------:R-:W-:Y:S02]  /*16d30*/  FFMA.FTZ R247, R247, c[0x0][0x2d0], -R184.reuse ;  /* 0x0000b400f7f77a23 */ /* 0x100fe400000108b8 */
[--C-:B------:R-:W-:Y:S02]  /*16d40*/  FFMA.FTZ R195, R195, c[0x0][0x2d0], -R184.reuse ;  /* 0x0000b400c3c37a23 */ /* 0x100fe400000108b8 */
[----:B------:R-:W2:Y:S01]  /*16d50*/  SHFL.BFLY PT, R156, R7, 0x1, 0x1f ;  /* 0x0c201f00079c7f89 */ /* 0x000ea200000e0000 */
[--C-:B------:R-:W-:Y:S02]  /*16d60*/  FFMA.FTZ R248, R193, c[0x0][0x2d0], -R184.reuse ;  /* 0x0000b400c1f87a23 */ /* 0x100fe400000108b8 */
[--C-:B------:R-:W-:Y:S02]  /*16d70*/  FFMA.FTZ R187, R187, c[0x0][0x2d0], -R184.reuse ;  /* 0x0000b400bbbb7a23 */ /* 0x100fe400000108b8 */
[----:B------:R-:W-:Y:S01]  /*16d80*/  MUFU.EX2 R179, R179 ;  /* 0x000000b300b37308 */ /* 0x000fe20000000800 */
[----:B------:R-:W-:Y:S09]  /*16d90*/  FFMA.FTZ R184, R185, c[0x0][0x2d0], -R184 ;  /* 0x0000b400b9b87a23 */ /* 0x000ff200000108b8 */
[----:B------:R-:W3:Y:S01]  /*16da0*/  MUFU.EX2 R178, R178 ;  /* 0x000000b200b27308 */ /* 0x000ee20000000800 */
[----:B-1----:R-:W-:Y:S02]  /*16db0*/  F2FP.PACK_AB R160, R180, R181 ;  /* 0x000000b5b4a0723e */ /* 0x002fe400000000ff */
[----:B--2---:R-:W-:Y:S07]  /*16dc0*/  FMNMX.FTZ R156, R156, R7, !PT ;  /* 0x000000079c9c7209 */ /* 0x004fee0007810000 */
[----:B------:R-:W1:Y:S01]  /*16dd0*/  MUFU.EX2 R3, R3 ;  /* 0x0000000300037308 */ /* 0x000e620000000800 */
[C---:B------:R-:W-:Y:S01]  /*16de0*/  FSETP.NEU.FTZ.AND P0, PT, R156.reuse, -INF , PT ;  /* 0xff8000009c00780b */ /* 0x040fe20003f1d000 */
[C---:B------:R-:W-:Y:S03]  /*16df0*/  FMUL.FTZ R182, R156.reuse, c[0x0][0x2d0] ;  /* 0x0000b4009cb67a20 */ /* 0x040fe60000410000 */
[----:B------:R-:W-:Y:S02]  /*16e00*/  FSEL R5, R156, RZ, P0 ;  /* 0x000000ff9c057208 */ /* 0x000fe40000000000 */
[----:B------:R-:W-:Y:S03]  /*16e10*/  FSEL R182, R182, RZ, P0 ;  /* 0x000000ffb6b67208 */ /* 0x000fe60000000000 */
[----:B------:R-:W-:Y:S01]  /*16e20*/  MUFU.EX2 R186, R186 ;  /* 0x000000ba00ba7308 */ /* 0x000fe20000000800 */
[----:B------:R-:W-:Y:S01]  /*16e30*/  ISETP.LT.AND P0, PT, R240, UR4, PT ;  /* 0x00000004f0007c0c */ /* 0x000fe2000bf01270 */
[----:B------:R-:W-:Y:S01]  /*16e40*/  FADD.FTZ R5, -R5, R2 ;  /* 0x0000000205057221 */ /* 0x000fe20000010100 */
[----:B------:R-:W-:Y:S01]  /*16e50*/  UMOV UR4, UR13 ;  /* 0x0000000d00047c82 */ /* 0x000fe20008000000 */
[--C-:B------:R-:W-:Y:S01]  /*16e60*/  FFMA.FTZ R158, R15, c[0x0][0x2d0], -R182.reuse ;  /* 0x0000b4000f9e7a23 */ /* 0x100fe200000108b6 */
[----:B---3--:R-:W-:Y:S01]  /*16e70*/  F2FP.PACK_AB R162, R178, R179 ;  /* 0x000000b3b2a2723e */ /* 0x008fe200000000ff */
[----:B------:R-:W2:Y:S01]  /*16e80*/  LDSM.16.MT88.4 R12, [R216+0x4080] ;  /* 0x00408000d80c783b */ /* 0x000ea20000004200 */
[--C-:B------:R-:W-:Y:S02]  /*16e90*/  FFMA.FTZ R177, R21, c[0x0][0x2d0], -R182.reuse ;  /* 0x0000b40015b17a23 */ /* 0x100fe400000108b6 */
[--C-:B------:R-:W-:Y:S01]  /*16ea0*/  FFMA.FTZ R176, R19, c[0x0][0x2d0], -R182.reuse ;  /* 0x0000b40013b07a23 */ /* 0x100fe200000108b6 */
[----:B------:R-:W-:Y:S01]  /*16eb0*/  MUFU.EX2 R158, R158 ;  /* 0x0000009e009e7308 */ /* 0x000fe20000000800 */
[--C-:B------:R-:W-:Y:S02]  /*16ec0*/  FFMA.FTZ R159, R17, c[0x0][0x2d0], -R182.reuse ;  /* 0x0000b400119f7a23 */ /* 0x100fe400000108b6 */
[----:B------:R-:W-:Y:S01]  /*16ed0*/  FMUL.FTZ R2, R5, c[0x0][0x2d0] ;  /* 0x0000b40005027a20 */ /* 0x000fe20000410000 */
[----:B------:R-:W3:Y:S01]  /*16ee0*/  LDSM.16.MT88.4 R20, [R214+0x4080] ;  /* 0x00408000d614783b */ /* 0x000ee20000004200 */
        /* <DEDUP_REMOVED lines=9> */
[----:B------:R-:W1:Y:S01]  /*16f80*/  MUFU.EX2 R176, R176 ;  /* 0x000000b000b07308 */ /* 0x000e620000000800 */
[--C-:B------:R-:W-:Y:S02]  /*16f90*/  FFMA.FTZ R188, R175, c[0x0][0x2d0], -R182.reuse ;  /* 0x0000b400afbc7a23 */ /* 0x100fe400000108b6 */
[--C-:B------:R-:W-:Y:S02]  /*16fa0*/  FFMA.FTZ R249, R173, c[0x0][0x2d0], -R182.reuse ;  /* 0x0000b400adf97a23 */ /* 0x100fe400000108b6 */
[----:B------:R-:W-:Y:S01]  /*16fb0*/  LDSM.16.MT88.4 R172, [R216+0x7880] ;  /* 0x00788000d8ac783b */ /* 0x000fe20000004200 */
[--C-:B------:R-:W-:Y:S02]  /*16fc0*/  FFMA.FTZ R192, R167, c[0x0][0x2d0], -R182.reuse ;  /* 0x0000b400a7c07a23 */ /* 0x100fe400000108b6 */
[--C-:B------:R-:W-:Y:S02]  /*16fd0*/  FFMA.FTZ R194, R165, c[0x0][0x2d0], -R182.reuse ;  /* 0x0000b400a5c27a23 */ /* 0x100fe400000108b6 */
[----:B------:R-:W4:Y:S01]  /*16fe0*/  MUFU.EX2 R159, R159 ;  /* 0x0000009f009f7308 */ /* 0x000f220000000800 */
[C---:B------:R-:W-:Y:S02]  /*16ff0*/  FMUL.FTZ R28, R3.reuse, R28 ;  /* 0x0000001c031c7220 */ /* 0x040fe40000410000 */
[----:B------:R-:W-:Y:S01]  /*17000*/  LDSM.16.MT88.4 R164, [R213+0x6080] ;  /* 0x00608000d5a4783b */ /* 0x000fe20000004200 */
[C---:B------:R-:W-:Y:S02]  /*17010*/  FMUL.FTZ R29, R3.reuse, R29 ;  /* 0x0000001d031d7220 */ /* 0x040fe40000410000 */
[C---:B------:R-:W-:Y:S02]  /*17020*/  FMUL.FTZ R32, R3.reuse, R32 ;  /* 0x0000002003207220 */ /* 0x040fe40000410000 */
[C---:B------:R-:W-:Y:S02]  /*17030*/  FMUL.FTZ R33, R3.reuse, R33 ;  /* 0x0000002103217220 */ /* 0x040fe40000410000 */
[----:B------:R-:W5:Y:S01]  /*17040*/  MUFU.EX2 R2, R2 ;  /* 0x0000000200027308 */ /* 0x000f620000000800 */
        /* <DEDUP_REMOVED lines=8> */
[C---:B------:R-:W-:Y:S01]  /*170d0*/  FMUL.FTZ R48, R3.reuse, R48 ;  /* 0x0000003003307220 */ /* 0x040fe20000410000 */
[----:B----4-:R-:W-:Y:S01]  /*170e0*/  F2FP.PACK_AB R163, R158, R159 ;  /* 0x0000009f9ea3723e */ /* 0x010fe200000000ff */
[C---:B------:R-:W-:Y:S02]  /*170f0*/  FMUL.FTZ R49, R3.reuse, R49 ;  /* 0x0000003103317220 */ /* 0x040fe40000410000 */
[C---:B------:R-:W-:Y:S02]  /*17100*/  FMUL.FTZ R52, R3.reuse, R52 ;  /* 0x0000003403347220 */ /* 0x040fe40000410000 */
[C---:B------:R-:W-:Y:S01]  /*17110*/  FMUL.FTZ R53, R3.reuse, R53 ;  /* 0x0000003503357220 */ /* 0x040fe20000410000 */
[----:B------:R-:W-:Y:S01]  /*17120*/  MUFU.EX2 R188, R188 ;  /* 0x000000bc00bc7308 */ /* 0x000fe20000000800 */
[C---:B------:R-:W-:Y:S02]  /*17130*/  FMUL.FTZ R56, R3.reuse, R56 ;  /* 0x0000003803387220 */ /* 0x040fe40000410000 */
[C---:B------:R-:W-:Y:S02]  /*17140*/  FMUL.FTZ R57, R3.reuse, R57 ;  /* 0x0000003903397220 */ /* 0x040fe40000410000 */
[C---:B-----5:R-:W-:Y:S02]  /*17150*/  FMUL.FTZ R6, R2.reuse, R154 ;  /* 0x0000009a02067220 */ /* 0x060fe40000410000 */
[C---:B------:R-:W-:Y:S02]  /*17160*/  FMUL.FTZ R7, R2.reuse, R155 ;  /* 0x0000009b02077220 */ /* 0x040fe40000410000 */
[----:B------:R-:W4:Y:S01]  /*17170*/  LDSM.16.MT88.4 R152, [R213+0x4080] ;  /* 0x00408000d598783b */ /* 0x000f220000004200 */
[C---:B------:R-:W-:Y:S01]  /*17180*/  FMUL.FTZ R10, R2.reuse, R150 ;  /* 0x00000096020a7220 */ /* 0x040fe20000410000 */
[----:B------:R-:W5:Y:S01]  /*17190*/  MUFU.EX2 R249, R249 ;  /* 0x000000f900f97308 */ /* 0x000f620000000800 */
[C---:B------:R-:W-:Y:S02]  /*171a0*/  FMUL.FTZ R11, R2.reuse, R151 ;  /* 0x00000097020b7220 */ /* 0x040fe40000410000 */
[C---:B--2---:R-:W-:Y:S03]  /*171b0*/  HMMA.16816.F32 R4, R160.reuse, R12, R4 ;  /* 0x0000000ca004723c */ /* 0x044fe60000001804 */
[----:B------:R-:W-:Y:S02]  /*171c0*/  LDSM.16.MT88.4 R148, [R213+0x4880] ;  /* 0x00488000d594783b */ /* 0x000fe40000004200 */
[C---:B------:R-:W-:Y:S02]  /*171d0*/  FMUL.FTZ R18, R2.reuse, R142 ;  /* 0x0000008e02127220 */ /* 0x040fe40000410000 */
[C---:B------:R-:W-:Y:S01]  /*171e0*/  FMUL.FTZ R12, R3.reuse, R144 ;  /* 0x00000090030c7220 */ /* 0x040fe20000410000 */
[C---:B------:R-:W-:Y:S01]  /*171f0*/  HMMA.16816.F32 R8, R160.reuse, R14, R8 ;  /* 0x0000000ea008723c */ /* 0x040fe20000001808 */
[----:B------:R-:W-:Y:S03]  /*17200*/  MUFU.EX2 R251, R251 ;  /* 0x000000fb00fb7308 */ /* 0x000fe60000000800 */
[C---:B------:R-:W-:Y:S02]  /*17210*/  FMUL.FTZ R13, R3.reuse, R145 ;  /* 0x00000091030d7220 */ /* 0x040fe40000410000 */
[C---:B------:R-:W-:Y:S02]  /*17220*/  FMUL.FTZ R19, R2.reuse, R143 ;  /* 0x0000008f02137220 */ /* 0x040fe40000410000 */
[C---:B------:R-:W-:Y:S01]  /*17230*/  FMUL.FTZ R14, R2.reuse, R146 ;  /* 0x00000092020e7220 */ /* 0x040fe20000410000 */
[----:B------:R-:W-:Y:S02]  /*17240*/  LDSM.16.MT88.4 R140, [R213+0x5880] ;  /* 0x00588000d58c783b */ /* 0x000fe40000004200 */
[----:B------:R-:W2:Y:S01]  /*17250*/  MUFU.EX2 R190, R190 ;  /* 0x000000be00be7308 */ /* 0x000ea20000000800 */
[C---:B------:R-:W-:Y:S02]  /*17260*/  FMUL.FTZ R15, R2.reuse, R147 ;  /* 0x00000093020f7220 */ /* 0x040fe40000410000 */
[C---:B------:R-:W-:Y:S02]  /*17270*/  FMUL.FTZ R26, R2.reuse, R134 ;  /* 0x00000086021a7220 */ /* 0x040fe40000410000 */
[C---:B------:R-:W-:Y:S01]  /*17280*/  FMUL.FTZ R27, R2.reuse, R135 ;  /* 0x00000087021b7220 */ /* 0x040fe20000410000 */
[----:B------:R-:W1:Y:S01]  /*17290*/  LDSM.16.MT88.4 R144, [R212+0x4080] ;  /* 0x00408000d490783b */ /* 0x000e620000004200 */
[C---:B------:R-:W-:Y:S01]  /*172a0*/  FMUL.FTZ R30, R2.reuse, R30 ;  /* 0x0000001e021e7220 */ /* 0x040fe20000410000 */
[C---:B---3--:R-:W-:Y:S02]  /*172b0*/  HMMA.16816.F32 R12, R160.reuse, R20, R12 ;  /* 0x00000014a00c723c */ /* 0x048fe4000000180c */
[----:B------:R-:W-:Y:S01]  /*172c0*/  MUFU.EX2 R192, R192 ;  /* 0x000000c000c07308 */ /* 0x000fe20000000800 */
[C---:B------:R-:W-:Y:S02]  /*172d0*/  FMUL.FTZ R31, R2.reuse, R31 ;  /* 0x0000001f021f7220 */ /* 0x040fe40000410000 */
[C---:B------:R-:W-:Y:S01]  /*172e0*/  FMUL.FTZ R34, R2.reuse, R34 ;  /* 0x0000002202227220 */ /* 0x040fe20000410000 */
[----:B------:R-:W-:Y:S01]  /*172f0*/  LDSM.16.MT88.4 R132, [R214+0x5880] ;  /* 0x00588000d684783b */ /* 0x000fe20000004200 */
[C---:B------:R-:W-:Y:S01]  /*17300*/  FMUL.FTZ R20, R3.reuse, R136 ;  /* 0x0000008803147220 */ /* 0x040fe20000410000 */
[C---:B------:R-:W-:Y:S04]  /*17310*/  HMMA.16816.F32 R16, R160.reuse, R22, R16 ;  /* 0x00000016a010723c */ /* 0x040fe80000001810 */
[C---:B------:R-:W-:Y:S01]  /*17320*/  FMUL.FTZ R21, R3.reuse, R137 ;  /* 0x0000008903157220 */ /* 0x040fe20000410000 */
[----:B------:R-:W3:Y:S01]  /*17330*/  MUFU.EX2 R194, R194 ;  /* 0x000000c200c27308 */ /* 0x000ee20000000800 */
[C---:B------:R-:W-:Y:S02]  /*17340*/  FMUL.FTZ R35, R2.reuse, R35 ;  /* 0x0000002302237220 */ /* 0x040fe40000410000 */
[C---:B------:R-:W-:Y:S04]  /*17350*/  FMUL.FTZ R22, R2.reuse, R138 ;  /* 0x0000008a02167220 */ /* 0x040fe80000410000 */
[C---:B------:R-:W-:Y:S02]  /*17360*/  FMUL.FTZ R23, R2.reuse, R139 ;  /* 0x0000008b02177220 */ /* 0x040fe40000410000 */
[----:B------:R-:W2:Y:S01]  /*17370*/  LDSM.16.MT88.4 R136, [R216+0x5880] ;  /* 0x00588000d888783b */ /* 0x000ea20000004200 */
[C---:B------:R-:W-:Y:S01]  /*17380*/  FMUL.FTZ R38, R2.reuse, R38 ;  /* 0x0000002602267220 */ /* 0x040fe20000410000 */
[----:B------:R-:W-:Y:S01]  /*17390*/  MUFU.EX2 R195, R195 ;  /* 0x000000c300c37308 */ /* 0x000fe20000000800 */
[C---:B------:R-:W-:Y:S02]  /*173a0*/  FMUL.FTZ R39, R2.reuse, R39 ;  /* 0x0000002702277220 */ /* 0x040fe40000410000 */
[C---:B----4-:R-:W-:Y:S03]  /*173b0*/  HMMA.16816.F32 R20, R160.reuse, R152, R20 ;  /* 0x00000098a014723c */ /* 0x050fe60000001814 */
[C---:B------:R-:W-:Y:S02]  /*173c0*/  FMUL.FTZ R42, R2.reuse, R42 ;  /* 0x0000002a022a7220 */ /* 0x040fe40000410000 */
[C---:B------:R-:W-:Y:S02]  /*173d0*/  FMUL.FTZ R43, R2.reuse, R43 ;  /* 0x0000002b022b7220 */ /* 0x040fe40000410000 */
[C---:B------:R-:W-:Y:S01]  /*173e0*/  FMUL.FTZ R46, R2.reuse, R46 ;  /* 0x0000002e022e7220 */ /* 0x040fe20000410000 */
[C---:B------:R-:W-:Y:S01]  /*173f0*/  HMMA.16816.F32 R24, R160.reuse, R154, R24 ;  /* 0x0000009aa018723c */ /* 0x040fe20000001818 */
[----:B------:R-:W-:Y:S01]  /*17400*/  LDSM.16.MT88.4 R152, [R212+0x4880] ;  /* 0x00488000d498783b */ /* 0x000fe20000004200 */
[----:B------:R-:W4:Y:S02]  /*17410*/  MUFU.EX2 R248, R248 ;  /* 0x000000f800f87308 */ /* 0x000f240000000800 */
[C---:B------:R-:W-:Y:S02]  /*17420*/  FMUL.FTZ R47, R2.reuse, R47 ;  /* 0x0000002f022f7220 */ /* 0x040fe40000410000 */
[C---:B------:R-:W-:Y:S02]  /*17430*/  FMUL.FTZ R50, R2.reuse, R50 ;  /* 0x0000003202327220 */ /* 0x040fe40000410000 */
[C---:B-1----:R-:W-:Y:S04]  /*17440*/  HMMA.16816.F32 R28, R160.reuse, R144, R28 ;  /* 0x00000090a01c723c */ /* 0x042fe8000000181c */
[C---:B------:R-:W-:Y:S01]  /*17450*/  FMUL.FTZ R51, R2.reuse, R51 ;  /* 0x0000003302337220 */ /* 0x040fe20000410000 */
[----:B------:R-:W-:Y:S01]  /*17460*/  MUFU.EX2 R187, R187 ;  /* 0x000000bb00bb7308 */ /* 0x000fe20000000800 */
[C---:B------:R-:W-:Y:S02]  /*17470*/  FMUL.FTZ R54, R2.reuse, R54 ;  /* 0x0000003602367220 */ /* 0x040fe40000410000 */
[C---:B------:R-:W-:Y:S01]  /*17480*/  HMMA.16816.F32 R32, R160.reuse, R146, R32 ;  /* 0x00000092a020723c */ /* 0x040fe20000001820 */
[----:B------:R-:W-:Y:S03]  /*17490*/  LDSM.16.MT88.4 R144, [R214+0x4880] ;  /* 0x00488000d690783b */ /* 0x000fe60000004200 */
[C---:B------:R-:W-:Y:S02]  /*174a0*/  FMUL.FTZ R55, R2.reuse, R55 ;  /* 0x0000003702377220 */ /* 0x040fe40000410000 */
[C---:B------:R-:W-:Y:S01]  /*174b0*/  FMUL.FTZ R58, R2.reuse, R58 ;  /* 0x0000003a023a7220 */ /* 0x040fe20000410000 */
[----:B------:R-:W-:Y:S01]  /*174c0*/  MUFU.EX2 R184, R184 ;  /* 0x000000b800b87308 */ /* 0x000fe20000000800 */
[C---:B------:R-:W-:Y:S01]  /*174d0*/  FMUL.FTZ R59, R2.reuse, R59 ;  /* 0x0000003b023b7220 */ /* 0x040fe20000410000 */
[C---:B--2---:R-:W-:Y:S03]  /*174e0*/  HMMA.16816.F32 R36, R160.reuse, R136, R36 ;  /* 0x00000088a024723c */ /* 0x044fe60000001824 */
        /* <DEDUP_REMOVED lines=94> */
[----:B------:R-:W-:Y:S01]  /*17ad0*/  FMUL.FTZ R124, R3, R124 ;  /* 0x0000007c037c7220 */ /* 0x000fe20000410000 */
[----:B------:R-:W-:Y:S01]  /*17ae0*/  F2FP.PACK_AB R132, R247, R186 ;  /* 0x000000baf784723e */ /* 0x000fe200000000ff */
[----:B------:R-:W-:Y:S03]  /*17af0*/  FMUL.FTZ R125, R3, R125 ;  /* 0x0000007d037d7220 */ /* 0x000fe60000410000 */
[C---:B------:R-:W-:Y:S03]  /*17b00*/  HMMA.16816.F32 R120, R160.reuse, R134, R120 ;  /* 0x00000086a078723c */ /* 0x040fe60000001878 */
[C---:B------:R-:W-:Y:S01]  /*17b10*/  FMUL.FTZ R126, R2.reuse, R126 ;  /* 0x0000007e027e7220 */ /* 0x040fe20000410000 */
[----:B-----5:R-:W-:Y:S01]  /*17b20*/  F2FP.PACK_AB R133, R249, R188 ;  /* 0x000000bcf985723e */ /* 0x020fe200000000ff */
[----:B------:R-:W-:Y:S02]  /*17b30*/  FMUL.FTZ R127, R2, R127 ;  /* 0x0000007f027f7220 */ /* 0x000fe40000410000 */
[C---:B------:R-:W-:Y:S01]  /*17b40*/  FMUL.FTZ R128, R3.reuse, R128 ;  /* 0x0000008003807220 */ /* 0x040fe20000410000 */
[----:B------:R-:W-:Y:S01]  /*17b50*/  F2FP.PACK_AB R134, R190, R251 ;  /* 0x000000fbbe86723e */ /* 0x000fe200000000ff */
[----:B------:R-:W-:Y:S03]  /*17b60*/  FMUL.FTZ R129, R3, R129 ;  /* 0x0000008103817220 */ /* 0x000fe60000410000 */
[C---:B---3--:R-:W-:Y:S03]  /*17b70*/  HMMA.16816.F32 R124, R160.reuse, R140, R124 ;  /* 0x0000008ca07c723c */ /* 0x048fe6000000187c */
[----:B------:R-:W-:Y:S01]  /*17b80*/  FMUL.FTZ R130, R2, R130 ;  /* 0x0000008202827220 */ /* 0x000fe20000410000 */
[----:B------:R-:W-:Y:S01]  /*17b90*/  F2FP.PACK_AB R135, R194, R192 ;  /* 0x000000c0c287723e */ /* 0x000fe200000000ff */
[C---:B------:R-:W-:Y:S02]  /*17ba0*/  FMUL.FTZ R131, R2.reuse, R131 ;  /* 0x0000008302837220 */ /* 0x040fe40000410000 */
[--C-:B------:R-:W-:Y:S02]  /*17bb0*/  FFMA.FTZ R191, R191, c[0x0][0x2d0], -R182.reuse ;  /* 0x0000b400bfbf7a23 */ /* 0x100fe400000108b6 */
[--C-:B------:R-:W-:Y:S03]  /*17bc0*/  FFMA.FTZ R250, R189, c[0x0][0x2d0], -R182.reuse ;  /* 0x0000b400bdfa7a23 */ /* 0x100fe600000108b6 */
[----:B------:R-:W-:Y:S01]  /*17bd0*/  HMMA.16816.F32 R128, R160, R142, R128 ;  /* 0x0000008ea080723c */ /* 0x000fe20000001880 */
[----:B------:R-:W2:Y:S01]  /*17be0*/  LDSM.16.MT88.4 R140, [R216+0x6080] ;  /* 0x00608000d88c783b */ /* 0x000ea20000004200 */
[----:B------:R-:W-:Y:S01]  /*17bf0*/  MUFU.EX2 R191, R191 ;  /* 0x000000bf00bf7308 */ /* 0x000fe20000000800 */
[--C-:B------:R-:W-:Y:S02]  /*17c00*/  FFMA.FTZ R183, R183, c[0x0][0x2d0], -R182.reuse ;  /* 0x0000b400b7b77a23 */ /* 0x100fe400000108b6 */
[----:B------:R-:W-:Y:S02]  /*17c10*/  FFMA.FTZ R182, R157, c[0x0][0x2d0], -R182 ;  /* 0x0000b4009db67a23 */ /* 0x000fe400000108b6 */
[----:B------:R-:W-:Y:S01]  /*17c20*/  FFMA.FTZ R181, R3, R238, R181 ;  /* 0x000000ee03b57223 */ /* 0x000fe200000100b5 */
[C---:B-1----:R-:W-:Y:S01]  /*17c30*/  HMMA.16816.F32 R4, R132.reuse, R136, R4 ;  /* 0x000000888404723c */ /* 0x042fe20000001804 */
[----:B------:R-:W1:Y:S03]  /*17c40*/  LDSM.16.MT88.4 R160, [R214+0x6080] ;  /* 0x00608000d6a0783b */ /* 0x000e660000004200 */
[----:B------:R-:W3:Y:S01]  /*17c50*/  MUFU.EX2 R250, R250 ;  /* 0x000000fa00fa7308 */ /* 0x000ee20000000800 */
[----:B------:R-:W-:Y:S02]  /*17c60*/  FFMA.FTZ R177, R2, R237, R177 ;  /* 0x000000ed02b17223 */ /* 0x000fe400000100b1 */
[----:B------:R-:W-:Y:S01]  /*17c70*/  FADD.FTZ R180, R180, R181 ;  /* 0x000000b5b4b47221 */ /* 0x000fe20000010000 */
[C---:B------:R-:W-:Y:S01]  /*17c80*/  HMMA.16816.F32 R8, R132.reuse, R138, R8 ;  /* 0x0000008a8408723c */ /* 0x040fe20000001808 */
[----:B------:R-:W5:Y:S03]  /*17c90*/  LDSM.16.MT88.4 R136, [R214+0x7880] ;  /* 0x00788000d688783b */ /* 0x000f660000004200 */
[----:B------:R-:W-:Y:S02]  /*17ca0*/  FADD.FTZ R176, R176, R177 ;  /* 0x000000b1b0b07221 */ /* 0x000fe40000010000 */
[----:B------:R-:W-:Y:S01]  /*17cb0*/  MUFU.EX2 R183, R183 ;  /* 0x000000b700b77308 */ /* 0x000fe20000000800 */
[----:B------:R-:W-:Y:S01]  /*17cc0*/  FADD.FTZ R3, R179, R180 ;  /* 0x000000b4b3037221 */ /* 0x000fe20000010000 */
[C---:B------:R-:W-:Y:S04]  /*17cd0*/  HMMA.16816.F32 R12, R132.reuse, R144, R12 ;  /* 0x00000090840c723c */ /* 0x040fe8000000180c */
[----:B------:R-:W-:Y:S04]  /*17ce0*/  FADD.FTZ R3, R178, R3 ;  /* 0x00000003b2037221 */ /* 0x000fe80000010000 */
[C---:B------:R-:W-:Y:S01]  /*17cf0*/  HMMA.16816.F32 R16, R132.reuse, R146, R16 ;  /* 0x000000928410723c */ /* 0x040fe20000001810 */
[----:B------:R-:W1:Y:S01]  /*17d00*/  LDSM.16.MT88.4 R144, [R213+0x7880] ;  /* 0x00788000d590783b */ /* 0x000e620000004200 */
[----:B------:R-:W1:Y:S02]  /*17d10*/  MUFU.EX2 R182, R182 ;  /* 0x000000b600b67308 */ /* 0x000e640000000800 */
[----:B------:R-:W-:Y:S01]  /*17d20*/  FADD.FTZ R2, R186, R3 ;  /* 0x00000003ba027221 */ /* 0x000fe20000010000 */
[----:B------:R-:W-:Y:S03]  /*17d30*/  MOV R3, R0 ;  /* 0x0000000000037202 */ /* 0x000fe60000000f00 */
[C---:B------:R-:W-:Y:S04]  /*17d40*/  HMMA.16816.F32 R20, R132.reuse, R148, R20 ;  /* 0x000000948414723c */ /* 0x040fe80000001814 */
[----:B------:R-:W-:Y:S04]  /*17d50*/  FADD.FTZ R2, R247, R2 ;  /* 0x00000002f7027221 */ /* 0x000fe80000010000 */
[C---:B------:R-:W-:Y:S01]  /*17d60*/  HMMA.16816.F32 R24, R132.reuse, R150, R24 ;  /* 0x000000968418723c */ /* 0x040fe20000001818 */
[----:B------:R-:W-:Y:S03]  /*17d70*/  LDSM.16.MT88.4 R148, [R216+0x9080] ;  /* 0x00908000d894783b */ /* 0x000fe60000004200 */
[----:B------:R-:W-:Y:S01]  /*17d80*/  FADD.FTZ R251, R251, R2 ;  /* 0x00000002fbfb7221 */ /* 0x000fe20000010000 */
[-C--:B------:R-:W-:Y:S03]  /*17d90*/  MOV R2, R156.reuse ;  /* 0x0000009c00027202 */ /* 0x080fe60000000f00 */
[C---:B------:R-:W-:Y:S04]  /*17da0*/  HMMA.16816.F32 R28, R132.reuse, R152, R28 ;  /* 0x00000098841c723c */ /* 0x040fe8000000181c */
[----:B------:R-:W-:Y:S04]  /*17db0*/  FADD.FTZ R190, R190, R251 ;  /* 0x000000fbbebe7221 */ /* 0x000fe80000010000 */
[C---:B------:R-:W-:Y:S08]  /*17dc0*/  HMMA.16816.F32 R32, R132.reuse, R154, R32 ;  /* 0x0000009a8420723c */ /* 0x040ff00000001820 */
[C---:B--2---:R-:W-:Y:S08]  /*17dd0*/  HMMA.16816.F32 R36, R132.reuse, R140, R36 ;  /* 0x0000008c8424723c */ /* 0x044ff00000001824 */
[C---:B------:R-:W-:Y:S01]  /*17de0*/  HMMA.16816.F32 R40, R132.reuse, R142, R40 ;  /* 0x0000008e8428723c */ /* 0x040fe20000001828 */
[----:B------:R-:W2:Y:S07]  /*17df0*/  LDSM.16.MT88.4 R140, [R212+0x7880] ;  /* 0x00788000d48c783b */ /* 0x000eae0000004200 */
[C---:B-1----:R-:W-:Y:S07]  /*17e00*/  HMMA.16816.F32 R44, R132.reuse, R160, R44 ;  /* 0x000000a0842c723c */ /* 0x042fee000000182c */
[----:B----4-:R-:W-:Y:S01]  /*17e10*/  F2FP.PACK_AB R160, R248, R195 ;  /* 0x000000c3f8a0723e */ /* 0x010fe200000000ff */
[C---:B------:R-:W-:Y:S04]  /*17e20*/  HMMA.16816.F32 R48, R132.reuse, R162, R48 ;  /* 0x000000a28430723c */ /* 0x040fe80000001830 */
[----:B---3--:R-:W-:Y:S01]  /*17e30*/  F2FP.PACK_AB R161, R250, R191 ;  /* 0x000000bffaa1723e */ /* 0x008fe200000000ff */
[----:B------:R-:W-:Y:S02]  /*17e40*/  FADD.FTZ R195, R195, R190 ;  /* 0x000000bec3c37221 */ /* 0x000fe40000010000 */
[----:B------:R-:W-:Y:S01]  /*17e50*/  F2FP.PACK_AB R162, R184, R187 ;  /* 0x000000bbb8a2723e */ /* 0x000fe200000000ff */
[C---:B------:R-:W-:Y:S04]  /*17e60*/  HMMA.16816.F32 R52, R132.reuse, R164, R52 ;  /* 0x000000a48434723c */ /* 0x040fe80000001834 */
[----:B------:R-:W-:Y:S01]  /*17e70*/  F2FP.PACK_AB R163, R182, R183 ;  /* 0x000000b7b6a3723e */ /* 0x000fe200000000ff */
[----:B------:R-:W-:Y:S03]  /*17e80*/  FADD.FTZ R248, R248, R195 ;  /* 0x000000c3f8f87221 */ /* 0x000fe60000010000 */
[C---:B------:R-:W-:Y:S01]  /*17e90*/  HMMA.16816.F32 R56, R132.reuse, R166, R56 ;  /* 0x000000a68438723c */ /* 0x040fe20000001838 */
[----:B------:R-:W-:Y:S03]  /*17ea0*/  LDSM.16.MT88.4 R164, [R213+0x5080] ;  /* 0x00508000d5a4783b */ /* 0x000fe60000004200 */
[----:B------:R-:W-:Y:S04]  /*17eb0*/  FADD.FTZ R187, R187, R248 ;  /* 0x000000f8bbbb7221 */ /* 0x000fe80000010000 */
[C---:B------:R-:W-:Y:S04]  /*17ec0*/  HMMA.16816.F32 R60, R132.reuse, R168, R60 ;  /* 0x000000a8843c723c */ /* 0x040fe8000000183c */
[----:B------:R-:W-:Y:S04]  /*17ed0*/  FADD.FTZ R238, R184, R187 ;  /* 0x000000bbb8ee7221 */ /* 0x000fe80000010000 */
[C---:B------:R-:W-:Y:S01]  /*17ee0*/  HMMA.16816.F32 R64, R132.reuse, R170, R64 ;  /* 0x000000aa8440723c */ /* 0x040fe20000001840 */
[----:B------:R-:W-:Y:S07]  /*17ef0*/  LDSM.16.MT88.4 R168, [R212+0x5080] ;  /* 0x00508000d4a8783b */ /* 0x000fee0000004200 */
[C---:B------:R-:W-:Y:S08]  /*17f00*/  HMMA.16816.F32 R68, R132.reuse, R172, R68 ;  /* 0x000000ac8444723c */ /* 0x040ff00000001844 */
[C---:B------:R-:W-:Y:S01]  /*17f10*/  HMMA.16816.F32 R72, R132.reuse, R174, R72 ;  /* 0x000000ae8448723c */ /* 0x040fe20000001848 */
[----:B------:R-:W-:Y:S07]  /*17f20*/  LDSM.16.MT88.4 R172, [R212+0x8080] ;  /* 0x00808000d4ac783b */ /* 0x000fee0000004200 */
[C---:B-----5:R-:W-:Y:S08]  /*17f30*/  HMMA.16816.F32 R76, R132.reuse, R136, R76 ;  /* 0x00000088844c723c */ /* 0x060ff0000000184c */
        /* <DEDUP_REMOVED lines=55> */
[C---:B--2---:R-:W-:Y:S07]  /*182b0*/  HMMA.16816.F32 R108, R160.reuse, R4, R108 ;  /* 0x00000004a06c723c */ /* 0x044fee000000186c */
[----:B------:R-:W-:Y:S01]  /*182c0*/  FADD.FTZ R5, R159, R176 ;  /* 0x000000b09f057221 */ /* 0x000fe20000010000 */
[C---:B------:R-:W-:Y:S04]  /*182d0*/  HMMA.16816.F32 R112, R160.reuse, R6, R112 ;  /* 0x00000006a070723c */ /* 0x040fe80000001870 */
[----:B------:R-:W-:Y:S01]  /*182e0*/  MOV R159, R156 ;  /* 0x0000009c009f7202 */ /* 0x000fe20000000f00 */
[----:B------:R-:W-:Y:S03]  /*182f0*/  FADD.FTZ R5, R158, R5 ;  /* 0x000000059e057221 */ /* 0x000fe60000010000 */
[C---:B---3--:R-:W-:Y:S04]  /*18300*/  HMMA.16816.F32 R116, R160.reuse, R8, R116 ;  /* 0x00000008a074723c */ /* 0x048fe80000001874 */
[----:B------:R-:W-:Y:S04]  /*18310*/  FADD.FTZ R188, R188, R5 ;  /* 0x00000005bcbc7221 */ /* 0x000fe80000010000 */
[C---:B------:R-:W-:Y:S04]  /*18320*/  HMMA.16816.F32 R120, R160.reuse, R10, R120 ;  /* 0x0000000aa078723c */ /* 0x040fe80000001878 */
[----:B------:R-:W-:Y:S04]  /*18330*/  FADD.FTZ R249, R249, R188 ;  /* 0x000000bcf9f97221 */ /* 0x000fe80000010000 */
[C---:B-1----:R-:W-:Y:S04]  /*18340*/  HMMA.16816.F32 R124, R160.reuse, R12, R124 ;  /* 0x0000000ca07c723c */ /* 0x042fe8000000187c */
[----:B------:R-:W-:Y:S04]  /*18350*/  FADD.FTZ R249, R192, R249 ;  /* 0x000000f9c0f97221 */ /* 0x000fe80000010000 */
[----:B------:R-:W-:Y:S01]  /*18360*/  FADD.FTZ R194, R194, R249 ;  /* 0x000000f9c2c27221 */ /* 0x000fe20000010000 */
[----:B------:R-:W-:Y:S03]  /*18370*/  HMMA.16816.F32 R128, R160, R14, R128 ;  /* 0x0000000ea080723c */ /* 0x000fe60000001880 */
[----:B------:R-:W-:Y:S04]  /*18380*/  FADD.FTZ R191, R191, R194 ;  /* 0x000000c2bfbf7221 */ /* 0x000fe80000010000 */
[----:B------:R-:W-:Y:S05]  /*18390*/  FADD.FTZ R250, R250, R191 ;  /* 0x000000bffafa7221 */ /* 0x000fea0000010000 */
[----:B------:R-:W-:Y:S04]  /*183a0*/  FADD.FTZ R183, R183, R250 ;  /* 0x000000fab7b77221 */ /* 0x000fe80000010000 */
[----:B------:R-:W-:Y:S01]  /*183b0*/  FADD.FTZ R237, R182, R183 ;  /* 0x000000b7b6ed7221 */ /* 0x000fe20000010000 */
[----:B------:R-:W-:-:S05]  /*183c0*/  @P0 BRA `(.L_x_1738) ;  /* 0xffffcd8000000947 */ /* 0x000fca000383ffff */
.L_x_1733:
[----:B------:R-:W-:-:S13]  /*183d0*/  ISETP.LE.AND P0, PT, RZ, UR13, PT ;  /* 0x0000000dff007c0c */ /* 0x000fda000bf03270 */
[----:B------:R-:W-:Y:S05]  /*183e0*/  @!P0 BRA `(.L_x_1739) ;  /* 0x00002e8000008947 */ /* 0x000fea0003800000 */
[----:B------:R-:W-:Y:S01]  /*183f0*/  IADD3 R239, -R197, 0x30, RZ ;  /* 0x00000030c5ef7810 */ /* 0x000fe20007ffe1ff */
[C---:B------:R-:W-:Y:S01]  /*18400*/  IMAD.SHL.U32 R241, R196.reuse, 0x2, RZ ;  /* 0x00000002c4f17824 */ /* 0x040fe200078e00ff */
[----:B------:R-:W-:Y:S02]  /*18410*/  SHF.L.U64.HI R240, R196, 0x1, R199 ;  /* 0x00000001c4f07819 */ /* 0x000fe400000102c7 */
.L_x_1744:
[----:B------:R-:W-:Y:S01]  /*18420*/  SHF.R.S32.HI R5, RZ, 0x1f, R228 ;  /* 0x0000001fff057819 */ /* 0x000fe200000114e4 */
[C---:B------:R-:W-:Y:S01]  /*18430*/  IMAD.WIDE.U32 R6, R228.reuse, c[0x0][0x208], RZ ;  /* 0x00008200e4067a25 */ /* 0x040fe200078e00ff */
[----:B------:R-:W-:Y:S01]  /*18440*/  SHF.R.S32.HI R3, RZ, 0x1f, R227 ;  /* 0x0000001fff037819 */ /* 0x000fe200000114e3 */
[----:B------:R-:W-:Y:S04]  /*18450*/  DEPBAR.LE SB0, 0x0 ;  /* 0x000080000000791a */ /* 0x000fe80000000000 */
[----:B------:R-:W-:Y:S01]  /*18460*/  BAR.SYNC.DEFER_BLOCKING 0x0 ;  /* 0x0000000000007b1d */ /* 0x000fe20000010000 */
[----:B------:R-:W-:Y:S01]  /*18470*/  IMAD R5, R5, c[0x0][0x208], RZ ;  /* 0x0000820005057a24 */ /* 0x000fe200078e02ff */
[----:B------:R-:W-:Y:S01]  /*18480*/  ISETP.GE.AND P1, PT, R229, c[0x0][0x1d4], PT ;  /* 0x00007500e5007a0c */ /* 0x000fe20003f26270 */
[----:B------:R-:W-:Y:S01]  /*18490*/  IMAD R3, R3, c[0x0][0x218], RZ ;  /* 0x0000860003037a24 */ /* 0x000fe200078e02ff */
[----:B------:R-:W-:Y:S01]  /*184a0*/  SHF.L.U64.HI R245, R235, 0x1, R236 ;  /* 0x00000001ebf57819 */ /* 0x000fe200000102ec */
[----:B------:R-:W-:Y:S01]  /*184b0*/  IMAD R5, R228, c[0x0][0x20c], R5 ;  /* 0x00008300e4057a24 */ /* 0x000fe200078e0205 */
[----:B------:R-:W-:Y:S01]  /*184c0*/  SHF.L.U64.HI R243, R234, 0x1, R233 ;  /* 0x00000001eaf37819 */ /* 0x000fe200000102e9 */
[----:B------:R-:W-:Y:S01]  /*184d0*/  IMAD R3, R227, c[0x0][0x21c], R3 ;  /* 0x00008700e3037a24 */ /* 0x000fe200078e0203 */
[----:B------:R-:W-:Y:S01]  /*184e0*/  SHF.L.U64.HI R156, R232, 0x1, R231 ;  /* 0x00000001e89c7819 */ /* 0x000fe200000102e7 */
[----:B------:R-:W-:Y:S02]  /*184f0*/  IMAD.IADD R7, R7, 0x1, R5 ;  /* 0x0000000107077824 */ /* 0x000fe400078e0205 */
[----:B------:R-:W-:Y:S02]  /*18500*/  IMAD.SHL.U32 R244, R235, 0x2, RZ ;  /* 0x00000002ebf47824 */ /* 0x000fe400078e00ff */
[----:B------:R-:W-:Y:S04]  /*18510*/  IMAD.WIDE.U32 R6, R227, c[0x0][0x218], R6 ;  /* 0x00008600e3067a25 */ /* 0x000fe800078e0006 */
[----:B------:R-:W-:Y:S01]  /*18520*/  IMAD.SHL.U32 R242, R234, 0x2, RZ ;  /* 0x00000002eaf27824 */ /* 0x000fe200078e00ff */
[----:B------:R-:W-:Y:S04]  /*18530*/  IADD3 R2, P0, R6, UR28, RZ ;  /* 0x0000001c06027c10 */ /* 0x000fe8000ff1e0ff */
[----:B------:R-:W-:Y:S01]  /*18540*/  IADD3.X R3, R7, UR12, R3, P0, !PT ;  /* 0x0000000c07037c10 */ /* 0x000fe200087fe403 */
[----:B------:R-:W-:Y:S01]  /*18550*/  LDSM.16.M88.4 R24, [R222] ;  /* 0x00000000de18783b */ /* 0x000fe20000000200 */
[C---:B------:R-:W-:Y:S01]  /*18560*/  LEA R4, P0, R2.reuse, c[0x0][0x1f8], 0x1 ;  /* 0x00007e0002047a11 */ /* 0x040fe200078008ff */
[----:B------:R-:W-:Y:S02]  /*18570*/  BSSY B0, `(.L_x_1740) ;  /* 0x0000031000007945 */ /* 0x000fe40003800000 */
[----:B------:R-:W-:Y:S01]  /*18580*/  LDSM.16.M88.4 R8, [R221+0xa080] ;  /* 0x00a08000dd08783b */ /* 0x000fe20000000200 */
[----:B------:R-:W-:Y:S01]  /*18590*/  LEA.HI.X R15, R2, c[0x0][0x1fc], R3, 0x1, P0 ;  /* 0x00007f00020f7a11 */ /* 0x000fe200000f0c03 */
[----:B------:R-:W-:Y:S02]  /*185a0*/  IMAD.SHL.U32 R2, R232, 0x2, RZ ;  /* 0x00000002e8027824 */ /* 0x000fe400078e00ff */
[----:B------:R-:W1:Y:S04]  /*185b0*/  SHFL.IDX PT, R7, R4, RZ, 0x181f ;  /* 0x00181fff04077589 */ /* 0x000e6800000e0000 */
[----:B------:R-:W-:Y:S04]  /*185c0*/  LDSM.16.M88.4 R16, [R221+0xa880] ;  /* 0x00a88000dd10783b */ /* 0x000fe80000000200 */
[----:B------:R-:W2:Y:S04]  /*185d0*/  SHFL.IDX PT, R3, R15, RZ, 0x181f ;  /* 0x00181fff0f037589 */ /* 0x000ea800000e0000 */
[----:B------:R3:W4:Y:S04]  /*185e0*/  LDSM.16.M88.4 R160, [R221+0xb080] ;  /* 0x00b08000dda0783b */ /* 0x0007280000000200 */
[----:B------:R3:W3:Y:S04]  /*185f0*/  LDSM.16.M88.4 R164, [R220] ;  /* 0x00000000dca4783b */ /* 0x0006e80000000200 */
[----:B------:R3:W3:Y:S04]  /*18600*/  LDSM.16.M88.4 R168, [R219] ;  /* 0x00000000dba8783b */ /* 0x0006e80000000200 */
[----:B------:R3:W3:Y:S04]  /*18610*/  LDSM.16.M88.4 R172, [R211] ;  /* 0x00000000d3ac783b */ /* 0x0006e80000000200 */
[----:B------:R3:W3:Y:S01]  /*18620*/  LDSM.16.M88.4 R176, [R210] ;  /* 0x00000000d2b0783b */ /* 0x0006e20000000200 */
[----:B-1----:R-:W-:Y:S05]  /*18630*/  IADD3 R22, P0, R7, R241, RZ ;  /* 0x000000f107167210 */ /* 0x002fea0007f1e0ff */
[----:B--2---:R-:W-:Y:S01]  /*18640*/  IMAD.X R23, R3, 0x1, R240, P0 ;  /* 0x0000000103177824 */ /* 0x004fe200000e06f0 */
        /* <DEDUP_REMOVED lines=9> */
[----:B------:R-:W-:Y:S02]  /*186e0*/  IADD3 R6, P0, R7, R2, RZ ;  /* 0x0000000207067210 */ /* 0x000fe40007f1e0ff */
[----:B------:R-:W-:Y:S02]  /*186f0*/  ISETP.GT.AND P1, PT, R223, 0x7f, PT ;  /* 0x0000007fdf00780c */ /* 0x000fe40003f24270 */
[----:B------:R1:W-:Y:S01]  /*18700*/  LDGSTS.E.BYPASS.LTC128B.128 [R230+0x7080], [R12.64], !P5 ;  /* 0x070800000ce67fae */ /* 0x0003e2000e901d5a */
[----:B------:R-:W-:Y:S02]  /*18710*/  IMAD.X R7, R3, 0x1, R156, P0 ;  /* 0x0000000103077824 */ /* 0x000fe400000e069c */
[----:B------:R-:W-:Y:S03]  /*18720*/  IMAD.MOV.U32 R3, RZ, RZ, R0 ;  /* 0x000000ffff037224 */ /* 0x000fe600078e0000 */
[----:B------:R1:W-:Y:S05]  /*18730*/  LDGSTS.E.BYPASS.LTC128B.128 [R230+0x8880], [R6.64], !P4 ;  /* 0x0888000006e67fae */ /* 0x0003ea000e101d5a */
[----:B------:R-:W-:-:S05]  /*18740*/  @P1 BRA `(.L_x_1741) ;  /* 0x0000013000001947 */ /* 0x000fca0003800000 */
[----:B----4-:R-:W-:-:S05]  /*18750*/  BRA.DIV ~URZ, `(.L_x_1742) ;  /* 0x000060e27f007947 */ /* 0x010fca000b800000 */
[----:B------:R2:W4:Y:S04]  /*18760*/  SHFL.IDX PT, R5, R15, 0x1, 0x181f ;  /* 0x00381f000f057f89 */ /* 0x00052800000e0000 */
[----:B-1----:R2:W1:Y:S02]  /*18770*/  SHFL.IDX PT, R13, R4, 0x1, 0x181f ;  /* 0x00381f00040d7f89 */ /* 0x00246400000e0000 */
.L_x_1764:
[----:B-1----:R-:W-:Y:S02]  /*18780*/  IADD3 R20, P0, R13, R241, RZ ;  /* 0x000000f10d147210 */ /* 0x002fe40007f1e0ff */
[----:B------:R-:W-:Y:S03]  /*18790*/  ISETP.GE.AND P1, PT, R229, c[0x0][0x1d4], PT ;  /* 0x00007500e5007a0c */ /* 0x000fe60003f26270 */
[----:B----4-:R-:W-:Y:S01]  /*187a0*/  IMAD.X R21, R5, 0x1, R240, P0 ;  /* 0x0000000105157824 */ /* 0x010fe200000e06f0 */
[----:B------:R-:W-:Y:S04]  /*187b0*/  IADD3 R14, P0, R13, R244, RZ ;  /* 0x000000f40d0e7210 */ /* 0x000fe80007f1e0ff */
[----:B------:R-:W-:Y:S01]  /*187c0*/  @!PT LDS RZ, [RZ] ;  /* 0x00000000fffff984 */ /* 0x000fe20000000800 */
[----:B------:R-:W-:Y:S01]  /*187d0*/  @!PT LDS RZ, [RZ] ;  /* 0x00000000fffff984 */ /* 0x000fe20000000800 */
[----:B------:R-:W-:Y:S01]  /*187e0*/  @!PT LDS RZ, [RZ] ;  /* 0x00000000fffff984 */ /* 0x000fe20000000800 */
[----:B------:R1:W-:Y:S01]  /*187f0*/  LDGSTS.E.BYPASS.LTC128B.128 [R230+0x5080], [R20.64], !P6 ;  /* 0x0508000014e67fae */ /* 0x0003e2000f101d5a */
[----:B--2---:R-:W-:Y:S01]  /*18800*/  IMAD.X R15, R5, 0x1, R245, P0 ;  /* 0x00000001050f7824 */ /* 0x004fe200000e06f5 */
[----:B------:R-:W-:Y:S04]  /*18810*/  IADD3 R6, P0, R13, R242, RZ ;  /* 0x000000f20d067210 */ /* 0x000fe80007f1e0ff */
[----:B------:R1:W-:Y:S01]  /*18820*/  LDGSTS.E.BYPASS.LTC128B.128 [R230+0x6880], [R14.64], !P1 ;  /* 0x068800000ee67fae */ /* 0x0003e2000c901d5a */
[----:B------:R-:W-:Y:S01]  /*18830*/  IMAD.X R7, R5, 0x1, R243, P0 ;  /* 0x0000000105077824 */ /* 0x000fe200000e06f3 */
[----:B------:R-:W-:Y:S04]  /*18840*/  IADD3 R4, P0, R13, R2, RZ ;  /* 0x000000020d047210 */ /* 0x000fe80007f1e0ff */
[----:B------:R1:W-:Y:S01]  /*18850*/  LDGSTS.E.BYPASS.LTC128B.128 [R230+0x8080], [R6.64], !P5 ;  /* 0x0808000006e67fae */ /* 0x0003e2000e901d5a */
[----:B------:R-:W-:Y:S05]  /*18860*/  IMAD.X R5, R5, 0x1, R156, P0 ;  /* 0x0000000105057824 */ /* 0x000fea00000e069c */
[----:B------:R1:W-:Y:S03]  /*18870*/  LDGSTS.E.BYPASS.LTC128B.128 [R230+0x9880], [R4.64], !P4 ;  /* 0x0988000004e67fae */ /* 0x0003e6000e101d5a */
.L_x_1741:
[----:B----4-:R-:W-:Y:S05]  /*18880*/  BSYNC B0 ;  /* 0x0000000000007941 */ /* 0x010fea0003800000 */
.L_x_1740:
[----:B------:R-:W0:Y:S01]  /*18890*/  LDGDEPBAR ;  /* 0x00000000000079af */ /* 0x000e220000000000 */
[----:B------:R-:W-:Y:S01]  /*188a0*/  WARPSYNC 0xffffffff ;  /* 0xffffffff00007948 */ /* 0x000fe20003800000 */
[C---:B-1----:R-:W-:Y:S01]  /*188b0*/  HMMA.16816.F32 R4, R24.reuse, R8, RZ ;  /* 0x000000081804723c */ /* 0x042fe200000018ff */
[----:B------:R-:W-:Y:S04]  /*188c0*/  UISETP.GE.AND UP0, UPT, UR13, 0x1, UPT ;  /* 0x000000010d00788c */ /* 0x000fe8000bf06270 */
[----:B------:R-:W-:Y:S02]  /*188d0*/  LDSM.16.M88.4 R180, [R218] ;  /* 0x00000000dab4783b */ /* 0x000fe40000000200 */
[----:B------:R-:W-:Y:S01]  /*188e0*/  PLOP3.LUT P0, PT, PT, PT, UP0, 0x40, 0x0 ;  /* 0x000000000000781c */ /* 0x000fe20003f0e808 */
[C---:B------:R-:W-:Y:S04]  /*188f0*/  HMMA.16816.F32 R8, R24.reuse, R10, RZ ;  /* 0x0000000a1808723c */ /* 0x040fe800000018ff */
[----:B------:R-:W1:Y:S04]  /*18900*/  LDSM.16.M88.4 R184, [R215+0xa080] ;  /* 0x00a08000d7b8783b */ /* 0x000e680000000200 */
[C---:B------:R-:W-:Y:S03]  /*18910*/  HMMA.16816.F32 R12, R24.reuse, R16, RZ ;  /* 0x00000010180c723c */ /* 0x040fe600000018ff */
[----:B------:R-:W-:Y:S05]  /*18920*/  LDSM.16.M88.4 R188, [R215+0xb080] ;  /* 0x00b08000d7bc783b */ /* 0x000fea0000000200 */
[C---:B------:R-:W-:Y:S02]  /*18930*/  HMMA.16816.F32 R16, R24.reuse, R18, RZ ;  /* 0x000000121810723c */ /* 0x040fe400000018ff */
[----:B------:R-:W-:Y:S06]  /*18940*/  LDSM.16.M88.4 R192, [R217] ;  /* 0x00000000d9c0783b */ /* 0x000fec0000000200 */
[C---:B------:R-:W-:Y:S01]  /*18950*/  HMMA.16816.F32 R20, R24.reuse, R160, RZ ;  /* 0x000000a01814723c */ /* 0x040fe200000018ff */
[----:B------:R-:W-:Y:S07]  /*18960*/  LDSM.16.M88.4 R196, [R209] ;  /* 0x00000000d1c4783b */ /* 0x000fee0000000200 */
[----:B------:R-:W-:Y:S01]  /*18970*/  HMMA.16816.F32 R24, R24, R162, RZ ;  /* 0x000000a21818723c */ /* 0x000fe200000018ff */
        /* <DEDUP_REMOVED lines=13> */
[----:B------:R-:W-:Y:S07]  /*18a50*/  LDSM.16.M88.4 R184, [R220+0x4000] ;  /* 0x00400000dcb8783b */ /* 0x000fee0000000200 */
[C---:B--2---:R-:W-:Y:S08]  /*18a60*/  HMMA.16816.F32 R12, R180.reuse, R160, R12 ;  /* 0x000000a0b40c723c */ /* 0x044ff0000000180c */
[C---:B------:R-:W-:Y:S01]  /*18a70*/  HMMA.16816.F32 R16, R180.reuse, R162, R16 ;  /* 0x000000a2b410723c */ /* 0x040fe20000001810 */
[----:B------:R-:W2:Y:S07]  /*18a80*/  LDSM.16.M88.4 R160, [R221+0xc080] ;  /* 0x00c08000dda0783b */ /* 0x000eae0000000200 */
[C---:B------:R-:W-:Y:S08]  /*18a90*/  HMMA.16816.F32 R20, R180.reuse, R188, R20 ;  /* 0x000000bcb414723c */ /* 0x040ff00000001814 */
[----:B------:R-:W-:Y:S01]  /*18aa0*/  HMMA.16816.F32 R24, R180, R190, R24 ;  /* 0x000000beb418723c */ /* 0x000fe20000001818 */
[----:B------:R-:W4:Y:S07]  /*18ab0*/  LDSM.16.M88.4 R180, [R221+0xc880] ;  /* 0x00c88000ddb4783b */ /* 0x000f2e0000000200 */
[C---:B------:R-:W-:Y:S01]  /*18ac0*/  HMMA.16816.F32 R4, R192.reuse, R196, R4 ;  /* 0x000000c4c004723c */ /* 0x040fe20000001804 */
[----:B------:R-:W5:Y:S07]  /*18ad0*/  LDSM.16.M88.4 R188, [R208] ;  /* 0x00000000d0bc783b */ /* 0x000f6e0000000200 */
        /* <DEDUP_REMOVED lines=98> */
[----:B------:R-:W1:Y:S01]  /*19100*/  LDSM.16.M88.4 R192, [R217+0xc000] ;  /* 0x00c00000d9c0783b */ /* 0x000e620000000200 */
[C---:B-----5:R-:W-:Y:S08]  /*19110*/  HMMA.16816.F32 R4, R176.reuse, R180, R4 ;  /* 0x000000b4b004723c */ /* 0x060ff00000001804 */
[C---:B------:R-:W-:Y:S08]  /*19120*/  HMMA.16816.F32 R8, R176.reuse, R182, R8 ;  /* 0x000000b6b008723c */ /* 0x040ff00000001808 */
[C---:B---3--:R-:W-:Y:S08]  /*19130*/  HMMA.16816.F32 R12, R176.reuse, R164, R12 ;  /* 0x000000a4b00c723c */ /* 0x048ff0000000180c */
[C---:B------:R-:W-:Y:S08]  /*19140*/  HMMA.16816.F32 R16, R176.reuse, R166, R16 ;  /* 0x000000a6b010723c */ /* 0x040ff00000001810 */
[C---:B------:R-:W-:Y:S08]  /*19150*/  HMMA.16816.F32 R20, R176.reuse, R168, R20 ;  /* 0x000000a8b014723c */ /* 0x040ff00000001814 */
[----:B------:R-:W-:Y:S08]  /*19160*/  HMMA.16816.F32 R24, R176, R170, R24 ;  /* 0x000000aab018723c */ /* 0x000ff00000001818 */
[C---:B-1----:R-:W-:Y:S08]  /*19170*/  HMMA.16816.F32 R4, R184.reuse, R188, R4 ;  /* 0x000000bcb804723c */ /* 0x042ff00000001804 */
[C---:B------:R-:W-:Y:S08]  /*19180*/  HMMA.16816.F32 R8, R184.reuse, R190, R8 ;  /* 0x000000beb808723c */ /* 0x040ff00000001808 */
[C---:B--2---:R-:W-:Y:S08]  /*19190*/  HMMA.16816.F32 R12, R184.reuse, R160, R12 ;  /* 0x000000a0b80c723c */ /* 0x044ff0000000180c */
[C---:B------:R-:W-:Y:S01]  /*191a0*/  HMMA.16816.F32 R16, R184.reuse, R162, R16 ;  /* 0x000000a2b810723c */ /* 0x040fe20000001810 */
[----:B------:R-:W1:Y:S07]  /*191b0*/  LDSM.16.M88.4 R160, [R209+0x5000] ;  /* 0x00500000d1a0783b */ /* 0x000e6e0000000200 */
[C---:B----4-:R-:W-:Y:S08]  /*191c0*/  HMMA.16816.F32 R20, R184.reuse, R172, R20 ;  /* 0x000000acb814723c */ /* 0x050ff00000001814 */
[----:B------:R-:W-:Y:S08]  /*191d0*/  HMMA.16816.F32 R24, R184, R174, R24 ;  /* 0x000000aeb818723c */ /* 0x000ff00000001818 */
[C---:B------:R-:W-:Y:S08]  /*191e0*/  HMMA.16816.F32 R4, R192.reuse, R196, R4 ;  /* 0x000000c4c004723c */ /* 0x040ff00000001804 */
[C---:B------:R-:W-:Y:S08]  /*191f0*/  HMMA.16816.F32 R8, R192.reuse, R198, R8 ;  /* 0x000000c6c008723c */ /* 0x040ff00000001808 */
[C---:B-1----:R-:W-:Y:S08]  /*19200*/  HMMA.16816.F32 R12, R192.reuse, R160, R12 ;  /* 0x000000a0c00c723c */ /* 0x042ff0000000180c */
[----:B------:R-:W-:Y:S01]  /*19210*/  FMUL.FTZ R175, R4, c[0x0][0x320] ;  /* 0x0000c80004af7a20 */ /* 0x000fe20000410000 */
[C---:B------:R-:W-:Y:S03]  /*19220*/  HMMA.16816.F32 R16, R192.reuse, R162, R16 ;  /* 0x000000a2c010723c */ /* 0x040fe60000001810 */
[----:B------:R-:W-:Y:S02]  /*19230*/  FMUL.FTZ R173, R5, c[0x0][0x320] ;  /* 0x0000c80005ad7a20 */ /* 0x000fe40000410000 */
[----:B------:R-:W1:Y:S01]  /*19240*/  MUFU.TANH R175, R175 ;  /* 0x000000af00af7308 */ /* 0x000e620000002400 */
[----:B------:R-:W-:Y:S02]  /*19250*/  FMUL.FTZ R174, R6, c[0x0][0x320] ;  /* 0x0000c80006ae7a20 */ /* 0x000fe40000410000 */
[----:B------:R-:W-:Y:S02]  /*19260*/  FMUL.FTZ R172, R7, c[0x0][0x320] ;  /* 0x0000c80007ac7a20 */ /* 0x000fe40000410000 */
[----:B------:R-:W2:Y:S01]  /*19270*/  LDSM.16.M88.4 R4, [R209+0x5800] ;  /* 0x00580000d104783b */ /* 0x000ea20000000200 */
[----:B------:R-:W-:Y:S04]  /*19280*/  DEPBAR.LE SB0, 0x0 ;  /* 0x000080000000791a */ /* 0x000fe80000000000 */
[----:B------:R-:W3:Y:S01]  /*19290*/  MUFU.TANH R173, R173 ;  /* 0x000000ad00ad7308 */ /* 0x000ee20000002400 */
[----:B------:R-:W-:Y:S01]  /*192a0*/  FMUL.FTZ R177, R8, c[0x0][0x320] ;  /* 0x0000c80008b17a20 */ /* 0x000fe20000410000 */
[----:B------:R-:W-:Y:S01]  /*192b0*/  BAR.SYNC.DEFER_BLOCKING 0x0 ;  /* 0x0000000000007b1d */ /* 0x000fe20000010000 */
        /* <DEDUP_REMOVED lines=13> */
[----:B------:R-:W1:Y:S01]  /*19390*/  MUFU.TANH R177, R177 ;  /* 0x000000b100b17308 */ /* 0x000e620000002400 */
[C---:B--2---:R-:W-:Y:S09]  /*193a0*/  HMMA.16816.F32 R20, R192.reuse, R4, R20 ;  /* 0x00000004c014723c */ /* 0x044ff20000001814 */
[----:B------:R-:W2:Y:S01]  /*193b0*/  MUFU.TANH R9, R9 ;  /* 0x0000000900097308 */ /* 0x000ea20000002400 */
        /* <DEDUP_REMOVED lines=28> */
[----:B--234-:R-:W-:Y:S01]  /*19580*/  UIMAD UR4, UR13, 0x30, UR19 ;  /* 0x000000300d0478a4 */ /* 0x01cfe2000f8e0213 */
[----:B------:R-:W-:Y:S01]  /*19590*/  ISETP.NE.AND P1, PT, R224, 0x1, PT ;  /* 0x00000001e000780c */ /* 0x000fe20003f25270 */
[----:B------:R-:W-:Y:S04]  /*195a0*/  IMAD.MOV.U32 R227, RZ, RZ, RZ ;  /* 0x000000ffffe37224 */ /* 0x000fe800078e00ff */
[----:B------:R-:W-:Y:S05]  /*195b0*/  IMAD.U32 R228, RZ, RZ, UR4 ;  /* 0x00000004ffe47e24 */ /* 0x000fea000f8e00ff */
[----:B------:R-:W-:Y:S05]  /*195c0*/  IADD3 R228, R228, -0x30, R225 ;  /* 0xffffffd0e4e47810 */ /* 0x000fea0007ffe0e1 */
[----:B------:R-:W-:Y:S04]  /*195d0*/  @P1 IMAD.HI.U32 R5, R228, c[0x0][0x2bc], RZ ;  /* 0x0000af00e4051a27 */ /* 0x000fe800078e00ff */
[----:B------:R-:W-:Y:S01]  /*195e0*/  IMAD.MOV.U32 R4, RZ, RZ, R228 ;  /* 0x000000ffff047224 */ /* 0x000fe200078e00e4 */
[----:B------:R-:W-:Y:S02]  /*195f0*/  @P1 SHF.R.U32.HI R4, RZ, c[0x0][0x2c0], R5 ;  /* 0x0000b000ff041a19 */ /* 0x000fe40000011605 */
[----:B------:R-:W-:Y:S02]  /*19600*/  ISETP.GE.AND P1, PT, R239, 0x1, PT ;  /* 0x00000001ef00780c */ /* 0x000fe40003f26270 */
[C---:B------:R-:W-:Y:S04]  /*19610*/  @!P3 IADD3 R12, P0, R4.reuse, UR8, RZ ;  /* 0x00000008040cbc10 */ /* 0x040fe8000ff1e0ff */
[----:B------:R-:W-:Y:S02]  /*19620*/  @!P3 LEA.HI.X.SX32 R5, R4, UR7, 0x1, P0 ;  /* 0x000000070405bc11 */ /* 0x000fe400080f0eff */
[C---:B------:R-:W-:Y:S04]  /*19630*/  @!P3 LEA R6, P0, R12.reuse, c[0x0][0x2a0], 0x2 ;  /* 0x0000a8000c06ba11 */ /* 0x040fe800078010ff */
[----:B------:R-:W-:Y:S01]  /*19640*/  @!P3 LEA.HI.X R7, R12, c[0x0][0x2a4], R5, 0x2, P0 ;  /* 0x0000a9000c07ba11 */ /* 0x000fe200000f1405 */
[----:B------:R-:W-:Y:S04]  /*19650*/  IMAD.MOV R5, RZ, RZ, -R4 ;  /* 0x000000ffff057224 */ /* 0x000fe800078e0a04 */
[----:B------:R-:W2:Y:S01]  /*19660*/  @!P3 LDG.E R227, [R6.64] ;  /* 0x0000001a06e3b981 */ /* 0x000ea2000c1e1900 */
[----:B------:R-:W-:Y:S04]  /*19670*/  IMAD R228, R5, c[0x0][0x2b8], R228 ;  /* 0x0000ae0005e47a24 */ /* 0x000fe800078e02e4 */
[C---:B-1----:R-:W-:Y:S01]  /*19680*/  IMAD.WIDE.U32 R12, R228.reuse, c[0x0][0x1e0], RZ ;  /* 0x00007800e40c7a25 */ /* 0x042fe200078e00ff */
        /* <DEDUP_REMOVED lines=13> */
[----:B------:R-:W2:Y:S04]  /*19760*/  SHFL.IDX PT, R6, R4, RZ, 0x181f ;  /* 0x00181fff04067589 */ /* 0x000ea800000e0000 */
[----:B------:R-:W3:Y:S04]  /*19770*/  SHFL.IDX PT, R5, R5, 0x1, 0x181f ;  /* 0x00381f0005057f89 */ /* 0x000ee800000e0000 */
[----:B------:R-:W4:Y:S01]  /*19780*/  SHFL.IDX PT, R4, R4, 0x1, 0x181f ;  /* 0x00381f0004047f89 */ /* 0x000f2200000e0000 */
[CC--:B-1----:R-:W-:Y:S05]  /*19790*/  @P1 IADD3 R16, P0, R7.reuse, R241.reuse, RZ ;  /* 0x000000f107101210 */ /* 0x0c2fea0007f1e0ff */
[C---:B--2---:R-:W-:Y:S01]  /*197a0*/  @P1 IMAD.X R17, R6.reuse, 0x1, R240, P0 ;  /* 0x0000000106111824 */ /* 0x044fe200000e06f0 */
[C---:B------:R-:W-:Y:S04]  /*197b0*/  @P1 IADD3 R14, P0, R7.reuse, R244, RZ ;  /* 0x000000f4070e1210 */ /* 0x040fe80007f1e0ff */
[----:B------:R1:W-:Y:S01]  /*197c0*/  @P1 LDGSTS.E.BYPASS.LTC128B.128 [R230+0xa080], [R16.64], !P6 ;  /* 0x0a08000010e61fae */ /* 0x0003e2000f101d5a */
[C---:B------:R-:W-:Y:S01]  /*197d0*/  @P1 IMAD.X R15, R6.reuse, 0x1, R245, P0 ;  /* 0x00000001060f1824 */ /* 0x040fe200000e06f5 */
[C---:B------:R-:W-:Y:S05]  /*197e0*/  @P1 IADD3 R12, P0, R7.reuse, R242, RZ ;  /* 0x000000f2070c1210 */ /* 0x040fea0007f1e0ff */
[C---:B------:R-:W-:Y:S01]  /*197f0*/  @P1 IMAD.X R13, R6.reuse, 0x1, R243, P0 ;  /* 0x00000001060d1824 */ /* 0x040fe200000e06f3 */
[----:B------:R-:W-:Y:S05]  /*19800*/  @P1 IADD3 R18, P0, R7, R2, RZ ;  /* 0x0000000207121210 */ /* 0x000fea0007f1e0ff */
[--C-:B------:R-:W-:Y:S01]  /*19810*/  @P1 IMAD.X R19, R6, 0x1, R156.reuse, P0 ;  /* 0x0000000106131824 */ /* 0x100fe200000e069c */
[----:B------:R-:W-:Y:S11]  /*19820*/  ISETP.GE.AND P0, PT, R239, 0x21, PT ;  /* 0x00000021ef00780c */ /* 0x000ff60003f06270 */
[----:B------:R-:W-:Y:S02]  /*19830*/  @!UPT UIADD3 URZ, URZ, URZ, URZ ;  /* 0x0000003f3f3ff290 */ /* 0x000fe4000fffe03f */
[C---:B---3--:R-:W-:Y:S05]  /*19840*/  @P0 IADD3 R244, P2, R5.reuse, R244, RZ ;  /* 0x000000f405f40210 */ /* 0x048fea0007f5e0ff */
[C---:B----4-:R-:W-:Y:S01]  /*19850*/  @P0 IMAD.X R245, R4.reuse, 0x1, R245, P2 ;  /* 0x0000000104f50824 */ /* 0x050fe200010e06f5 */
        /* <DEDUP_REMOVED lines=15> */
.L_x_1743:
[----:B-1234-:R-:W-:Y:S01]  /*19950*/  FMNMX.FTZ R2, R175, R0, !PT ;  /* 0x00000000af027209 */ /* 0x01efe20007810000 */
[----:B------:R-:W-:Y:S01]  /*19960*/  LDSM.16.MT88.4 R20, [R214+0x4080] ;  /* 0x00408000d614783b */ /* 0x000fe20000004200 */
[----:B------:R-:W-:Y:S01]  /*19970*/  FMNMX.FTZ R7, R174, R159, !PT ;  /* 0x0000009fae077209 */ /* 0x000fe20007810000 */
[----:B------:R-:W-:Y:S01]  /*19980*/  UIADD3 UR4, UR13, -0x1, URZ ;  /* 0xffffffff0d047890 */ /* 0x000fe2000fffe03f */
        /* <DEDUP_REMOVED lines=24> */
[----:B------:R-:W-:Y:S01]  /*19b10*/  ISETP.LT.AND P0, PT, RZ, UR13, PT ;  /* 0x0000000dff007c0c */ /* 0x000fe2000bf01270 */
[----:B------:R-:W-:Y:S01]  /*19b20*/  SHFL.BFLY PT, R11, R12, 0x2, 0x1f ;  /* 0x0c401f000c0b7f89 */ /* 0x000fe200000e0000 */
[----:B------:R-:W-:Y:S07]  /*19b30*/  UMOV UR13, UR4 ;  /* 0x00000004000d7c82 */ /* 0x000fee0008000000 */
[----:B------:R-:W1:Y:S02]  /*19b40*/  SHFL.BFLY PT, R7, R4, 0x2, 0x1f ;  /* 0x0c401f0004077f89 */ /* 0x000e6400000e0000 */
[----:B-1----:R-:W-:Y:S02]  /*19b50*/  FMNMX.FTZ R5, R4, R7, !PT ;  /* 0x0000000704057209 */ /* 0x002fe40007810000 */
[----:B------:R-:W-:Y:S04]  /*19b60*/  FMNMX.FTZ R6, R12, R11, !PT ;  /* 0x0000000b0c067209 */ /* 0x000fe80007810000 */
[----:B------:R-:W-:Y:S08]  /*19b70*/  LDSM.16.MT88.4 R12, [R216+0x4080] ;  /* 0x00408000d80c783b */ /* 0x000ff00000004200 */
[----:B------:R-:W1:Y:S08]  /*19b80*/  SHFL.BFLY PT, R11, R6, 0x1, 0x1f ;  /* 0x0c201f00060b7f89 */ /* 0x000e7000000e0000 */
[----:B------:R-:W2:Y:S01]  /*19b90*/  SHFL.BFLY PT, R156, R5, 0x1, 0x1f ;  /* 0x0c201f00059c7f89 */ /* 0x000ea200000e0000 */
[----:B-1----:R-:W-:Y:S05]  /*19ba0*/  FMNMX.FTZ R0, R6, R11, !PT ;  /* 0x0000000b06007209 */ /* 0x002fea0007810000 */
[C---:B------:R-:W-:Y:S02]  /*19bb0*/  FADD.FTZ R2, -R0.reuse, R3 ;  /* 0x0000000300027221 */ /* 0x040fe40000010100 */
[----:B------:R-:W-:Y:S01]  /*19bc0*/  FMUL.FTZ R190, R0, c[0x0][0x2d0] ;  /* 0x0000b40000be7a20 */ /* 0x000fe20000410000 */
[----:B--2---:R-:W-:Y:S01]  /*19bd0*/  FMNMX.FTZ R156, R156, R5, !PT ;  /* 0x000000059c9c7209 */ /* 0x004fe20007810000 */
[----:B------:R-:W-:Y:S02]  /*19be0*/  FMUL.FTZ R3, R2, c[0x0][0x2d0] ;  /* 0x0000b40002037a20 */ /* 0x000fe40000410000 */
[--C-:B------:R-:W-:Y:S02]  /*19bf0*/  FFMA.FTZ R182, R175, c[0x0][0x2d0], -R190.reuse ;  /* 0x0000b400afb67a23 */ /* 0x100fe400000108be */
[C---:B------:R-:W-:Y:S02]  /*19c00*/  FMUL.FTZ R185, R156.reuse, c[0x0][0x2d0] ;  /* 0x0000b4009cb97a20 */ /* 0x040fe40000410000 */
[----:B------:R-:W-:Y:S01]  /*19c10*/  FADD.FTZ R2, -R156, R159 ;  /* 0x0000009f9c027221 */ /* 0x000fe20000010100 */
[----:B------:R-:W1:Y:S01]  /*19c20*/  MUFU.EX2 R3, R3 ;  /* 0x0000000300037308 */ /* 0x000e620000000800 */
        /* <DEDUP_REMOVED lines=8> */
[--C-:B------:R-:W-:Y:S02]  /*19cb0*/  FFMA.FTZ R159, R8, c[0x0][0x2d0], -R185.reuse ;  /* 0x0000b400089f7a23 */ /* 0x100fe400000108b9 */
[----:B------:R-:W-:Y:S02]  /*19cc0*/  FMUL.FTZ R4, R2, c[0x0][0x2d0] ;  /* 0x0000b40002047a20 */ /* 0x000fe40000410000 */
[--C-:B------:R-:W-:Y:S02]  /*19cd0*/  FFMA.FTZ R191, R171, c[0x0][0x2d0], -R190.reuse ;  /* 0x0000b400abbf7a23 */ /* 0x100fe400000108be */
[--C-:B------:R-:W-:Y:S01]  /*19ce0*/  FFMA.FTZ R192, R169, c[0x0][0x2d0], -R190.reuse ;  /* 0x0000b400a9c07a23 */ /* 0x100fe200000108be */
[----:B------:R2:W3:Y:S01]  /*19cf0*/  MUFU.EX2 R2, R4 ;  /* 0x0000000400027308 */ /* 0x0004e20000000800 */
        /* <DEDUP_REMOVED lines=9> */
[C---:B------:R-:W-:Y:S02]  /*19d90*/  FMUL.FTZ R24, R3.reuse, R132 ;  /* 0x0000008403187220 */ /* 0x040fe40000410000 */
[----:B------:R-:W-:Y:S02]  /*19da0*/  FMUL.FTZ R25, R3, R133 ;  /* 0x0000008503197220 */ /* 0x000fe40000410000 */
[--C-:B------:R-:W-:Y:S01]  /*19db0*/  FFMA.FTZ R196, R167, c[0x0][0x2d0], -R190.reuse ;  /* 0x0000b400a7c47a23 */ /* 0x100fe200000108be */
[----:B------:R-:W-:Y:S01]  /*19dc0*/  MUFU.EX2 R180, R180 ;  /* 0x000000b400b47308 */ /* 0x000fe20000000800 */
[--C-:B------:R-:W-:Y:S02]  /*19dd0*/  FFMA.FTZ R195, R165, c[0x0][0x2d0], -R190.reuse ;  /* 0x0000b400a5c37a23 */ /* 0x100fe400000108be */
[--C-:B------:R-:W-:Y:S02]  /*19de0*/  FFMA.FTZ R197, R166, c[0x0][0x2d0], -R185.reuse ;  /* 0x0000b400a6c57a23 */ /* 0x100fe400000108b9 */
[----:B--2---:R-:W-:Y:S02]  /*19df0*/  FMUL.FTZ R4, R3, R152 ;  /* 0x0000009803047220 */ /* 0x004fe40000410000 */
[C---:B---3--:R-:W-:Y:S02]  /*19e00*/  FMUL.FTZ R6, R2.reuse, R154 ;  /* 0x0000009a02067220 */ /* 0x048fe40000410000 */
[C---:B------:R-:W-:Y:S01]  /*19e10*/  FMUL.FTZ R7, R2.reuse, R155 ;  /* 0x0000009b02077220 */ /* 0x040fe20000410000 */
[----:B------:R-:W2:Y:S01]  /*19e20*/  MUFU.EX2 R179, R179 ;  /* 0x000000b300b37308 */ /* 0x000ea20000000800 */
[C---:B------:R-:W-:Y:S02]  /*19e30*/  FMUL.FTZ R10, R2.reuse, R150 ;  /* 0x00000096020a7220 */ /* 0x040fe40000410000 */
[C---:B------:R-:W-:Y:S01]  /*19e40*/  FMUL.FTZ R11, R2.reuse, R151 ;  /* 0x00000097020b7220 */ /* 0x040fe20000410000 */
[----:B-1----:R-:W-:Y:S01]  /*19e50*/  F2FP.PACK_AB R152, R181, R182 ;  /* 0x000000b6b598723e */ /* 0x002fe200000000ff */
[C---:B------:R-:W-:Y:S01]  /*19e60*/  FMUL.FTZ R18, R2.reuse, R142 ;  /* 0x0000008e02127220 */ /* 0x040fe20000410000 */
[----:B------:R-:W-:Y:S01]  /*19e70*/  LDSM.16.MT88.4 R148, [R213+0x4880] ;  /* 0x00488000d594783b */ /* 0x000fe20000004200 */
[C---:B------:R-:W-:Y:S02]  /*19e80*/  FMUL.FTZ R19, R2.reuse, R143 ;  /* 0x0000008f02137220 */ /* 0x040fe40000410000 */
[C---:B------:R-:W-:Y:S01]  /*19e90*/  FMUL.FTZ R26, R2.reuse, R134 ;  /* 0x00000086021a7220 */ /* 0x040fe20000410000 */
[----:B------:R-:W-:Y:S01]  /*19ea0*/  MUFU.EX2 R178, R178 ;  /* 0x000000b200b27308 */ /* 0x000fe20000000800 */
[----:B------:R-:W-:Y:S02]  /*19eb0*/  FMUL.FTZ R27, R2, R135 ;  /* 0x00000087021b7220 */ /* 0x000fe40000410000 */
[--C-:B------:R-:W-:Y:S01]  /*19ec0*/  FFMA.FTZ R198, R164, c[0x0][0x2d0], -R185.reuse ;  /* 0x0000b400a4c67a23 */ /* 0x100fe200000108b9 */
[----:B------:R-:W-:Y:S01]  /*19ed0*/  LDSM.16.MT88.4 R132, [R214+0x5880] ;  /* 0x00588000d684783b */ /* 0x000fe20000004200 */
[C---:B------:R-:W-:Y:S02]  /*19ee0*/  FMUL.FTZ R28, R3.reuse, R28 ;  /* 0x0000001c031c7220 */ /* 0x040fe40000410000 */
[C---:B------:R-:W-:Y:S02]  /*19ef0*/  FMUL.FTZ R29, R3.reuse, R29 ;  /* 0x0000001d031d7220 */ /* 0x040fe40000410000 */
[C---:B------:R-:W-:Y:S01]  /*19f00*/  FMUL.FTZ R30, R2.reuse, R30 ;  /* 0x0000001e021e7220 */ /* 0x040fe20000410000 */
[----:B------:R-:W1:Y:S01]  /*19f10*/  MUFU.EX2 R177, R177 ;  /* 0x000000b100b17308 */ /* 0x000e620000000800 */
[C---:B------:R-:W-:Y:S01]  /*19f20*/  FMUL.FTZ R31, R2.reuse, R31 ;  /* 0x0000001f021f7220 */ /* 0x040fe20000410000 */
[----:B------:R-:W-:Y:S01]  /*19f30*/  LDSM.16.MT88.4 R140, [R213+0x5880] ;  /* 0x00588000d58c783b */ /* 0x000fe20000004200 */
[----:B------:R-:W-:Y:S01]  /*19f40*/  FMUL.FTZ R32, R3, R32 ;  /* 0x0000002003207220 */ /* 0x000fe20000410000 */
[----:B--2---:R-:W-:Y:S01]  /*19f50*/  F2FP.PACK_AB R154, R179, R180 ;  /* 0x000000b4b39a723e */ /* 0x004fe200000000ff */
[C---:B------:R-:W-:Y:S02]  /*19f60*/  FMUL.FTZ R33, R3.reuse, R33 ;  /* 0x0000002103217220 */ /* 0x040fe40000410000 */
[C---:B------:R-:W-:Y:S02]  /*19f70*/  FMUL.FTZ R34, R2.reuse, R34 ;  /* 0x0000002202227220 */ /* 0x040fe40000410000 */
[C---:B------:R-:W-:Y:S01]  /*19f80*/  FMUL.FTZ R35, R2.reuse, R35 ;  /* 0x0000002302237220 */ /* 0x040fe20000410000 */
[----:B------:R-:W-:Y:S01]  /*19f90*/  MUFU.EX2 R176, R176 ;  /* 0x000000b000b07308 */ /* 0x000fe20000000800 */
[----:B------:R-:W-:Y:S01]  /*19fa0*/  LDSM.16.MT88.4 R164, [R213+0x6080] ;  /* 0x00608000d5a4783b */ /* 0x000fe20000004200 */
[C---:B------:R-:W-:Y:S02]  /*19fb0*/  FMUL.FTZ R36, R3.reuse, R36 ;  /* 0x0000002403247220 */ /* 0x040fe40000410000 */
[C---:B------:R-:W-:Y:S02]  /*19fc0*/  FMUL.FTZ R37, R3.reuse, R37 ;  /* 0x0000002503257220 */ /* 0x040fe40000410000 */
[C---:B------:R-:W-:Y:S02]  /*19fd0*/  FMUL.FTZ R38, R2.reuse, R38 ;  /* 0x0000002602267220 */ /* 0x040fe40000410000 */
[C---:B------:R-:W-:Y:S02]  /*19fe0*/  FMUL.FTZ R39, R2.reuse, R39 ;  /* 0x0000002702277220 */ /* 0x040fe40000410000 */
[----:B------:R-:W2:Y:S01]  /*19ff0*/  MUFU.EX2 R159, R159 ;  /* 0x0000009f009f7308 */ /* 0x000ea20000000800 */
        /* <DEDUP_REMOVED lines=13> */
[C---:B------:R-:W-:Y:S02]  /*1a0d0*/  FMUL.FTZ R50, R2.reuse, R50 ;  /* 0x0000003202327220 */ /* 0x040fe40000410000 */
[C---:B------:R-:W-:Y:S01]  /*1a0e0*/  FMUL.FTZ R51, R2.reuse, R51 ;  /* 0x0000003302337220 */ /* 0x040fe20000410000 */
        /* <DEDUP_REMOVED lines=126> */
[C---:B------:R-:W-:Y:S03]  /*1a8d0*/  FMUL.FTZ R121, R3.reuse, R121 ;  /* 0x0000007903797220 */ /* 0x040fe60000410000 */
[C---:B-----5:R-:W-:Y:S03]  /*1a8e0*/  HMMA.16816.F32 R116, R152.reuse, R132, R116 ;  /* 0x000000849874723c */ /* 0x060fe60000001874 */
[C---:B------:R-:W-:Y:S02]  /*1a8f0*/  FMUL.FTZ R122, R2.reuse, R122 ;  /* 0x0000007a027a7220 */ /* 0x040fe40000410000 */
[----:B------:R-:W-:Y:S02]  /*1a900*/  FMUL.FTZ R123, R2, R123 ;  /* 0x0000007b027b7220 */ /* 0x000fe40000410000 */
[C---:B------:R-:W-:Y:S01]  /*1a910*/  FMUL.FTZ R124, R3.reuse, R124 ;  /* 0x0000007c037c7220 */ /* 0x040fe20000410000 */
[----:B------:R-:W-:Y:S01]  /*1a920*/  F2FP.PACK_AB R132, R192, R191 ;  /* 0x000000bfc084723e */ /* 0x000fe200000000ff */
[C---:B------:R-:W-:Y:S03]  /*1a930*/  FMUL.FTZ R125, R3.reuse, R125 ;  /* 0x0000007d037d7220 */ /* 0x040fe60000410000 */
[C---:B------:R-:W-:Y:S03]  /*1a940*/  HMMA.16816.F32 R120, R152.reuse, R134, R120 ;  /* 0x000000869878723c */ /* 0x040fe60000001878 */
[----:B------:R-:W-:Y:S01]  /*1a950*/  FMUL.FTZ R126, R2, R126 ;  /* 0x0000007e027e7220 */ /* 0x000fe20000410000 */
[----:B--2---:R-:W-:Y:S01]  /*1a960*/  F2FP.PACK_AB R133, R194, R193 ;  /* 0x000000c1c285723e */ /* 0x004fe200000000ff */
[C---:B------:R-:W-:Y:S02]  /*1a970*/  FMUL.FTZ R127, R2.reuse, R127 ;  /* 0x0000007f027f7220 */ /* 0x040fe40000410000 */
[----:B------:R-:W-:Y:S01]  /*1a980*/  FMUL.FTZ R128, R3, R128 ;  /* 0x0000008003807220 */ /* 0x000fe20000410000 */
[----:B----4-:R-:W-:Y:S01]  /*1a990*/  F2FP.PACK_AB R134, R195, R196 ;  /* 0x000000c4c386723e */ /* 0x010fe200000000ff */
[----:B------:R-:W-:Y:S03]  /*1a9a0*/  FMUL.FTZ R129, R3, R129 ;  /* 0x0000008103817220 */ /* 0x000fe60000410000 */
[C---:B-1----:R-:W-:Y:S03]  /*1a9b0*/  HMMA.16816.F32 R124, R152.reuse, R140, R124 ;  /* 0x0000008c987c723c */ /* 0x042fe6000000187c */
[----:B------:R-:W-:Y:S01]  /*1a9c0*/  FMUL.FTZ R130, R2, R130 ;  /* 0x0000008202827220 */ /* 0x000fe20000410000 */
[----:B------:R-:W-:Y:S01]  /*1a9d0*/  F2FP.PACK_AB R135, R198, R197 ;  /* 0x000000c5c687723e */ /* 0x000fe200000000ff */
[----:B------:R-:W-:Y:S02]  /*1a9e0*/  FMUL.FTZ R131, R2, R131 ;  /* 0x0000008302837220 */ /* 0x000fe40000410000 */
[--C-:B------:R-:W-:Y:S02]  /*1a9f0*/  FFMA.FTZ R189, R189, c[0x0][0x2d0], -R190.reuse ;  /* 0x0000b400bdbd7a23 */ /* 0x100fe400000108be */
[--C-:B------:R-:W-:Y:S03]  /*1aa00*/  FFMA.FTZ R242, R187, c[0x0][0x2d0], -R190.reuse ;  /* 0x0000b400bbf27a23 */ /* 0x100fe600000108be */
[----:B------:R-:W-:Y:S01]  /*1aa10*/  HMMA.16816.F32 R128, R152, R142, R128 ;  /* 0x0000008e9880723c */ /* 0x000fe20000001880 */
[----:B------:R-:W1:Y:S01]  /*1aa20*/  LDSM.16.MT88.4 R140, [R216+0x6080] ;  /* 0x00608000d88c783b */ /* 0x000e620000004200 */
[----:B------:R-:W-:Y:S01]  /*1aa30*/  MUFU.EX2 R189, R189 ;  /* 0x000000bd00bd7308 */ /* 0x000fe20000000800 */
[--C-:B------:R-:W-:Y:S02]  /*1aa40*/  FFMA.FTZ R187, R188, c[0x0][0x2d0], -R185.reuse ;  /* 0x0000b400bcbb7a23 */ /* 0x100fe400000108b9 */
[--C-:B------:R-:W-:Y:S02]  /*1aa50*/  FFMA.FTZ R186, R186, c[0x0][0x2d0], -R185.reuse ;  /* 0x0000b400baba7a23 */ /* 0x100fe400000108b9 */
[--C-:B------:R-:W-:Y:S01]  /*1aa60*/  FFMA.FTZ R184, R184, c[0x0][0x2d0], -R190.reuse ;  /* 0x0000b400b8b87a23 */ /* 0x100fe200000108be */
[C---:B---3--:R-:W-:Y:S01]  /*1aa70*/  HMMA.16816.F32 R4, R132.reuse, R136, R4 ;  /* 0x000000888404723c */ /* 0x048fe20000001804 */
[----:B------:R-:W2:Y:S03]  /*1aa80*/  LDSM.16.MT88.4 R152, [R214+0x6080] ;  /* 0x00608000d698783b */ /* 0x000ea60000004200 */
[----:B------:R-:W3:Y:S01]  /*1aa90*/  MUFU.EX2 R242, R242 ;  /* 0x000000f200f27308 */ /* 0x000ee20000000800 */
[--C-:B------:R-:W-:Y:S02]  /*1aaa0*/  FFMA.FTZ R158, R158, c[0x0][0x2d0], -R185.reuse ;  /* 0x0000b4009e9e7a23 */ /* 0x100fe400000108b9 */
[----:B------:R-:W-:Y:S01]  /*1aab0*/  FFMA.FTZ R185, R157, c[0x0][0x2d0], -R185 ;  /* 0x0000b4009db97a23 */ /* 0x000fe200000108b9 */
        /* <DEDUP_REMOVED lines=15> */
[----:B------:R-:W-:Y:S03]  /*1abb0*/  FADD.FTZ R2, R179, R2 ;  /* 0x00000002b3027221 */ /* 0x000fe60000010000 */
[C---:B------:R-:W-:Y:S01]  /*1abc0*/  HMMA.16816.F32 R24, R132.reuse, R150, R24 ;  /* 0x000000968418723c */ /* 0x040fe20000001818 */
[----:B------:R-:W-:Y:S03]  /*1abd0*/  LDSM.16.MT88.4 R148, [R216+0x9080] ;  /* 0x00908000d894783b */ /* 0x000fe60000004200 */
[----:B------:R-:W-:Y:S02]  /*1abe0*/  FADD.FTZ R3, R191, R2 ;  /* 0x00000002bf037221 */ /* 0x000fe40000010000 */
[----:B------:R-:W2:Y:S02]  /*1abf0*/  MUFU.EX2 R183, R190 ;  /* 0x000000be00b77308 */ /* 0x000ea40000000800 */
[C---:B------:R-:W-:Y:S04]  /*1ac00*/  HMMA.16816.F32 R28, R132.reuse, R160, R28 ;  /* 0x000000a0841c723c */ /* 0x040fe8000000181c */
[----:B------:R-:W-:Y:S03]  /*1ac10*/  FADD.FTZ R3, R192, R3 ;  /* 0x00000003c0037221 */ /* 0x000fe60000010000 */
[----:B---3--:R-:W-:Y:S01]  /*1ac20*/  F2FP.PACK_AB R160, R242, R189 ;  /* 0x000000bdf2a0723e */ /* 0x008fe200000000ff */
[C---:B------:R-:W-:Y:S01]  /*1ac30*/  HMMA.16816.F32 R32, R132.reuse, R162, R32 ;  /* 0x000000a28420723c */ /* 0x040fe20000001820 */
[----:B------:R-:W-:Y:S03]  /*1ac40*/  MUFU.EX2 R158, R158 ;  /* 0x0000009e009e7308 */ /* 0x000fe60000000800 */
[----:B-1----:R-:W-:Y:S01]  /*1ac50*/  F2FP.PACK_AB R161, R186, R187 ;  /* 0x000000bbbaa1723e */ /* 0x002fe200000000ff */
[----:B------:R-:W-:Y:S03]  /*1ac60*/  FADD.FTZ R2, R196, R3 ;  /* 0x00000003c4027221 */ /* 0x000fe60000010000 */
[C---:B------:R-:W-:Y:S03]  /*1ac70*/  HMMA.16816.F32 R36, R132.reuse, R140, R36 ;  /* 0x0000008c8424723c */ /* 0x040fe60000001824 */
[----:B------:R-:W1:Y:S01]  /*1ac80*/  MUFU.EX2 R185, R185 ;  /* 0x000000b900b97308 */ /* 0x000e620000000800 */
[----:B------:R-:W-:Y:S01]  /*1ac90*/  FADD.FTZ R2, R195, R2 ;  /* 0x00000002c3027221 */ /* 0x000fe20000010000 */
[----:B--2---:R-:W-:Y:S03]  /*1aca0*/  F2FP.PACK_AB R162, R183, R184 ;  /* 0x000000b8b7a2723e */ /* 0x004fe600000000ff */
[C---:B------:R-:W-:Y:S01]  /*1acb0*/  HMMA.16816.F32 R40, R132.reuse, R142, R40 ;  /* 0x0000008e8428723c */ /* 0x040fe20000001828 */
[----:B------:R-:W2:Y:S03]  /*1acc0*/  LDSM.16.MT88.4 R140, [R212+0x7880] ;  /* 0x00788000d48c783b */ /* 0x000ea60000004200 */
[----:B------:R-:W-:Y:S04]  /*1acd0*/  FADD.FTZ R3, R189, R2 ;  /* 0x00000002bd037221 */ /* 0x000fe80000010000 */
[C---:B------:R-:W-:Y:S04]  /*1ace0*/  HMMA.16816.F32 R44, R132.reuse, R152, R44 ;  /* 0x00000098842c723c */ /* 0x040fe8000000182c */
[----:B------:R-:W-:Y:S04]  /*1acf0*/  FADD.FTZ R3, R242, R3 ;  /* 0x00000003f2037221 */ /* 0x000fe80000010000 */
[C---:B------:R-:W-:Y:S04]  /*1ad00*/  HMMA.16816.F32 R48, R132.reuse, R154, R48 ;  /* 0x0000009a8430723c */ /* 0x040fe80000001830 */
[----:B-1----:R-:W-:Y:S01]  /*1ad10*/  F2FP.PACK_AB R163, R185, R158 ;  /* 0x0000009eb9a3723e */ /* 0x002fe200000000ff */
[----:B------:R-:W-:Y:S03]  /*1ad20*/  FADD.FTZ R184, R184, R3 ;  /* 0x00000003b8b87221 */ /* 0x000fe60000010000 */
[C---:B------:R-:W-:Y:S04]  /*1ad30*/  HMMA.16816.F32 R52, R132.reuse, R164, R52 ;  /* 0x000000a48434723c */ /* 0x040fe80000001834 */
[----:B------:R-:W-:Y:S04]  /*1ad40*/  FADD.FTZ R238, R183, R184 ;  /* 0x000000b8b7ee7221 */ /* 0x000fe80000010000 */
[C---:B------:R-:W-:Y:S01]  /*1ad50*/  HMMA.16816.F32 R56, R132.reuse, R166, R56 ;  /* 0x000000a68438723c */ /* 0x040fe20000001838 */
[----:B------:R-:W-:Y:S07]  /*1ad60*/  LDSM.16.MT88.4 R164, [R213+0x5080] ;  /* 0x00508000d5a4783b */ /* 0x000fee0000004200 */
        /* <DEDUP_REMOVED lines=65> */
[----:B------:R-:W-:Y:S01]  /*1b180*/  FADD.FTZ R4, R159, R4 ;  /* 0x000000049f047221 */ /* 0x000fe20000010000 */
[----:B------:R-:W-:Y:S03]  /*1b190*/  MOV R159, R156 ;  /* 0x0000009c009f7202 */ /* 0x000fe60000000f00 */
        /* <DEDUP_REMOVED lines=13> */
.L_x_1739:
[----:B------:R-:W1:Y:S01]  /*1b270*/  SHFL.BFLY PT, R3, R238, 0x2, 0x1f ;  /* 0x0c401f00ee037f89 */ /* 0x000e6200000e0000 */
[----:B------:R-:W-:-:S02]  /*1b280*/  MOV R4, RZ ;  /* 0x000000ff00047202 */ /* 0x000fc40000000f00 */
[----:B------:R-:W-:Y:S01]  /*1b290*/  PLOP3.LUT P2, PT, PT, PT, PT, 0x8, 0x0 ;  /* 0x000000000000781c */ /* 0x000fe20003f4e170 */
[----:B------:R-:W2:Y:S01]  /*1b2a0*/  SHFL.BFLY PT, R2, R237, 0x2, 0x1f ;  /* 0x0c401f00ed027f89 */ /* 0x000ea200000e0000 */
        /* <DEDUP_REMOVED lines=8> */
[----:B------:R-:W-:Y:S02]  /*1b330*/  MOV R7, 0xff800000 ;  /* 0xff80000000077802 */ /* 0x000fe40000000f00 */
        /* <DEDUP_REMOVED lines=74> */
[----:B------:R-:W-:Y:S01]  /*1b7e0*/  FMUL.FTZ R129, R4, R129 ;  /* 0x0000008104817220 */ /* 0x000fe20000410000 */
        /* <DEDUP_REMOVED lines=67> */
.L_x_1655:
        /* <DEDUP_REMOVED lines=20> */
[----:B-12---:R-:W-:Y:S02]  /*1bd60*/  SHF.R.S32.HI R5, RZ, 0x1f, R0 ;  /* 0x0000001fff057819 */ /* 0x006fe40000011400 */
        /* <DEDUP_REMOVED lines=27> */
[----:B------:R-:W-:Y:S01]  /*1bf20*/  F2FP.PACK_AB R44, R45, R44 ;  /* 0x0000002c2d2c723e */ /* 0x000fe200000000ff */
[----:B------:R-:W-:Y:S01]  /*1bf30*/  IMAD.SHL.U32 R13, R12, 0x2, RZ ;  /* 0x000000020c0d7824 */ /* 0x000fe200078e00ff */
[----:B------:R-:W-:Y:S01]  /*1bf40*/  BAR.SYNC.DEFER_BLOCKING 0x1, 0x100 ;  /* 0x0044000000007b1d */ /* 0x000fe20000010000 */
[----:B------:R-:W-:-:S02]  /*1bf50*/  F2FP.PACK_AB R46, R47, R46 ;  /* 0x0000002e2f2e723e */ /* 0x000fc400000000ff */
[----:B------:R-:W-:Y:S02]  /*1bf60*/  F2FP.PACK_AB R48, R49, R48 ;  /* 0x000000303130723e */ /* 0x000fe400000000ff */
[C---:B------:R-:W-:Y:S02]  /*1bf70*/  IADD3 R10, R13.reuse, 0x80, RZ ;  /* 0x000000800d0a7810 */ /* 0x040fe40007ffe0ff */
[----:B------:R-:W-:Y:S02]  /*1bf80*/  IADD3 R15, R13, 0x70, RZ ;  /* 0x000000700d0f7810 */ /* 0x000fe40007ffe0ff */
[----:B------:R-:W-:Y:S02]  /*1bf90*/  @P0 IADD3 R15, R10, 0x10, RZ ;  /* 0x000000100a0f0810 */ /* 0x000fe40007ffe0ff */
[----:B------:R-:W-:Y:S01]  /*1bfa0*/  SEL R10, R9, 0xffffffe0, !P1 ;  /* 0xffffffe0090a7807 */ /* 0x000fe20004800000 */
[----:B------:R-:W-:Y:S01]  /*1bfb0*/  IMAD.MOV.U32 R9, RZ, RZ, 0x40 ;  /* 0x00000040ff097424 */ /* 0x000fe200078e00ff */
[----:B------:R-:W-:-:S02]  /*1bfc0*/  F2FP.PACK_AB R50, R51, R50 ;  /* 0x000000323332723e */ /* 0x000fc400000000ff */
[----:B------:R-:W-:Y:S01]  /*1bfd0*/  F2FP.PACK_AB R52, R53, R52 ;  /* 0x000000343534723e */ /* 0x000fe200000000ff */
[----:B------:R-:W-:Y:S01]  /*1bfe0*/  IMAD.IADD R17, R13, 0x1, R10 ;  /* 0x000000010d117824 */ /* 0x000fe200078e020a */
[----:B------:R-:W-:Y:S01]  /*1bff0*/  SEL R12, R9, 0xffffffc0, !P2 ;  /* 0xffffffc0090c7807 */ /* 0x000fe20005000000 */
[--C-:B------:R-:W-:Y:S01]  /*1c000*/  IMAD.IADD R9, R10, 0x1, R15.reuse ;  /* 0x000000010a097824 */ /* 0x100fe200078e020f */
[----:B------:R-:W-:Y:S02]  /*1c010*/  F2FP.PACK_AB R54, R55, R54 ;  /* 0x000000363736723e */ /* 0x000fe400000000ff */
[----:B------:R-:W-:Y:S01]  /*1c020*/  F2FP.PACK_AB R56, R57, R56 ;  /* 0x000000383938723e */ /* 0x000fe200000000ff */
[--C-:B------:R-:W-:Y:S01]  /*1c030*/  IMAD.IADD R19, R13, 0x1, R12.reuse ;  /* 0x000000010d137824 */ /* 0x100fe200078e020c */
[----:B------:R-:W-:Y:S01]  /*1c040*/  F2FP.PACK_AB R58, R59, R58 ;  /* 0x0000003a3b3a723e */ /* 0x000fe200000000ff */
[----:B------:R-:W-:Y:S01]  /*1c050*/  STS [R13+0x80], R152 ;  /* 0x000080980d007388 */ /* 0x000fe20000000800 */
[C---:B------:R-:W-:Y:S01]  /*1c060*/  IMAD.IADD R21, R12.reuse, 0x1, R15 ;  /* 0x000000010c157824 */ /* 0x040fe200078e020f */
[----:B------:R-:W-:Y:S01]  /*1c070*/  F2FP.PACK_AB R60, R61, R60 ;  /* 0x0000003c3d3c723e */ /* 0x000fe200000000ff */
[----:B------:R-:W-:Y:S01]  /*1c080*/  IMAD.IADD R23, R12, 0x1, R17 ;  /* 0x000000010c177824 */ /* 0x000fe200078e0211 */
[----:B------:R-:W-:Y:S01]  /*1c090*/  STS [R13+0x480], R154 ;  /* 0x0004809a0d007388 */ /* 0x000fe20000000800 */
[----:B------:R-:W-:Y:S01]  /*1c0a0*/  IMAD.IADD R25, R9, 0x1, R12 ;  /* 0x0000000109197824 */ /* 0x000fe200078e020c */
[----:B------:R-:W-:Y:S01]  /*1c0b0*/  F2FP.PACK_AB R62, R63, R62 ;  /* 0x0000003e3f3e723e */ /* 0x000fe200000000ff */
[----:B------:R-:W-:Y:S01]  /*1c0c0*/  IMAD.U32 R12, RZ, RZ, UR4 ;  /* 0x00000004ff0c7e24 */ /* 0x000fe2000f8e00ff */
        /* <DEDUP_REMOVED lines=102> */
[----:B--2---:R-:W2:Y:S02]  /*1c730*/  @P0 LDG.E R9, [R12.64] ;  /* 0x0000001a0c090981 */ /* 0x004ea4000c1e1900 */
[----:B------:R-:W-:-:S03]  /*1c740*/  ULDC.64 UR4, c[0x0][0x508] ;  /* 0x0001420000047ab9 */ /* 0x000fc60000000a00 */
[----:B------:R-:W-:-:S05]  /*1c750*/  PLOP3.LUT P1, PT, PT, PT, UP0, 0x80, 0x0 ;  /* 0x000000000000781c */ /* 0x000fca0003f2f008 */
[----:B------:R-:W-:Y:S01]  /*1c760*/  @UP0 UIMAD.WIDE UR4, UR22, UR6, UR4 ;  /* 0x00000006160402a5 */ /* 0x000fe2000f8e0204 */
[----:B------:R-:W-:-:S05]  /*1c770*/  IMAD.MOV.U32 R6, RZ, RZ, c[0x0][0x388] ;  /* 0x0000e200ff067624 */ /* 0x000fca00078e00ff */
        /* <DEDUP_REMOVED lines=14> */
.L_x_1746:
[----:B-1----:R-:W-:Y:S01]  /*1c860*/  SHF.R.S32.HI R9, RZ, 0x1f, R2 ;  /* 0x0000001fff097819 */ /* 0x002fe20000011402 */
        /* <DEDUP_REMOVED lines=11> */
[----:B------:R-:W-:Y:S01]  /*1c920*/  SHF.R.S32.HI R10, RZ, 0x1f, R3 ;  /* 0x0000001fff0a7819 */ /* 0x000fe20000011403 */
[----:B------:R-:W-:Y:S01]  /*1c930*/  IMAD.IADD R2, R2, 0x1, -R9 ;  /* 0x0000000102027824 */ /* 0x000fe200078e0a09 */
[----:B------:R-:W-:Y:S01]  /*1c940*/  LEA.HI R8, R11, R11, RZ, 0x1 ;  /* 0x0000000b0b087211 */ /* 0x000fe200078f08ff */
[----:B------:R-:W-:Y:S01]  /*1c950*/  UMOV UR10, UR20 ;  /* 0x00000014000a7c82 */ /* 0x000fe20008000000 */
[----:B------:R-:W-:Y:S01]  /*1c960*/  LEA.HI R9, R10, R3, RZ, 0x2 ;  /* 0x000000030a097211 */ /* 0x000fe200078f10ff */
[----:B------:R-:W-:Y:S01]  /*1c970*/  UMOV UR11, UR21 ;  /* 0x00000015000b7c82 */ /* 0x000fe20008000000 */
        /* <DEDUP_REMOVED lines=8> */
[----:B------:R-:W-:Y:S01]  /*1ca00*/  USEL UR22, UR22, URZ, !UP1 ;  /* 0x0000003f16167287 */ /* 0x000fe2000c800000 */
[----:B------:R-:W-:Y:S01]  /*1ca10*/  LEA.HI R5, R5, R0, RZ, 0x6 ;  /* 0x0000000005057211 */ /* 0x000fe200078f30ff */
[----:B------:R-:W-:Y:S01]  /*1ca20*/  ULDC.64 UR6, c[0x0][0x498] ;  /* 0x0001260000067ab9 */ /* 0x000fe20000000a00 */
[----:B------:R-:W-:Y:S01]  /*1ca30*/  IMAD R8, R11, 0x8, R2 ;  /* 0x000000080b087824 */ /* 0x000fe200078e0202 */
[----:B------:R-:W-:Y:S01]  /*1ca40*/  UIMAD UR13, UR9, UR6, URZ ;  /* 0x00000006090d72a4 */ /* 0x000fe2000f8e023f */
[----:B------:R-:W-:Y:S01]  /*1ca50*/  BSSY B0, `(.L_x_1747) ;  /* 0x000007e000007945 */ /* 0x000fe20003800000 */
[----:B------:R-:W-:-:S02]  /*1ca60*/  UIADD3 UR11, UR11, UR8, URZ ;  /* 0x000000080b0b7290 */ /* 0x000fc4000fffe03f */
[----:B-1----:R-:W-:Y:S01]  /*1ca70*/  LEA R8, R75, R8, 0x7 ;  /* 0x000000084b087211 */ /* 0x002fe200078e38ff */
[----:B------:R-:W-:Y:S02]  /*1ca80*/  UIMAD UR7, UR22, UR7, UR13 ;  /* 0x00000007160772a4 */ /* 0x000fe4000f8e020d */
[----:B------:R-:W-:Y:S02]  /*1ca90*/  UIMAD.WIDE.U32 UR10, UR22, UR6, UR10 ;  /* 0x00000006160a72a5 */ /* 0x000fe4000f8e000a */
[----:B------:R-:W-:Y:S01]  /*1caa0*/  @P1 IMAD.HI.U32 R3, R8, c[0x0][0x4ec], RZ ;  /* 0x00013b0008031a27 */ /* 0x000fe200078e00ff */
[----:B------:R-:W-:Y:S02]  /*1cab0*/  ULDC.64 UR4, c[0x0][0x3a0] ;  /* 0x0000e80000047ab9 */ /* 0x000fe40000000a00 */
[----:B------:R-:W-:Y:S01]  /*1cac0*/  UIMAD UR12, UR21, UR4, URZ ;  /* 0x00000004150c72a4 */ /* 0x000fe2000f8e023f */
[----:B------:R-:W-:Y:S01]  /*1cad0*/  IMAD.MOV.U32 R10, RZ, RZ, R8 ;  /* 0x000000ffff0a7224 */ /* 0x000fe200078e0008 */
[----:B------:R-:W-:Y:S01]  /*1cae0*/  @P1 SHF.R.U32.HI R10, RZ, c[0x0][0x4f0], R3 ;  /* 0x00013c00ff0a1a19 */ /* 0x000fe20000011603 */
[----:B------:R-:W-:Y:S01]  /*1caf0*/  UIMAD.WIDE.U32 UR18, UR20, UR4, URZ ;  /* 0x00000004141272a5 */ /* 0x000fe2000f8e003f */
[----:B------:R-:W-:Y:S01]  /*1cb00*/  LOP3.LUT R3, R16, 0xfffffff8, RZ, 0xc0, !PT ;  /* 0xfffffff810037812 */ /* 0x000fe200078ec0ff */
[----:B------:R-:W-:Y:S01]  /*1cb10*/  UIMAD UR12, UR20, UR5, UR12 ;  /* 0x00000005140c72a4 */ /* 0x000fe2000f8e020c */
[----:B------:R-:W-:Y:S01]  /*1cb20*/  SHF.R.S32.HI R16, RZ, 0x3, R16 ;  /* 0x00000003ff107819 */ /* 0x000fe20000011410 */
[----:B------:R-:W-:Y:S01]  /*1cb30*/  IMAD.MOV R9, RZ, RZ, -R10 ;  /* 0x000000ffff097224 */ /* 0x000fe200078e0a0a */
        /* <DEDUP_REMOVED lines=29> */
[----:B------:R-:W-:Y:S01]  /*1cd10*/  UIMAD.WIDE.U32 UR16, UR22, UR6, UR16 ;  /* 0x00000006161072a5 */ /* 0x000fe2000f8e0010 */
[----:B------:R-:W-:Y:S01]  /*1cd20*/  IMAD.MOV.U32 R12, RZ, RZ, R15 ;  /* 0x000000ffff0c7224 */ /* 0x000fe200078e000f */
[----:B------:R-:W-:-:S02]  /*1cd30*/  @P1 SHF.R.U32.HI R12, RZ, c[0x0][0x4f0], R9 ;  /* 0x00013c00ff0c1a19 */ /* 0x000fc40000011609 */
[----:B------:R-:W-:Y:S01]  /*1cd40*/  LEA.HI.X R14, R10, c[0x0][0x454], R14, 0x2, P0 ;  /* 0x000115000a0e7a11 */ /* 0x000fe200000f140e */
[----:B------:R-:W-:Y:S01]  /*1cd50*/  UIADD3 UR7, UR17, UR7, URZ ;  /* 0x0000000711077290 */ /* 0x000fe2000fffe03f */
[----:B------:R-:W-:Y:S01]  /*1cd60*/  LOP3.LUT R3, R8, R3, RZ, 0x3c, !PT ;  /* 0x0000000308037212 */ /* 0x000fe200078e3cff */
[--C-:B------:R-:W-:Y:S01]  /*1cd70*/  IMAD.MOV R18, RZ, RZ, -R12.reuse ;  /* 0x000000ffff127224 */ /* 0x100fe200078e0a0c */
[----:B------:R-:W-:Y:S01]  /*1cd80*/  SHFL.IDX PT, R10, R17, RZ, 0x1c1f ;  /* 0x001c1fff110a7589 */ /* 0x000fe200000e0000 */
[----:B------:R-:W-:Y:S01]  /*1cd90*/  SHF.R.S32.HI R13, RZ, 0x1f, R12 ;  /* 0x0000001fff0d7819 */ /* 0x000fe2000001140c */
[----:B------:R-:W-:Y:S01]  /*1cda0*/  IMAD.U32 R21, RZ, RZ, UR17 ;  /* 0x00000011ff157e24 */ /* 0x000fe2000f8e00ff */
[----:B------:R-:W-:Y:S01]  /*1cdb0*/  MOV R20, UR16 ;  /* 0x0000001000147c02 */ /* 0x000fe20008000f00 */
[----:B------:R-:W1:Y:S01]  /*1cdc0*/  SHFL.IDX PT, R11, R14, RZ, 0x1c1f ;  /* 0x001c1fff0e0b7589 */ /* 0x000e6200000e0000 */
[----:B------:R-:W-:Y:S02]  /*1cdd0*/  IMAD R18, R18, c[0x0][0x4e8], R15 ;  /* 0x00013a0012127a24 */ /* 0x000fe400078e020f */
[----:B------:R-:W-:Y:S01]  /*1cde0*/  IMAD R15, R75, 0x80, R2 ;  /* 0x000000804b0f7824 */ /* 0x000fe200078e0202 */
[----:B------:R-:W-:Y:S01]  /*1cdf0*/  SHFL.IDX PT, R8, R17, 0x1, 0x1c1f ;  /* 0x003c1f0011087f89 */ /* 0x000fe200000e0000 */
[----:B------:R-:W-:-:S02]  /*1ce00*/  IMAD.U32 R21, RZ, RZ, UR7 ;  /* 0x00000007ff157e24 */ /* 0x000fc4000f8e00ff */
[----:B------:R-:W-:Y:S01]  /*1ce10*/  IMAD R13, R13, c[0x0][0x3e0], RZ ;  /* 0x0000f8000d0d7a24 */ /* 0x000fe200078e02ff */
[----:B------:R-:W2:Y:S01]  /*1ce20*/  SHFL.IDX PT, R9, R14, 0x1, 0x1c1f ;  /* 0x003c1f000e097f89 */ /* 0x000ea200000e0000 */
[----:B-----5:R-:W-:Y:S01]  /*1ce30*/  IMAD R2, R6, c[0x0][0x4e8], RZ ;  /* 0x00013a0006027a24 */ /* 0x020fe200078e02ff */
[C---:B------:R-:W-:Y:S01]  /*1ce40*/  IADD3 R19, R15.reuse, 0x8, RZ ;  /* 0x000000080f137810 */ /* 0x040fe20007ffe0ff */
[C---:B------:R-:W-:Y:S01]  /*1ce50*/  IMAD R13, R12.reuse, c[0x0][0x3e4], R13 ;  /* 0x0000f9000c0d7a24 */ /* 0x040fe200078e020d */
[----:B------:R-:W-:Y:S01]  /*1ce60*/  SHF.R.S32.HI R6, RZ, 0x1f, R18 ;  /* 0x0000001fff067819 */ /* 0x000fe20000011412 */
[----:B------:R-:W-:Y:S01]  /*1ce70*/  IMAD.WIDE.U32 R20, R12, c[0x0][0x3e0], R20 ;  /* 0x0000f8000c147a25 */ /* 0x000fe200078e0014 */
[-C--:B------:R-:W-:Y:S02]  /*1ce80*/  ISETP.GE.OR P1, PT, R15, R2.reuse, P2 ;  /* 0x000000020f00720c */ /* 0x080fe40001726670 */
[----:B------:R-:W-:Y:S01]  /*1ce90*/  ISETP.GE.OR P0, PT, R19, R2, P2 ;  /* 0x000000021300720c */ /* 0x000fe20001706670 */
[----:B------:R-:W-:Y:S01]  /*1cea0*/  IMAD.SHL.U32 R12, R5, 0x8, RZ ;  /* 0x00000008050c7824 */ /* 0x000fe200078e00ff */
[----:B------:R-:W-:Y:S01]  /*1ceb0*/  IADD3 R21, R21, R13, RZ ;  /* 0x0000000d15157210 */ /* 0x000fe20007ffe0ff */
[----:B------:R-:W-:-:S02]  /*1cec0*/  IMAD R5, R6, c[0x0][0x3d8], RZ ;  /* 0x0000f60006057a24 */ /* 0x000fc400078e02ff */
[----:B------:R-:W-:Y:S01]  /*1ced0*/  IMAD R75, R75, 0x80, R16 ;  /* 0x000000804b4b7824 */ /* 0x000fe200078e0210 */
[----:B------:R-:W-:Y:S01]  /*1cee0*/  LOP3.LUT R12, R3, 0x7ffffe00, R12, 0xf8, !PT ;  /* 0x7ffffe00030c7812 */ /* 0x000fe200078ef80c */
[C---:B------:R-:W-:Y:S02]  /*1cef0*/  IMAD R3, R18.reuse, c[0x0][0x3dc], R5 ;  /* 0x0000f70012037a24 */ /* 0x040fe400078e0205 */
[----:B------:R-:W-:Y:S02]  /*1cf00*/  IMAD.WIDE.U32 R18, R18, c[0x0][0x3d8], R20 ;  /* 0x0000f60012127a25 */ /* 0x000fe400078e0014 */
[----:B-1----:R1:W-:Y:S02]  /*1cf10*/  @!P1 ST.E [R10.64], R4 ;  /* 0x000000040a009985 */ /* 0x0023e4000c10191a */
[----:B------:R-:W-:Y:S02]  /*1cf20*/  IMAD.SHL.U32 R76, R12, 0x2, RZ ;  /* 0x000000020c4c7824 */ /* 0x000fe400078e00ff */
        /* <DEDUP_REMOVED lines=48> */
.L_x_1748:
[----:B--234-:R-:W-:Y:S05]  /*1d230*/  BSYNC B0 ;  /* 0x0000000000007941 */ /* 0x01cfea0003800000 */
.L_x_1747:
        /* <DEDUP_REMOVED lines=30> */
.L_x_1750:
[----:B------:R-:W-:Y:S05]  /*1d420*/  BSYNC B0 ;  /* 0x0000000000007941 */ /* 0x000fea0003800000 */
.L_x_1749:
        /* <DEDUP_REMOVED lines=30> */
.L_x_1752:
[----:B------:R-:W-:Y:S05]  /*1d610*/  BSYNC B0 ;  /* 0x0000000000007941 */ /* 0x000fea0003800000 */
.L_x_1751:
        /* <DEDUP_REMOVED lines=31> */
.L_x_1745:
        /* <DEDUP_REMOVED lines=31> */
.L_x_1753:
        /* <DEDUP_REMOVED lines=28> */
[C---:B--2---:R-:W-:Y:S02]  /*1dbc0*/  IADD3 R5, -R6.reuse, RZ, RZ ;  /* 0x000000ff06057210 */ /* 0x044fe40007ffe1ff */
        /* <DEDUP_REMOVED lines=14> */
.L_x_1755:
[----:B------:R-:W-:Y:S05]  /*1dcb0*/  BSYNC B0 ;  /* 0x0000000000007941 */ /* 0x000fea0003800000 */
.L_x_1754:
[----:B-12---:R-:W1:Y:S01]  /*1dcc0*/  S2R R5, SR_CTAID.X ;  /* 0x0000000000057919 */ /* 0x006e620000002500 */
        /* <DEDUP_REMOVED lines=76> */
.L_x_1757:
[----:B------:R-:W-:Y:S05]  /*1e190*/  BSYNC B0 ;  /* 0x0000000000007941 */ /* 0x000fea0003800000 */
.L_x_1756:
        /* <DEDUP_REMOVED lines=27> */
.L_x_1759:
[----:B------:R-:W-:Y:S05]  /*1e350*/  BSYNC B0 ;  /* 0x0000000000007941 */ /* 0x000fea0003800000 */
.L_x_1758:
        /* <DEDUP_REMOVED lines=27> */
.L_x_1761:
[----:B------:R-:W-:Y:S05]  /*1e510*/  BSYNC B0 ;  /* 0x0000000000007941 */ /* 0x000fea0003800000 */
.L_x_1760:
        /* <DEDUP_REMOVED lines=28> */
.L_x_1728:
[----:B------:R-:W-:Y:S01]  /*1e6e0*/  IMAD.MOV.U32 R14, RZ, RZ, 0x1 ;  /* 0x00000001ff0e7424 */ /* 0x000fe200078e00ff */
[----:B-1----:R-:W-:Y:S02]  /*1e6f0*/  MOV R13, 0x181f ;  /* 0x0000181f000d7802 */ /* 0x002fe40000000f00 */
[----:B------:R-:W-:Y:S02]  /*1e700*/  MOV R12, 0x1e720 ;  /* 0x0001e720000c7802 */ /* 0x000fe40000000f00 */
[----:B------:R-:W-:Y:S05]  /*1e710*/  CALL.REL.NOINC `($__internal_9_$__cuda_sm70_shflsync_idx_p) ;  /* 0x000001d000007944 */ /* 0x000fea0003c00000 */
[----:B--2---:R-:W-:Y:S01]  /*1e720*/  IMAD.MOV.U32 R0, RZ, RZ, R13 ;  /* 0x000000ffff007224 */ /* 0x004fe200078e000d */
[----:B-1----:R-:W-:Y:S01]  /*1e730*/  MOV R14, 0x1 ;  /* 0x00000001000e7802 */ /* 0x002fe20000000f00 */
[----:B------:R-:W-:Y:S01]  /*1e740*/  IMAD.MOV.U32 R15, RZ, RZ, R8 ;  /* 0x000000ffff0f7224 */ /* 0x000fe200078e0008 */
[----:B------:R-:W-:Y:S02]  /*1e750*/  MOV R13, 0x181f ;  /* 0x0000181f000d7802 */ /* 0x000fe40000000f00 */
[----:B------:R-:W-:Y:S02]  /*1e760*/  MOV R12, 0x1e780 ;  /* 0x0001e780000c7802 */ /* 0x000fe40000000f00 */
[----:B------:R-:W-:Y:S05]  /*1e770*/  CALL.REL.NOINC `($__internal_9_$__cuda_sm70_shflsync_idx_p) ;  /* 0x0000017000007944 */ /* 0x000fea0003c00000 */
[----:B-12---:R-:W-:Y:S05]  /*1e780*/  BRA `(.L_x_1762) ;  /* 0xffff3ee000007947 */ /* 0x006fea000383ffff */
.L_x_1736:
[----:B----4-:R-:W-:Y:S01]  /*1e790*/  MOV R13, 0x181f ;  /* 0x0000181f000d7802 */ /* 0x010fe20000000f00 */
[----:B------:R-:W-:Y:S01]  /*1e7a0*/  IMAD.MOV.U32 R14, RZ, RZ, 0x1 ;  /* 0x00000001ff0e7424 */ /* 0x000fe200078e00ff */
[----:B------:R-:W-:Y:S02]  /*1e7b0*/  MOV R12, 0x1e7d0 ;  /* 0x0001e7d0000c7802 */ /* 0x000fe40000000f00 */
[----:B-123--:R-:W-:Y:S05]  /*1e7c0*/  CALL.REL.NOINC `($__internal_9_$__cuda_sm70_shflsync_idx_p) ;  /* 0x0000012000007944 */ /* 0x00efea0003c00000 */
[----:B-1----:R-:W-:Y:S01]  /*1e7d0*/  MOV R14, 0x1 ;  /* 0x00000001000e7802 */ /* 0x002fe20000000f00 */
[----:B--2---:R-:W-:Y:S01]  /*1e7e0*/  IMAD.MOV.U32 R8, RZ, RZ, R13 ;  /* 0x000000ffff087224 */ /* 0x004fe200078e000d */
[----:B------:R-:W-:Y:S01]  /*1e7f0*/  MOV R13, 0x181f ;  /* 0x0000181f000d7802 */ /* 0x000fe20000000f00 */
[----:B------:R-:W-:Y:S01]  /*1e800*/  IMAD.MOV.U32 R15, RZ, RZ, R0 ;  /* 0x000000ffff0f7224 */ /* 0x000fe200078e0000 */
[----:B------:R-:W-:Y:S02]  /*1e810*/  MOV R12, 0x1e830 ;  /* 0x0001e830000c7802 */ /* 0x000fe40000000f00 */
[----:B------:R-:W-:Y:S05]  /*1e820*/  CALL.REL.NOINC `($__internal_9_$__cuda_sm70_shflsync_idx_p) ;  /* 0x000000c000007944 */ /* 0x000fea0003c00000 */
[----:B-12---:R-:W-:-:S05]  /*1e830*/  BRA `(.L_x_1763) ;  /* 0xffff6c2000007947 */ /* 0x006fca000383ffff */
.L_x_1742:
[----:B-1----:R-:W-:Y:S01]  /*1e840*/  MOV R13, 0x181f ;  /* 0x0000181f000d7802 */ /* 0x002fe20000000f00 */
[----:B------:R-:W-:Y:S01]  /*1e850*/  IMAD.MOV.U32 R14, RZ, RZ, 0x1 ;  /* 0x00000001ff0e7424 */ /* 0x000fe200078e00ff */
[----:B------:R-:W-:Y:S02]  /*1e860*/  MOV R12, 0x1e880 ;  /* 0x0001e880000c7802 */ /* 0x000fe40000000f00 */
[----:B---3--:R-:W-:Y:S05]  /*1e870*/  CALL.REL.NOINC `($__internal_9_$__cuda_sm70_shflsync_idx_p) ;  /* 0x0000007000007944 */ /* 0x008fea0003c00000 */
[----:B-1----:R-:W-:Y:S01]  /*1e880*/  MOV R14, 0x1 ;  /* 0x00000001000e7802 */ /* 0x002fe20000000f00 */
[----:B--2---:R-:W-:Y:S01]  /*1e890*/  IMAD.MOV.U32 R5, RZ, RZ, R13 ;  /* 0x000000ffff057224 */ /* 0x004fe200078e000d */
[----:B------:R-:W-:Y:S01]  /*1e8a0*/  MOV R13, 0x181f ;  /* 0x0000181f000d7802 */ /* 0x000fe20000000f00 */
[----:B------:R-:W-:Y:S01]  /*1e8b0*/  IMAD.MOV.U32 R15, RZ, RZ, R4 ;  /* 0x000000ffff0f7224 */ /* 0x000fe200078e0004 */
[----:B------:R-:W-:Y:S02]  /*1e8c0*/  MOV R12, 0x1e8e0 ;  /* 0x0001e8e0000c7802 */ /* 0x000fe40000000f00 */
[----:B------:R-:W-:Y:S05]  /*1e8d0*/  CALL.REL.NOINC `($__internal_9_$__cuda_sm70_shflsync_idx_p) ;  /* 0x0000001000007944 */ /* 0x000fea0003c00000 */
[----:B-12---:R-:W-:-:S05]  /*1e8e0*/  BRA `(.L_x_1764) ;  /* 0xffff9e9000007947 */ /* 0x006fca000383ffff */
        .weak           $__internal_9_$__cuda_sm70_shflsync_idx_p
        .type           $__internal_9_$__cuda_sm70_shflsync_idx_p,@function
        .size           $__internal_9_$__cuda_sm70_shflsync_idx_p,(.L_x_1793 - $__internal_9_$__cuda_sm70_shflsync_idx_p)
$__internal_9_$__cuda_sm70_shflsync_idx_p:
[----:B------:R-:W-:Y:S01]  /*1e8f0*/  MOV R184, R12 ;  /* 0x0000000c00b87202 */ /* 0x000fe20000000f00 */
[----:B------:R-:W-:Y:S04]  /*1e900*/  WARPSYNC R226 ;  /* 0x000000e200007348 */ /* 0x000fe80003800000 */
[----:B------:R-:W-:Y:S01]  /*1e910*/  MOV R185, 0x0 ;  /* 0x0000000000b97802 */ /* 0x000fe20000000f00 */
[----:B------:R1:W2:Y:S03]  /*1e920*/  SHFL.IDX PT, R13, R15, R14, R13 ;  /* 0x0000000e0f0d7389 */ /* 0x0002a600000e000d */
[----:B------:R-:W-:Y:S05]  /*1e930*/  RET.REL.NODEC R184 `(_ZN7cutlass13device_kernelIN5flash19enable_sm80_to_sm89INS1_16FlashAttnFwdSm80INS1_25CollectiveMainloopFwdSm80ILi8ELi1ELb0EN4cute5tupleIJNS5_1CILi128EEENS7_ILi48EEENS7_ILi256EEEEEELi256ENS_6half_tEfNS_4arch4Sm80ELb1ELb0ELb1ELb1ELb1ELb1ELb1ELb0EEENS1_21CollectiveEpilogueFwdINS6_IJS8_SA_S9_EEENS6_IJNS7_ILi1EEESI_SI_EEESC_SE_Li256ELb1ELb1ELb0ELb0EEENS1_19SingleTileSchedulerILb1ELb0ELb1ELi128EEEEEEEEEvNT_6ParamsE) ;  /* 0xfffe16c0b8007950 */ /* 0x000fea0003c3ffff */
.L_x_1765:
        /* <DEDUP_REMOVED lines=12> */
.L_x_1793:


//--------------------- .nv.shared._ZN7cutlass13device_kernelIN5flash19enable_sm80_to_sm89INS1_16FlashAttnFwdSm80INS1_25CollectiveMainloopFwdSm80ILi8ELi1ELb1EN4cute5tupleIJNS5_1CILi128EEENS7_ILi64EEENS7_ILi256EEEEEELi256ENS_6half_tEfNS_4arch4Sm80ELb0ELb0ELb1ELb0ELb1ELb0ELb1ELb0EEENS1_21CollectiveEpilogueFwdINS6_IJS8_SA_S9_EEENS6_IJNS7_ILi1EEESI_SI_EEESC_SE_Li256ELb0ELb1ELb0ELb0EEENS1_19SingleTileSchedulerILb0ELb0ELb1ELi128EEEEEEEEEvNT_6ParamsE --------------------------
	.section	.nv.shared._ZN7cutlass13device_kernelIN5flash19enable_sm80_to_sm89INS1_16FlashAttnFwdSm80INS1_25CollectiveMainloopFwdSm80ILi8ELi1ELb1EN4cute5tupleIJNS5_1CILi128EEENS7_ILi64EEENS7_ILi256EEEEEELi256ENS_6half_tEfNS_4arch4Sm80ELb0ELb0ELb1ELb0ELb1ELb0ELb1ELb0EEENS1_21CollectiveEpilogueFwdINS6_IJS8_SA_S9_EEENS6_IJNS7_ILi1EEESI_SI_EEESC_SE_Li256ELb0ELb1ELb0ELb0EEENS1_19SingleTileSchedulerILb0ELb0ELb1ELi128EEEEEEEEEvNT_6ParamsE,"aw",@nobits
	.sectionflags	@""
	.align	16


//--------------------- .nv.global                --------------------------
	.section	.nv.global,"aw",@nobits
.nv.global:
	.type		_ZN80_INTERNAL_c93eee38_44_flash_fwd_hdim256_fp16_paged_softcap_sm80_cu_cf07d2ef_37114cute1_E,@object
	.size		_ZN80_INTERNAL_c93eee38_44_flash_fwd_hdim256_fp16_paged_softcap_sm80_cu_cf07d2ef_37114cute1_E,(_ZN80_INTERNAL_c93eee38_44_flash_fwd_hdim256_fp16_paged_softcap_sm80_cu_cf07d2ef_37114cuda3std3__45__cpo6cbeginE - _ZN80_INTERNAL_c93eee38_44_flash_fwd_hdim256_fp16_paged_softcap_sm80_cu_cf07d2ef_37114cute1_E)
_ZN80_INTERNAL_c93eee38_44_flash_fwd_hdim256_fp16_paged_softcap_sm80_cu_cf07d2ef_37114cute1_E:
	.zero		1
	.type		_ZN80_INTERNAL_c93eee38_44_flash_fwd_hdim256_fp16_paged_softcap_sm80_cu_cf07d2ef_37114cuda3std3__45__cpo6cbeginE,@object
	.size		_ZN80_INTERNAL_c93eee38_44_flash_fwd_hdim256_fp16_paged_softcap_sm80_cu_cf07d2ef_37114cuda3std3__45__cpo6cbeginE,(_ZN80_INTERNAL_c93eee38_44_flash_fwd_hdim256_fp16_paged_softcap_sm80_cu_cf07d2ef_37114cuda3std3__48in_placeE - _ZN80_INTERNAL_c93eee38_44_flash_fwd_hdim256_fp16_paged_softcap_sm80_cu_cf07d2ef_37114cuda3std3__45__cpo6cbeginE)
_ZN80_INTERNAL_c93eee38_44_flash_fwd_hdim256_fp16_paged_softcap_sm80_cu_cf07d2ef_37114cuda3std3__45__cpo6cbeginE:
	.zero		1
	.type		_ZN80_INTERNAL_c93eee38_44_flash_fwd_hdim256_fp16_paged_softcap_sm80_cu_cf07d2ef_37114cuda3std3__48in_placeE,@object
	.size		_ZN80_INTERNAL_c93eee38_44_flash_fwd_hdim256_fp16_paged_softcap_sm80_cu_cf07d2ef_37114cuda3std3__48in_placeE,(_ZN80_INTERNAL_c93eee38_44_flash_fwd_hdim256_fp16_paged_softcap_sm80_cu_cf07d2ef_37114cuda3std6ranges3__45__cpo9iter_moveE - _ZN80_INTERNAL_c93eee38_44_flash_fwd_hdim256_fp16_paged_softcap_sm80_cu_cf07d2ef_37114cuda3std3__48in_placeE)
_ZN80_INTERNAL_c93eee38_44_flash_fwd_hdim256_fp16_paged_softcap_sm80_cu_cf07d2ef_37114cuda3std3__48in_placeE:
	.zero		1
	.type		_ZN80_INTERNAL_c93eee38_44_flash_fwd_hdim256_fp16_paged_softcap_sm80_cu_cf07d2ef_37114cuda3std6ranges3__45__cpo9iter_moveE,@object
	.size		_ZN80_INTERNAL_c93eee38_44_flash_fwd_hdim256_fp16_paged_softcap_sm80_cu_cf07d2ef_37114cuda3std6ranges3__45__cpo9iter_moveE,(_ZN80_INTERNAL_c93eee38_44_flash_fwd_hdim256_fp16_paged_softcap_sm80_cu_cf07d2ef_37114cuda3std3__45__cpo5beginE - _ZN80_INTERNAL_c93eee38_44_flash_fwd_hdim256_fp16_paged_softcap_sm80_cu_cf07d2ef_37114cuda3std6ranges3__45__cpo9iter_moveE)
_ZN80_INTERNAL_c93eee38_44_flash_fwd_hdim256_fp16_paged_softcap_sm80_cu_cf07d2ef_37114cuda3std6ranges3__45__cpo9iter_moveE:
	.zero		1
	.type		_ZN80_INTERNAL_c93eee38_44_flash_fwd_hdim256_fp16_paged_softcap_sm80_cu_cf07d2ef_37114cuda3std3__45__cpo5beginE,@object
	.size		_ZN80_INTERNAL_c93eee38_44_flash_fwd_hdim256_fp16_paged_softcap_sm80_cu_cf07d2ef_37114cuda3std3__45__cpo5beginE,(_ZN80_INTERNAL_c93eee38_44_flash_fwd_hdim256_fp16_paged_softcap_sm80_cu_cf07d2ef_37114cuda3std3__482_GLOBAL__N__c93eee38_44_flash_fwd_hdim256_fp16_paged_softcap_sm80_cu_cf07d2ef_37116ignoreE - _ZN80_INTERNAL_c93eee38_44_flash_fwd_hdim256_fp16_paged_softcap_sm80_cu_cf07d2ef_37114cuda3std3__45__cpo5beginE)
_ZN80_INTERNAL_c93eee38_44_flash_fwd_hdim256_fp16_paged_softcap_sm80_cu_cf07d2ef_37114cuda3std3__45__cpo5beginE:
	.zero		1
	.type		_ZN80_INTERNAL_c93eee38_44_flash_fwd_hdim256_fp16_paged_softcap_sm80_cu_cf07d2ef_37114cuda3std3__482_GLOBAL__N__c93eee38_44_flash_fwd_hdim256_fp16_paged_softcap_sm80_cu_cf07d2ef_37116ignoreE,@object
	.size		_ZN80_INTERNAL_c93eee38_44_flash_fwd_hdim256_fp16_paged_softcap_sm80_cu_cf07d2ef_37114cuda3std3__482_GLOBAL__N__c93eee38_44_flash_fwd_hdim256_fp16_paged_softcap_sm80_cu_cf07d2ef_37116ignoreE,(_ZN80_INTERNAL_c93eee38_44_flash_fwd_hdim256_fp16_paged_softcap_sm80_cu_cf07d2ef_37114cute7productE - _ZN80_INTERNAL_c93eee38_44_flash_fwd_hdim256_fp16_paged_softcap_sm80_cu_cf07d2ef_37114cuda3std3__482_GLOBAL__N__c93eee38_44_flash_fwd_hdim256_fp16_paged_softcap_sm80_cu_cf07d2ef_37116ignoreE)
_ZN80_INTERNAL_c93eee38_44_flash_fwd_hdim256_fp16_paged_softcap_sm80_cu_cf07d2ef_37114cuda3std3__482_GLOBAL__N__c93eee38_44_flash_fwd_hdim256_fp16_paged_softcap_sm80_cu_cf07d2ef_37116ignoreE:
	.zero		1
	.type		_ZN80_INTERNAL_c93eee38_44_flash_fwd_hdim256_fp16_paged_softcap_sm80_cu_cf07d2ef_37114cute7productE,@object
	.size		_ZN80_INTERNAL_c93eee38_44_flash_fwd_hdim256_fp16_paged_softcap_sm80_cu_cf07d2ef_37114cute7productE,(_ZN80_INTERNAL_c93eee38_44_flash_fwd_hdim256_fp16_paged_softcap_sm80_cu_cf07d2ef_37114cuda3std3__45__cpo3endE - _ZN80_INTERNAL_c93eee38_44_flash_fwd_hdim256_fp16_paged_softcap_sm80_cu_cf07d2ef_37114cute7productE)
_ZN80_INTERNAL_c93eee38_44_flash_fwd_hdim256_fp16_paged_softcap_sm80_cu_cf07d2ef_37114cute7productE:
	.zero		1
	.type		_ZN80_INTERNAL_c93eee38_44_flash_fwd_hdim256_fp16_paged_softcap_sm80_cu_cf07d2ef_37114cuda3std3__45__cpo3endE,@object
	.size		_ZN80_INTERNAL_c93eee38_44_flash_fwd_hdim256_fp16_paged_softcap_sm80_cu_cf07d2ef_37114cuda3std3__45__cpo3endE,(_ZN80_INTERNAL_c93eee38_44_flash_fwd_hdim256_fp16_paged_softcap_sm80_cu_cf07d2ef_37114cuda3std3__419piecewise_constructE - _ZN80_INTERNAL_c93eee38_44_flash_fwd_hdim256_fp16_paged_softcap_sm80_cu_cf07d2ef_37114cuda3std3__45__cpo3endE)
_ZN80_INTERNAL_c93eee38_44_flash_fwd_hdim256_fp16_paged_softcap_sm80_cu_cf07d2ef_37114cuda3std3__45__cpo3endE:
	.zero		1
	.type		_ZN80_INTERNAL_c93eee38_44_flash_fwd_hdim256_fp16_paged_softcap_sm80_cu_cf07d2ef_37114cuda3std3__419piecewise_constructE,@object
	.size		_ZN80_INTERNAL_c93eee38_44_flash_fwd_hdim256_fp16_paged_softcap_sm80_cu_cf07d2ef_37114cuda3std3__419piecewise_constructE,(_ZN80_INTERNAL_c93eee38_44_flash_fwd_hdim256_fp16_paged_softcap_sm80_cu_cf07d2ef_37114cuda3std3__45__cpo4cendE - _ZN80_INTERNAL_c93eee38_44_flash_fwd_hdim256_fp16_paged_softcap_sm80_cu_cf07d2ef_37114cuda3std3__419piecewise_constructE)
_ZN80_INTERNAL_c93eee38_44_flash_fwd_hdim256_fp16_paged_softcap_sm80_cu_cf07d2ef_37114cuda3std3__419piecewise_constructE:
	.zero		1
	.type		_ZN80_INTERNAL_c93eee38_44_flash_fwd_hdim256_fp16_paged_softcap_sm80_cu_cf07d2ef_37114cuda3std3__45__cpo4cendE,@object
	.size		_ZN80_INTERNAL_c93eee38_44_flash_fwd_hdim256_fp16_paged_softcap_sm80_cu_cf07d2ef_37114cuda3std3__45__cpo4cendE,(_ZN80_INTERNAL_c93eee38_44_flash_fwd_hdim256_fp16_paged_softcap_sm80_cu_cf07d2ef_37114cuda3std6ranges3__45__cpo4swapE - _ZN80_INTERNAL_c93eee38_44_flash_fwd_hdim256_fp16_paged_softcap_sm80_cu_cf07d2ef_37114cuda3std3__45__cpo4cendE)
_ZN80_INTERNAL_c93eee38_44_flash_fwd_hdim256_fp16_paged_softcap_sm80_cu_cf07d2ef_37114cuda3std3__45__cpo4cendE:
	.zero		1
	.type		_ZN80_INTERNAL_c93eee38_44_flash_fwd_hdim256_fp16_paged_softcap_sm80_cu_cf07d2ef_37114cuda3std6ranges3__45__cpo4swapE,@object
	.size		_ZN80_INTERNAL_c93eee38_44_flash_fwd_hdim256_fp16_paged_softcap_sm80_cu_cf07d2ef_37114cuda3std6ranges3__45__cpo4swapE,(.L_7 - _ZN80_INTERNAL_c93eee38_44_flash_fwd_hdim256_fp16_paged_softcap_sm80_cu_cf07d2ef_37114cuda3std6ranges3__45__cpo4swapE)
_ZN80_INTERNAL_c93eee38_44_flash_fwd_hdim256_fp16_paged_softcap_sm80_cu_cf07d2ef_37114cuda3std6ranges3__45__cpo4swapE:
	.zero		1
.L_7:


//--------------------- .nv.shared._ZN7cutlass13device_kernelIN5flash19enable_sm80_to_sm89INS1_16FlashAttnFwdSm80INS1_25CollectiveMainloopFwdSm80ILi8ELi1ELb1EN4cute5tupleIJNS5_1CILi128EEENS7_ILi64EEENS7_ILi256EEEEEELi256ENS_6half_tEfNS_4arch4Sm80ELb0ELb0ELb1ELb1ELb1ELb0ELb1ELb0EEENS1_21CollectiveEpilogueFwdINS6_IJS8_SA_S9_EEENS6_IJNS7_ILi1EEESI_SI_EEESC_SE_Li256ELb1ELb1ELb0ELb0EEENS1_19SingleTileSchedulerILb1ELb0ELb1ELi128EEEEEEEEEvNT_6ParamsE --------------------------
	.section	.nv.shared._ZN7cutlass13device_kernelIN5flash19enable_sm80_to_sm89INS1_16FlashAttnFwdSm80INS1_25CollectiveMainloopFwdSm80ILi8ELi1ELb1EN4cute5tupleIJNS5_1CILi128EEENS7_ILi64EEENS7_ILi256EEEEEELi256ENS_6half_tEfNS_4arch4Sm80ELb0ELb0ELb1ELb1ELb1ELb0ELb1ELb0EEENS1_21CollectiveEpilogueFwdINS6_IJS8_SA_S9_EEENS6_IJNS7_ILi1EEESI_SI_EEESC_SE_Li256ELb1ELb1ELb0ELb0EEENS1_19SingleTileSchedulerILb1ELb0ELb1ELi128EEEEEEEEEvNT_6ParamsE,"aw",@nobits
	.sectionflags	@""
	.align	16


//--------------------- .nv.shared._ZN7cutlass13device_kernelIN5flash19enable_sm80_to_sm89INS1_16FlashAttnFwdSm80INS1_25CollectiveMainloopFwdSm80ILi8ELi1ELb0EN4cute5tupleIJNS5_1CILi128EEENS7_ILi32EEENS7_ILi256EEEEEELi256ENS_6half_tEfNS_4arch4Sm80ELb0ELb0ELb1ELb1ELb1ELb1ELb1ELb0EEENS1_21CollectiveEpilogueFwdINS6_IJS8_SA_S9_EEENS6_IJNS7_ILi1EEESI_SI_EEESC_SE_Li256ELb1ELb1ELb0ELb0EEENS1_19SingleTileSchedulerILb1ELb0ELb1ELi128EEEEEEEEEvNT_6ParamsE --------------------------
	.section	.nv.shared._ZN7cutlass13device_kernelIN5flash19enable_sm80_to_sm89INS1_16FlashAttnFwdSm80INS1_25CollectiveMainloopFwdSm80ILi8ELi1ELb0EN4cute5tupleIJNS5_1CILi128EEENS7_ILi32EEENS7_ILi256EEEEEELi256ENS_6half_tEfNS_4arch4Sm80ELb0ELb0ELb1ELb1ELb1ELb1ELb1ELb0EEENS1_21CollectiveEpilogueFwdINS6_IJS8_SA_S9_EEENS6_IJNS7_ILi1EEESI_SI_EEESC_SE_Li256ELb1ELb1ELb0ELb0EEENS1_19SingleTileSchedulerILb1ELb0ELb1ELi128EEEEEEEEEvNT_6ParamsE,"aw",@nobits
	.sectionflags	@""
	.align	16


//--------------------- .nv.shared._ZN7cutlass13device_kernelIN5flash19enable_sm80_to_sm89INS1_16FlashAttnFwdSm80INS1_25CollectiveMainloopFwdSm80ILi8ELi1ELb1EN4cute5tupleIJNS5_1CILi128EEENS7_ILi48EEENS7_ILi256EEEEEELi256ENS_6half_tEfNS_4arch4Sm80ELb0ELb1ELb1ELb0ELb1ELb0ELb1ELb0EEENS1_21CollectiveEpilogueFwdINS6_IJS8_SA_S9_EEENS6_IJNS7_ILi1EEESI_SI_EEESC_SE_Li256ELb0ELb1ELb0ELb0EEENS1_19SingleTileSchedulerILb0ELb0ELb1ELi128EEEEEEEEEvNT_6ParamsE --------------------------
	.section	.nv.shared._ZN7cutlass13device_kernelIN5flash19enable_sm80_to_sm89INS1_16FlashAttnFwdSm80INS1_25CollectiveMainloopFwdSm80ILi8ELi1ELb1EN4cute5tupleIJNS5_1CILi128EEENS7_ILi48EEENS7_ILi256EEEEEELi256ENS_6half_tEfNS_4arch4Sm80ELb0ELb1ELb1ELb0ELb1ELb0ELb1ELb0EEENS1_21CollectiveEpilogueFwdINS6_IJS8_SA_S9_EEENS6_IJNS7_ILi1EEESI_SI_EEESC_SE_Li256ELb0ELb1ELb0ELb0EEENS1_19SingleTileSchedulerILb0ELb0ELb1ELi128EEEEEEEEEvNT_6ParamsE,"aw",@nobits
	.sectionflags	@""
	.align	16


//--------------------- .nv.shared._ZN7cutlass13device_kernelIN5flash19enable_sm80_to_sm89INS1_16FlashAttnFwdSm80INS1_25CollectiveMainloopFwdSm80ILi8ELi1ELb1EN4cute5tupleIJNS5_1CILi128EEENS7_ILi48EEENS7_ILi256EEEEEELi256ENS_6half_tEfNS_4arch4Sm80ELb0ELb1ELb1ELb1ELb1ELb0ELb1ELb0EEENS1_21CollectiveEpilogueFwdINS6_IJS8_SA_S9_EEENS6_IJNS7_ILi1EEESI_SI_EEESC_SE_Li256ELb1ELb1ELb0ELb0EEENS1_19SingleTileSchedulerILb1ELb0ELb1ELi128EEEEEEEEEvNT_6ParamsE --------------------------
	.section	.nv.shared._ZN7cutlass13device_kernelIN5flash19enable_sm80_to_sm89INS1_16FlashAttnFwdSm80INS1_25CollectiveMainloopFwdSm80ILi8ELi1ELb1EN4cute5tupleIJNS5_1CILi128EEENS7_ILi48EEENS7_ILi256EEEEEELi256ENS_6half_tEfNS_4arch4Sm80ELb0ELb1ELb1ELb1ELb1ELb0ELb1ELb0EEENS1_21CollectiveEpilogueFwdINS6_IJS8_SA_S9_EEENS6_IJNS7_ILi1EEESI_SI_EEESC_SE_Li256ELb1ELb1ELb0ELb0EEENS1_19SingleTileSchedulerILb1ELb0ELb1ELi128EEEEEEEEEvNT_6ParamsE,"aw",@nobits
	.sectionflags	@""
	.align	16


//--------------------- .nv.shared._ZN7cutlass13device_kernelIN5flash19enable_sm80_to_sm89INS1_16FlashAttnFwdSm80INS1_25CollectiveMainloopFwdSm80ILi8ELi1ELb0EN4cute5tupleIJNS5_1CILi128EEENS7_ILi32EEENS7_ILi256EEEEEELi256ENS_6half_tEfNS_4arch4Sm80ELb0ELb1ELb1ELb1ELb1ELb1ELb1ELb0EEENS1_21CollectiveEpilogueFwdINS6_IJS8_SA_S9_EEENS6_IJNS7_ILi1EEESI_SI_EEESC_SE_Li256ELb1ELb1ELb0ELb0EEENS1_19SingleTileSchedulerILb1ELb0ELb1ELi128EEEEEEEEEvNT_6ParamsE --------------------------
	.section	.nv.shared._ZN7cutlass13device_kernelIN5flash19enable_sm80_to_sm89INS1_16FlashAttnFwdSm80INS1_25CollectiveMainloopFwdSm80ILi8ELi1ELb0EN4cute5tupleIJNS5_1CILi128EEENS7_ILi32EEENS7_ILi256EEEEEELi256ENS_6half_tEfNS_4arch4Sm80ELb0ELb1ELb1ELb1ELb1ELb1ELb1ELb0EEENS1_21CollectiveEpilogueFwdINS6_IJS8_SA_S9_EEENS6_IJNS7_ILi1EEESI_SI_EEESC_SE_Li256ELb1ELb1ELb0ELb0EEENS1_19SingleTileSchedulerILb1ELb0ELb1ELi128EEEEEEEEEvNT_6ParamsE,"aw",@nobits
	.sectionflags	@""
	.align	16


//--------------------- .nv.shared._ZN7cutlass13device_kernelIN5flash19enable_sm80_to_sm89INS1_16FlashAttnFwdSm80INS1_25CollectiveMainloopFwdSm80ILi8ELi1ELb1EN4cute5tupleIJNS5_1CILi128EEENS7_ILi64EEENS7_ILi256EEEEEELi256ENS_6half_tEfNS_4arch4Sm80ELb1ELb0ELb1ELb0ELb1ELb0ELb1ELb0EEENS1_21CollectiveEpilogueFwdINS6_IJS8_SA_S9_EEENS6_IJNS7_ILi1EEESI_SI_EEESC_SE_Li256ELb0ELb1ELb0ELb0EEENS1_30DynamicPersistentTileSchedulerILi256ELi256ELb0ELb1ELb0EEEEEEEEEvNT_6ParamsE --------------------------
	.section	.nv.shared._ZN7cutlass13device_kernelIN5flash19enable_sm80_to_sm89INS1_16FlashAttnFwdSm80INS1_25CollectiveMainloopFwdSm80ILi8ELi1ELb1EN4cute5tupleIJNS5_1CILi128EEENS7_ILi64EEENS7_ILi256EEEEEELi256ENS_6half_tEfNS_4arch4Sm80ELb1ELb0ELb1ELb0ELb1ELb0ELb1ELb0EEENS1_21CollectiveEpilogueFwdINS6_IJS8_SA_S9_EEENS6_IJNS7_ILi1EEESI_SI_EEESC_SE_Li256ELb0ELb1ELb0ELb0EEENS1_30DynamicPersistentTileSchedulerILi256ELi256ELb0ELb1ELb0EEEEEEEEEvNT_6ParamsE,"aw",@nobits
	.sectionflags	@""
	.align	16


//--------------------- .nv.shared._ZN7cutlass13device_kernelIN5flash19enable_sm80_to_sm89INS1_16FlashAttnFwdSm80INS1_25CollectiveMainloopFwdSm80ILi8ELi1ELb1EN4cute5tupleIJNS5_1CILi128EEENS7_ILi64EEENS7_ILi256EEEEEELi256ENS_6half_tEfNS_4arch4Sm80ELb1ELb0ELb1ELb1ELb1ELb0ELb1ELb0EEENS1_21CollectiveEpilogueFwdINS6_IJS8_SA_S9_EEENS6_IJNS7_ILi1EEESI_SI_EEESC_SE_Li256ELb1ELb1ELb0ELb0EEENS1_19SingleTileSchedulerILb1ELb0ELb1ELi128EEEEEEEEEvNT_6ParamsE --------------------------
	.section	.nv.shared._ZN7cutlass13device_kernelIN5flash19enable_sm80_to_sm89INS1_16FlashAttnFwdSm80INS1_25CollectiveMainloopFwdSm80ILi8ELi1ELb1EN4cute5tupleIJNS5_1CILi128EEENS7_ILi64EEENS7_ILi256EEEEEELi256ENS_6half_tEfNS_4arch4Sm80ELb1ELb0ELb1ELb1ELb1ELb0ELb1ELb0EEENS1_21CollectiveEpilogueFwdINS6_IJS8_SA_S9_EEENS6_IJNS7_ILi1EEESI_SI_EEESC_SE_Li256ELb1ELb1ELb0ELb0EEENS1_19SingleTileSchedulerILb1ELb0ELb1ELi128EEEEEEEEEvNT_6ParamsE,"aw",@nobits
	.sectionflags	@""
	.align	16


//--------------------- .nv.shared._ZN7cutlass13device_kernelIN5flash19enable_sm80_to_sm89INS1_16FlashAttnFwdSm80INS1_25CollectiveMainloopFwdSm80ILi8ELi1ELb0EN4cute5tupleIJNS5_1CILi128EEENS7_ILi32EEENS7_ILi256EEEEEELi256ENS_6half_tEfNS_4arch4Sm80ELb1ELb0ELb1ELb1ELb1ELb1ELb1ELb0EEENS1_21CollectiveEpilogueFwdINS6_IJS8_SA_S9_EEENS6_IJNS7_ILi1EEESI_SI_EEESC_SE_Li256ELb1ELb1ELb0ELb0EEENS1_19SingleTileSchedulerILb1ELb0ELb1ELi128EEEEEEEEEvNT_6ParamsE --------------------------
	.section	.nv.shared._ZN7cutlass13device_kernelIN5flash19enable_sm80_to_sm89INS1_16FlashAttnFwdSm80INS1_25CollectiveMainloopFwdSm80ILi8ELi1ELb0EN4cute5tupleIJNS5_1CILi128EEENS7_ILi32EEENS7_ILi256EEEEEELi256ENS_6half_tEfNS_4arch4Sm80ELb1ELb0ELb1ELb1ELb1ELb1ELb1ELb0EEENS1_21CollectiveEpilogueFwdINS6_IJS8_SA_S9_EEENS6_IJNS7_ILi1EEESI_SI_EEESC_SE_Li256ELb1ELb1ELb0ELb0EEENS1_19SingleTileSchedulerILb1ELb0ELb1ELi128EEEEEEEEEvNT_6ParamsE,"aw",@nobits
	.sectionflags	@""
	.align	16


//--------------------- .nv.shared._ZN7cutlass13device_kernelIN5flash19enable_sm80_to_sm89INS1_16FlashAttnFwdSm80INS1_25CollectiveMainloopFwdSm80ILi8ELi1ELb0EN4cute5tupleIJNS5_1CILi128EEENS7_ILi96EEENS7_ILi256EEEEEELi256ENS_6half_tEfNS_4arch4Sm80ELb0ELb0ELb1ELb0ELb1ELb0ELb1ELb0EEENS1_21CollectiveEpilogueFwdINS6_IJS8_SA_S9_EEENS6_IJNS7_ILi1EEESI_SI_EEESC_SE_Li256ELb0ELb1ELb0ELb0EEENS1_19SingleTileSchedulerILb0ELb0ELb1ELi128EEEEEEEEEvNT_6ParamsE --------------------------
	.section	.nv.shared._ZN7cutlass13device_kernelIN5flash19enable_sm80_to_sm89INS1_16FlashAttnFwdSm80INS1_25CollectiveMainloopFwdSm80ILi8ELi1ELb0EN4cute5tupleIJNS5_1CILi128EEENS7_ILi96EEENS7_ILi256EEEEEELi256ENS_6half_tEfNS_4arch4Sm80ELb0ELb0ELb1ELb0ELb1ELb0ELb1ELb0EEENS1_21CollectiveEpilogueFwdINS6_IJS8_SA_S9_EEENS6_IJNS7_ILi1EEESI_SI_EEESC_SE_Li256ELb0ELb1ELb0ELb0EEENS1_19SingleTileSchedulerILb0ELb0ELb1ELi128EEEEEEEEEvNT_6ParamsE,"aw",@nobits
	.sectionflags	@""
	.align	16


//--------------------- .nv.shared._ZN7cutlass13device_kernelIN5flash19enable_sm80_to_sm89INS1_16FlashAttnFwdSm80INS1_25CollectiveMainloopFwdSm80ILi8ELi1ELb0EN4cute5tupleIJNS5_1CILi128EEENS7_ILi96EEENS7_ILi256EEEEEELi256ENS_6half_tEfNS_4arch4Sm80ELb0ELb0ELb1ELb1ELb1ELb0ELb1ELb0EEENS1_21CollectiveEpilogueFwdINS6_IJS8_SA_S9_EEENS6_IJNS7_ILi1EEESI_SI_EEESC_SE_Li256ELb1ELb1ELb0ELb0EEENS1_19SingleTileSchedulerILb1ELb0ELb1ELi128EEEEEEEEEvNT_6ParamsE --------------------------
	.section	.nv.shared._ZN7cutlass13device_kernelIN5flash19enable_sm80_to_sm89INS1_16FlashAttnFwdSm80INS1_25CollectiveMainloopFwdSm80ILi8ELi1ELb0EN4cute5tupleIJNS5_1CILi128EEENS7_ILi96EEENS7_ILi256EEEEEELi256ENS_6half_tEfNS_4arch4Sm80ELb0ELb0ELb1ELb1ELb1ELb0ELb1ELb0EEENS1_21CollectiveEpilogueFwdINS6_IJS8_SA_S9_EEENS6_IJNS7_ILi1EEESI_SI_EEESC_SE_Li256ELb1ELb1ELb0ELb0EEENS1_19SingleTileSchedulerILb1ELb0ELb1ELi128EEEEEEEEEvNT_6ParamsE,"aw",@nobits
	.sectionflags	@""
	.align	16


//--------------------- .nv.shared._ZN7cutlass13device_kernelIN5flash19enable_sm80_to_sm89INS1_16FlashAttnFwdSm80INS1_25CollectiveMainloopFwdSm80ILi8ELi1ELb0EN4cute5tupleIJNS5_1CILi128EEENS7_ILi48EEENS7_ILi256EEEEEELi256ENS_6half_tEfNS_4arch4Sm80ELb0ELb0ELb1ELb1ELb1ELb1ELb1ELb0EEENS1_21CollectiveEpilogueFwdINS6_IJS8_SA_S9_EEENS6_IJNS7_ILi1EEESI_SI_EEESC_SE_Li256ELb1ELb1ELb0ELb0EEENS1_19SingleTileSchedulerILb1ELb0ELb1ELi128EEEEEEEEEvNT_6ParamsE --------------------------
	.section	.nv.shared._ZN7cutlass13device_kernelIN5flash19enable_sm80_to_sm89INS1_16FlashAttnFwdSm80INS1_25CollectiveMainloopFwdSm80ILi8ELi1ELb0EN4cute5tupleIJNS5_1CILi128EEENS7_ILi48EEENS7_ILi256EEEEEELi256ENS_6half_tEfNS_4arch4Sm80ELb0ELb0ELb1ELb1ELb1ELb1ELb1ELb0EEENS1_21CollectiveEpilogueFwdINS6_IJS8_SA_S9_EEENS6_IJNS7_ILi1EEESI_SI_EEESC_SE_Li256ELb1ELb1ELb0ELb0EEENS1_19SingleTileSchedulerILb1ELb0ELb1ELi128EEEEEEEEEvNT_6ParamsE,"aw",@nobits
	.sectionflags	@""
	.align	16


//--------------------- .nv.shared._ZN7cutlass13device_kernelIN5flash19enable_sm80_to_sm89INS1_16FlashAttnFwdSm80INS1_25CollectiveMainloopFwdSm80ILi8ELi1ELb0EN4cute5tupleIJNS5_1CILi128EEENS7_ILi64EEENS7_ILi256EEEEEELi256ENS_6half_tEfNS_4arch4Sm80ELb0ELb1ELb1ELb0ELb1ELb0ELb1ELb0EEENS1_21CollectiveEpilogueFwdINS6_IJS8_SA_S9_EEENS6_IJNS7_ILi1EEESI_SI_EEESC_SE_Li256ELb0ELb1ELb0ELb0EEENS1_19SingleTileSchedulerILb0ELb0ELb1ELi128EEEEEEEEEvNT_6ParamsE --------------------------
	.section	.nv.shared._ZN7cutlass13device_kernelIN5flash19enable_sm80_to_sm89INS1_16FlashAttnFwdSm80INS1_25CollectiveMainloopFwdSm80ILi8ELi1ELb0EN4cute5tupleIJNS5_1CILi128EEENS7_ILi64EEENS7_ILi256EEEEEELi256ENS_6half_tEfNS_4arch4Sm80ELb0ELb1ELb1ELb0ELb1ELb0ELb1ELb0EEENS1_21CollectiveEpilogueFwdINS6_IJS8_SA_S9_EEENS6_IJNS7_ILi1EEESI_SI_EEESC_SE_Li256ELb0ELb1ELb0ELb0EEENS1_19SingleTileSchedulerILb0ELb0ELb1ELi128EEEEEEEEEvNT_6ParamsE,"aw",@nobits
	.sectionflags	@""
	.align	16


//--------------------- .nv.shared._ZN7cutlass13device_kernelIN5flash19enable_sm80_to_sm89INS1_16FlashAttnFwdSm80INS1_25CollectiveMainloopFwdSm80ILi8ELi1ELb0EN4cute5tupleIJNS5_1CILi128EEENS7_ILi64EEENS7_ILi256EEEEEELi256ENS_6half_tEfNS_4arch4Sm80ELb0ELb1ELb1ELb1ELb1ELb0ELb1ELb0EEENS1_21CollectiveEpilogueFwdINS6_IJS8_SA_S9_EEENS6_IJNS7_ILi1EEESI_SI_EEESC_SE_Li256ELb1ELb1ELb0ELb0EEENS1_19SingleTileSchedulerILb1ELb0ELb1ELi128EEEEEEEEEvNT_6ParamsE --------------------------
	.section	.nv.shared._ZN7cutlass13device_kernelIN5flash19enable_sm80_to_sm89INS1_16FlashAttnFwdSm80INS1_25CollectiveMainloopFwdSm80ILi8ELi1ELb0EN4cute5tupleIJNS5_1CILi128EEENS7_ILi64EEENS7_ILi256EEEEEELi256ENS_6half_tEfNS_4arch4Sm80ELb0ELb1ELb1ELb1ELb1ELb0ELb1ELb0EEENS1_21CollectiveEpilogueFwdINS6_IJS8_SA_S9_EEENS6_IJNS7_ILi1EEESI_SI_EEESC_SE_Li256ELb1ELb1ELb0ELb0EEENS1_19SingleTileSchedulerILb1ELb0ELb1ELi128EEEEEEEEEvNT_6ParamsE,"aw",@nobits
	.sectionflags	@""
	.align	16


//--------------------- .nv.shared._ZN7cutlass13device_kernelIN5flash19enable_sm80_to_sm89INS1_16FlashAttnFwdSm80INS1_25CollectiveMainloopFwdSm80ILi8ELi1ELb0EN4cute5tupleIJNS5_1CILi128EEENS7_ILi48EEENS7_ILi256EEEEEELi256ENS_6half_tEfNS_4arch4Sm80ELb0ELb1ELb1ELb1ELb1ELb1ELb1ELb0EEENS1_21CollectiveEpilogueFwdINS6_IJS8_SA_S9_EEENS6_IJNS7_ILi1EEESI_SI_EEESC_SE_Li256ELb1ELb1ELb0ELb0EEENS1_19SingleTileSchedulerILb1ELb0ELb1ELi128EEEEEEEEEvNT_6ParamsE --------------------------
	.section	.nv.shared._ZN7cutlass13device_kernelIN5flash19enable_sm80_to_sm89INS1_16FlashAttnFwdSm80INS1_25CollectiveMainloopFwdSm80ILi8ELi1ELb0EN4cute5tupleIJNS5_1CILi128EEENS7_ILi48EEENS7_ILi256EEEEEELi256ENS_6half_tEfNS_4arch4Sm80ELb0ELb1ELb1ELb1ELb1ELb1ELb1ELb0EEENS1_21CollectiveEpilogueFwdINS6_IJS8_SA_S9_EEENS6_IJNS7_ILi1EEESI_SI_EEESC_SE_Li256ELb1ELb1ELb0ELb0EEENS1_19SingleTileSchedulerILb1ELb0ELb1ELi128EEEEEEEEEvNT_6ParamsE,"aw",@nobits
	.sectionflags	@""
	.align	16


//--------------------- .nv.shared._ZN7cutlass13device_kernelIN5flash19enable_sm80_to_sm89INS1_16FlashAttnFwdSm80INS1_25CollectiveMainloopFwdSm80ILi8ELi1ELb0EN4cute5tupleIJNS5_1CILi128EEENS7_ILi96EEENS7_ILi256EEEEEELi256ENS_6half_tEfNS_4arch4Sm80ELb1ELb0ELb1ELb0ELb1ELb0ELb1ELb0EEENS1_21CollectiveEpilogueFwdINS6_IJS8_SA_S9_EEENS6_IJNS7_ILi1EEESI_SI_EEESC_SE_Li256ELb0ELb1ELb0ELb0EEENS1_30DynamicPersistentTileSchedulerILi256ELi256ELb0ELb1ELb0EEEEEEEEEvNT_6ParamsE --------------------------
	.section	.nv.shared._ZN7cutlass13device_kernelIN5flash19enable_sm80_to_sm89INS1_16FlashAttnFwdSm80INS1_25CollectiveMainloopFwdSm80ILi8ELi1ELb0EN4cute5tupleIJNS5_1CILi128EEENS7_ILi96EEENS7_ILi256EEEEEELi256ENS_6half_tEfNS_4arch4Sm80ELb1ELb0ELb1ELb0ELb1ELb0ELb1ELb0EEENS1_21CollectiveEpilogueFwdINS6_IJS8_SA_S9_EEENS6_IJNS7_ILi1EEESI_SI_EEESC_SE_Li256ELb0ELb1ELb0ELb0EEENS1_30DynamicPersistentTileSchedulerILi256ELi256ELb0ELb1ELb0EEEEEEEEEvNT_6ParamsE,"aw",@nobits
	.sectionflags	@""
	.align	16


//--------------------- .nv.shared._ZN7cutlass13device_kernelIN5flash19enable_sm80_to_sm89INS1_16FlashAttnFwdSm80INS1_25CollectiveMainloopFwdSm80ILi8ELi1ELb0EN4cute5tupleIJNS5_1CILi128EEENS7_ILi96EEENS7_ILi256EEEEEELi256ENS_6half_tEfNS_4arch4Sm80ELb1ELb0ELb1ELb1ELb1ELb0ELb1ELb0EEENS1_21CollectiveEpilogueFwdINS6_IJS8_SA_S9_EEENS6_IJNS7_ILi1EEESI_SI_EEESC_SE_Li256ELb1ELb1ELb0ELb0EEENS1_19SingleTileSchedulerILb1ELb0ELb1ELi128EEEEEEEEEvNT_6ParamsE --------------------------
	.section	.nv.shared._ZN7cutlass13device_kernelIN5flash19enable_sm80_to_sm89INS1_16FlashAttnFwdSm80INS1_25CollectiveMainloopFwdSm80ILi8ELi1ELb0EN4cute5tupleIJNS5_1CILi128EEENS7_ILi96EEENS7_ILi256EEEEEELi256ENS_6half_tEfNS_4arch4Sm80ELb1ELb0ELb1ELb1ELb1ELb0ELb1ELb0EEENS1_21CollectiveEpilogueFwdINS6_IJS8_SA_S9_EEENS6_IJNS7_ILi1EEESI_SI_EEESC_SE_Li256ELb1ELb1ELb0ELb0EEENS1_19SingleTileSchedulerILb1ELb0ELb1ELi128EEEEEEEEEvNT_6ParamsE,"aw",@nobits
	.sectionflags	@""
	.align	16


//--------------------- .nv.shared._ZN7cutlass13device_kernelIN5flash19enable_sm80_to_sm89INS1_16FlashAttnFwdSm80INS1_25CollectiveMainloopFwdSm80ILi8ELi1ELb0EN4cute5tupleIJNS5_1CILi128EEENS7_ILi48EEENS7_ILi256EEEEEELi256ENS_6half_tEfNS_4arch4Sm80ELb1ELb0ELb1ELb1ELb1ELb1ELb1ELb0EEENS1_21CollectiveEpilogueFwdINS6_IJS8_SA_S9_EEENS6_IJNS7_ILi1EEESI_SI_EEESC_SE_Li256ELb1ELb1ELb0ELb0EEENS1_19SingleTileSchedulerILb1ELb0ELb1ELi128EEEEEEEEEvNT_6ParamsE --------------------------
	.section	.nv.shared._ZN7cutlass13device_kernelIN5flash19enable_sm80_to_sm89INS1_16FlashAttnFwdSm80INS1_25CollectiveMainloopFwdSm80ILi8ELi1ELb0EN4cute5tupleIJNS5_1CILi128EEENS7_ILi48EEENS7_ILi256EEEEEELi256ENS_6half_tEfNS_4arch4Sm80ELb1ELb0ELb1ELb1ELb1ELb1ELb1ELb0EEENS1_21CollectiveEpilogueFwdINS6_IJS8_SA_S9_EEENS6_IJNS7_ILi1EEESI_SI_EEESC_SE_Li256ELb1ELb1ELb0ELb0EEENS1_19SingleTileSchedulerILb1ELb0ELb1ELi128EEEEEEEEEvNT_6ParamsE,"aw",@nobits
	.sectionflags	@""
	.align	16
